	.target	sm_80

	.elftype	@"ET_EXEC"


//--------------------- .note.nv.tkinfo           --------------------------
	.section	.note.nv.tkinfo,"",@"SHT_NOTE"
	.sectionflags	@"SHF_NOTE_NV_TKINFO"
	.tkinfo
        /*0018*/ 	.word	0x00000002
        /*0030*/ 	.string	""
        /*0030*/ 	.string	"ptxas"
        /*0030*/ 	.string	"Cuda compilation tools, release 13.0, V13.0.88"
        /*0030*/ 	.string	"Build cuda_13.0.r13.0/compiler.36424714_0"
        /*0030*/ 	.string	"-arch sm_80 -m 64 "



//--------------------- .note.nv.cuinfo           --------------------------
	.section	.note.nv.cuinfo,"",@"SHT_NOTE"
	.sectionflags	@"SHF_NOTE_NV_CUINFO"
        /*0018*/ 	.short	0x0002
        /*001a*/ 	.short	0x0050
        /*001c*/ 	.short	0x0082
	.zero		2


//--------------------- .nv.info                  --------------------------
	.section	.nv.info,"",@"SHT_CUDA_INFO"
	.align	4


	//----- nvinfo : EIATTR_REGCOUNT
	.align		4
        /*0000*/ 	.byte	0x04, 0x2f
        /*0002*/ 	.short	(.L_12 - .L_11)
	.align		4
.L_11:
        /*0004*/ 	.word	index@(_ZN5flash16flash_fwd_kernelI23Flash_fwd_kernel_traitsILi192ELi64ELi64ELi4ELb0ELb0EN7cutlass6half_tE19Flash_kernel_traitsILi192ELi64ELi64ELi4ES3_EELb0ELb1ELb0ELb1ELb0ELb0ELb1ELb0EEEvNS_16Flash_fwd_paramsE)
        /*0008*/ 	.word	0x000000fe


	//----- nvinfo : EIATTR_FRAME_SIZE
	.align		4
.L_12:
        /*000c*/ 	.byte	0x04, 0x11
        /*000e*/ 	.short	(.L_14 - .L_13)
	.align		4
.L_13:
        /*0010*/ 	.word	index@(_ZN5flash16flash_fwd_kernelI23Flash_fwd_kernel_traitsILi192ELi64ELi64ELi4ELb0ELb0EN7cutlass6half_tE19Flash_kernel_traitsILi192ELi64ELi64ELi4ES3_EELb0ELb1ELb0ELb1ELb0ELb0ELb1ELb0EEEvNS_16Flash_fwd_paramsE)
        /*0014*/ 	.word	0x00000000


	//----- nvinfo : EIATTR_REGCOUNT
	.align		4
.L_14:
        /*0018*/ 	.byte	0x04, 0x2f
        /*001a*/ 	.short	(.L_16 - .L_15)
	.align		4
.L_15:
        /*001c*/ 	.word	index@(_ZN5flash16flash_fwd_kernelI23Flash_fwd_kernel_traitsILi192ELi64ELi64ELi4ELb0ELb0EN7cutlass6half_tE19Flash_kernel_traitsILi192ELi64ELi64ELi4ES3_EELb1ELb1ELb0ELb1ELb0ELb0ELb0ELb1EEEvNS_16Flash_fwd_paramsE)
        /*0020*/ 	.word	0x000000ff


	//----- nvinfo : EIATTR_FRAME_SIZE
	.align		4
.L_16:
        /*0024*/ 	.byte	0x04, 0x11
        /*0026*/ 	.short	(.L_18 - .L_17)
	.align		4
.L_17:
        /*0028*/ 	.word	index@(_ZN5flash16flash_fwd_kernelI23Flash_fwd_kernel_traitsILi192ELi64ELi64ELi4ELb0ELb0EN7cutlass6half_tE19Flash_kernel_traitsILi192ELi64ELi64ELi4ES3_EELb1ELb1ELb0ELb1ELb0ELb0ELb0ELb1EEEvNS_16Flash_fwd_paramsE)
        /*002c*/ 	.word	0x000000c0


	//----- nvinfo : EIATTR_REGCOUNT
	.align		4
.L_18:
        /*0030*/ 	.byte	0x04, 0x2f
        /*0032*/ 	.short	(.L_20 - .L_19)
	.align		4
.L_19:
        /*0034*/ 	.word	index@(_ZN5flash16flash_fwd_kernelI23Flash_fwd_kernel_traitsILi192ELi64ELi64ELi4ELb0ELb0EN7cutlass6half_tE19Flash_kernel_traitsILi192ELi64ELi64ELi4ES3_EELb0ELb1ELb0ELb0ELb0ELb0ELb1ELb0EEEvNS_16Flash_fwd_paramsE)
        /*0038*/ 	.word	0x000000ff


	//----- nvinfo : EIATTR_FRAME_SIZE
	.align		4
.L_20:
        /*003c*/ 	.byte	0x04, 0x11
        /*003e*/ 	.short	(.L_22 - .L_21)
	.align		4
.L_21:
        /*0040*/ 	.word	index@(_ZN5flash16flash_fwd_kernelI23Flash_fwd_kernel_traitsILi192ELi64ELi64ELi4ELb0ELb0EN7cutlass6half_tE19Flash_kernel_traitsILi192ELi64ELi64ELi4ES3_EELb0ELb1ELb0ELb0ELb0ELb0ELb1ELb0EEEvNS_16Flash_fwd_paramsE)
        /*0044*/ 	.word	0x00000000


	//----- nvinfo : EIATTR_REGCOUNT
	.align		4
.L_22:
        /*0048*/ 	.byte	0x04, 0x2f
        /*004a*/ 	.short	(.L_24 - .L_23)
	.align		4
.L_23:
        /*004c*/ 	.word	index@(_ZN5flash16flash_fwd_kernelI23Flash_fwd_kernel_traitsILi192ELi64ELi64ELi4ELb0ELb0EN7cutlass6half_tE19Flash_kernel_traitsILi192ELi64ELi64ELi4ES3_EELb1ELb1ELb0ELb0ELb0ELb0ELb0ELb1EEEvNS_16Flash_fwd_paramsE)
        /*0050*/ 	.word	0x000000ff


	//----- nvinfo : EIATTR_FRAME_SIZE
	.align		4
.L_24:
        /*0054*/ 	.byte	0x04, 0x11
        /*0056*/ 	.short	(.L_26 - .L_25)
	.align		4
.L_25:
        /*0058*/ 	.word	index@(_ZN5flash16flash_fwd_kernelI23Flash_fwd_kernel_traitsILi192ELi64ELi64ELi4ELb0ELb0EN7cutlass6half_tE19Flash_kernel_traitsILi192ELi64ELi64ELi4ES3_EELb1ELb1ELb0ELb0ELb0ELb0ELb0ELb1EEEvNS_16Flash_fwd_paramsE)
        /*005c*/ 	.word	0x000000e8


	//----- nvinfo : EIATTR_REGCOUNT
	.align		4
.L_26:
        /*0060*/ 	.byte	0x04, 0x2f
        /*0062*/ 	.short	(.L_28 - .L_27)
	.align		4
.L_27:
        /*0064*/ 	.word	index@(_ZN5flash16flash_fwd_kernelI23Flash_fwd_kernel_traitsILi192ELi64ELi64ELi4ELb0ELb0EN7cutlass6half_tE19Flash_kernel_traitsILi192ELi64ELi64ELi4ES3_EELb1ELb1ELb0ELb1ELb0ELb0ELb0ELb0EEEvNS_16Flash_fwd_paramsE)
        /*0068*/ 	.word	0x000000fe


	//----- nvinfo : EIATTR_FRAME_SIZE
	.align		4
.L_28:
        /*006c*/ 	.byte	0x04, 0x11
        /*006e*/ 	.short	(.L_30 - .L_29)
	.align		4
.L_29:
        /*0070*/ 	.word	index@(_ZN5flash16flash_fwd_kernelI23Flash_fwd_kernel_traitsILi192ELi64ELi64ELi4ELb0ELb0EN7cutlass6half_tE19Flash_kernel_traitsILi192ELi64ELi64ELi4ES3_EELb1ELb1ELb0ELb1ELb0ELb0ELb0ELb0EEEvNS_16Flash_fwd_paramsE)
        /*0074*/ 	.word	0x00000000


	//----- nvinfo : EIATTR_REGCOUNT
	.align		4
.L_30:
        /*0078*/ 	.byte	0x04, 0x2f
        /*007a*/ 	.short	(.L_32 - .L_31)
	.align		4
.L_31:
        /*007c*/ 	.word	index@(_ZN5flash16flash_fwd_kernelI23Flash_fwd_kernel_traitsILi192ELi64ELi64ELi4ELb0ELb0EN7cutlass6half_tE19Flash_kernel_traitsILi192ELi64ELi64ELi4ES3_EELb0ELb1ELb0ELb0ELb0ELb1ELb1ELb0EEEvNS_16Flash_fwd_paramsE)
        /*0080*/ 	.word	0x000000fe


	//----- nvinfo : EIATTR_FRAME_SIZE
	.align		4
.L_32:
        /*0084*/ 	.byte	0x04, 0x11
        /*0086*/ 	.short	(.L_34 - .L_33)
	.align		4
.L_33:
        /*0088*/ 	.word	index@(_ZN5flash16flash_fwd_kernelI23Flash_fwd_kernel_traitsILi192ELi64ELi64ELi4ELb0ELb0EN7cutlass6half_tE19Flash_kernel_traitsILi192ELi64ELi64ELi4ES3_EELb0ELb1ELb0ELb0ELb0ELb1ELb1ELb0EEEvNS_16Flash_fwd_paramsE)
        /*008c*/ 	.word	0x00000000


	//----- nvinfo : EIATTR_REGCOUNT
	.align		4
.L_34:
        /*0090*/ 	.byte	0x04, 0x2f
        /*0092*/ 	.short	(.L_36 - .L_35)
	.align		4
.L_35:
        /*0094*/ 	.word	index@(_ZN5flash16flash_fwd_kernelI23Flash_fwd_kernel_traitsILi192ELi64ELi64ELi4ELb0ELb0EN7cutlass6half_tE19Flash_kernel_traitsILi192ELi64ELi64ELi4ES3_EELb1ELb1ELb0ELb0ELb0ELb1ELb0ELb0EEEvNS_16Flash_fwd_paramsE)
        /*0098*/ 	.word	0x000000fe


	//----- nvinfo : EIATTR_FRAME_SIZE
	.align		4
.L_36:
        /*009c*/ 	.byte	0x04, 0x11
        /*009e*/ 	.short	(.L_38 - .L_37)
	.align		4
.L_37:
        /*00a0*/ 	.word	index@(_ZN5flash16flash_fwd_kernelI23Flash_fwd_kernel_traitsILi192ELi64ELi64ELi4ELb0ELb0EN7cutlass6half_tE19Flash_kernel_traitsILi192ELi64ELi64ELi4ES3_EELb1ELb1ELb0ELb0ELb0ELb1ELb0ELb0EEEvNS_16Flash_fwd_paramsE)
        /*00a4*/ 	.word	0x00000000


	//----- nvinfo : EIATTR_REGCOUNT
	.align		4
.L_38:
        /*00a8*/ 	.byte	0x04, 0x2f
        /*00aa*/ 	.short	(.L_40 - .L_39)
	.align		4
.L_39:
        /*00ac*/ 	.word	index@(_ZN5flash16flash_fwd_kernelI23Flash_fwd_kernel_traitsILi192ELi64ELi64ELi4ELb0ELb0EN7cutlass6half_tE19Flash_kernel_traitsILi192ELi64ELi64ELi4ES3_EELb1ELb1ELb0ELb0ELb0ELb0ELb0ELb0EEEvNS_16Flash_fwd_paramsE)
        /*00b0*/ 	.word	0x000000fe


	//----- nvinfo : EIATTR_FRAME_SIZE
	.align		4
.L_40:
        /*00b4*/ 	.byte	0x04, 0x11
        /*00b6*/ 	.short	(.L_42 - .L_41)
	.align		4
.L_41:
        /*00b8*/ 	.word	index@(_ZN5flash16flash_fwd_kernelI23Flash_fwd_kernel_traitsILi192ELi64ELi64ELi4ELb0ELb0EN7cutlass6half_tE19Flash_kernel_traitsILi192ELi64ELi64ELi4ES3_EELb1ELb1ELb0ELb0ELb0ELb0ELb0ELb0EEEvNS_16Flash_fwd_paramsE)
        /*00bc*/ 	.word	0x00000000


	//----- nvinfo : EIATTR_REGCOUNT
	.align		4
.L_42:
        /*00c0*/ 	.byte	0x04, 0x2f
        /*00c2*/ 	.short	(.L_44 - .L_43)
	.align		4
.L_43:
        /*00c4*/ 	.word	index@(_ZN5flash16flash_fwd_kernelI23Flash_fwd_kernel_traitsILi192ELi128ELi64ELi8ELb0ELb0EN7cutlass6half_tE19Flash_kernel_traitsILi192ELi128ELi64ELi8ES3_EELb0ELb1ELb0ELb1ELb0ELb0ELb1ELb0EEEvNS_16Flash_fwd_paramsE)
        /*00c8*/ 	.word	0x000000fe


	//----- nvinfo : EIATTR_FRAME_SIZE
	.align		4
.L_44:
        /*00cc*/ 	.byte	0x04, 0x11
        /*00ce*/ 	.short	(.L_46 - .L_45)
	.align		4
.L_45:
        /*00d0*/ 	.word	index@(_ZN5flash16flash_fwd_kernelI23Flash_fwd_kernel_traitsILi192ELi128ELi64ELi8ELb0ELb0EN7cutlass6half_tE19Flash_kernel_traitsILi192ELi128ELi64ELi8ES3_EELb0ELb1ELb0ELb1ELb0ELb0ELb1ELb0EEEvNS_16Flash_fwd_paramsE)
        /*00d4*/ 	.word	0x00000000


	//----- nvinfo : EIATTR_REGCOUNT
	.align		4
.L_46:
        /*00d8*/ 	.byte	0x04, 0x2f
        /*00da*/ 	.short	(.L_48 - .L_47)
	.align		4
.L_47:
        /*00dc*/ 	.word	index@(_ZN5flash16flash_fwd_kernelI23Flash_fwd_kernel_traitsILi192ELi128ELi64ELi8ELb0ELb0EN7cutlass6half_tE19Flash_kernel_traitsILi192ELi128ELi64ELi8ES3_EELb0ELb1ELb0ELb1ELb0ELb0ELb0ELb0EEEvNS_16Flash_fwd_paramsE)
        /*00e0*/ 	.word	0x000000ea


	//----- nvinfo : EIATTR_FRAME_SIZE
	.align		4
.L_48:
        /*00e4*/ 	.byte	0x04, 0x11
        /*00e6*/ 	.short	(.L_50 - .L_49)
	.align		4
.L_49:
        /*00e8*/ 	.word	index@(_ZN5flash16flash_fwd_kernelI23Flash_fwd_kernel_traitsILi192ELi128ELi64ELi8ELb0ELb0EN7cutlass6half_tE19Flash_kernel_traitsILi192ELi128ELi64ELi8ES3_EELb0ELb1ELb0ELb1ELb0ELb0ELb0ELb0EEEvNS_16Flash_fwd_paramsE)
        /*00ec*/ 	.word	0x00000000


	//----- nvinfo : EIATTR_REGCOUNT
	.align		4
.L_50:
        /*00f0*/ 	.byte	0x04, 0x2f
        /*00f2*/ 	.short	(.L_52 - .L_51)
	.align		4
.L_51:
        /*00f4*/ 	.word	index@(_ZN5flash16flash_fwd_kernelI23Flash_fwd_kernel_traitsILi192ELi128ELi64ELi8ELb0ELb0EN7cutlass6half_tE19Flash_kernel_traitsILi192ELi128ELi64ELi8ES3_EELb0ELb1ELb0ELb0ELb0ELb0ELb1ELb0EEEvNS_16Flash_fwd_paramsE)
        /*00f8*/ 	.word	0x000000ff


	//----- nvinfo : EIATTR_FRAME_SIZE
	.align		4
.L_52:
        /*00fc*/ 	.byte	0x04, 0x11
        /*00fe*/ 	.short	(.L_54 - .L_53)
	.align		4
.L_53:
        /*0100*/ 	.word	index@(_ZN5flash16flash_fwd_kernelI23Flash_fwd_kernel_traitsILi192ELi128ELi64ELi8ELb0ELb0EN7cutlass6half_tE19Flash_kernel_traitsILi192ELi128ELi64ELi8ES3_EELb0ELb1ELb0ELb0ELb0ELb0ELb1ELb0EEEvNS_16Flash_fwd_paramsE)
        /*0104*/ 	.word	0x00000000


	//----- nvinfo : EIATTR_REGCOUNT
	.align		4
.L_54:
        /*0108*/ 	.byte	0x04, 0x2f
        /*010a*/ 	.short	(.L_56 - .L_55)
	.align		4
.L_55:
        /*010c*/ 	.word	index@(_ZN5flash16flash_fwd_kernelI23Flash_fwd_kernel_traitsILi192ELi128ELi64ELi8ELb0ELb0EN7cutlass6half_tE19Flash_kernel_traitsILi192ELi128ELi64ELi8ES3_EELb0ELb1ELb0ELb0ELb0ELb0ELb0ELb0EEEvNS_16Flash_fwd_paramsE)
        /*0110*/ 	.word	0x000000ed


	//----- nvinfo : EIATTR_FRAME_SIZE
	.align		4
.L_56:
        /*0114*/ 	.byte	0x04, 0x11
        /*0116*/ 	.short	(.L_58 - .L_57)
	.align		4
.L_57:
        /*0118*/ 	.word	index@(_ZN5flash16flash_fwd_kernelI23Flash_fwd_kernel_traitsILi192ELi128ELi64ELi8ELb0ELb0EN7cutlass6half_tE19Flash_kernel_traitsILi192ELi128ELi64ELi8ES3_EELb0ELb1ELb0ELb0ELb0ELb0ELb0ELb0EEEvNS_16Flash_fwd_paramsE)
        /*011c*/ 	.word	0x00000000


	//----- nvinfo : EIATTR_REGCOUNT
	.align		4
.L_58:
        /*0120*/ 	.byte	0x04, 0x2f
        /*0122*/ 	.short	(.L_60 - .L_59)
	.align		4
.L_59:
        /*0124*/ 	.word	index@(_ZN5flash16flash_fwd_kernelI23Flash_fwd_kernel_traitsILi192ELi128ELi64ELi8ELb0ELb0EN7cutlass6half_tE19Flash_kernel_traitsILi192ELi128ELi64ELi8ES3_EELb0ELb1ELb0ELb0ELb0ELb1ELb1ELb0EEEvNS_16Flash_fwd_paramsE)
        /*0128*/ 	.word	0x000000ff


	//----- nvinfo : EIATTR_FRAME_SIZE
	.align		4
.L_60:
        /*012c*/ 	.byte	0x04, 0x11
        /*012e*/ 	.short	(.L_62 - .L_61)
	.align		4
.L_61:
        /*0130*/ 	.word	index@(_ZN5flash16flash_fwd_kernelI23Flash_fwd_kernel_traitsILi192ELi128ELi64ELi8ELb0ELb0EN7cutlass6half_tE19Flash_kernel_traitsILi192ELi128ELi64ELi8ES3_EELb0ELb1ELb0ELb0ELb0ELb1ELb1ELb0EEEvNS_16Flash_fwd_paramsE)
        /*0134*/ 	.word	0x00000000


	//----- nvinfo : EIATTR_REGCOUNT
	.align		4
.L_62:
        /*0138*/ 	.byte	0x04, 0x2f
        /*013a*/ 	.short	(.L_64 - .L_63)
	.align		4
.L_63:
        /*013c*/ 	.word	index@(_ZN5flash16flash_fwd_kernelI23Flash_fwd_kernel_traitsILi192ELi128ELi64ELi8ELb0ELb0EN7cutlass6half_tE19Flash_kernel_traitsILi192ELi128ELi64ELi8ES3_EELb0ELb1ELb0ELb0ELb0ELb1ELb0ELb0EEEvNS_16Flash_fwd_paramsE)
        /*0140*/ 	.word	0x000000e4


	//----- nvinfo : EIATTR_FRAME_SIZE
	.align		4
.L_64:
        /*0144*/ 	.byte	0x04, 0x11
        /*0146*/ 	.short	(.L_66 - .L_65)
	.align		4
.L_65:
        /*0148*/ 	.word	index@(_ZN5flash16flash_fwd_kernelI23Flash_fwd_kernel_traitsILi192ELi128ELi64ELi8ELb0ELb0EN7cutlass6half_tE19Flash_kernel_traitsILi192ELi128ELi64ELi8ES3_EELb0ELb1ELb0ELb0ELb0ELb1ELb0ELb0EEEvNS_16Flash_fwd_paramsE)
        /*014c*/ 	.word	0x00000000


	//----- nvinfo : EIATTR_MIN_STACK_SIZE
	.align		4
.L_66:
        /*0150*/ 	.byte	0x04, 0x12
        /*0152*/ 	.short	(.L_68 - .L_67)
	.align		4
.L_67:
        /*0154*/ 	.word	index@(_ZN5flash16flash_fwd_kernelI23Flash_fwd_kernel_traitsILi192ELi128ELi64ELi8ELb0ELb0EN7cutlass6half_tE19Flash_kernel_traitsILi192ELi128ELi64ELi8ES3_EELb0ELb1ELb0ELb0ELb0ELb1ELb0ELb0EEEvNS_16Flash_fwd_paramsE)
        /*0158*/ 	.word	0x00000000


	//----- nvinfo : EIATTR_MIN_STACK_SIZE
	.align		4
.L_68:
        /*015c*/ 	.byte	0x04, 0x12
        /*015e*/ 	.short	(.L_70 - .L_69)
	.align		4
.L_69:
        /*0160*/ 	.word	index@(_ZN5flash16flash_fwd_kernelI23Flash_fwd_kernel_traitsILi192ELi128ELi64ELi8ELb0ELb0EN7cutlass6half_tE19Flash_kernel_traitsILi192ELi128ELi64ELi8ES3_EELb0ELb1ELb0ELb0ELb0ELb1ELb1ELb0EEEvNS_16Flash_fwd_paramsE)
        /*0164*/ 	.word	0x00000000


	//----- nvinfo : EIATTR_MIN_STACK_SIZE
	.align		4
.L_70:
        /*0168*/ 	.byte	0x04, 0x12
        /*016a*/ 	.short	(.L_72 - .L_71)
	.align		4
.L_71:
        /*016c*/ 	.word	index@(_ZN5flash16flash_fwd_kernelI23Flash_fwd_kernel_traitsILi192ELi128ELi64ELi8ELb0ELb0EN7cutlass6half_tE19Flash_kernel_traitsILi192ELi128ELi64ELi8ES3_EELb0ELb1ELb0ELb0ELb0ELb0ELb0ELb0EEEvNS_16Flash_fwd_paramsE)
        /*0170*/ 	.word	0x00000000


	//----- nvinfo : EIATTR_MIN_STACK_SIZE
	.align		4
.L_72:
        /*0174*/ 	.byte	0x04, 0x12
        /*0176*/ 	.short	(.L_74 - .L_73)
	.align		4
.L_73:
        /*0178*/ 	.word	index@(_ZN5flash16flash_fwd_kernelI23Flash_fwd_kernel_traitsILi192ELi128ELi64ELi8ELb0ELb0EN7cutlass6half_tE19Flash_kernel_traitsILi192ELi128ELi64ELi8ES3_EELb0ELb1ELb0ELb0ELb0ELb0ELb1ELb0EEEvNS_16Flash_fwd_paramsE)
        /*017c*/ 	.word	0x00000000


	//----- nvinfo : EIATTR_MIN_STACK_SIZE
	.align		4
.L_74:
        /*0180*/ 	.byte	0x04, 0x12
        /*0182*/ 	.short	(.L_76 - .L_75)
	.align		4
.L_75:
        /*0184*/ 	.word	index@(_ZN5flash16flash_fwd_kernelI23Flash_fwd_kernel_traitsILi192ELi128ELi64ELi8ELb0ELb0EN7cutlass6half_tE19Flash_kernel_traitsILi192ELi128ELi64ELi8ES3_EELb0ELb1ELb0ELb1ELb0ELb0ELb0ELb0EEEvNS_16Flash_fwd_paramsE)
        /*0188*/ 	.word	0x00000000


	//----- nvinfo : EIATTR_MIN_STACK_SIZE
	.align		4
.L_76:
        /*018c*/ 	.byte	0x04, 0x12
        /*018e*/ 	.short	(.L_78 - .L_77)
	.align		4
.L_77:
        /*0190*/ 	.word	index@(_ZN5flash16flash_fwd_kernelI23Flash_fwd_kernel_traitsILi192ELi128ELi64ELi8ELb0ELb0EN7cutlass6half_tE19Flash_kernel_traitsILi192ELi128ELi64ELi8ES3_EELb0ELb1ELb0ELb1ELb0ELb0ELb1ELb0EEEvNS_16Flash_fwd_paramsE)
        /*0194*/ 	.word	0x00000000


	//----- nvinfo : EIATTR_MIN_STACK_SIZE
	.align		4
.L_78:
        /*0198*/ 	.byte	0x04, 0x12
        /*019a*/ 	.short	(.L_80 - .L_79)
	.align		4
.L_79:
        /*019c*/ 	.word	index@(_ZN5flash16flash_fwd_kernelI23Flash_fwd_kernel_traitsILi192ELi64ELi64ELi4ELb0ELb0EN7cutlass6half_tE19Flash_kernel_traitsILi192ELi64ELi64ELi4ES3_EELb1ELb1ELb0ELb0ELb0ELb0ELb0ELb0EEEvNS_16Flash_fwd_paramsE)
        /*01a0*/ 	.word	0x00000000


	//----- nvinfo : EIATTR_MIN_STACK_SIZE
	.align		4
.L_80:
        /*01a4*/ 	.byte	0x04, 0x12
        /*01a6*/ 	.short	(.L_82 - .L_81)
	.align		4
.L_81:
        /*01a8*/ 	.word	index@(_ZN5flash16flash_fwd_kernelI23Flash_fwd_kernel_traitsILi192ELi64ELi64ELi4ELb0ELb0EN7cutlass6half_tE19Flash_kernel_traitsILi192ELi64ELi64ELi4ES3_EELb1ELb1ELb0ELb0ELb0ELb1ELb0ELb0EEEvNS_16Flash_fwd_paramsE)
        /*01ac*/ 	.word	0x00000000


	//----- nvinfo : EIATTR_MIN_STACK_SIZE
	.align		4
.L_82:
        /*01b0*/ 	.byte	0x04, 0x12
        /*01b2*/ 	.short	(.L_84 - .L_83)
	.align		4
.L_83:
        /*01b4*/ 	.word	index@(_ZN5flash16flash_fwd_kernelI23Flash_fwd_kernel_traitsILi192ELi64ELi64ELi4ELb0ELb0EN7cutlass6half_tE19Flash_kernel_traitsILi192ELi64ELi64ELi4ES3_EELb0ELb1ELb0ELb0ELb0ELb1ELb1ELb0EEEvNS_16Flash_fwd_paramsE)
        /*01b8*/ 	.word	0x00000000


	//----- nvinfo : EIATTR_MIN_STACK_SIZE
	.align		4
.L_84:
        /*01bc*/ 	.byte	0x04, 0x12
        /*01be*/ 	.short	(.L_86 - .L_85)
	.align		4
.L_85:
        /*01c0*/ 	.word	index@(_ZN5flash16flash_fwd_kernelI23Flash_fwd_kernel_traitsILi192ELi64ELi64ELi4ELb0ELb0EN7cutlass6half_tE19Flash_kernel_traitsILi192ELi64ELi64ELi4ES3_EELb1ELb1ELb0ELb1ELb0ELb0ELb0ELb0EEEvNS_16Flash_fwd_paramsE)
        /*01c4*/ 	.word	0x00000000


	//----- nvinfo : EIATTR_MIN_STACK_SIZE
	.align		4
.L_86:
        /*01c8*/ 	.byte	0x04, 0x12
        /*01ca*/ 	.short	(.L_88 - .L_87)
	.align		4
.L_87:
        /*01cc*/ 	.word	index@(_ZN5flash16flash_fwd_kernelI23Flash_fwd_kernel_traitsILi192ELi64ELi64ELi4ELb0ELb0EN7cutlass6half_tE19Flash_kernel_traitsILi192ELi64ELi64ELi4ES3_EELb1ELb1ELb0ELb0ELb0ELb0ELb0ELb1EEEvNS_16Flash_fwd_paramsE)
        /*01d0*/ 	.word	0x000000e8


	//----- nvinfo : EIATTR_MIN_STACK_SIZE
	.align		4
.L_88:
        /*01d4*/ 	.byte	0x04, 0x12
        /*01d6*/ 	.short	(.L_90 - .L_89)
	.align		4
.L_89:
        /*01d8*/ 	.word	index@(_ZN5flash16flash_fwd_kernelI23Flash_fwd_kernel_traitsILi192ELi64ELi64ELi4ELb0ELb0EN7cutlass6half_tE19Flash_kernel_traitsILi192ELi64ELi64ELi4ES3_EELb0ELb1ELb0ELb0ELb0ELb0ELb1ELb0EEEvNS_16Flash_fwd_paramsE)
        /*01dc*/ 	.word	0x00000000


	//----- nvinfo : EIATTR_MIN_STACK_SIZE
	.align		4
.L_90:
        /*01e0*/ 	.byte	0x04, 0x12
        /*01e2*/ 	.short	(.L_92 - .L_91)
	.align		4
.L_91:
        /*01e4*/ 	.word	index@(_ZN5flash16flash_fwd_kernelI23Flash_fwd_kernel_traitsILi192ELi64ELi64ELi4ELb0ELb0EN7cutlass6half_tE19Flash_kernel_traitsILi192ELi64ELi64ELi4ES3_EELb1ELb1ELb0ELb1ELb0ELb0ELb0ELb1EEEvNS_16Flash_fwd_paramsE)
        /*01e8*/ 	.word	0x000000c0


	//----- nvinfo : EIATTR_MIN_STACK_SIZE
	.align		4
.L_92:
        /*01ec*/ 	.byte	0x04, 0x12
        /*01ee*/ 	.short	(.L_94 - .L_93)
	.align		4
.L_93:
        /*01f0*/ 	.word	index@(_ZN5flash16flash_fwd_kernelI23Flash_fwd_kernel_traitsILi192ELi64ELi64ELi4ELb0ELb0EN7cutlass6half_tE19Flash_kernel_traitsILi192ELi64ELi64ELi4ES3_EELb0ELb1ELb0ELb1ELb0ELb0ELb1ELb0EEEvNS_16Flash_fwd_paramsE)
        /*01f4*/ 	.word	0x00000000
.L_94:


//--------------------- .nv.info._ZN5flash16flash_fwd_kernelI23Flash_fwd_kernel_traitsILi192ELi128ELi64ELi8ELb0ELb0EN7cutlass6half_tE19Flash_kernel_traitsILi192ELi128ELi64ELi8ES3_EELb0ELb1ELb0ELb0ELb0ELb1ELb0ELb0EEEvNS_16Flash_fwd_paramsE --------------------------
	.section	.nv.info._ZN5flash16flash_fwd_kernelI23Flash_fwd_kernel_traitsILi192ELi128ELi64ELi8ELb0ELb0EN7cutlass6half_tE19Flash_kernel_traitsILi192ELi128ELi64ELi8ES3_EELb0ELb1ELb0ELb0ELb0ELb1ELb0ELb0EEEvNS_16Flash_fwd_paramsE,"",@"SHT_CUDA_INFO"
	.sectionflags	@""
	.align	4


	//----- nvinfo : EIATTR_CUDA_API_VERSION
	.align		4
        /*0000*/ 	.byte	0x04, 0x37
        /*0002*/ 	.short	(.L_96 - .L_95)
.L_95:
        /*0004*/ 	.word	0x00000082


	//----- nvinfo : EIATTR_SW2861232_WAR
	.align		4
.L_96:
        /*0008*/ 	.byte	0x01, 0x35
	.zero		2


	//----- nvinfo : EIATTR_PARAM_CBANK
	.align		4
        /*000c*/ 	.byte	0x04, 0x0a
        /*000e*/ 	.short	(.L_98 - .L_97)
	.align		4
.L_97:
        /*0010*/ 	.word	index@(.nv.constant0._ZN5flash16flash_fwd_kernelI23Flash_fwd_kernel_traitsILi192ELi128ELi64ELi8ELb0ELb0EN7cutlass6half_tE19Flash_kernel_traitsILi192ELi128ELi64ELi8ES3_EELb0ELb1ELb0ELb0ELb0ELb1ELb0ELb0EEEvNS_16Flash_fwd_paramsE)
        /*0014*/ 	.short	0x0160
        /*0016*/ 	.short	0x01d0


	//----- nvinfo : EIATTR_CBANK_PARAM_SIZE
	.align		4
.L_98:
        /*0018*/ 	.byte	0x03, 0x19
        /*001a*/ 	.short	0x01d0


	//----- nvinfo : EIATTR_KPARAM_INFO
	.align		4
        /*001c*/ 	.byte	0x04, 0x17
        /*001e*/ 	.short	(.L_100 - .L_99)
.L_99:
        /*0020*/ 	.word	0x00000000
        /*0024*/ 	.short	0x0000
        /*0026*/ 	.short	0x0000
        /*0028*/ 	.byte	0x00, 0xf0, 0x41, 0x07


	//----- nvinfo : EIATTR_MAXREG_COUNT
	.align		4
.L_100:
        /*002c*/ 	.byte	0x03, 0x1b
        /*002e*/ 	.short	0x00ff


	//----- nvinfo : EIATTR_NUM_BARRIERS
	.align		4
        /*0030*/ 	.byte	0x02, 0x4c
        /*0032*/ 	.byte	0x01
	.zero		1


	//----- nvinfo : EIATTR_MERCURY_ISA_VERSION
	.align		4
        /*0034*/ 	.byte	0x03, 0x5f
        /*0036*/ 	.short	0x0000


	//----- nvinfo : EIATTR_COOP_GROUP_MASK_REGIDS
	.align		4
        /*0038*/ 	.byte	0x04, 0x29
        /*003a*/ 	.short	(.L_102 - .L_101)


	//   ....[0]....
.L_101:
        /*003c*/ 	.word	0xffffffff


	//   ....[1]....
        /*0040*/ 	.word	0xffffffff


	//   ....[2]....
        /*0044*/ 	.word	0xffffffff


	//   ....[3]....
        /*0048*/ 	.word	0xffffffff


	//   ....[4]....
        /*004c*/ 	.word	0xffffffff


	//   ....[5]....
        /*0050*/ 	.word	0xffffffff


	//   ....[6]....
        /*0054*/ 	.word	0xffffffff


	//   ....[7]....
        /*0058*/ 	.word	0xffffffff


	//   ....[8]....
        /*005c*/ 	.word	0xffffffff


	//   ....[9]....
        /*0060*/ 	.word	0xffffffff


	//   ....[10]....
        /*0064*/ 	.word	0xffffffff


	//   ....[11]....
        /*0068*/ 	.word	0xffffffff


	//   ....[12]....
        /*006c*/ 	.word	0xffffffff


	//   ....[13]....
        /*0070*/ 	.word	0xffffffff


	//   ....[14]....
        /*0074*/ 	.word	0xffffffff


	//   ....[15]....
        /*0078*/ 	.word	0xffffffff


	//   ....[16]....
        /*007c*/ 	.word	0xffffffff


	//   ....[17]....
        /*0080*/ 	.word	0xffffffff


	//   ....[18]....
        /*0084*/ 	.word	0xffffffff


	//   ....[19]....
        /*0088*/ 	.word	0xffffffff


	//----- nvinfo : EIATTR_COOP_GROUP_INSTR_OFFSETS
	.align		4
.L_102:
        /*008c*/ 	.byte	0x04, 0x28
        /*008e*/ 	.short	(.L_104 - .L_103)


	//   ....[0]....
.L_103:
        /*0090*/ 	.word	0x00002910


	//   ....[1]....
        /*0094*/ 	.word	0x00002930


	//   ....[2]....
        /*0098*/ 	.word	0x000029d0


	//   ....[3]....
        /*009c*/ 	.word	0x000029e0


	//   ....[4]....
        /*00a0*/ 	.word	0x00004e70


	//   ....[5]....
        /*00a4*/ 	.word	0x00004e80


	//   ....[6]....
        /*00a8*/ 	.word	0x00004eb0


	//   ....[7]....
        /*00ac*/ 	.word	0x00004ec0


	//   ....[8]....
        /*00b0*/ 	.word	0x00007a30


	//   ....[9]....
        /*00b4*/ 	.word	0x00007a40


	//   ....[10]....
        /*00b8*/ 	.word	0x00007a70


	//   ....[11]....
        /*00bc*/ 	.word	0x00007a80


	//   ....[12]....
        /*00c0*/ 	.word	0x0000a190


	//   ....[13]....
        /*00c4*/ 	.word	0x0000a1b0


	//   ....[14]....
        /*00c8*/ 	.word	0x0000a1e0


	//   ....[15]....
        /*00cc*/ 	.word	0x0000a1f0


	//   ....[16]....
        /*00d0*/ 	.word	0x0000b8b0


	//   ....[17]....
        /*00d4*/ 	.word	0x0000b8f0


	//   ....[18]....
        /*00d8*/ 	.word	0x0000b930


	//   ....[19]....
        /*00dc*/ 	.word	0x0000b940


	//----- nvinfo : EIATTR_EXIT_INSTR_OFFSETS
	.align		4
.L_104:
        /*00e0*/ 	.byte	0x04, 0x1c
        /*00e2*/ 	.short	(.L_106 - .L_105)


	//   ....[0]....
.L_105:
        /*00e4*/ 	.word	0x000002e0


	//   ....[1]....
        /*00e8*/ 	.word	0x0000d0f0


	//   ....[2]....
        /*00ec*/ 	.word	0x0000d1c0


	//   ....[3]....
        /*00f0*/ 	.word	0x0000dae0


	//   ....[4]....
        /*00f4*/ 	.word	0x0000db60


	//----- nvinfo : EIATTR_CTAIDZ_USED
	.align		4
.L_106:
        /*00f8*/ 	.byte	0x01, 0x04
	.zero		2


	//----- nvinfo : EIATTR_CRS_STACK_SIZE
	.align		4
        /*00fc*/ 	.byte	0x04, 0x1e
        /*00fe*/ 	.short	(.L_108 - .L_107)
.L_107:
        /*0100*/ 	.word	0x00000000
.L_108:


//--------------------- .nv.info._ZN5flash16flash_fwd_kernelI23Flash_fwd_kernel_traitsILi192ELi128ELi64ELi8ELb0ELb0EN7cutlass6half_tE19Flash_kernel_traitsILi192ELi128ELi64ELi8ES3_EELb0ELb1ELb0ELb0ELb0ELb1ELb1ELb0EEEvNS_16Flash_fwd_paramsE --------------------------
	.section	.nv.info._ZN5flash16flash_fwd_kernelI23Flash_fwd_kernel_traitsILi192ELi128ELi64ELi8ELb0ELb0EN7cutlass6half_tE19Flash_kernel_traitsILi192ELi128ELi64ELi8ES3_EELb0ELb1ELb0ELb0ELb0ELb1ELb1ELb0EEEvNS_16Flash_fwd_paramsE,"",@"SHT_CUDA_INFO"
	.sectionflags	@""
	.align	4


	//----- nvinfo : EIATTR_CUDA_API_VERSION
	.align		4
        /*0000*/ 	.byte	0x04, 0x37
        /*0002*/ 	.short	(.L_110 - .L_109)
.L_109:
        /*0004*/ 	.word	0x00000082


	//----- nvinfo : EIATTR_SW2861232_WAR
	.align		4
.L_110:
        /*0008*/ 	.byte	0x01, 0x35
	.zero		2


	//----- nvinfo : EIATTR_PARAM_CBANK
	.align		4
        /*000c*/ 	.byte	0x04, 0x0a
        /*000e*/ 	.short	(.L_112 - .L_111)
	.align		4
.L_111:
        /*0010*/ 	.word	index@(.nv.constant0._ZN5flash16flash_fwd_kernelI23Flash_fwd_kernel_traitsILi192ELi128ELi64ELi8ELb0ELb0EN7cutlass6half_tE19Flash_kernel_traitsILi192ELi128ELi64ELi8ES3_EELb0ELb1ELb0ELb0ELb0ELb1ELb1ELb0EEEvNS_16Flash_fwd_paramsE)
        /*0014*/ 	.short	0x0160
        /*0016*/ 	.short	0x01d0


	//----- nvinfo : EIATTR_CBANK_PARAM_SIZE
	.align		4
.L_112:
        /*0018*/ 	.byte	0x03, 0x19
        /*001a*/ 	.short	0x01d0


	//----- nvinfo : EIATTR_KPARAM_INFO
	.align		4
        /*001c*/ 	.byte	0x04, 0x17
        /*001e*/ 	.short	(.L_114 - .L_113)
.L_113:
        /*0020*/ 	.word	0x00000000
        /*0024*/ 	.short	0x0000
        /*0026*/ 	.short	0x0000
        /*0028*/ 	.byte	0x00, 0xf0, 0x41, 0x07


	//----- nvinfo : EIATTR_MAXREG_COUNT
	.align		4
.L_114:
        /*002c*/ 	.byte	0x03, 0x1b
        /*002e*/ 	.short	0x00ff


	//----- nvinfo : EIATTR_NUM_BARRIERS
	.align		4
        /*0030*/ 	.byte	0x02, 0x4c
        /*0032*/ 	.byte	0x01
	.zero		1


	//----- nvinfo : EIATTR_MERCURY_ISA_VERSION
	.align		4
        /*0034*/ 	.byte	0x03, 0x5f
        /*0036*/ 	.short	0x0000


	//----- nvinfo : EIATTR_COOP_GROUP_MASK_REGIDS
	.align		4
        /*0038*/ 	.byte	0x04, 0x29
        /*003a*/ 	.short	(.L_116 - .L_115)


	//   ....[0]....
.L_115:
        /*003c*/ 	.word	0xffffffff


	//   ....[1]....
        /*0040*/ 	.word	0xffffffff


	//   ....[2]....
        /*0044*/ 	.word	0xffffffff


	//   ....[3]....
        /*0048*/ 	.word	0xffffffff


	//   ....[4]....
        /*004c*/ 	.word	0xffffffff


	//   ....[5]....
        /*0050*/ 	.word	0xffffffff


	//   ....[6]....
        /*0054*/ 	.word	0xffffffff


	//   ....[7]....
        /*0058*/ 	.word	0xffffffff


	//   ....[8]....
        /*005c*/ 	.word	0xffffffff


	//   ....[9]....
        /*0060*/ 	.word	0xffffffff


	//   ....[10]....
        /*0064*/ 	.word	0xffffffff


	//   ....[11]....
        /*0068*/ 	.word	0xffffffff


	//   ....[12]....
        /*006c*/ 	.word	0xffffffff


	//   ....[13]....
        /*0070*/ 	.word	0xffffffff


	//   ....[14]....
        /*0074*/ 	.word	0xffffffff


	//   ....[15]....
        /*0078*/ 	.word	0xffffffff


	//   ....[16]....
        /*007c*/ 	.word	0xffffffff


	//   ....[17]....
        /*0080*/ 	.word	0xffffffff


	//   ....[18]....
        /*0084*/ 	.word	0xffffffff


	//   ....[19]....
        /*0088*/ 	.word	0xffffffff


	//----- nvinfo : EIATTR_COOP_GROUP_INSTR_OFFSETS
	.align		4
.L_116:
        /*008c*/ 	.byte	0x04, 0x28
        /*008e*/ 	.short	(.L_118 - .L_117)


	//   ....[0]....
.L_117:
        /*0090*/ 	.word	0x00002d10


	//   ....[1]....
        /*0094*/ 	.word	0x00002d30


	//   ....[2]....
        /*0098*/ 	.word	0x00002dd0


	//   ....[3]....
        /*009c*/ 	.word	0x00002de0


	//   ....[4]....
        /*00a0*/ 	.word	0x00005660


	//   ....[5]....
        /*00a4*/ 	.word	0x00005670


	//   ....[6]....
        /*00a8*/ 	.word	0x000056a0


	//   ....[7]....
        /*00ac*/ 	.word	0x000056b0


	//   ....[8]....
        /*00b0*/ 	.word	0x00008620


	//   ....[9]....
        /*00b4*/ 	.word	0x00008630


	//   ....[10]....
        /*00b8*/ 	.word	0x00008660


	//   ....[11]....
        /*00bc*/ 	.word	0x00008670


	//   ....[12]....
        /*00c0*/ 	.word	0x0000b1b0


	//   ....[13]....
        /*00c4*/ 	.word	0x0000b1c0


	//   ....[14]....
        /*00c8*/ 	.word	0x0000b210


	//   ....[15]....
        /*00cc*/ 	.word	0x0000b220


	//   ....[16]....
        /*00d0*/ 	.word	0x0000c8a0


	//   ....[17]....
        /*00d4*/ 	.word	0x0000c8e0


	//   ....[18]....
        /*00d8*/ 	.word	0x0000c920


	//   ....[19]....
        /*00dc*/ 	.word	0x0000c930


	//----- nvinfo : EIATTR_EXIT_INSTR_OFFSETS
	.align		4
.L_118:
        /*00e0*/ 	.byte	0x04, 0x1c
        /*00e2*/ 	.short	(.L_120 - .L_119)


	//   ....[0]....
.L_119:
        /*00e4*/ 	.word	0x000002e0


	//   ....[1]....
        /*00e8*/ 	.word	0x0000e0e0


	//   ....[2]....
        /*00ec*/ 	.word	0x0000e1b0


	//   ....[3]....
        /*00f0*/ 	.word	0x0000ead0


	//   ....[4]....
        /*00f4*/ 	.word	0x0000eb50


	//----- nvinfo : EIATTR_CTAIDZ_USED
	.align		4
.L_120:
        /*00f8*/ 	.byte	0x01, 0x04
	.zero		2


	//----- nvinfo : EIATTR_CRS_STACK_SIZE
	.align		4
        /*00fc*/ 	.byte	0x04, 0x1e
        /*00fe*/ 	.short	(.L_122 - .L_121)
.L_121:
        /*0100*/ 	.word	0x00000000
.L_122:


//--------------------- .nv.info._ZN5flash16flash_fwd_kernelI23Flash_fwd_kernel_traitsILi192ELi128ELi64ELi8ELb0ELb0EN7cutlass6half_tE19Flash_kernel_traitsILi192ELi128ELi64ELi8ES3_EELb0ELb1ELb0ELb0ELb0ELb0ELb0ELb0EEEvNS_16Flash_fwd_paramsE --------------------------
	.section	.nv.info._ZN5flash16flash_fwd_kernelI23Flash_fwd_kernel_traitsILi192ELi128ELi64ELi8ELb0ELb0EN7cutlass6half_tE19Flash_kernel_traitsILi192ELi128ELi64ELi8ES3_EELb0ELb1ELb0ELb0ELb0ELb0ELb0ELb0EEEvNS_16Flash_fwd_paramsE,"",@"SHT_CUDA_INFO"
	.sectionflags	@""
	.align	4


	//----- nvinfo : EIATTR_CUDA_API_VERSION
	.align		4
        /*0000*/ 	.byte	0x04, 0x37
        /*0002*/ 	.short	(.L_124 - .L_123)
.L_123:
        /*0004*/ 	.word	0x00000082


	//----- nvinfo : EIATTR_SW2861232_WAR
	.align		4
.L_124:
        /*0008*/ 	.byte	0x01, 0x35
	.zero		2


	//----- nvinfo : EIATTR_PARAM_CBANK
	.align		4
        /*000c*/ 	.byte	0x04, 0x0a
        /*000e*/ 	.short	(.L_126 - .L_125)
	.align		4
.L_125:
        /*0010*/ 	.word	index@(.nv.constant0._ZN5flash16flash_fwd_kernelI23Flash_fwd_kernel_traitsILi192ELi128ELi64ELi8ELb0ELb0EN7cutlass6half_tE19Flash_kernel_traitsILi192ELi128ELi64ELi8ES3_EELb0ELb1ELb0ELb0ELb0ELb0ELb0ELb0EEEvNS_16Flash_fwd_paramsE)
        /*0014*/ 	.short	0x0160
        /*0016*/ 	.short	0x01d0


	//----- nvinfo : EIATTR_CBANK_PARAM_SIZE
	.align		4
.L_126:
        /*0018*/ 	.byte	0x03, 0x19
        /*001a*/ 	.short	0x01d0


	//----- nvinfo : EIATTR_KPARAM_INFO
	.align		4
        /*001c*/ 	.byte	0x04, 0x17
        /*001e*/ 	.short	(.L_128 - .L_127)
.L_127:
        /*0020*/ 	.word	0x00000000
        /*0024*/ 	.short	0x0000
        /*0026*/ 	.short	0x0000
        /*0028*/ 	.byte	0x00, 0xf0, 0x41, 0x07


	//----- nvinfo : EIATTR_MAXREG_COUNT
	.align		4
.L_128:
        /*002c*/ 	.byte	0x03, 0x1b
        /*002e*/ 	.short	0x00ff


	//----- nvinfo : EIATTR_NUM_BARRIERS
	.align		4
        /*0030*/ 	.byte	0x02, 0x4c
        /*0032*/ 	.byte	0x01
	.zero		1


	//----- nvinfo : EIATTR_MERCURY_ISA_VERSION
	.align		4
        /*0034*/ 	.byte	0x03, 0x5f
        /*0036*/ 	.short	0x0000


	//----- nvinfo : EIATTR_COOP_GROUP_MASK_REGIDS
	.align		4
        /*0038*/ 	.byte	0x04, 0x29
        /*003a*/ 	.short	(.L_130 - .L_129)


	//   ....[0]....
.L_129:
        /*003c*/ 	.word	0xffffffff


	//   ....[1]....
        /*0040*/ 	.word	0xffffffff


	//   ....[2]....
        /*0044*/ 	.word	0xffffffff


	//   ....[3]....
        /*0048*/ 	.word	0xffffffff


	//   ....[4]....
        /*004c*/ 	.word	0xffffffff


	//   ....[5]....
        /*0050*/ 	.word	0xffffffff


	//   ....[6]....
        /*0054*/ 	.word	0xffffffff


	//   ....[7]....
        /*0058*/ 	.word	0xffffffff


	//   ....[8]....
        /*005c*/ 	.word	0xffffffff


	//   ....[9]....
        /*0060*/ 	.word	0xffffffff


	//   ....[10]....
        /*0064*/ 	.word	0xffffffff


	//   ....[11]....
        /*0068*/ 	.word	0xffffffff


	//   ....[12]....
        /*006c*/ 	.word	0xffffffff


	//   ....[13]....
        /*0070*/ 	.word	0xffffffff


	//   ....[14]....
        /*0074*/ 	.word	0xffffffff


	//   ....[15]....
        /*0078*/ 	.word	0xffffffff


	//   ....[16]....
        /*007c*/ 	.word	0xffffffff


	//   ....[17]....
        /*0080*/ 	.word	0xffffffff


	//   ....[18]....
        /*0084*/ 	.word	0xffffffff


	//   ....[19]....
        /*0088*/ 	.word	0xffffffff


	//----- nvinfo : EIATTR_COOP_GROUP_INSTR_OFFSETS
	.align		4
.L_130:
        /*008c*/ 	.byte	0x04, 0x28
        /*008e*/ 	.short	(.L_132 - .L_131)


	//   ....[0]....
.L_131:
        /*0090*/ 	.word	0x000036a0


	//   ....[1]....
        /*0094*/ 	.word	0x000036c0


	//   ....[2]....
        /*0098*/ 	.word	0x00003760


	//   ....[3]....
        /*009c*/ 	.word	0x00003770


	//   ....[4]....
        /*00a0*/ 	.word	0x00005fc0


	//   ....[5]....
        /*00a4*/ 	.word	0x00005fd0


	//   ....[6]....
        /*00a8*/ 	.word	0x00006000


	//   ....[7]....
        /*00ac*/ 	.word	0x00006010


	//   ....[8]....
        /*00b0*/ 	.word	0x00008f80


	//   ....[9]....
        /*00b4*/ 	.word	0x00008f90


	//   ....[10]....
        /*00b8*/ 	.word	0x00008fc0


	//   ....[11]....
        /*00bc*/ 	.word	0x00008fd0


	//   ....[12]....
        /*00c0*/ 	.word	0x0000ba80


	//   ....[13]....
        /*00c4*/ 	.word	0x0000baa0


	//   ....[14]....
        /*00c8*/ 	.word	0x0000bad0


	//   ....[15]....
        /*00cc*/ 	.word	0x0000bae0


	//   ....[16]....
        /*00d0*/ 	.word	0x0000d1a0


	//   ....[17]....
        /*00d4*/ 	.word	0x0000d1e0


	//   ....[18]....
        /*00d8*/ 	.word	0x0000d260


	//   ....[19]....
        /*00dc*/ 	.word	0x0000d280


	//----- nvinfo : EIATTR_EXIT_INSTR_OFFSETS
	.align		4
.L_132:
        /*00e0*/ 	.byte	0x04, 0x1c
        /*00e2*/ 	.short	(.L_134 - .L_133)


	//   ....[0]....
.L_133:
        /*00e4*/ 	.word	0x000002d0


	//   ....[1]....
        /*00e8*/ 	.word	0x0000eb50


	//   ....[2]....
        /*00ec*/ 	.word	0x0000ec50


	//   ....[3]....
        /*00f0*/ 	.word	0x0000ec70


	//   ....[4]....
        /*00f4*/ 	.word	0x0000f660


	//   ....[5]....
        /*00f8*/ 	.word	0x0000f6e0


	//----- nvinfo : EIATTR_CTAIDZ_USED
	.align		4
.L_134:
        /*00fc*/ 	.byte	0x01, 0x04
	.zero		2


	//----- nvinfo : EIATTR_CRS_STACK_SIZE
	.align		4
        /*0100*/ 	.byte	0x04, 0x1e
        /*0102*/ 	.short	(.L_136 - .L_135)
.L_135:
        /*0104*/ 	.word	0x00000000
.L_136:


//--------------------- .nv.info._ZN5flash16flash_fwd_kernelI23Flash_fwd_kernel_traitsILi192ELi128ELi64ELi8ELb0ELb0EN7cutlass6half_tE19Flash_kernel_traitsILi192ELi128ELi64ELi8ES3_EELb0ELb1ELb0ELb0ELb0ELb0ELb1ELb0EEEvNS_16Flash_fwd_paramsE --------------------------
	.section	.nv.info._ZN5flash16flash_fwd_kernelI23Flash_fwd_kernel_traitsILi192ELi128ELi64ELi8ELb0ELb0EN7cutlass6half_tE19Flash_kernel_traitsILi192ELi128ELi64ELi8ES3_EELb0ELb1ELb0ELb0ELb0ELb0ELb1ELb0EEEvNS_16Flash_fwd_paramsE,"",@"SHT_CUDA_INFO"
	.sectionflags	@""
	.align	4


	//----- nvinfo : EIATTR_CUDA_API_VERSION
	.align		4
        /*0000*/ 	.byte	0x04, 0x37
        /*0002*/ 	.short	(.L_138 - .L_137)
.L_137:
        /*0004*/ 	.word	0x00000082


	//----- nvinfo : EIATTR_SW2861232_WAR
	.align		4
.L_138:
        /*0008*/ 	.byte	0x01, 0x35
	.zero		2


	//----- nvinfo : EIATTR_PARAM_CBANK
	.align		4
        /*000c*/ 	.byte	0x04, 0x0a
        /*000e*/ 	.short	(.L_140 - .L_139)
	.align		4
.L_139:
        /*0010*/ 	.word	index@(.nv.constant0._ZN5flash16flash_fwd_kernelI23Flash_fwd_kernel_traitsILi192ELi128ELi64ELi8ELb0ELb0EN7cutlass6half_tE19Flash_kernel_traitsILi192ELi128ELi64ELi8ES3_EELb0ELb1ELb0ELb0ELb0ELb0ELb1ELb0EEEvNS_16Flash_fwd_paramsE)
        /*0014*/ 	.short	0x0160
        /*0016*/ 	.short	0x01d0


	//----- nvinfo : EIATTR_CBANK_PARAM_SIZE
	.align		4
.L_140:
        /*0018*/ 	.byte	0x03, 0x19
        /*001a*/ 	.short	0x01d0


	//----- nvinfo : EIATTR_KPARAM_INFO
	.align		4
        /*001c*/ 	.byte	0x04, 0x17
        /*001e*/ 	.short	(.L_142 - .L_141)
.L_141:
        /*0020*/ 	.word	0x00000000
        /*0024*/ 	.short	0x0000
        /*0026*/ 	.short	0x0000
        /*0028*/ 	.byte	0x00, 0xf0, 0x41, 0x07


	//----- nvinfo : EIATTR_MAXREG_COUNT
	.align		4
.L_142:
        /*002c*/ 	.byte	0x03, 0x1b
        /*002e*/ 	.short	0x00ff


	//----- nvinfo : EIATTR_NUM_BARRIERS
	.align		4
        /*0030*/ 	.byte	0x02, 0x4c
        /*0032*/ 	.byte	0x01
	.zero		1


	//----- nvinfo : EIATTR_MERCURY_ISA_VERSION
	.align		4
        /*0034*/ 	.byte	0x03, 0x5f
        /*0036*/ 	.short	0x0000


	//----- nvinfo : EIATTR_COOP_GROUP_MASK_REGIDS
	.align		4
        /*0038*/ 	.byte	0x04, 0x29
        /*003a*/ 	.short	(.L_144 - .L_143)


	//   ....[0]....
.L_143:
        /*003c*/ 	.word	0xffffffff


	//   ....[1]....
        /*0040*/ 	.word	0xffffffff


	//   ....[2]....
        /*0044*/ 	.word	0xffffffff


	//   ....[3]....
        /*0048*/ 	.word	0xffffffff


	//   ....[4]....
        /*004c*/ 	.word	0xffffffff


	//   ....[5]....
        /*0050*/ 	.word	0xffffffff


	//   ....[6]....
        /*0054*/ 	.word	0xffffffff


	//   ....[7]....
        /*0058*/ 	.word	0xffffffff


	//   ....[8]....
        /*005c*/ 	.word	0xffffffff


	//   ....[9]....
        /*0060*/ 	.word	0xffffffff


	//   ....[10]....
        /*0064*/ 	.word	0xffffffff


	//   ....[11]....
        /*0068*/ 	.word	0xffffffff


	//   ....[12]....
        /*006c*/ 	.word	0xffffffff


	//   ....[13]....
        /*0070*/ 	.word	0xffffffff


	//   ....[14]....
        /*0074*/ 	.word	0xffffffff


	//   ....[15]....
        /*0078*/ 	.word	0xffffffff


	//   ....[16]....
        /*007c*/ 	.word	0xffffffff


	//   ....[17]....
        /*0080*/ 	.word	0xffffffff


	//   ....[18]....
        /*0084*/ 	.word	0xffffffff


	//   ....[19]....
        /*0088*/ 	.word	0xffffffff


	//----- nvinfo : EIATTR_COOP_GROUP_INSTR_OFFSETS
	.align		4
.L_144:
        /*008c*/ 	.byte	0x04, 0x28
        /*008e*/ 	.short	(.L_146 - .L_145)


	//   ....[0]....
.L_145:
        /*0090*/ 	.word	0x00003aa0


	//   ....[1]....
        /*0094*/ 	.word	0x00003ac0


	//   ....[2]....
        /*0098*/ 	.word	0x00003b60


	//   ....[3]....
        /*009c*/ 	.word	0x00003b70


	//   ....[4]....
        /*00a0*/ 	.word	0x00006800


	//   ....[5]....
        /*00a4*/ 	.word	0x00006810


	//   ....[6]....
        /*00a8*/ 	.word	0x00006840


	//   ....[7]....
        /*00ac*/ 	.word	0x00006850


	//   ....[8]....
        /*00b0*/ 	.word	0x00009b80


	//   ....[9]....
        /*00b4*/ 	.word	0x00009b90


	//   ....[10]....
        /*00b8*/ 	.word	0x00009bc0


	//   ....[11]....
        /*00bc*/ 	.word	0x00009bd0


	//   ....[12]....
        /*00c0*/ 	.word	0x0000cab0


	//   ....[13]....
        /*00c4*/ 	.word	0x0000cac0


	//   ....[14]....
        /*00c8*/ 	.word	0x0000cb10


	//   ....[15]....
        /*00cc*/ 	.word	0x0000cb20


	//   ....[16]....
        /*00d0*/ 	.word	0x0000e1a0


	//   ....[17]....
        /*00d4*/ 	.word	0x0000e1e0


	//   ....[18]....
        /*00d8*/ 	.word	0x0000e260


	//   ....[19]....
        /*00dc*/ 	.word	0x0000e280


	//----- nvinfo : EIATTR_EXIT_INSTR_OFFSETS
	.align		4
.L_146:
        /*00e0*/ 	.byte	0x04, 0x1c
        /*00e2*/ 	.short	(.L_148 - .L_147)


	//   ....[0]....
.L_147:
        /*00e4*/ 	.word	0x000002d0


	//   ....[1]....
        /*00e8*/ 	.word	0x0000fb50


	//   ....[2]....
        /*00ec*/ 	.word	0x0000fc50


	//   ....[3]....
        /*00f0*/ 	.word	0x0000fc70


	//   ....[4]....
        /*00f4*/ 	.word	0x00010660


	//   ....[5]....
        /*00f8*/ 	.word	0x000106e0


	//----- nvinfo : EIATTR_CTAIDZ_USED
	.align		4
.L_148:
        /*00fc*/ 	.byte	0x01, 0x04
	.zero		2


	//----- nvinfo : EIATTR_CRS_STACK_SIZE
	.align		4
        /*0100*/ 	.byte	0x04, 0x1e
        /*0102*/ 	.short	(.L_150 - .L_149)
.L_149:
        /*0104*/ 	.word	0x00000000
.L_150:


//--------------------- .nv.info._ZN5flash16flash_fwd_kernelI23Flash_fwd_kernel_traitsILi192ELi128ELi64ELi8ELb0ELb0EN7cutlass6half_tE19Flash_kernel_traitsILi192ELi128ELi64ELi8ES3_EELb0ELb1ELb0ELb1ELb0ELb0ELb0ELb0EEEvNS_16Flash_fwd_paramsE --------------------------
	.section	.nv.info._ZN5flash16flash_fwd_kernelI23Flash_fwd_kernel_traitsILi192ELi128ELi64ELi8ELb0ELb0EN7cutlass6half_tE19Flash_kernel_traitsILi192ELi128ELi64ELi8ES3_EELb0ELb1ELb0ELb1ELb0ELb0ELb0ELb0EEEvNS_16Flash_fwd_paramsE,"",@"SHT_CUDA_INFO"
	.sectionflags	@""
	.align	4


	//----- nvinfo : EIATTR_CUDA_API_VERSION
	.align		4
        /*0000*/ 	.byte	0x04, 0x37
        /*0002*/ 	.short	(.L_152 - .L_151)
.L_151:
        /*0004*/ 	.word	0x00000082


	//----- nvinfo : EIATTR_SW2861232_WAR
	.align		4
.L_152:
        /*0008*/ 	.byte	0x01, 0x35
	.zero		2


	//----- nvinfo : EIATTR_PARAM_CBANK
	.align		4
        /*000c*/ 	.byte	0x04, 0x0a
        /*000e*/ 	.short	(.L_154 - .L_153)
	.align		4
.L_153:
        /*0010*/ 	.word	index@(.nv.constant0._ZN5flash16flash_fwd_kernelI23Flash_fwd_kernel_traitsILi192ELi128ELi64ELi8ELb0ELb0EN7cutlass6half_tE19Flash_kernel_traitsILi192ELi128ELi64ELi8ES3_EELb0ELb1ELb0ELb1ELb0ELb0ELb0ELb0EEEvNS_16Flash_fwd_paramsE)
        /*0014*/ 	.short	0x0160
        /*0016*/ 	.short	0x01d0


	//----- nvinfo : EIATTR_CBANK_PARAM_SIZE
	.align		4
.L_154:
        /*0018*/ 	.byte	0x03, 0x19
        /*001a*/ 	.short	0x01d0


	//----- nvinfo : EIATTR_KPARAM_INFO
	.align		4
        /*001c*/ 	.byte	0x04, 0x17
        /*001e*/ 	.short	(.L_156 - .L_155)
.L_155:
        /*0020*/ 	.word	0x00000000
        /*0024*/ 	.short	0x0000
        /*0026*/ 	.short	0x0000
        /*0028*/ 	.byte	0x00, 0xf0, 0x41, 0x07


	//----- nvinfo : EIATTR_MAXREG_COUNT
	.align		4
.L_156:
        /*002c*/ 	.byte	0x03, 0x1b
        /*002e*/ 	.short	0x00ff


	//----- nvinfo : EIATTR_NUM_BARRIERS
	.align		4
        /*0030*/ 	.byte	0x02, 0x4c
        /*0032*/ 	.byte	0x01
	.zero		1


	//----- nvinfo : EIATTR_MERCURY_ISA_VERSION
	.align		4
        /*0034*/ 	.byte	0x03, 0x5f
        /*0036*/ 	.short	0x0000


	//----- nvinfo : EIATTR_COOP_GROUP_MASK_REGIDS
	.align		4
        /*0038*/ 	.byte	0x04, 0x29
        /*003a*/ 	.short	(.L_158 - .L_157)


	//   ....[0]....
.L_157:
        /*003c*/ 	.word	0xffffffff


	//   ....[1]....
        /*0040*/ 	.word	0xffffffff


	//   ....[2]....
        /*0044*/ 	.word	0xffffffff


	//   ....[3]....
        /*0048*/ 	.word	0xffffffff


	//   ....[4]....
        /*004c*/ 	.word	0xffffffff


	//   ....[5]....
        /*0050*/ 	.word	0xffffffff


	//   ....[6]....
        /*0054*/ 	.word	0xffffffff


	//   ....[7]....
        /*0058*/ 	.word	0xffffffff


	//   ....[8]....
        /*005c*/ 	.word	0xffffffff


	//   ....[9]....
        /*0060*/ 	.word	0xffffffff


	//   ....[10]....
        /*0064*/ 	.word	0xffffffff


	//   ....[11]....
        /*0068*/ 	.word	0xffffffff


	//   ....[12]....
        /*006c*/ 	.word	0xffffffff


	//   ....[13]....
        /*0070*/ 	.word	0xffffffff


	//   ....[14]....
        /*0074*/ 	.word	0xffffffff


	//   ....[15]....
        /*0078*/ 	.word	0xffffffff


	//   ....[16]....
        /*007c*/ 	.word	0xffffffff


	//   ....[17]....
        /*0080*/ 	.word	0xffffffff


	//   ....[18]....
        /*0084*/ 	.word	0xffffffff


	//   ....[19]....
        /*0088*/ 	.word	0xffffffff


	//----- nvinfo : EIATTR_COOP_GROUP_INSTR_OFFSETS
	.align		4
.L_158:
        /*008c*/ 	.byte	0x04, 0x28
        /*008e*/ 	.short	(.L_160 - .L_159)


	//   ....[0]....
.L_159:
        /*0090*/ 	.word	0x00003a70


	//   ....[1]....
        /*0094*/ 	.word	0x00003a90


	//   ....[2]....
        /*0098*/ 	.word	0x00003b30


	//   ....[3]....
        /*009c*/ 	.word	0x00003b40


	//   ....[4]....
        /*00a0*/ 	.word	0x000066c0


	//   ....[5]....
        /*00a4*/ 	.word	0x000066d0


	//   ....[6]....
        /*00a8*/ 	.word	0x00006700


	//   ....[7]....
        /*00ac*/ 	.word	0x00006710


	//   ....[8]....
        /*00b0*/ 	.word	0x00009950


	//   ....[9]....
        /*00b4*/ 	.word	0x00009960


	//   ....[10]....
        /*00b8*/ 	.word	0x00009990


	//   ....[11]....
        /*00bc*/ 	.word	0x000099a0


	//   ....[12]....
        /*00c0*/ 	.word	0x0000c840


	//   ....[13]....
        /*00c4*/ 	.word	0x0000c860


	//   ....[14]....
        /*00c8*/ 	.word	0x0000c880


	//   ....[15]....
        /*00cc*/ 	.word	0x0000c8a0


	//   ....[16]....
        /*00d0*/ 	.word	0x0000df70


	//   ....[17]....
        /*00d4*/ 	.word	0x0000dfb0


	//   ....[18]....
        /*00d8*/ 	.word	0x0000e030


	//   ....[19]....
        /*00dc*/ 	.word	0x0000e050


	//----- nvinfo : EIATTR_EXIT_INSTR_OFFSETS
	.align		4
.L_160:
        /*00e0*/ 	.byte	0x04, 0x1c
        /*00e2*/ 	.short	(.L_162 - .L_161)


	//   ....[0]....
.L_161:
        /*00e4*/ 	.word	0x000002d0


	//   ....[1]....
        /*00e8*/ 	.word	0x0000f920


	//   ....[2]....
        /*00ec*/ 	.word	0x0000fa20


	//   ....[3]....
        /*00f0*/ 	.word	0x0000fa40


	//   ....[4]....
        /*00f4*/ 	.word	0x00010440


	//   ....[5]....
        /*00f8*/ 	.word	0x000104c0


	//----- nvinfo : EIATTR_CTAIDZ_USED
	.align		4
.L_162:
        /*00fc*/ 	.byte	0x01, 0x04
	.zero		2


	//----- nvinfo : EIATTR_CRS_STACK_SIZE
	.align		4
        /*0100*/ 	.byte	0x04, 0x1e
        /*0102*/ 	.short	(.L_164 - .L_163)
.L_163:
        /*0104*/ 	.word	0x00000000
.L_164:


//--------------------- .nv.info._ZN5flash16flash_fwd_kernelI23Flash_fwd_kernel_traitsILi192ELi128ELi64ELi8ELb0ELb0EN7cutlass6half_tE19Flash_kernel_traitsILi192ELi128ELi64ELi8ES3_EELb0ELb1ELb0ELb1ELb0ELb0ELb1ELb0EEEvNS_16Flash_fwd_paramsE --------------------------
	.section	.nv.info._ZN5flash16flash_fwd_kernelI23Flash_fwd_kernel_traitsILi192ELi128ELi64ELi8ELb0ELb0EN7cutlass6half_tE19Flash_kernel_traitsILi192ELi128ELi64ELi8ES3_EELb0ELb1ELb0ELb1ELb0ELb0ELb1ELb0EEEvNS_16Flash_fwd_paramsE,"",@"SHT_CUDA_INFO"
	.sectionflags	@""
	.align	4


	//----- nvinfo : EIATTR_CUDA_API_VERSION
	.align		4
        /*0000*/ 	.byte	0x04, 0x37
        /*0002*/ 	.short	(.L_166 - .L_165)
.L_165:
        /*0004*/ 	.word	0x00000082


	//----- nvinfo : EIATTR_SW2861232_WAR
	.align		4
.L_166:
        /*0008*/ 	.byte	0x01, 0x35
	.zero		2


	//----- nvinfo : EIATTR_PARAM_CBANK
	.align		4
        /*000c*/ 	.byte	0x04, 0x0a
        /*000e*/ 	.short	(.L_168 - .L_167)
	.align		4
.L_167:
        /*0010*/ 	.word	index@(.nv.constant0._ZN5flash16flash_fwd_kernelI23Flash_fwd_kernel_traitsILi192ELi128ELi64ELi8ELb0ELb0EN7cutlass6half_tE19Flash_kernel_traitsILi192ELi128ELi64ELi8ES3_EELb0ELb1ELb0ELb1ELb0ELb0ELb1ELb0EEEvNS_16Flash_fwd_paramsE)
        /*0014*/ 	.short	0x0160
        /*0016*/ 	.short	0x01d0


	//----- nvinfo : EIATTR_CBANK_PARAM_SIZE
	.align		4
.L_168:
        /*0018*/ 	.byte	0x03, 0x19
        /*001a*/ 	.short	0x01d0


	//----- nvinfo : EIATTR_KPARAM_INFO
	.align		4
        /*001c*/ 	.byte	0x04, 0x17
        /*001e*/ 	.short	(.L_170 - .L_169)
.L_169:
        /*0020*/ 	.word	0x00000000
        /*0024*/ 	.short	0x0000
        /*0026*/ 	.short	0x0000
        /*0028*/ 	.byte	0x00, 0xf0, 0x41, 0x07


	//----- nvinfo : EIATTR_MAXREG_COUNT
	.align		4
.L_170:
        /*002c*/ 	.byte	0x03, 0x1b
        /*002e*/ 	.short	0x00ff


	//----- nvinfo : EIATTR_NUM_BARRIERS
	.align		4
        /*0030*/ 	.byte	0x02, 0x4c
        /*0032*/ 	.byte	0x01
	.zero		1


	//----- nvinfo : EIATTR_MERCURY_ISA_VERSION
	.align		4
        /*0034*/ 	.byte	0x03, 0x5f
        /*0036*/ 	.short	0x0000


	//----- nvinfo : EIATTR_COOP_GROUP_MASK_REGIDS
	.align		4
        /*0038*/ 	.byte	0x04, 0x29
        /*003a*/ 	.short	(.L_172 - .L_171)


	//   ....[0]....
.L_171:
        /*003c*/ 	.word	0xffffffff


	//   ....[1]....
        /*0040*/ 	.word	0xffffffff


	//   ....[2]....
        /*0044*/ 	.word	0xffffffff


	//   ....[3]....
        /*0048*/ 	.word	0xffffffff


	//   ....[4]....
        /*004c*/ 	.word	0xffffffff


	//   ....[5]....
        /*0050*/ 	.word	0xffffffff


	//   ....[6]....
        /*0054*/ 	.word	0xffffffff


	//   ....[7]....
        /*0058*/ 	.word	0xffffffff


	//   ....[8]....
        /*005c*/ 	.word	0xffffffff


	//   ....[9]....
        /*0060*/ 	.word	0xffffffff


	//   ....[10]....
        /*0064*/ 	.word	0xffffffff


	//   ....[11]....
        /*0068*/ 	.word	0xffffffff


	//   ....[12]....
        /*006c*/ 	.word	0xffffffff


	//   ....[13]....
        /*0070*/ 	.word	0xffffffff


	//   ....[14]....
        /*0074*/ 	.word	0xffffffff


	//   ....[15]....
        /*0078*/ 	.word	0xffffffff


	//   ....[16]....
        /*007c*/ 	.word	0xffffffff


	//   ....[17]....
        /*0080*/ 	.word	0xffffffff


	//   ....[18]....
        /*0084*/ 	.word	0xffffffff


	//   ....[19]....
        /*0088*/ 	.word	0xffffffff


	//----- nvinfo : EIATTR_COOP_GROUP_INSTR_OFFSETS
	.align		4
.L_172:
        /*008c*/ 	.byte	0x04, 0x28
        /*008e*/ 	.short	(.L_174 - .L_173)


	//   ....[0]....
.L_173:
        /*0090*/ 	.word	0x00003e70


	//   ....[1]....
        /*0094*/ 	.word	0x00003e90


	//   ....[2]....
        /*0098*/ 	.word	0x00003f30


	//   ....[3]....
        /*009c*/ 	.word	0x00003f40


	//   ....[4]....
        /*00a0*/ 	.word	0x00006ea0


	//   ....[5]....
        /*00a4*/ 	.word	0x00006eb0


	//   ....[6]....
        /*00a8*/ 	.word	0x00006ee0


	//   ....[7]....
        /*00ac*/ 	.word	0x00006ef0


	//   ....[8]....
        /*00b0*/ 	.word	0x0000a540


	//   ....[9]....
        /*00b4*/ 	.word	0x0000a550


	//   ....[10]....
        /*00b8*/ 	.word	0x0000a590


	//   ....[11]....
        /*00bc*/ 	.word	0x0000a5a0


	//   ....[12]....
        /*00c0*/ 	.word	0x0000d840


	//   ....[13]....
        /*00c4*/ 	.word	0x0000d860


	//   ....[14]....
        /*00c8*/ 	.word	0x0000d890


	//   ....[15]....
        /*00cc*/ 	.word	0x0000d8b0


	//   ....[16]....
        /*00d0*/ 	.word	0x0000ef90


	//   ....[17]....
        /*00d4*/ 	.word	0x0000efd0


	//   ....[18]....
        /*00d8*/ 	.word	0x0000f050


	//   ....[19]....
        /*00dc*/ 	.word	0x0000f070


	//----- nvinfo : EIATTR_EXIT_INSTR_OFFSETS
	.align		4
.L_174:
        /*00e0*/ 	.byte	0x04, 0x1c
        /*00e2*/ 	.short	(.L_176 - .L_175)


	//   ....[0]....
.L_175:
        /*00e4*/ 	.word	0x000002d0


	//   ....[1]....
        /*00e8*/ 	.word	0x00010940


	//   ....[2]....
        /*00ec*/ 	.word	0x00010a40


	//   ....[3]....
        /*00f0*/ 	.word	0x00010a60


	//   ....[4]....
        /*00f4*/ 	.word	0x00011460


	//   ....[5]....
        /*00f8*/ 	.word	0x000114e0


	//----- nvinfo : EIATTR_CTAIDZ_USED
	.align		4
.L_176:
        /*00fc*/ 	.byte	0x01, 0x04
	.zero		2


	//----- nvinfo : EIATTR_CRS_STACK_SIZE
	.align		4
        /*0100*/ 	.byte	0x04, 0x1e
        /*0102*/ 	.short	(.L_178 - .L_177)
.L_177:
        /*0104*/ 	.word	0x00000000
.L_178:


//--------------------- .nv.info._ZN5flash16flash_fwd_kernelI23Flash_fwd_kernel_traitsILi192ELi64ELi64ELi4ELb0ELb0EN7cutlass6half_tE19Flash_kernel_traitsILi192ELi64ELi64ELi4ES3_EELb1ELb1ELb0ELb0ELb0ELb0ELb0ELb0EEEvNS_16Flash_fwd_paramsE --------------------------
	.section	.nv.info._ZN5flash16flash_fwd_kernelI23Flash_fwd_kernel_traitsILi192ELi64ELi64ELi4ELb0ELb0EN7cutlass6half_tE19Flash_kernel_traitsILi192ELi64ELi64ELi4ES3_EELb1ELb1ELb0ELb0ELb0ELb0ELb0ELb0EEEvNS_16Flash_fwd_paramsE,"",@"SHT_CUDA_INFO"
	.sectionflags	@""
	.align	4


	//----- nvinfo : EIATTR_CUDA_API_VERSION
	.align		4
        /*0000*/ 	.byte	0x04, 0x37
        /*0002*/ 	.short	(.L_180 - .L_179)
.L_179:
        /*0004*/ 	.word	0x00000082


	//----- nvinfo : EIATTR_SW2861232_WAR
	.align		4
.L_180:
        /*0008*/ 	.byte	0x01, 0x35
	.zero		2


	//----- nvinfo : EIATTR_PARAM_CBANK
	.align		4
        /*000c*/ 	.byte	0x04, 0x0a
        /*000e*/ 	.short	(.L_182 - .L_181)
	.align		4
.L_181:
        /*0010*/ 	.word	index@(.nv.constant0._ZN5flash16flash_fwd_kernelI23Flash_fwd_kernel_traitsILi192ELi64ELi64ELi4ELb0ELb0EN7cutlass6half_tE19Flash_kernel_traitsILi192ELi64ELi64ELi4ES3_EELb1ELb1ELb0ELb0ELb0ELb0ELb0ELb0EEEvNS_16Flash_fwd_paramsE)
        /*0014*/ 	.short	0x0160
        /*0016*/ 	.short	0x01d0


	//----- nvinfo : EIATTR_CBANK_PARAM_SIZE
	.align		4
.L_182:
        /*0018*/ 	.byte	0x03, 0x19
        /*001a*/ 	.short	0x01d0


	//----- nvinfo : EIATTR_KPARAM_INFO
	.align		4
        /*001c*/ 	.byte	0x04, 0x17
        /*001e*/ 	.short	(.L_184 - .L_183)
.L_183:
        /*0020*/ 	.word	0x00000000
        /*0024*/ 	.short	0x0000
        /*0026*/ 	.short	0x0000
        /*0028*/ 	.byte	0x00, 0xf0, 0x41, 0x07


	//----- nvinfo : EIATTR_MAXREG_COUNT
	.align		4
.L_184:
        /*002c*/ 	.byte	0x03, 0x1b
        /*002e*/ 	.short	0x00ff


	//----- nvinfo : EIATTR_NUM_BARRIERS
	.align		4
        /*0030*/ 	.byte	0x02, 0x4c
        /*0032*/ 	.byte	0x01
	.zero		1


	//----- nvinfo : EIATTR_MERCURY_ISA_VERSION
	.align		4
        /*0034*/ 	.byte	0x03, 0x5f
        /*0036*/ 	.short	0x0000


	//----- nvinfo : EIATTR_COOP_GROUP_MASK_REGIDS
	.align		4
        /*0038*/ 	.byte	0x04, 0x29
        /*003a*/ 	.short	(.L_186 - .L_185)


	//   ....[0]....
.L_185:
        /*003c*/ 	.word	0xffffffff


	//   ....[1]....
        /*0040*/ 	.word	0xffffffff


	//   ....[2]....
        /*0044*/ 	.word	0xffffffff


	//   ....[3]....
        /*0048*/ 	.word	0xffffffff


	//   ....[4]....
        /*004c*/ 	.word	0xffffffff


	//   ....[5]....
        /*0050*/ 	.word	0xffffffff


	//   ....[6]....
        /*0054*/ 	.word	0xffffffff


	//   ....[7]....
        /*0058*/ 	.word	0xffffffff


	//   ....[8]....
        /*005c*/ 	.word	0xffffffff


	//   ....[9]....
        /*0060*/ 	.word	0xffffffff


	//   ....[10]....
        /*0064*/ 	.word	0xffffffff


	//   ....[11]....
        /*0068*/ 	.word	0xffffffff


	//   ....[12]....
        /*006c*/ 	.word	0xffffffff


	//   ....[13]....
        /*0070*/ 	.word	0xffffffff


	//   ....[14]....
        /*0074*/ 	.word	0xffffffff


	//   ....[15]....
        /*0078*/ 	.word	0xffffffff


	//----- nvinfo : EIATTR_COOP_GROUP_INSTR_OFFSETS
	.align		4
.L_186:
        /*007c*/ 	.byte	0x04, 0x28
        /*007e*/ 	.short	(.L_188 - .L_187)


	//   ....[0]....
.L_187:
        /*0080*/ 	.word	0x000049a0


	//   ....[1]....
        /*0084*/ 	.word	0x00004a70


	//   ....[2]....
        /*0088*/ 	.word	0x00004ad0


	//   ....[3]....
        /*008c*/ 	.word	0x00004b40


	//   ....[4]....
        /*0090*/ 	.word	0x00008270


	//   ....[5]....
        /*0094*/ 	.word	0x000082a0


	//   ....[6]....
        /*0098*/ 	.word	0x000083a0


	//   ....[7]....
        /*009c*/ 	.word	0x00008430


	//   ....[8]....
        /*00a0*/ 	.word	0x0000bd90


	//   ....[9]....
        /*00a4*/ 	.word	0x0000bdc0


	//   ....[10]....
        /*00a8*/ 	.word	0x0000bdf0


	//   ....[11]....
        /*00ac*/ 	.word	0x0000be00


	//   ....[12]....
        /*00b0*/ 	.word	0x0000ddd0


	//   ....[13]....
        /*00b4*/ 	.word	0x0000de10


	//   ....[14]....
        /*00b8*/ 	.word	0x0000df20


	//   ....[15]....
        /*00bc*/ 	.word	0x0000df40


	//----- nvinfo : EIATTR_EXIT_INSTR_OFFSETS
	.align		4
.L_188:
        /*00c0*/ 	.byte	0x04, 0x1c
        /*00c2*/ 	.short	(.L_190 - .L_189)


	//   ....[0]....
.L_189:
        /*00c4*/ 	.word	0x00000710


	//   ....[1]....
        /*00c8*/ 	.word	0x0000f820


	//   ....[2]....
        /*00cc*/ 	.word	0x0000f920


	//   ....[3]....
        /*00d0*/ 	.word	0x0000f940


	//   ....[4]....
        /*00d4*/ 	.word	0x000103c0


	//   ....[5]....
        /*00d8*/ 	.word	0x00010440


	//----- nvinfo : EIATTR_CTAIDZ_USED
	.align		4
.L_190:
        /*00dc*/ 	.byte	0x01, 0x04
	.zero		2


	//----- nvinfo : EIATTR_CRS_STACK_SIZE
	.align		4
        /*00e0*/ 	.byte	0x04, 0x1e
        /*00e2*/ 	.short	(.L_192 - .L_191)
.L_191:
        /*00e4*/ 	.word	0x00000000
.L_192:


//--------------------- .nv.info._ZN5flash16flash_fwd_kernelI23Flash_fwd_kernel_traitsILi192ELi64ELi64ELi4ELb0ELb0EN7cutlass6half_tE19Flash_kernel_traitsILi192ELi64ELi64ELi4ES3_EELb1ELb1ELb0ELb0ELb0ELb1ELb0ELb0EEEvNS_16Flash_fwd_paramsE --------------------------
	.section	.nv.info._ZN5flash16flash_fwd_kernelI23Flash_fwd_kernel_traitsILi192ELi64ELi64ELi4ELb0ELb0EN7cutlass6half_tE19Flash_kernel_traitsILi192ELi64ELi64ELi4ES3_EELb1ELb1ELb0ELb0ELb0ELb1ELb0ELb0EEEvNS_16Flash_fwd_paramsE,"",@"SHT_CUDA_INFO"
	.sectionflags	@""
	.align	4


	//----- nvinfo : EIATTR_CUDA_API_VERSION
	.align		4
        /*0000*/ 	.byte	0x04, 0x37
        /*0002*/ 	.short	(.L_194 - .L_193)
.L_193:
        /*0004*/ 	.word	0x00000082


	//----- nvinfo : EIATTR_SW2861232_WAR
	.align		4
.L_194:
        /*0008*/ 	.byte	0x01, 0x35
	.zero		2


	//----- nvinfo : EIATTR_PARAM_CBANK
	.align		4
        /*000c*/ 	.byte	0x04, 0x0a
        /*000e*/ 	.short	(.L_196 - .L_195)
	.align		4
.L_195:
        /*0010*/ 	.word	index@(.nv.constant0._ZN5flash16flash_fwd_kernelI23Flash_fwd_kernel_traitsILi192ELi64ELi64ELi4ELb0ELb0EN7cutlass6half_tE19Flash_kernel_traitsILi192ELi64ELi64ELi4ES3_EELb1ELb1ELb0ELb0ELb0ELb1ELb0ELb0EEEvNS_16Flash_fwd_paramsE)
        /*0014*/ 	.short	0x0160
        /*0016*/ 	.short	0x01d0


	//----- nvinfo : EIATTR_CBANK_PARAM_SIZE
	.align		4
.L_196:
        /*0018*/ 	.byte	0x03, 0x19
        /*001a*/ 	.short	0x01d0


	//----- nvinfo : EIATTR_KPARAM_INFO
	.align		4
        /*001c*/ 	.byte	0x04, 0x17
        /*001e*/ 	.short	(.L_198 - .L_197)
.L_197:
        /*0020*/ 	.word	0x00000000
        /*0024*/ 	.short	0x0000
        /*0026*/ 	.short	0x0000
        /*0028*/ 	.byte	0x00, 0xf0, 0x41, 0x07


	//----- nvinfo : EIATTR_MAXREG_COUNT
	.align		4
.L_198:
        /*002c*/ 	.byte	0x03, 0x1b
        /*002e*/ 	.short	0x00ff


	//----- nvinfo : EIATTR_NUM_BARRIERS
	.align		4
        /*0030*/ 	.byte	0x02, 0x4c
        /*0032*/ 	.byte	0x01
	.zero		1


	//----- nvinfo : EIATTR_MERCURY_ISA_VERSION
	.align		4
        /*0034*/ 	.byte	0x03, 0x5f
        /*0036*/ 	.short	0x0000


	//----- nvinfo : EIATTR_COOP_GROUP_MASK_REGIDS
	.align		4
        /*0038*/ 	.byte	0x04, 0x29
        /*003a*/ 	.short	(.L_200 - .L_199)


	//   ....[0]....
.L_199:
        /*003c*/ 	.word	0xffffffff


	//   ....[1]....
        /*0040*/ 	.word	0xffffffff


	//   ....[2]....
        /*0044*/ 	.word	0xffffffff


	//   ....[3]....
        /*0048*/ 	.word	0xffffffff


	//   ....[4]....
        /*004c*/ 	.word	0xffffffff


	//   ....[5]....
        /*0050*/ 	.word	0xffffffff


	//   ....[6]....
        /*0054*/ 	.word	0xffffffff


	//   ....[7]....
        /*0058*/ 	.word	0xffffffff


	//   ....[8]....
        /*005c*/ 	.word	0xffffffff


	//   ....[9]....
        /*0060*/ 	.word	0xffffffff


	//   ....[10]....
        /*0064*/ 	.word	0xffffffff


	//   ....[11]....
        /*0068*/ 	.word	0xffffffff


	//   ....[12]....
        /*006c*/ 	.word	0xffffffff


	//   ....[13]....
        /*0070*/ 	.word	0xffffffff


	//   ....[14]....
        /*0074*/ 	.word	0xffffffff


	//   ....[15]....
        /*0078*/ 	.word	0xffffffff


	//----- nvinfo : EIATTR_COOP_GROUP_INSTR_OFFSETS
	.align		4
.L_200:
        /*007c*/ 	.byte	0x04, 0x28
        /*007e*/ 	.short	(.L_202 - .L_201)


	//   ....[0]....
.L_201:
        /*0080*/ 	.word	0x00003410


	//   ....[1]....
        /*0084*/ 	.word	0x00003430


	//   ....[2]....
        /*0088*/ 	.word	0x00003520


	//   ....[3]....
        /*008c*/ 	.word	0x00003580


	//   ....[4]....
        /*0090*/ 	.word	0x00006470


	//   ....[5]....
        /*0094*/ 	.word	0x000064a0


	//   ....[6]....
        /*0098*/ 	.word	0x00006510


	//   ....[7]....
        /*009c*/ 	.word	0x00006530


	//   ....[8]....
        /*00a0*/ 	.word	0x00009740


	//   ....[9]....
        /*00a4*/ 	.word	0x00009770


	//   ....[10]....
        /*00a8*/ 	.word	0x000097a0


	//   ....[11]....
        /*00ac*/ 	.word	0x000097b0


	//   ....[12]....
        /*00b0*/ 	.word	0x0000b780


	//   ....[13]....
        /*00b4*/ 	.word	0x0000b7c0


	//   ....[14]....
        /*00b8*/ 	.word	0x0000b8d0


	//   ....[15]....
        /*00bc*/ 	.word	0x0000b8f0


	//----- nvinfo : EIATTR_EXIT_INSTR_OFFSETS
	.align		4
.L_202:
        /*00c0*/ 	.byte	0x04, 0x1c
        /*00c2*/ 	.short	(.L_204 - .L_203)


	//   ....[0]....
.L_203:
        /*00c4*/ 	.word	0x00000710


	//   ....[1]....
        /*00c8*/ 	.word	0x0000d050


	//   ....[2]....
        /*00cc*/ 	.word	0x0000d130


	//   ....[3]....
        /*00d0*/ 	.word	0x0000dad0


	//   ....[4]....
        /*00d4*/ 	.word	0x0000db50


	//----- nvinfo : EIATTR_CTAIDZ_USED
	.align		4
.L_204:
        /*00d8*/ 	.byte	0x01, 0x04
	.zero		2


	//----- nvinfo : EIATTR_CRS_STACK_SIZE
	.align		4
        /*00dc*/ 	.byte	0x04, 0x1e
        /*00de*/ 	.short	(.L_206 - .L_205)
.L_205:
        /*00e0*/ 	.word	0x00000000
.L_206:


//--------------------- .nv.info._ZN5flash16flash_fwd_kernelI23Flash_fwd_kernel_traitsILi192ELi64ELi64ELi4ELb0ELb0EN7cutlass6half_tE19Flash_kernel_traitsILi192ELi64ELi64ELi4ES3_EELb0ELb1ELb0ELb0ELb0ELb1ELb1ELb0EEEvNS_16Flash_fwd_paramsE --------------------------
	.section	.nv.info._ZN5flash16flash_fwd_kernelI23Flash_fwd_kernel_traitsILi192ELi64ELi64ELi4ELb0ELb0EN7cutlass6half_tE19Flash_kernel_traitsILi192ELi64ELi64ELi4ES3_EELb0ELb1ELb0ELb0ELb0ELb1ELb1ELb0EEEvNS_16Flash_fwd_paramsE,"",@"SHT_CUDA_INFO"
	.sectionflags	@""
	.align	4


	//----- nvinfo : EIATTR_CUDA_API_VERSION
	.align		4
        /*0000*/ 	.byte	0x04, 0x37
        /*0002*/ 	.short	(.L_208 - .L_207)
.L_207:
        /*0004*/ 	.word	0x00000082


	//----- nvinfo : EIATTR_SW2861232_WAR
	.align		4
.L_208:
        /*0008*/ 	.byte	0x01, 0x35
	.zero		2


	//----- nvinfo : EIATTR_PARAM_CBANK
	.align		4
        /*000c*/ 	.byte	0x04, 0x0a
        /*000e*/ 	.short	(.L_210 - .L_209)
	.align		4
.L_209:
        /*0010*/ 	.word	index@(.nv.constant0._ZN5flash16flash_fwd_kernelI23Flash_fwd_kernel_traitsILi192ELi64ELi64ELi4ELb0ELb0EN7cutlass6half_tE19Flash_kernel_traitsILi192ELi64ELi64ELi4ES3_EELb0ELb1ELb0ELb0ELb0ELb1ELb1ELb0EEEvNS_16Flash_fwd_paramsE)
        /*0014*/ 	.short	0x0160
        /*0016*/ 	.short	0x01d0


	//----- nvinfo : EIATTR_CBANK_PARAM_SIZE
	.align		4
.L_210:
        /*0018*/ 	.byte	0x03, 0x19
        /*001a*/ 	.short	0x01d0


	//----- nvinfo : EIATTR_KPARAM_INFO
	.align		4
        /*001c*/ 	.byte	0x04, 0x17
        /*001e*/ 	.short	(.L_212 - .L_211)
.L_211:
        /*0020*/ 	.word	0x00000000
        /*0024*/ 	.short	0x0000
        /*0026*/ 	.short	0x0000
        /*0028*/ 	.byte	0x00, 0xf0, 0x41, 0x07


	//----- nvinfo : EIATTR_MAXREG_COUNT
	.align		4
.L_212:
        /*002c*/ 	.byte	0x03, 0x1b
        /*002e*/ 	.short	0x00ff


	//----- nvinfo : EIATTR_NUM_BARRIERS
	.align		4
        /*0030*/ 	.byte	0x02, 0x4c
        /*0032*/ 	.byte	0x01
	.zero		1


	//----- nvinfo : EIATTR_MERCURY_ISA_VERSION
	.align		4
        /*0034*/ 	.byte	0x03, 0x5f
        /*0036*/ 	.short	0x0000


	//----- nvinfo : EIATTR_INT_WARP_WIDE_INSTR_OFFSETS
	.align		4
        /*0038*/ 	.byte	0x04, 0x31
        /*003a*/ 	.short	(.L_214 - .L_213)


	//   ....[0]....
.L_213:
        /*003c*/ 	.word	0x00001330


	//   ....[1]....
        /*0040*/ 	.word	0x000016c0


	//----- nvinfo : EIATTR_COOP_GROUP_MASK_REGIDS
	.align		4
.L_214:
        /*0044*/ 	.byte	0x04, 0x29
        /*0046*/ 	.short	(.L_216 - .L_215)


	//   ....[0]....
.L_215:
        /*0048*/ 	.word	0xffffffff


	//   ....[1]....
        /*004c*/ 	.word	0xffffffff


	//   ....[2]....
        /*0050*/ 	.word	0xffffffff


	//   ....[3]....
        /*0054*/ 	.word	0xffffffff


	//   ....[4]....
        /*0058*/ 	.word	0xffffffff


	//   ....[5]....
        /*005c*/ 	.word	0xffffffff


	//   ....[6]....
        /*0060*/ 	.word	0xffffffff


	//   ....[7]....
        /*0064*/ 	.word	0xffffffff


	//   ....[8]....
        /*0068*/ 	.word	0xffffffff


	//   ....[9]....
        /*006c*/ 	.word	0xffffffff


	//   ....[10]....
        /*0070*/ 	.word	0xffffffff


	//   ....[11]....
        /*0074*/ 	.word	0xffffffff


	//   ....[12]....
        /*0078*/ 	.word	0xffffffff


	//   ....[13]....
        /*007c*/ 	.word	0xffffffff


	//   ....[14]....
        /*0080*/ 	.word	0xffffffff


	//   ....[15]....
        /*0084*/ 	.word	0xffffffff


	//----- nvinfo : EIATTR_COOP_GROUP_INSTR_OFFSETS
	.align		4
.L_216:
        /*0088*/ 	.byte	0x04, 0x28
        /*008a*/ 	.short	(.L_218 - .L_217)


	//   ....[0]....
.L_217:
        /*008c*/ 	.word	0x000034f0


	//   ....[1]....
        /*0090*/ 	.word	0x00003510


	//   ....[2]....
        /*0094*/ 	.word	0x000035b0


	//   ....[3]....
        /*0098*/ 	.word	0x000035c0


	//   ....[4]....
        /*009c*/ 	.word	0x00006040


	//   ....[5]....
        /*00a0*/ 	.word	0x00006050


	//   ....[6]....
        /*00a4*/ 	.word	0x00006080


	//   ....[7]....
        /*00a8*/ 	.word	0x00006090


	//   ....[8]....
        /*00ac*/ 	.word	0x00008d90


	//   ....[9]....
        /*00b0*/ 	.word	0x00008da0


	//   ....[10]....
        /*00b4*/ 	.word	0x00008dd0


	//   ....[11]....
        /*00b8*/ 	.word	0x00008df0


	//   ....[12]....
        /*00bc*/ 	.word	0x0000a480


	//   ....[13]....
        /*00c0*/ 	.word	0x0000a4c0


	//   ....[14]....
        /*00c4*/ 	.word	0x0000a5b0


	//   ....[15]....
        /*00c8*/ 	.word	0x0000a5e0


	//----- nvinfo : EIATTR_EXIT_INSTR_OFFSETS
	.align		4
.L_218:
        /*00cc*/ 	.byte	0x04, 0x1c
        /*00ce*/ 	.short	(.L_220 - .L_219)


	//   ....[0]....
.L_219:
        /*00d0*/ 	.word	0x000004d0


	//   ....[1]....
        /*00d4*/ 	.word	0x0000bd30


	//   ....[2]....
        /*00d8*/ 	.word	0x0000be00


	//   ....[3]....
        /*00dc*/ 	.word	0x0000c790


	//   ....[4]....
        /*00e0*/ 	.word	0x0000c810


	//----- nvinfo : EIATTR_CTAIDZ_USED
	.align		4
.L_220:
        /*00e4*/ 	.byte	0x01, 0x04
	.zero		2


	//----- nvinfo : EIATTR_CRS_STACK_SIZE
	.align		4
        /*00e8*/ 	.byte	0x04, 0x1e
        /*00ea*/ 	.short	(.L_222 - .L_221)
.L_221:
        /*00ec*/ 	.word	0x00000000
.L_222:


//--------------------- .nv.info._ZN5flash16flash_fwd_kernelI23Flash_fwd_kernel_traitsILi192ELi64ELi64ELi4ELb0ELb0EN7cutlass6half_tE19Flash_kernel_traitsILi192ELi64ELi64ELi4ES3_EELb1ELb1ELb0ELb1ELb0ELb0ELb0ELb0EEEvNS_16Flash_fwd_paramsE --------------------------
	.section	.nv.info._ZN5flash16flash_fwd_kernelI23Flash_fwd_kernel_traitsILi192ELi64ELi64ELi4ELb0ELb0EN7cutlass6half_tE19Flash_kernel_traitsILi192ELi64ELi64ELi4ES3_EELb1ELb1ELb0ELb1ELb0ELb0ELb0ELb0EEEvNS_16Flash_fwd_paramsE,"",@"SHT_CUDA_INFO"
	.sectionflags	@""
	.align	4


	//----- nvinfo : EIATTR_CUDA_API_VERSION
	.align		4
        /*0000*/ 	.byte	0x04, 0x37
        /*0002*/ 	.short	(.L_224 - .L_223)
.L_223:
        /*0004*/ 	.word	0x00000082


	//----- nvinfo : EIATTR_SW2861232_WAR
	.align		4
.L_224:
        /*0008*/ 	.byte	0x01, 0x35
	.zero		2


	//----- nvinfo : EIATTR_PARAM_CBANK
	.align		4
        /*000c*/ 	.byte	0x04, 0x0a
        /*000e*/ 	.short	(.L_226 - .L_225)
	.align		4
.L_225:
        /*0010*/ 	.word	index@(.nv.constant0._ZN5flash16flash_fwd_kernelI23Flash_fwd_kernel_traitsILi192ELi64ELi64ELi4ELb0ELb0EN7cutlass6half_tE19Flash_kernel_traitsILi192ELi64ELi64ELi4ES3_EELb1ELb1ELb0ELb1ELb0ELb0ELb0ELb0EEEvNS_16Flash_fwd_paramsE)
        /*0014*/ 	.short	0x0160
        /*0016*/ 	.short	0x01d0


	//----- nvinfo : EIATTR_CBANK_PARAM_SIZE
	.align		4
.L_226:
        /*0018*/ 	.byte	0x03, 0x19
        /*001a*/ 	.short	0x01d0


	//----- nvinfo : EIATTR_KPARAM_INFO
	.align		4
        /*001c*/ 	.byte	0x04, 0x17
        /*001e*/ 	.short	(.L_228 - .L_227)
.L_227:
        /*0020*/ 	.word	0x00000000
        /*0024*/ 	.short	0x0000
        /*0026*/ 	.short	0x0000
        /*0028*/ 	.byte	0x00, 0xf0, 0x41, 0x07


	//----- nvinfo : EIATTR_MAXREG_COUNT
	.align		4
.L_228:
        /*002c*/ 	.byte	0x03, 0x1b
        /*002e*/ 	.short	0x00ff


	//----- nvinfo : EIATTR_NUM_BARRIERS
	.align		4
        /*0030*/ 	.byte	0x02, 0x4c
        /*0032*/ 	.byte	0x01
	.zero		1


	//----- nvinfo : EIATTR_MERCURY_ISA_VERSION
	.align		4
        /*0034*/ 	.byte	0x03, 0x5f
        /*0036*/ 	.short	0x0000


	//----- nvinfo : EIATTR_COOP_GROUP_MASK_REGIDS
	.align		4
        /*0038*/ 	.byte	0x04, 0x29
        /*003a*/ 	.short	(.L_230 - .L_229)


	//   ....[0]....
.L_229:
        /*003c*/ 	.word	0xffffffff


	//   ....[1]....
        /*0040*/ 	.word	0xffffffff


	//   ....[2]....
        /*0044*/ 	.word	0xffffffff


	//   ....[3]....
        /*0048*/ 	.word	0xffffffff


	//   ....[4]....
        /*004c*/ 	.word	0xffffffff


	//   ....[5]....
        /*0050*/ 	.word	0xffffffff


	//   ....[6]....
        /*0054*/ 	.word	0xffffffff


	//   ....[7]....
        /*0058*/ 	.word	0xffffffff


	//   ....[8]....
        /*005c*/ 	.word	0xffffffff


	//   ....[9]....
        /*0060*/ 	.word	0xffffffff


	//   ....[10]....
        /*0064*/ 	.word	0xffffffff


	//   ....[11]....
        /*0068*/ 	.word	0xffffffff


	//   ....[12]....
        /*006c*/ 	.word	0xffffffff


	//   ....[13]....
        /*0070*/ 	.word	0xffffffff


	//   ....[14]....
        /*0074*/ 	.word	0xffffffff


	//   ....[15]....
        /*0078*/ 	.word	0xffffffff


	//----- nvinfo : EIATTR_COOP_GROUP_INSTR_OFFSETS
	.align		4
.L_230:
        /*007c*/ 	.byte	0x04, 0x28
        /*007e*/ 	.short	(.L_232 - .L_231)


	//   ....[0]....
.L_231:
        /*0080*/ 	.word	0x00004df0


	//   ....[1]....
        /*0084*/ 	.word	0x00004e10


	//   ....[2]....
        /*0088*/ 	.word	0x00004ee0


	//   ....[3]....
        /*008c*/ 	.word	0x00004f80


	//   ....[4]....
        /*0090*/ 	.word	0x00008990


	//   ....[5]....
        /*0094*/ 	.word	0x000089c0


	//   ....[6]....
        /*0098*/ 	.word	0x00008ac0


	//   ....[7]....
        /*009c*/ 	.word	0x00008b10


	//   ....[8]....
        /*00a0*/ 	.word	0x0000c8e0


	//   ....[9]....
        /*00a4*/ 	.word	0x0000c8f0


	//   ....[10]....
        /*00a8*/ 	.word	0x0000c910


	//   ....[11]....
        /*00ac*/ 	.word	0x0000c930


	//   ....[12]....
        /*00b0*/ 	.word	0x0000e910


	//   ....[13]....
        /*00b4*/ 	.word	0x0000e950


	//   ....[14]....
        /*00b8*/ 	.word	0x0000ea60


	//   ....[15]....
        /*00bc*/ 	.word	0x0000ea80


	//----- nvinfo : EIATTR_EXIT_INSTR_OFFSETS
	.align		4
.L_232:
        /*00c0*/ 	.byte	0x04, 0x1c
        /*00c2*/ 	.short	(.L_234 - .L_233)


	//   ....[0]....
.L_233:
        /*00c4*/ 	.word	0x00000710


	//   ....[1]....
        /*00c8*/ 	.word	0x00010360


	//   ....[2]....
        /*00cc*/ 	.word	0x00010460


	//   ....[3]....
        /*00d0*/ 	.word	0x00010480


	//   ....[4]....
        /*00d4*/ 	.word	0x00010f00


	//   ....[5]....
        /*00d8*/ 	.word	0x00010f80


	//----- nvinfo : EIATTR_CTAIDZ_USED
	.align		4
.L_234:
        /*00dc*/ 	.byte	0x01, 0x04
	.zero		2


	//----- nvinfo : EIATTR_CRS_STACK_SIZE
	.align		4
        /*00e0*/ 	.byte	0x04, 0x1e
        /*00e2*/ 	.short	(.L_236 - .L_235)
.L_235:
        /*00e4*/ 	.word	0x00000000
.L_236:


//--------------------- .nv.info._ZN5flash16flash_fwd_kernelI23Flash_fwd_kernel_traitsILi192ELi64ELi64ELi4ELb0ELb0EN7cutlass6half_tE19Flash_kernel_traitsILi192ELi64ELi64ELi4ES3_EELb1ELb1ELb0ELb0ELb0ELb0ELb0ELb1EEEvNS_16Flash_fwd_paramsE --------------------------
	.section	.nv.info._ZN5flash16flash_fwd_kernelI23Flash_fwd_kernel_traitsILi192ELi64ELi64ELi4ELb0ELb0EN7cutlass6half_tE19Flash_kernel_traitsILi192ELi64ELi64ELi4ES3_EELb1ELb1ELb0ELb0ELb0ELb0ELb0ELb1EEEvNS_16Flash_fwd_paramsE,"",@"SHT_CUDA_INFO"
	.sectionflags	@""
	.align	4


	//----- nvinfo : EIATTR_CUDA_API_VERSION
	.align		4
        /*0000*/ 	.byte	0x04, 0x37
        /*0002*/ 	.short	(.L_238 - .L_237)
.L_237:
        /*0004*/ 	.word	0x00000082


	//----- nvinfo : EIATTR_SW2861232_WAR
	.align		4
.L_238:
        /*0008*/ 	.byte	0x01, 0x35
	.zero		2


	//----- nvinfo : EIATTR_PARAM_CBANK
	.align		4
        /*000c*/ 	.byte	0x04, 0x0a
        /*000e*/ 	.short	(.L_240 - .L_239)
	.align		4
.L_239:
        /*0010*/ 	.word	index@(.nv.constant0._ZN5flash16flash_fwd_kernelI23Flash_fwd_kernel_traitsILi192ELi64ELi64ELi4ELb0ELb0EN7cutlass6half_tE19Flash_kernel_traitsILi192ELi64ELi64ELi4ES3_EELb1ELb1ELb0ELb0ELb0ELb0ELb0ELb1EEEvNS_16Flash_fwd_paramsE)
        /*0014*/ 	.short	0x0160
        /*0016*/ 	.short	0x01d0


	//----- nvinfo : EIATTR_CBANK_PARAM_SIZE
	.align		4
.L_240:
        /*0018*/ 	.byte	0x03, 0x19
        /*001a*/ 	.short	0x01d0


	//----- nvinfo : EIATTR_KPARAM_INFO
	.align		4
        /*001c*/ 	.byte	0x04, 0x17
        /*001e*/ 	.short	(.L_242 - .L_241)
.L_241:
        /*0020*/ 	.word	0x00000000
        /*0024*/ 	.short	0x0000
        /*0026*/ 	.short	0x0000
        /*0028*/ 	.byte	0x00, 0xf0, 0x41, 0x07


	//----- nvinfo : EIATTR_MAXREG_COUNT
	.align		4
.L_242:
        /*002c*/ 	.byte	0x03, 0x1b
        /*002e*/ 	.short	0x00ff


	//----- nvinfo : EIATTR_NUM_BARRIERS
	.align		4
        /*0030*/ 	.byte	0x02, 0x4c
        /*0032*/ 	.byte	0x01
	.zero		1


	//----- nvinfo : EIATTR_ANNOTATIONS
	.align		4
        /*0034*/ 	.byte	0x04, 0x55
        /*0036*/ 	.short	(.L_244 - .L_243)


	//   ....[0]....
.L_243:
        /*0038*/ 	.word	0x00000001
        /*003c*/ 	.byte	0x60, 0x09, 0x00, 0x00, 0x01, 0x00, 0x00, 0x00, 0x30, 0x0f, 0x00, 0x00, 0x01, 0x00, 0x00, 0x00
        /* <DEDUP_REMOVED lines=63> */
        /*043c*/ 	.byte	0xf0, 0x48, 0x01, 0x00, 0x01, 0x00, 0x00, 0x00, 0x00, 0x49, 0x01, 0x00


	//----- nvinfo : EIATTR_MERCURY_ISA_VERSION
	.align		4
.L_244:
        /*0448*/ 	.byte	0x03, 0x5f
        /*044a*/ 	.short	0x0000


	//----- nvinfo : EIATTR_COOP_GROUP_MASK_REGIDS
	.align		4
        /*044c*/ 	.byte	0x04, 0x29
        /*044e*/ 	.short	(.L_246 - .L_245)


	//   ....[0]....
.L_245:
        /*0450*/ 	.word	0xffffffff


	//   ....[1]....
        /*0454*/ 	.word	0xffffffff


	//   ....[2]....
        /*0458*/ 	.word	0xffffffff


	//   ....[3]....
        /*045c*/ 	.word	0xffffffff


	//   ....[4]....
        /*0460*/ 	.word	0xffffffff


	//   ....[5]....
        /*0464*/ 	.word	0xffffffff


	//   ....[6]....
        /*0468*/ 	.word	0xffffffff


	//   ....[7]....
        /*046c*/ 	.word	0xffffffff


	//   ....[8]....
        /*0470*/ 	.word	0xffffffff


	//   ....[9]....
        /*0474*/ 	.word	0xffffffff


	//   ....[10]....
        /*0478*/ 	.word	0xffffffff


	//   ....[11]....
        /*047c*/ 	.word	0xffffffff


	//   ....[12]....
        /*0480*/ 	.word	0xffffffff


	//   ....[13]....
        /*0484*/ 	.word	0xffffffff


	//   ....[14]....
        /*0488*/ 	.word	0xffffffff


	//   ....[15]....
        /*048c*/ 	.word	0xffffffff


	//----- nvinfo : EIATTR_COOP_GROUP_INSTR_OFFSETS
	.align		4
.L_246:
        /*0490*/ 	.byte	0x04, 0x28
        /*0492*/ 	.short	(.L_248 - .L_247)


	//   ....[0]....
.L_247:
        /*0494*/ 	.word	0x00004b90


	//   ....[1]....
        /*0498*/ 	.word	0x00004c40


	//   ....[2]....
        /*049c*/ 	.word	0x00004cd0


	//   ....[3]....
        /*04a0*/ 	.word	0x00004e10


	//   ....[4]....
        /*04a4*/ 	.word	0x0000a080


	//   ....[5]....
        /*04a8*/ 	.word	0x0000a100


	//   ....[6]....
        /*04ac*/ 	.word	0x0000a110


	//   ....[7]....
        /*04b0*/ 	.word	0x0000a180


	//   ....[8]....
        /*04b4*/ 	.word	0x00010410


	//   ....[9]....
        /*04b8*/ 	.word	0x00010460


	//   ....[10]....
        /*04bc*/ 	.word	0x00010480


	//   ....[11]....
        /*04c0*/ 	.word	0x000104c0


	//   ....[12]....
        /*04c4*/ 	.word	0x00013770


	//   ....[13]....
        /*04c8*/ 	.word	0x00013780


	//   ....[14]....
        /*04cc*/ 	.word	0x000137a0


	//   ....[15]....
        /*04d0*/ 	.word	0x000137c0


	//----- nvinfo : EIATTR_EXIT_INSTR_OFFSETS
	.align		4
.L_248:
        /*04d4*/ 	.byte	0x04, 0x1c
        /*04d6*/ 	.short	(.L_250 - .L_249)


	//   ....[0]....
.L_249:
        /*04d8*/ 	.word	0x000006a0


	//   ....[1]....
        /*04dc*/ 	.word	0x00014e20


	//   ....[2]....
        /*04e0*/ 	.word	0x00014f20


	//   ....[3]....
        /*04e4*/ 	.word	0x00014f40


	//   ....[4]....
        /*04e8*/ 	.word	0x000159c0


	//   ....[5]....
        /*04ec*/ 	.word	0x00015a40


	//----- nvinfo : EIATTR_CTAIDZ_USED
	.align		4
.L_250:
        /*04f0*/ 	.byte	0x01, 0x04
	.zero		2


	//----- nvinfo : EIATTR_CRS_STACK_SIZE
	.align		4
        /*04f4*/ 	.byte	0x04, 0x1e
        /*04f6*/ 	.short	(.L_252 - .L_251)
.L_251:
        /*04f8*/ 	.word	0x00000000
.L_252:


//--------------------- .nv.info._ZN5flash16flash_fwd_kernelI23Flash_fwd_kernel_traitsILi192ELi64ELi64ELi4ELb0ELb0EN7cutlass6half_tE19Flash_kernel_traitsILi192ELi64ELi64ELi4ES3_EELb0ELb1ELb0ELb0ELb0ELb0ELb1ELb0EEEvNS_16Flash_fwd_paramsE --------------------------
	.section	.nv.info._ZN5flash16flash_fwd_kernelI23Flash_fwd_kernel_traitsILi192ELi64ELi64ELi4ELb0ELb0EN7cutlass6half_tE19Flash_kernel_traitsILi192ELi64ELi64ELi4ES3_EELb0ELb1ELb0ELb0ELb0ELb0ELb1ELb0EEEvNS_16Flash_fwd_paramsE,"",@"SHT_CUDA_INFO"
	.sectionflags	@""
	.align	4


	//----- nvinfo : EIATTR_CUDA_API_VERSION
	.align		4
        /*0000*/ 	.byte	0x04, 0x37
        /*0002*/ 	.short	(.L_254 - .L_253)
.L_253:
        /*0004*/ 	.word	0x00000082


	//----- nvinfo : EIATTR_SW2861232_WAR
	.align		4
.L_254:
        /*0008*/ 	.byte	0x01, 0x35
	.zero		2


	//----- nvinfo : EIATTR_PARAM_CBANK
	.align		4
        /*000c*/ 	.byte	0x04, 0x0a
        /*000e*/ 	.short	(.L_256 - .L_255)
	.align		4
.L_255:
        /*0010*/ 	.word	index@(.nv.constant0._ZN5flash16flash_fwd_kernelI23Flash_fwd_kernel_traitsILi192ELi64ELi64ELi4ELb0ELb0EN7cutlass6half_tE19Flash_kernel_traitsILi192ELi64ELi64ELi4ES3_EELb0ELb1ELb0ELb0ELb0ELb0ELb1ELb0EEEvNS_16Flash_fwd_paramsE)
        /*0014*/ 	.short	0x0160
        /*0016*/ 	.short	0x01d0


	//----- nvinfo : EIATTR_CBANK_PARAM_SIZE
	.align		4
.L_256:
        /*0018*/ 	.byte	0x03, 0x19
        /*001a*/ 	.short	0x01d0


	//----- nvinfo : EIATTR_KPARAM_INFO
	.align		4
        /*001c*/ 	.byte	0x04, 0x17
        /*001e*/ 	.short	(.L_258 - .L_257)
.L_257:
        /*0020*/ 	.word	0x00000000
        /*0024*/ 	.short	0x0000
        /*0026*/ 	.short	0x0000
        /*0028*/ 	.byte	0x00, 0xf0, 0x41, 0x07


	//----- nvinfo : EIATTR_MAXREG_COUNT
	.align		4
.L_258:
        /*002c*/ 	.byte	0x03, 0x1b
        /*002e*/ 	.short	0x00ff


	//----- nvinfo : EIATTR_NUM_BARRIERS
	.align		4
        /*0030*/ 	.byte	0x02, 0x4c
        /*0032*/ 	.byte	0x01
	.zero		1


	//----- nvinfo : EIATTR_MERCURY_ISA_VERSION
	.align		4
        /*0034*/ 	.byte	0x03, 0x5f
        /*0036*/ 	.short	0x0000


	//----- nvinfo : EIATTR_COOP_GROUP_MASK_REGIDS
	.align		4
        /*0038*/ 	.byte	0x04, 0x29
        /*003a*/ 	.short	(.L_260 - .L_259)


	//   ....[0]....
.L_259:
        /*003c*/ 	.word	0xffffffff


	//   ....[1]....
        /*0040*/ 	.word	0xffffffff


	//   ....[2]....
        /*0044*/ 	.word	0xffffffff


	//   ....[3]....
        /*0048*/ 	.word	0xffffffff


	//   ....[4]....
        /*004c*/ 	.word	0xffffffff


	//   ....[5]....
        /*0050*/ 	.word	0xffffffff


	//   ....[6]....
        /*0054*/ 	.word	0xffffffff


	//   ....[7]....
        /*0058*/ 	.word	0xffffffff


	//   ....[8]....
        /*005c*/ 	.word	0xffffffff


	//   ....[9]....
        /*0060*/ 	.word	0xffffffff


	//   ....[10]....
        /*0064*/ 	.word	0xffffffff


	//   ....[11]....
        /*0068*/ 	.word	0xffffffff


	//   ....[12]....
        /*006c*/ 	.word	0xffffffff


	//   ....[13]....
        /*0070*/ 	.word	0xffffffff


	//   ....[14]....
        /*0074*/ 	.word	0xffffffff


	//   ....[15]....
        /*0078*/ 	.word	0xffffffff


	//----- nvinfo : EIATTR_COOP_GROUP_INSTR_OFFSETS
	.align		4
.L_260:
        /*007c*/ 	.byte	0x04, 0x28
        /*007e*/ 	.short	(.L_262 - .L_261)


	//   ....[0]....
.L_261:
        /*0080*/ 	.word	0x00004600


	//   ....[1]....
        /*0084*/ 	.word	0x00004620


	//   ....[2]....
        /*0088*/ 	.word	0x000046c0


	//   ....[3]....
        /*008c*/ 	.word	0x000046d0


	//   ....[4]....
        /*0090*/ 	.word	0x00007960


	//   ....[5]....
        /*0094*/ 	.word	0x00007970


	//   ....[6]....
        /*0098*/ 	.word	0x000079a0


	//   ....[7]....
        /*009c*/ 	.word	0x000079b0


	//   ....[8]....
        /*00a0*/ 	.word	0x0000aea0


	//   ....[9]....
        /*00a4*/ 	.word	0x0000aeb0


	//   ....[10]....
        /*00a8*/ 	.word	0x0000aee0


	//   ....[11]....
        /*00ac*/ 	.word	0x0000af00


	//   ....[12]....
        /*00b0*/ 	.word	0x0000c590


	//   ....[13]....
        /*00b4*/ 	.word	0x0000c5d0


	//   ....[14]....
        /*00b8*/ 	.word	0x0000c660


	//   ....[15]....
        /*00bc*/ 	.word	0x0000c680


	//----- nvinfo : EIATTR_EXIT_INSTR_OFFSETS
	.align		4
.L_262:
        /*00c0*/ 	.byte	0x04, 0x1c
        /*00c2*/ 	.short	(.L_264 - .L_263)


	//   ....[0]....
.L_263:
        /*00c4*/ 	.word	0x000002d0


	//   ....[1]....
        /*00c8*/ 	.word	0x0000df50


	//   ....[2]....
        /*00cc*/ 	.word	0x0000e050


	//   ....[3]....
        /*00d0*/ 	.word	0x0000e070


	//   ....[4]....
        /*00d4*/ 	.word	0x0000ea70


	//   ....[5]....
        /*00d8*/ 	.word	0x0000eaf0


	//----- nvinfo : EIATTR_CTAIDZ_USED
	.align		4
.L_264:
        /*00dc*/ 	.byte	0x01, 0x04
	.zero		2


	//----- nvinfo : EIATTR_CRS_STACK_SIZE
	.align		4
        /*00e0*/ 	.byte	0x04, 0x1e
        /*00e2*/ 	.short	(.L_266 - .L_265)
.L_265:
        /*00e4*/ 	.word	0x00000000
.L_266:


//--------------------- .nv.info._ZN5flash16flash_fwd_kernelI23Flash_fwd_kernel_traitsILi192ELi64ELi64ELi4ELb0ELb0EN7cutlass6half_tE19Flash_kernel_traitsILi192ELi64ELi64ELi4ES3_EELb1ELb1ELb0ELb1ELb0ELb0ELb0ELb1EEEvNS_16Flash_fwd_paramsE --------------------------
	.section	.nv.info._ZN5flash16flash_fwd_kernelI23Flash_fwd_kernel_traitsILi192ELi64ELi64ELi4ELb0ELb0EN7cutlass6half_tE19Flash_kernel_traitsILi192ELi64ELi64ELi4ES3_EELb1ELb1ELb0ELb1ELb0ELb0ELb0ELb1EEEvNS_16Flash_fwd_paramsE,"",@"SHT_CUDA_INFO"
	.sectionflags	@""
	.align	4


	//----- nvinfo : EIATTR_CUDA_API_VERSION
	.align		4
        /*0000*/ 	.byte	0x04, 0x37
        /*0002*/ 	.short	(.L_268 - .L_267)
.L_267:
        /*0004*/ 	.word	0x00000082


	//----- nvinfo : EIATTR_SW2861232_WAR
	.align		4
.L_268:
        /*0008*/ 	.byte	0x01, 0x35
	.zero		2


	//----- nvinfo : EIATTR_PARAM_CBANK
	.align		4
        /*000c*/ 	.byte	0x04, 0x0a
        /*000e*/ 	.short	(.L_270 - .L_269)
	.align		4
.L_269:
        /*0010*/ 	.word	index@(.nv.constant0._ZN5flash16flash_fwd_kernelI23Flash_fwd_kernel_traitsILi192ELi64ELi64ELi4ELb0ELb0EN7cutlass6half_tE19Flash_kernel_traitsILi192ELi64ELi64ELi4ES3_EELb1ELb1ELb0ELb1ELb0ELb0ELb0ELb1EEEvNS_16Flash_fwd_paramsE)
        /*0014*/ 	.short	0x0160
        /*0016*/ 	.short	0x01d0


	//----- nvinfo : EIATTR_CBANK_PARAM_SIZE
	.align		4
.L_270:
        /*0018*/ 	.byte	0x03, 0x19
        /*001a*/ 	.short	0x01d0


	//----- nvinfo : EIATTR_KPARAM_INFO
	.align		4
        /*001c*/ 	.byte	0x04, 0x17
        /*001e*/ 	.short	(.L_272 - .L_271)
.L_271:
        /*0020*/ 	.word	0x00000000
        /*0024*/ 	.short	0x0000
        /*0026*/ 	.short	0x0000
        /*0028*/ 	.byte	0x00, 0xf0, 0x41, 0x07


	//----- nvinfo : EIATTR_MAXREG_COUNT
	.align		4
.L_272:
        /*002c*/ 	.byte	0x03, 0x1b
        /*002e*/ 	.short	0x00ff


	//----- nvinfo : EIATTR_NUM_BARRIERS
	.align		4
        /*0030*/ 	.byte	0x02, 0x4c
        /*0032*/ 	.byte	0x01
	.zero		1


	//----- nvinfo : EIATTR_ANNOTATIONS
	.align		4
        /*0034*/ 	.byte	0x04, 0x55
        /*0036*/ 	.short	(.L_274 - .L_273)


	//   ....[0]....
.L_273:
        /* <DEDUP_REMOVED lines=55> */


	//----- nvinfo : EIATTR_MERCURY_ISA_VERSION
	.align		4
.L_274:
        /*0398*/ 	.byte	0x03, 0x5f
        /*039a*/ 	.short	0x0000


	//----- nvinfo : EIATTR_COOP_GROUP_MASK_REGIDS
	.align		4
        /*039c*/ 	.byte	0x04, 0x29
        /*039e*/ 	.short	(.L_276 - .L_275)


	//   ....[0]....
.L_275:
        /*03a0*/ 	.word	0xffffffff


	//   ....[1]....
        /*03a4*/ 	.word	0xffffffff


	//   ....[2]....
        /*03a8*/ 	.word	0xffffffff


	//   ....[3]....
        /*03ac*/ 	.word	0xffffffff


	//   ....[4]....
        /*03b0*/ 	.word	0xffffffff


	//   ....[5]....
        /*03b4*/ 	.word	0xffffffff


	//   ....[6]....
        /*03b8*/ 	.word	0xffffffff


	//   ....[7]....
        /*03bc*/ 	.word	0xffffffff


	//   ....[8]....
        /*03c0*/ 	.word	0xffffffff


	//   ....[9]....
        /*03c4*/ 	.word	0xffffffff


	//   ....[10]....
        /*03c8*/ 	.word	0xffffffff


	//   ....[11]....
        /*03cc*/ 	.word	0xffffffff


	//   ....[12]....
        /*03d0*/ 	.word	0xffffffff


	//   ....[13]....
        /*03d4*/ 	.word	0xffffffff


	//   ....[14]....
        /*03d8*/ 	.word	0xffffffff


	//   ....[15]....
        /*03dc*/ 	.word	0xffffffff


	//----- nvinfo : EIATTR_COOP_GROUP_INSTR_OFFSETS
	.align		4
.L_276:
        /*03e0*/ 	.byte	0x04, 0x28
        /*03e2*/ 	.short	(.L_278 - .L_277)


	//   ....[0]....
.L_277:
        /*03e4*/ 	.word	0x00004b20


	//   ....[1]....
        /*03e8*/ 	.word	0x00004b80


	//   ....[2]....
        /*03ec*/ 	.word	0x00004c10


	//   ....[3]....
        /*03f0*/ 	.word	0x00004c70


	//   ....[4]....
        /*03f4*/ 	.word	0x0000a370


	//   ....[5]....
        /*03f8*/ 	.word	0x0000a450


	//   ....[6]....
        /*03fc*/ 	.word	0x0000a500


	//   ....[7]....
        /*0400*/ 	.word	0x0000a5c0


	//   ....[8]....
        /*0404*/ 	.word	0x00010270


	//   ....[9]....
        /*0408*/ 	.word	0x00010280


	//   ....[10]....
        /*040c*/ 	.word	0x000102a0


	//   ....[11]....
        /*0410*/ 	.word	0x000102c0


	//   ....[12]....
        /*0414*/ 	.word	0x000132e0


	//   ....[13]....
        /*0418*/ 	.word	0x000132f0


	//   ....[14]....
        /*041c*/ 	.word	0x00013330


	//   ....[15]....
        /*0420*/ 	.word	0x00013340


	//----- nvinfo : EIATTR_EXIT_INSTR_OFFSETS
	.align		4
.L_278:
        /*0424*/ 	.byte	0x04, 0x1c
        /*0426*/ 	.short	(.L_280 - .L_279)


	//   ....[0]....
.L_279:
        /*0428*/ 	.word	0x00000480


	//   ....[1]....
        /*042c*/ 	.word	0x00014c00


	//   ....[2]....
        /*0430*/ 	.word	0x00014d00


	//   ....[3]....
        /*0434*/ 	.word	0x00014d20


	//   ....[4]....
        /*0438*/ 	.word	0x00015760


	//   ....[5]....
        /*043c*/ 	.word	0x000157e0


	//----- nvinfo : EIATTR_CTAIDZ_USED
	.align		4
.L_280:
        /*0440*/ 	.byte	0x01, 0x04
	.zero		2


	//----- nvinfo : EIATTR_CRS_STACK_SIZE
	.align		4
        /*0444*/ 	.byte	0x04, 0x1e
        /*0446*/ 	.short	(.L_282 - .L_281)
.L_281:
        /*0448*/ 	.word	0x00000000
.L_282:


//--------------------- .nv.info._ZN5flash16flash_fwd_kernelI23Flash_fwd_kernel_traitsILi192ELi64ELi64ELi4ELb0ELb0EN7cutlass6half_tE19Flash_kernel_traitsILi192ELi64ELi64ELi4ES3_EELb0ELb1ELb0ELb1ELb0ELb0ELb1ELb0EEEvNS_16Flash_fwd_paramsE --------------------------
	.section	.nv.info._ZN5flash16flash_fwd_kernelI23Flash_fwd_kernel_traitsILi192ELi64ELi64ELi4ELb0ELb0EN7cutlass6half_tE19Flash_kernel_traitsILi192ELi64ELi64ELi4ES3_EELb0ELb1ELb0ELb1ELb0ELb0ELb1ELb0EEEvNS_16Flash_fwd_paramsE,"",@"SHT_CUDA_INFO"
	.sectionflags	@""
	.align	4


	//----- nvinfo : EIATTR_CUDA_API_VERSION
	.align		4
        /*0000*/ 	.byte	0x04, 0x37
        /*0002*/ 	.short	(.L_284 - .L_283)
.L_283:
        /*0004*/ 	.word	0x00000082


	//----- nvinfo : EIATTR_SW2861232_WAR
	.align		4
.L_284:
        /*0008*/ 	.byte	0x01, 0x35
	.zero		2


	//----- nvinfo : EIATTR_PARAM_CBANK
	.align		4
        /*000c*/ 	.byte	0x04, 0x0a
        /*000e*/ 	.short	(.L_286 - .L_285)
	.align		4
.L_285:
        /*0010*/ 	.word	index@(.nv.constant0._ZN5flash16flash_fwd_kernelI23Flash_fwd_kernel_traitsILi192ELi64ELi64ELi4ELb0ELb0EN7cutlass6half_tE19Flash_kernel_traitsILi192ELi64ELi64ELi4ES3_EELb0ELb1ELb0ELb1ELb0ELb0ELb1ELb0EEEvNS_16Flash_fwd_paramsE)
        /*0014*/ 	.short	0x0160
        /*0016*/ 	.short	0x01d0


	//----- nvinfo : EIATTR_CBANK_PARAM_SIZE
	.align		4
.L_286:
        /*0018*/ 	.byte	0x03, 0x19
        /*001a*/ 	.short	0x01d0


	//----- nvinfo : EIATTR_KPARAM_INFO
	.align		4
        /*001c*/ 	.byte	0x04, 0x17
        /*001e*/ 	.short	(.L_288 - .L_287)
.L_287:
        /*0020*/ 	.word	0x00000000
        /*0024*/ 	.short	0x0000
        /*0026*/ 	.short	0x0000
        /*0028*/ 	.byte	0x00, 0xf0, 0x41, 0x07


	//----- nvinfo : EIATTR_MAXREG_COUNT
	.align		4
.L_288:
        /*002c*/ 	.byte	0x03, 0x1b
        /*002e*/ 	.short	0x00ff


	//----- nvinfo : EIATTR_NUM_BARRIERS
	.align		4
        /*0030*/ 	.byte	0x02, 0x4c
        /*0032*/ 	.byte	0x01
	.zero		1


	//----- nvinfo : EIATTR_MERCURY_ISA_VERSION
	.align		4
        /*0034*/ 	.byte	0x03, 0x5f
        /*0036*/ 	.short	0x0000


	//----- nvinfo : EIATTR_COOP_GROUP_MASK_REGIDS
	.align		4
        /*0038*/ 	.byte	0x04, 0x29
        /*003a*/ 	.short	(.L_290 - .L_289)


	//   ....[0]....
.L_289:
        /*003c*/ 	.word	0xffffffff


	//   ....[1]....
        /*0040*/ 	.word	0xffffffff


	//   ....[2]....
        /*0044*/ 	.word	0xffffffff


	//   ....[3]....
        /*0048*/ 	.word	0xffffffff


	//   ....[4]....
        /*004c*/ 	.word	0xffffffff


	//   ....[5]....
        /*0050*/ 	.word	0xffffffff


	//   ....[6]....
        /*0054*/ 	.word	0xffffffff


	//   ....[7]....
        /*0058*/ 	.word	0xffffffff


	//   ....[8]....
        /*005c*/ 	.word	0xffffffff


	//   ....[9]....
        /*0060*/ 	.word	0xffffffff


	//   ....[10]....
        /*0064*/ 	.word	0xffffffff


	//   ....[11]....
        /*0068*/ 	.word	0xffffffff


	//   ....[12]....
        /*006c*/ 	.word	0xffffffff


	//   ....[13]....
        /*0070*/ 	.word	0xffffffff


	//   ....[14]....
        /*0074*/ 	.word	0xffffffff


	//   ....[15]....
        /*0078*/ 	.word	0xffffffff


	//----- nvinfo : EIATTR_COOP_GROUP_INSTR_OFFSETS
	.align		4
.L_290:
        /*007c*/ 	.byte	0x04, 0x28
        /*007e*/ 	.short	(.L_292 - .L_291)


	//   ....[0]....
.L_291:
        /*0080*/ 	.word	0x000049c0


	//   ....[1]....
        /*0084*/ 	.word	0x000049e0


	//   ....[2]....
        /*0088*/ 	.word	0x00004a80


	//   ....[3]....
        /*008c*/ 	.word	0x00004a90


	//   ....[4]....
        /*0090*/ 	.word	0x00007fe0


	//   ....[5]....
        /*0094*/ 	.word	0x00007ff0


	//   ....[6]....
        /*0098*/ 	.word	0x00008020


	//   ....[7]....
        /*009c*/ 	.word	0x00008030


	//   ....[8]....
        /*00a0*/ 	.word	0x0000b8f0


	//   ....[9]....
        /*00a4*/ 	.word	0x0000b900


	//   ....[10]....
        /*00a8*/ 	.word	0x0000b920


	//   ....[11]....
        /*00ac*/ 	.word	0x0000b940


	//   ....[12]....
        /*00b0*/ 	.word	0x0000d020


	//   ....[13]....
        /*00b4*/ 	.word	0x0000d060


	//   ....[14]....
        /*00b8*/ 	.word	0x0000d0e0


	//   ....[15]....
        /*00bc*/ 	.word	0x0000d100


	//----- nvinfo : EIATTR_EXIT_INSTR_OFFSETS
	.align		4
.L_292:
        /*00c0*/ 	.byte	0x04, 0x1c
        /*00c2*/ 	.short	(.L_294 - .L_293)


	//   ....[0]....
.L_293:
        /*00c4*/ 	.word	0x000002d0


	//   ....[1]....
        /*00c8*/ 	.word	0x0000e9d0


	//   ....[2]....
        /*00cc*/ 	.word	0x0000ead0


	//   ....[3]....
        /*00d0*/ 	.word	0x0000eaf0


	//   ....[4]....
        /*00d4*/ 	.word	0x0000f4e0


	//   ....[5]....
        /*00d8*/ 	.word	0x0000f560


	//----- nvinfo : EIATTR_CTAIDZ_USED
	.align		4
.L_294:
        /*00dc*/ 	.byte	0x01, 0x04
	.zero		2


	//----- nvinfo : EIATTR_CRS_STACK_SIZE
	.align		4
        /*00e0*/ 	.byte	0x04, 0x1e
        /*00e2*/ 	.short	(.L_296 - .L_295)
.L_295:
        /*00e4*/ 	.word	0x00000000
.L_296:


//--------------------- .nv.callgraph             --------------------------
	.section	.nv.callgraph,"",@"SHT_CUDA_CALLGRAPH"
	.align	4
	.sectionentsize	8
	.align		4
        /*0000*/ 	.word	0x00000000
	.align		4
        /*0004*/ 	.word	0xffffffff
	.align		4
        /*0008*/ 	.word	0x00000000
	.align		4
        /*000c*/ 	.word	0xfffffffe
	.align		4
        /*0010*/ 	.word	0x00000000
	.align		4
        /*0014*/ 	.word	0xfffffffd
	.align		4
        /*0018*/ 	.word	0x00000000
	.align		4
        /*001c*/ 	.word	0xfffffffc


//--------------------- .nv.rel.action            --------------------------
	.section	.nv.rel.action,"",@"SHT_CUDA_RELOCINFO"
	.align	8
	.sectionentsize	8
        /*0000*/ 	.byte	0x73, 0x00, 0x00, 0x00, 0x00, 0x00, 0x00, 0x00, 0x00, 0x00, 0x00, 0x11, 0x25, 0x00, 0x05, 0x36


//--------------------- .nv.constant4             --------------------------
	.section	.nv.constant4,"a",@progbits
	.align	8
	.align		8
.nv.constant4:
        /*0000*/ 	.dword	_ZN73_INTERNAL_0a557355_37_flash_fwd_hdim192_fp16_causal_sm80_cu_0106449f_28164cuda3std3__45__cpo5beginE
	.align		8
        /*0008*/ 	.dword	_ZN73_INTERNAL_0a557355_37_flash_fwd_hdim192_fp16_causal_sm80_cu_0106449f_28164cuda3std3__45__cpo3endE
	.align		8
        /*0010*/ 	.dword	_ZN73_INTERNAL_0a557355_37_flash_fwd_hdim192_fp16_causal_sm80_cu_0106449f_28164cuda3std3__45__cpo6cbeginE
	.align		8
        /*0018*/ 	.dword	_ZN73_INTERNAL_0a557355_37_flash_fwd_hdim192_fp16_causal_sm80_cu_0106449f_28164cuda3std3__45__cpo4cendE
	.align		8
        /*0020*/ 	.dword	_ZN73_INTERNAL_0a557355_37_flash_fwd_hdim192_fp16_causal_sm80_cu_0106449f_28164cuda3std3__475_GLOBAL__N__0a557355_37_flash_fwd_hdim192_fp16_causal_sm80_cu_0106449f_28166ignoreE
	.align		8
        /*0028*/ 	.dword	_ZN73_INTERNAL_0a557355_37_flash_fwd_hdim192_fp16_causal_sm80_cu_0106449f_28164cuda3std3__419piecewise_constructE
	.align		8
        /*0030*/ 	.dword	_ZN73_INTERNAL_0a557355_37_flash_fwd_hdim192_fp16_causal_sm80_cu_0106449f_28164cuda3std3__48in_placeE
	.align		8
        /*0038*/ 	.dword	_ZN73_INTERNAL_0a557355_37_flash_fwd_hdim192_fp16_causal_sm80_cu_0106449f_28164cuda3std6ranges3__45__cpo4swapE
	.align		8
        /*0040*/ 	.dword	_ZN73_INTERNAL_0a557355_37_flash_fwd_hdim192_fp16_causal_sm80_cu_0106449f_28164cuda3std6ranges3__45__cpo9iter_moveE
	.align		8
        /*0048*/ 	.dword	_ZN73_INTERNAL_0a557355_37_flash_fwd_hdim192_fp16_causal_sm80_cu_0106449f_28164cute7productE
	.align		8
        /*0050*/ 	.dword	_ZN73_INTERNAL_0a557355_37_flash_fwd_hdim192_fp16_causal_sm80_cu_0106449f_28164cute1_E


//--------------------- .nv.constant0._ZN5flash16flash_fwd_kernelI23Flash_fwd_kernel_traitsILi192ELi128ELi64ELi8ELb0ELb0EN7cutlass6half_tE19Flash_kernel_traitsILi192ELi128ELi64ELi8ES3_EELb0ELb1ELb0ELb0ELb0ELb1ELb0ELb0EEEvNS_16Flash_fwd_paramsE --------------------------
	.section	.nv.constant0._ZN5flash16flash_fwd_kernelI23Flash_fwd_kernel_traitsILi192ELi128ELi64ELi8ELb0ELb0EN7cutlass6half_tE19Flash_kernel_traitsILi192ELi128ELi64ELi8ES3_EELb0ELb1ELb0ELb0ELb0ELb1ELb0ELb0EEEvNS_16Flash_fwd_paramsE,"a",@progbits
	.sectionflags	@""
	.align	4
.nv.constant0._ZN5flash16flash_fwd_kernelI23Flash_fwd_kernel_traitsILi192ELi128ELi64ELi8ELb0ELb0EN7cutlass6half_tE19Flash_kernel_traitsILi192ELi128ELi64ELi8ES3_EELb0ELb1ELb0ELb0ELb0ELb1ELb0ELb0EEEvNS_16Flash_fwd_paramsE:
	.zero		816


//--------------------- .nv.constant0._ZN5flash16flash_fwd_kernelI23Flash_fwd_kernel_traitsILi192ELi128ELi64ELi8ELb0ELb0EN7cutlass6half_tE19Flash_kernel_traitsILi192ELi128ELi64ELi8ES3_EELb0ELb1ELb0ELb0ELb0ELb1ELb1ELb0EEEvNS_16Flash_fwd_paramsE --------------------------
	.section	.nv.constant0._ZN5flash16flash_fwd_kernelI23Flash_fwd_kernel_traitsILi192ELi128ELi64ELi8ELb0ELb0EN7cutlass6half_tE19Flash_kernel_traitsILi192ELi128ELi64ELi8ES3_EELb0ELb1ELb0ELb0ELb0ELb1ELb1ELb0EEEvNS_16Flash_fwd_paramsE,"a",@progbits
	.sectionflags	@""
	.align	4
.nv.constant0._ZN5flash16flash_fwd_kernelI23Flash_fwd_kernel_traitsILi192ELi128ELi64ELi8ELb0ELb0EN7cutlass6half_tE19Flash_kernel_traitsILi192ELi128ELi64ELi8ES3_EELb0ELb1ELb0ELb0ELb0ELb1ELb1ELb0EEEvNS_16Flash_fwd_paramsE:
	.zero		816


//--------------------- .nv.constant0._ZN5flash16flash_fwd_kernelI23Flash_fwd_kernel_traitsILi192ELi128ELi64ELi8ELb0ELb0EN7cutlass6half_tE19Flash_kernel_traitsILi192ELi128ELi64ELi8ES3_EELb0ELb1ELb0ELb0ELb0ELb0ELb0ELb0EEEvNS_16Flash_fwd_paramsE --------------------------
	.section	.nv.constant0._ZN5flash16flash_fwd_kernelI23Flash_fwd_kernel_traitsILi192ELi128ELi64ELi8ELb0ELb0EN7cutlass6half_tE19Flash_kernel_traitsILi192ELi128ELi64ELi8ES3_EELb0ELb1ELb0ELb0ELb0ELb0ELb0ELb0EEEvNS_16Flash_fwd_paramsE,"a",@progbits
	.sectionflags	@""
	.align	4
.nv.constant0._ZN5flash16flash_fwd_kernelI23Flash_fwd_kernel_traitsILi192ELi128ELi64ELi8ELb0ELb0EN7cutlass6half_tE19Flash_kernel_traitsILi192ELi128ELi64ELi8ES3_EELb0ELb1ELb0ELb0ELb0ELb0ELb0ELb0EEEvNS_16Flash_fwd_paramsE:
	.zero		816


//--------------------- .nv.constant0._ZN5flash16flash_fwd_kernelI23Flash_fwd_kernel_traitsILi192ELi128ELi64ELi8ELb0ELb0EN7cutlass6half_tE19Flash_kernel_traitsILi192ELi128ELi64ELi8ES3_EELb0ELb1ELb0ELb0ELb0ELb0ELb1ELb0EEEvNS_16Flash_fwd_paramsE --------------------------
	.section	.nv.constant0._ZN5flash16flash_fwd_kernelI23Flash_fwd_kernel_traitsILi192ELi128ELi64ELi8ELb0ELb0EN7cutlass6half_tE19Flash_kernel_traitsILi192ELi128ELi64ELi8ES3_EELb0ELb1ELb0ELb0ELb0ELb0ELb1ELb0EEEvNS_16Flash_fwd_paramsE,"a",@progbits
	.sectionflags	@""
	.align	4
.nv.constant0._ZN5flash16flash_fwd_kernelI23Flash_fwd_kernel_traitsILi192ELi128ELi64ELi8ELb0ELb0EN7cutlass6half_tE19Flash_kernel_traitsILi192ELi128ELi64ELi8ES3_EELb0ELb1ELb0ELb0ELb0ELb0ELb1ELb0EEEvNS_16Flash_fwd_paramsE:
	.zero		816


//--------------------- .nv.constant0._ZN5flash16flash_fwd_kernelI23Flash_fwd_kernel_traitsILi192ELi128ELi64ELi8ELb0ELb0EN7cutlass6half_tE19Flash_kernel_traitsILi192ELi128ELi64ELi8ES3_EELb0ELb1ELb0ELb1ELb0ELb0ELb0ELb0EEEvNS_16Flash_fwd_paramsE --------------------------
	.section	.nv.constant0._ZN5flash16flash_fwd_kernelI23Flash_fwd_kernel_traitsILi192ELi128ELi64ELi8ELb0ELb0EN7cutlass6half_tE19Flash_kernel_traitsILi192ELi128ELi64ELi8ES3_EELb0ELb1ELb0ELb1ELb0ELb0ELb0ELb0EEEvNS_16Flash_fwd_paramsE,"a",@progbits
	.sectionflags	@""
	.align	4
.nv.constant0._ZN5flash16flash_fwd_kernelI23Flash_fwd_kernel_traitsILi192ELi128ELi64ELi8ELb0ELb0EN7cutlass6half_tE19Flash_kernel_traitsILi192ELi128ELi64ELi8ES3_EELb0ELb1ELb0ELb1ELb0ELb0ELb0ELb0EEEvNS_16Flash_fwd_paramsE:
	.zero		816


//--------------------- .nv.constant0._ZN5flash16flash_fwd_kernelI23Flash_fwd_kernel_traitsILi192ELi128ELi64ELi8ELb0ELb0EN7cutlass6half_tE19Flash_kernel_traitsILi192ELi128ELi64ELi8ES3_EELb0ELb1ELb0ELb1ELb0ELb0ELb1ELb0EEEvNS_16Flash_fwd_paramsE --------------------------
	.section	.nv.constant0._ZN5flash16flash_fwd_kernelI23Flash_fwd_kernel_traitsILi192ELi128ELi64ELi8ELb0ELb0EN7cutlass6half_tE19Flash_kernel_traitsILi192ELi128ELi64ELi8ES3_EELb0ELb1ELb0ELb1ELb0ELb0ELb1ELb0EEEvNS_16Flash_fwd_paramsE,"a",@progbits
	.sectionflags	@""
	.align	4
.nv.constant0._ZN5flash16flash_fwd_kernelI23Flash_fwd_kernel_traitsILi192ELi128ELi64ELi8ELb0ELb0EN7cutlass6half_tE19Flash_kernel_traitsILi192ELi128ELi64ELi8ES3_EELb0ELb1ELb0ELb1ELb0ELb0ELb1ELb0EEEvNS_16Flash_fwd_paramsE:
	.zero		816


//--------------------- .nv.constant0._ZN5flash16flash_fwd_kernelI23Flash_fwd_kernel_traitsILi192ELi64ELi64ELi4ELb0ELb0EN7cutlass6half_tE19Flash_kernel_traitsILi192ELi64ELi64ELi4ES3_EELb1ELb1ELb0ELb0ELb0ELb0ELb0ELb0EEEvNS_16Flash_fwd_paramsE --------------------------
	.section	.nv.constant0._ZN5flash16flash_fwd_kernelI23Flash_fwd_kernel_traitsILi192ELi64ELi64ELi4ELb0ELb0EN7cutlass6half_tE19Flash_kernel_traitsILi192ELi64ELi64ELi4ES3_EELb1ELb1ELb0ELb0ELb0ELb0ELb0ELb0EEEvNS_16Flash_fwd_paramsE,"a",@progbits
	.sectionflags	@""
	.align	4
.nv.constant0._ZN5flash16flash_fwd_kernelI23Flash_fwd_kernel_traitsILi192ELi64ELi64ELi4ELb0ELb0EN7cutlass6half_tE19Flash_kernel_traitsILi192ELi64ELi64ELi4ES3_EELb1ELb1ELb0ELb0ELb0ELb0ELb0ELb0EEEvNS_16Flash_fwd_paramsE:
	.zero		816


//--------------------- .nv.constant0._ZN5flash16flash_fwd_kernelI23Flash_fwd_kernel_traitsILi192ELi64ELi64ELi4ELb0ELb0EN7cutlass6half_tE19Flash_kernel_traitsILi192ELi64ELi64ELi4ES3_EELb1ELb1ELb0ELb0ELb0ELb1ELb0ELb0EEEvNS_16Flash_fwd_paramsE --------------------------
	.section	.nv.constant0._ZN5flash16flash_fwd_kernelI23Flash_fwd_kernel_traitsILi192ELi64ELi64ELi4ELb0ELb0EN7cutlass6half_tE19Flash_kernel_traitsILi192ELi64ELi64ELi4ES3_EELb1ELb1ELb0ELb0ELb0ELb1ELb0ELb0EEEvNS_16Flash_fwd_paramsE,"a",@progbits
	.sectionflags	@""
	.align	4
.nv.constant0._ZN5flash16flash_fwd_kernelI23Flash_fwd_kernel_traitsILi192ELi64ELi64ELi4ELb0ELb0EN7cutlass6half_tE19Flash_kernel_traitsILi192ELi64ELi64ELi4ES3_EELb1ELb1ELb0ELb0ELb0ELb1ELb0ELb0EEEvNS_16Flash_fwd_paramsE:
	.zero		816


//--------------------- .nv.constant0._ZN5flash16flash_fwd_kernelI23Flash_fwd_kernel_traitsILi192ELi64ELi64ELi4ELb0ELb0EN7cutlass6half_tE19Flash_kernel_traitsILi192ELi64ELi64ELi4ES3_EELb0ELb1ELb0ELb0ELb0ELb1ELb1ELb0EEEvNS_16Flash_fwd_paramsE --------------------------
	.section	.nv.constant0._ZN5flash16flash_fwd_kernelI23Flash_fwd_kernel_traitsILi192ELi64ELi64ELi4ELb0ELb0EN7cutlass6half_tE19Flash_kernel_traitsILi192ELi64ELi64ELi4ES3_EELb0ELb1ELb0ELb0ELb0ELb1ELb1ELb0EEEvNS_16Flash_fwd_paramsE,"a",@progbits
	.sectionflags	@""
	.align	4
.nv.constant0._ZN5flash16flash_fwd_kernelI23Flash_fwd_kernel_traitsILi192ELi64ELi64ELi4ELb0ELb0EN7cutlass6half_tE19Flash_kernel_traitsILi192ELi64ELi64ELi4ES3_EELb0ELb1ELb0ELb0ELb0ELb1ELb1ELb0EEEvNS_16Flash_fwd_paramsE:
	.zero		816


//--------------------- .nv.constant0._ZN5flash16flash_fwd_kernelI23Flash_fwd_kernel_traitsILi192ELi64ELi64ELi4ELb0ELb0EN7cutlass6half_tE19Flash_kernel_traitsILi192ELi64ELi64ELi4ES3_EELb1ELb1ELb0ELb1ELb0ELb0ELb0ELb0EEEvNS_16Flash_fwd_paramsE --------------------------
	.section	.nv.constant0._ZN5flash16flash_fwd_kernelI23Flash_fwd_kernel_traitsILi192ELi64ELi64ELi4ELb0ELb0EN7cutlass6half_tE19Flash_kernel_traitsILi192ELi64ELi64ELi4ES3_EELb1ELb1ELb0ELb1ELb0ELb0ELb0ELb0EEEvNS_16Flash_fwd_paramsE,"a",@progbits
	.sectionflags	@""
	.align	4
.nv.constant0._ZN5flash16flash_fwd_kernelI23Flash_fwd_kernel_traitsILi192ELi64ELi64ELi4ELb0ELb0EN7cutlass6half_tE19Flash_kernel_traitsILi192ELi64ELi64ELi4ES3_EELb1ELb1ELb0ELb1ELb0ELb0ELb0ELb0EEEvNS_16Flash_fwd_paramsE:
	.zero		816


//--------------------- .nv.constant0._ZN5flash16flash_fwd_kernelI23Flash_fwd_kernel_traitsILi192ELi64ELi64ELi4ELb0ELb0EN7cutlass6half_tE19Flash_kernel_traitsILi192ELi64ELi64ELi4ES3_EELb1ELb1ELb0ELb0ELb0ELb0ELb0ELb1EEEvNS_16Flash_fwd_paramsE --------------------------
	.section	.nv.constant0._ZN5flash16flash_fwd_kernelI23Flash_fwd_kernel_traitsILi192ELi64ELi64ELi4ELb0ELb0EN7cutlass6half_tE19Flash_kernel_traitsILi192ELi64ELi64ELi4ES3_EELb1ELb1ELb0ELb0ELb0ELb0ELb0ELb1EEEvNS_16Flash_fwd_paramsE,"a",@progbits
	.sectionflags	@""
	.align	4
.nv.constant0._ZN5flash16flash_fwd_kernelI23Flash_fwd_kernel_traitsILi192ELi64ELi64ELi4ELb0ELb0EN7cutlass6half_tE19Flash_kernel_traitsILi192ELi64ELi64ELi4ES3_EELb1ELb1ELb0ELb0ELb0ELb0ELb0ELb1EEEvNS_16Flash_fwd_paramsE:
	.zero		816


//--------------------- .nv.constant0._ZN5flash16flash_fwd_kernelI23Flash_fwd_kernel_traitsILi192ELi64ELi64ELi4ELb0ELb0EN7cutlass6half_tE19Flash_kernel_traitsILi192ELi64ELi64ELi4ES3_EELb0ELb1ELb0ELb0ELb0ELb0ELb1ELb0EEEvNS_16Flash_fwd_paramsE --------------------------
	.section	.nv.constant0._ZN5flash16flash_fwd_kernelI23Flash_fwd_kernel_traitsILi192ELi64ELi64ELi4ELb0ELb0EN7cutlass6half_tE19Flash_kernel_traitsILi192ELi64ELi64ELi4ES3_EELb0ELb1ELb0ELb0ELb0ELb0ELb1ELb0EEEvNS_16Flash_fwd_paramsE,"a",@progbits
	.sectionflags	@""
	.align	4
.nv.constant0._ZN5flash16flash_fwd_kernelI23Flash_fwd_kernel_traitsILi192ELi64ELi64ELi4ELb0ELb0EN7cutlass6half_tE19Flash_kernel_traitsILi192ELi64ELi64ELi4ES3_EELb0ELb1ELb0ELb0ELb0ELb0ELb1ELb0EEEvNS_16Flash_fwd_paramsE:
	.zero		816


//--------------------- .nv.constant0._ZN5flash16flash_fwd_kernelI23Flash_fwd_kernel_traitsILi192ELi64ELi64ELi4ELb0ELb0EN7cutlass6half_tE19Flash_kernel_traitsILi192ELi64ELi64ELi4ES3_EELb1ELb1ELb0ELb1ELb0ELb0ELb0ELb1EEEvNS_16Flash_fwd_paramsE --------------------------
	.section	.nv.constant0._ZN5flash16flash_fwd_kernelI23Flash_fwd_kernel_traitsILi192ELi64ELi64ELi4ELb0ELb0EN7cutlass6half_tE19Flash_kernel_traitsILi192ELi64ELi64ELi4ES3_EELb1ELb1ELb0ELb1ELb0ELb0ELb0ELb1EEEvNS_16Flash_fwd_paramsE,"a",@progbits
	.sectionflags	@""
	.align	4
.nv.constant0._ZN5flash16flash_fwd_kernelI23Flash_fwd_kernel_traitsILi192ELi64ELi64ELi4ELb0ELb0EN7cutlass6half_tE19Flash_kernel_traitsILi192ELi64ELi64ELi4ES3_EELb1ELb1ELb0ELb1ELb0ELb0ELb0ELb1EEEvNS_16Flash_fwd_paramsE:
	.zero		816


//--------------------- .nv.constant0._ZN5flash16flash_fwd_kernelI23Flash_fwd_kernel_traitsILi192ELi64ELi64ELi4ELb0ELb0EN7cutlass6half_tE19Flash_kernel_traitsILi192ELi64ELi64ELi4ES3_EELb0ELb1ELb0ELb1ELb0ELb0ELb1ELb0EEEvNS_16Flash_fwd_paramsE --------------------------
	.section	.nv.constant0._ZN5flash16flash_fwd_kernelI23Flash_fwd_kernel_traitsILi192ELi64ELi64ELi4ELb0ELb0EN7cutlass6half_tE19Flash_kernel_traitsILi192ELi64ELi64ELi4ES3_EELb0ELb1ELb0ELb1ELb0ELb0ELb1ELb0EEEvNS_16Flash_fwd_paramsE,"a",@progbits
	.sectionflags	@""
	.align	4
.nv.constant0._ZN5flash16flash_fwd_kernelI23Flash_fwd_kernel_traitsILi192ELi64ELi64ELi4ELb0ELb0EN7cutlass6half_tE19Flash_kernel_traitsILi192ELi64ELi64ELi4ES3_EELb0ELb1ELb0ELb1ELb0ELb0ELb1ELb0EEEvNS_16Flash_fwd_paramsE:
	.zero		816


//--------------------- .text._ZN5flash16flash_fwd_kernelI23Flash_fwd_kernel_traitsILi192ELi128ELi64ELi8ELb0ELb0EN7cutlass6half_tE19Flash_kernel_traitsILi192ELi128ELi64ELi8ES3_EELb0ELb1ELb0ELb0ELb0ELb1ELb0ELb0EEEvNS_16Flash_fwd_paramsE --------------------------
	.section	.text._ZN5flash16flash_fwd_kernelI23Flash_fwd_kernel_traitsILi192ELi128ELi64ELi8ELb0ELb0EN7cutlass6half_tE19Flash_kernel_traitsILi192ELi128ELi64ELi8ES3_EELb0ELb1ELb0ELb0ELb0ELb1ELb0ELb0EEEvNS_16Flash_fwd_paramsE,"ax",@progbits
	.sectioninfo	@"SHI_REGISTERS=228"
	.align	128
        .global         _ZN5flash16flash_fwd_kernelI23Flash_fwd_kernel_traitsILi192ELi128ELi64ELi8ELb0ELb0EN7cutlass6half_tE19Flash_kernel_traitsILi192ELi128ELi64ELi8ES3_EELb0ELb1ELb0ELb0ELb0ELb1ELb0ELb0EEEvNS_16Flash_fwd_paramsE
        .type           _ZN5flash16flash_fwd_kernelI23Flash_fwd_kernel_traitsILi192ELi128ELi64ELi8ELb0ELb0EN7cutlass6half_tE19Flash_kernel_traitsILi192ELi128ELi64ELi8ES3_EELb0ELb1ELb0ELb0ELb0ELb1ELb0ELb0EEEvNS_16Flash_fwd_paramsE,@function
        .size           _ZN5flash16flash_fwd_kernelI23Flash_fwd_kernel_traitsILi192ELi128ELi64ELi8ELb0ELb0EN7cutlass6half_tE19Flash_kernel_traitsILi192ELi128ELi64ELi8ES3_EELb0ELb1ELb0ELb0ELb0ELb1ELb0ELb0EEEvNS_16Flash_fwd_paramsE,(.L_x_682 - _ZN5flash16flash_fwd_kernelI23Flash_fwd_kernel_traitsILi192ELi128ELi64ELi8ELb0ELb0EN7cutlass6half_tE19Flash_kernel_traitsILi192ELi128ELi64ELi8ES3_EELb0ELb1ELb0ELb0ELb0ELb1ELb0ELb0EEEvNS_16Flash_fwd_paramsE)
        .other          _ZN5flash16flash_fwd_kernelI23Flash_fwd_kernel_traitsILi192ELi128ELi64ELi8ELb0ELb0EN7cutlass6half_tE19Flash_kernel_traitsILi192ELi128ELi64ELi8ES3_EELb0ELb1ELb0ELb0ELb0ELb1ELb0ELb0EEEvNS_16Flash_fwd_paramsE,@"STO_CUDA_ENTRY STV_DEFAULT"
_ZN5flash16flash_fwd_kernelI23Flash_fwd_kernel_traitsILi192ELi128ELi64ELi8ELb0ELb0EN7cutlass6half_tE19Flash_kernel_traitsILi192ELi128ELi64ELi8ES3_EELb0ELb1ELb0ELb0ELb0ELb1ELb0ELb0EEEvNS_16Flash_fwd_paramsE:
.text._ZN5flash16flash_fwd_kernelI23Flash_fwd_kernel_traitsILi192ELi128ELi64ELi8ELb0ELb0EN7cutlass6half_tE19Flash_kernel_traitsILi192ELi128ELi64ELi8ES3_EELb0ELb1ELb0ELb0ELb0ELb1ELb0ELb0EEEvNS_16Flash_fwd_paramsE:
[----:B------:R-:W-:Y:S02]  /*0000*/  MOV R1, c[0x0][0x28] ;  /* 0x00000a0000017a02 */ /* 0x000fe40000000f00 */
[----:B------:R-:W1:Y:S01]  /*0010*/  LDC.U8 R2, c[0x0][0x312] ;  /* 0x0000c480ff027b82 */ /* 0x000e620000000000 */
[----:B------:R-:W2:Y:S01]  /*0020*/  S2R R0, SR_CTAID.Y ;  /* 0x0000000000007919 */ /* 0x000ea20000002600 */
[----:B------:R-:W-:Y:S01]  /*0030*/  ISETP.NE.U32.AND P2, PT, RZ, c[0x0][0x240], PT ;  /* 0x00009000ff007a0c */ /* 0x000fe20003f45070 */
[----:B------:R-:W-:Y:S01]  /*0040*/  IMAD.MOV.U32 R3, RZ, RZ, 0x4 ;  /* 0x00000004ff037424 */ /* 0x000fe200078e00ff */
[----:B------:R-:W-:Y:S01]  /*0050*/  ISETP.EQ.U32.AND P1, PT, RZ, c[0x0][0x248], PT ;  /* 0x00009200ff007a0c */ /* 0x000fe20003f22070 */
[----:B------:R-:W-:Y:S01]  /*0060*/  IMAD.MOV.U32 R202, RZ, RZ, -0x1 ;  /* 0xffffffffffca7424 */ /* 0x000fe200078e00ff */
[----:B------:R-:W-:Y:S01]  /*0070*/  ISETP.NE.AND.EX P2, PT, RZ, c[0x0][0x244], PT, P2 ;  /* 0x00009100ff007a0c */ /* 0x000fe20003f45320 */
[----:B------:R-:W-:Y:S01]  /*0080*/  ULDC.64 UR8, c[0x0][0x118] ;  /* 0x0000460000087ab9 */ /* 0x000fe20000000a00 */
[----:B------:R-:W-:Y:S01]  /*0090*/  IMAD.MOV.U32 R11, RZ, RZ, -0x1 ;  /* 0xffffffffff0b7424 */ /* 0x000fe200078e00ff */
[----:B------:R-:W-:-:S04]  /*00a0*/  ISETP.NE.U32.AND P0, PT, RZ, c[0x0][0x250], PT ;  /* 0x00009400ff007a0c */ /* 0x000fc80003f05070 */
[----:B------:R-:W-:Y:S02]  /*00b0*/  ISETP.NE.AND.EX P0, PT, RZ, c[0x0][0x254], PT, P0 ;  /* 0x00009500ff007a0c */ /* 0x000fe40003f05300 */
[----:B-1----:R-:W-:Y:S01]  /*00c0*/  ISETP.NE.AND P3, PT, R2, RZ, PT ;  /* 0x000000ff0200720c */ /* 0x002fe20003f65270 */
[----:B--2---:R-:W-:-:S03]  /*00d0*/  IMAD.WIDE R12, R0, R3, c[0x0][0x240] ;  /* 0x00009000000c7625 */ /* 0x004fc600078e0203 */
[----:B------:R-:W-:Y:S01]  /*00e0*/  ISETP.EQ.OR.EX P1, PT, RZ, c[0x0][0x24c], !P3, P1 ;  /* 0x00009300ff007a0c */ /* 0x000fe20005f22710 */
[CC--:B------:R-:W-:Y:S01]  /*00f0*/  IMAD.WIDE R6, R0.reuse, R3.reuse, c[0x0][0x248] ;  /* 0x0000920000067625 */ /* 0x0c0fe200078e0203 */
[----:B------:R-:W2:Y:S04]  /*0100*/  @P2 LDG.E R202, [R12.64] ;  /* 0x000000080cca2981 */ /* 0x000ea8000c1e1900 */
[----:B------:R-:W2:Y:S01]  /*0110*/  @P2 LDG.E R205, [R12.64+0x4] ;  /* 0x000004080ccd2981 */ /* 0x000ea2000c1e1900 */
[----:B------:R-:W-:Y:S02]  /*0120*/  IMAD.MOV.U32 R4, RZ, RZ, RZ ;  /* 0x000000ffff047224 */ /* 0x000fe400078e00ff */
[----:B------:R-:W-:-:S04]  /*0130*/  @P0 IMAD.WIDE R8, R0, R3, c[0x0][0x250] ;  /* 0x0000940000080625 */ /* 0x000fc800078e0203 */
[----:B------:R1:W5:Y:S04]  /*0140*/  @!P1 LDG.E R11, [R6.64] ;  /* 0x00000008060b9981 */ /* 0x000368000c1e1900 */
[----:B------:R1:W5:Y:S01]  /*0150*/  @P0 LDG.E R4, [R8.64] ;  /* 0x0000000808040981 */ /* 0x000362000c1e1900 */
[----:B------:R-:W-:-:S03]  /*0160*/  ISETP.NE.U32.AND P0, PT, RZ, c[0x0][0x248], PT ;  /* 0x00009200ff007a0c */ /* 0x000fc60003f05070 */
[----:B------:R-:W3:Y:S04]  /*0170*/  S2R R217, SR_CTAID.X ;  /* 0x0000000000d97919 */ /* 0x000ee80000002500 */
[----:B------:R-:W4:Y:S04]  /*0180*/  S2R R28, SR_CTAID.Z ;  /* 0x00000000001c7919 */ /* 0x000f280000002700 */
[----:B------:R-:W1:Y:S01]  /*0190*/  S2R R86, SR_TID.X ;  /* 0x0000000000567919 */ /* 0x000e620000002100 */
[----:B------:R-:W-:Y:S01]  /*01a0*/  ISETP.NE.AND.EX P0, PT, RZ, c[0x0][0x24c], PT, P0 ;  /* 0x00009300ff007a0c */ /* 0x000fe20003f05300 */
[----:B--2---:R-:W-:-:S02]  /*01b0*/  @P2 IMAD.IADD R205, R205, 0x1, -R202 ;  /* 0x00000001cdcd2824 */ /* 0x004fc400078e0aca */
[----:B------:R-:W-:-:S10]  /*01c0*/  @!P2 IMAD.MOV.U32 R205, RZ, RZ, c[0x0][0x214] ;  /* 0x00008500ffcda624 */ /* 0x000fd400078e00ff */
[----:B------:R-:W-:Y:S05]  /*01d0*/  @!P0 BRA `(.L_x_0) ;  /* 0x0000004000008947 */ /* 0x000fea0003800000 */
[----:B-1-34-:R-:W2:Y:S02]  /*01e0*/  @P3 LDG.E R2, [R6.64+0x4] ;  /* 0x0000040806023981 */ /* 0x01aea4000c1e1900 */
[----:B--2--5:R-:W-:-:S06]  /*01f0*/  @P3 IADD3 R2, R2, -R11, RZ ;  /* 0x8000000b02023210 */ /* 0x024fcc0007ffe0ff */
[----:B------:R1:W5:Y:S01]  /*0200*/  @!P3 LDG.E R2, [R6.64] ;  /* 0x000000080602b981 */ /* 0x000362000c1e1900 */
[----:B------:R-:W-:Y:S05]  /*0210*/  BRA `(.L_x_1) ;  /* 0x0000001000007947 */ /* 0x000fea0003800000 */
.L_x_0:
[----:B-1-34-:R-:W-:Y:S02]  /*0220*/  MOV R2, c[0x0][0x218] ;  /* 0x0000860000027a02 */ /* 0x01afe40000000f00 */
.L_x_1:
[----:B------:R-:W-:-:S04]  /*0230*/  ISETP.NE.U32.AND P2, PT, RZ, c[0x0][0x258], PT ;  /* 0x00009600ff007a0c */ /* 0x000fc80003f45070 */
[----:B------:R-:W-:-:S13]  /*0240*/  ISETP.NE.AND.EX P2, PT, RZ, c[0x0][0x25c], PT, P2 ;  /* 0x00009700ff007a0c */ /* 0x000fda0003f45320 */
[----:B-1----:R-:W-:-:S05]  /*0250*/  @P2 IMAD.WIDE R6, R0, R3, c[0x0][0x258] ;  /* 0x0000960000062625 */ /* 0x002fca00078e0203 */
[----:B------:R-:W2:Y:S01]  /*0260*/  @P2 LDG.E R5, [R6.64] ;  /* 0x0000000806052981 */ /* 0x000ea2000c1e1900 */
[----:B------:R-:W-:Y:S01]  /*0270*/  IMAD.SHL.U32 R90, R217, 0x80, RZ ;  /* 0x00000080d95a7824 */ /* 0x000fe200078e00ff */
[----:B------:R-:W-:-:S04]  /*0280*/  @!P2 ISETP.NE.U32.AND P1, PT, RZ, c[0x0][0x268], PT ;  /* 0x00009a00ff00aa0c */ /* 0x000fc80003f25070 */
[----:B------:R-:W-:Y:S02]  /*0290*/  ISETP.GT.AND P0, PT, R205, R90, PT ;  /* 0x0000005acd00720c */ /* 0x000fe40003f04270 */
[----:B------:R-:W-:-:S04]  /*02a0*/  @!P2 ISETP.NE.AND.EX P1, PT, RZ, c[0x0][0x26c], PT, P1 ;  /* 0x00009b00ff00aa0c */ /* 0x000fc80003f25310 */
[----:B------:R-:W-:Y:S01]  /*02b0*/  @!P2 SEL R3, RZ, c[0x0][0x21c], !P1 ;  /* 0x00008700ff03aa07 */ /* 0x000fe20004800000 */
[----:B--2--5:R-:W-:-:S03]  /*02c0*/  @P2 IMAD.IADD R84, R5, 0x1, -R4 ;  /* 0x0000000105542824 */ /* 0x024fc600078e0a04 */
[----:B------:R-:W-:-:S03]  /*02d0*/  @!P2 IADD3 R84, R3, R2, -R4 ;  /* 0x000000020354a210 */ /* 0x000fc60007ffe804 */
[----:B------:R-:W-:Y:S05]  /*02e0*/  @!P0 EXIT ;  /* 0x000000000000894d */ /* 0x000fea0003800000 */
[----:B------:R-:W-:Y:S02]  /*02f0*/  IADD3 R3, -R205, 0xbf, R90 ;  /* 0x000000bfcd037810 */ /* 0x000fe40007ffe15a */
[----:B------:R-:W-:Y:S02]  /*0300*/  IADD3 R6, R84, 0x3f, RZ ;  /* 0x0000003f54067810 */ /* 0x000fe40007ffe0ff */
[----:B------:R-:W-:Y:S02]  /*0310*/  IADD3 R3, R3, c[0x0][0x2e8], R84 ;  /* 0x0000ba0003037a10 */ /* 0x000fe40007ffe054 */
[----:B------:R-:W-:Y:S02]  /*0320*/  SHF.R.S32.HI R5, RZ, 0x1f, R6 ;  /* 0x0000001fff057819 */ /* 0x000fe40000011406 */
[----:B------:R-:W-:Y:S02]  /*0330*/  SHF.R.S32.HI R2, RZ, 0x1f, R3 ;  /* 0x0000001fff027819 */ /* 0x000fe40000011403 */
[----:B------:R-:W-:-:S02]  /*0340*/  LEA.HI R5, R5, R6, RZ, 0x6 ;  /* 0x0000000605057211 */ /* 0x000fc400078f30ff */
[----:B------:R-:W-:Y:S02]  /*0350*/  LEA.HI R2, R2, R3, RZ, 0x6 ;  /* 0x0000000302027211 */ /* 0x000fe400078f30ff */
[----:B------:R-:W-:Y:S02]  /*0360*/  SHF.R.S32.HI R5, RZ, 0x6, R5 ;  /* 0x00000006ff057819 */ /* 0x000fe40000011405 */
[----:B------:R-:W-:-:S04]  /*0370*/  SHF.R.S32.HI R2, RZ, 0x6, R2 ;  /* 0x00000006ff027819 */ /* 0x000fc80000011402 */
[----:B------:R-:W-:-:S04]  /*0380*/  IMNMX R2, R5, R2, PT ;  /* 0x0000000205027217 */ /* 0x000fc80003800200 */
[----:B------:R-:W-:-:S13]  /*0390*/  ISETP.GE.AND P0, PT, R2, 0x1, PT ;  /* 0x000000010200780c */ /* 0x000fda0003f06270 */
[----:B------:R-:W-:Y:S05]  /*03a0*/  @!P0 BRA `(.L_x_2) ;  /* 0x0000ce2000008947 */ /* 0x000fea0003800000 */
[----:B------:R-:W-:Y:S02]  /*03b0*/  ISETP.NE.AND P1, PT, R202, -0x1, PT ;  /* 0xffffffffca00780c */ /* 0x000fe40003f25270 */
[----:B------:R-:W-:-:S11]  /*03c0*/  ISETP.NE.AND P0, PT, R11, -0x1, PT ;  /* 0xffffffff0b00780c */ /* 0x000fd60003f05270 */
[----:B------:R-:W-:Y:S01]  /*03d0*/  @!P1 SHF.R.S32.HI R5, RZ, 0x1f, R0 ;  /* 0x0000001fff059819 */ /* 0x000fe20000011400 */
[----:B------:R-:W-:Y:S01]  /*03e0*/  @P1 IMAD.WIDE.U32 R12, R202, c[0x0][0x190], RZ ;  /* 0x00006400ca0c1a25 */ /* 0x000fe200078e00ff */
[----:B------:R-:W-:-:S03]  /*03f0*/  @P0 IADD3 R3, R4, R11, RZ ;  /* 0x0000000b04030210 */ /* 0x000fc60007ffe0ff */
[----:B------:R-:W-:Y:S02]  /*0400*/  @!P1 IMAD R5, R5, c[0x0][0x178], RZ ;  /* 0x00005e0005059a24 */ /* 0x000fe400078e02ff */
[----:B------:R-:W-:-:S04]  /*0410*/  @P0 IMAD.WIDE.U32 R14, R3, c[0x0][0x198], RZ ;  /* 0x00006600030e0a25 */ /* 0x000fc800078e00ff */
[----:B------:R-:W-:Y:S01]  /*0420*/  @!P1 IMAD.WIDE.U32 R8, R0, c[0x0][0x178], RZ ;  /* 0x00005e0000089a25 */ /* 0x000fe200078e00ff */
[----:B------:R-:W-:-:S03]  /*0430*/  @P0 MOV R6, R14 ;  /* 0x0000000e00060202 */ /* 0x000fc60000000f00 */
[----:B------:R-:W-:Y:S01]  /*0440*/  @!P1 IMAD R5, R0, c[0x0][0x17c], R5 ;  /* 0x00005f0000059a24 */ /* 0x000fe200078e0205 */
[----:B------:R-:W-:Y:S01]  /*0450*/  @!P1 MOV R12, R8 ;  /* 0x00000008000c9202 */ /* 0x000fe20000000f00 */
[----:B------:R-:W-:Y:S02]  /*0460*/  @P1 IMAD R7, R202, c[0x0][0x194], R13 ;  /* 0x00006500ca071a24 */ /* 0x000fe400078e020d */
[----:B------:R-:W-:Y:S01]  /*0470*/  @P0 IMAD R3, R3, c[0x0][0x19c], R15 ;  /* 0x0000670003030a24 */ /* 0x000fe200078e020f */
[----:B------:R-:W-:Y:S01]  /*0480*/  @!P1 IADD3 R7, R9, R5, RZ ;  /* 0x0000000509079210 */ /* 0x000fe20007ffe0ff */
[----:B------:R-:W-:Y:S05]  /*0490*/  @P0 BRA `(.L_x_3) ;  /* 0x000000b000000947 */ /* 0x000fea0003800000 */
[----:B------:R-:W-:Y:S01]  /*04a0*/  SHF.R.S32.HI R5, RZ, 0x1f, R4 ;  /* 0x0000001fff057819 */ /* 0x000fe20000011404 */
[----:B------:R-:W-:Y:S01]  /*04b0*/  IMAD.WIDE.U32 R8, R4, c[0x0][0x198], RZ ;  /* 0x0000660004087a25 */ /* 0x000fe200078e00ff */
[----:B------:R-:W-:-:S03]  /*04c0*/  SHF.R.S32.HI R3, RZ, 0x1f, R0 ;  /* 0x0000001fff037819 */ /* 0x000fc60000011400 */
[----:B------:R-:W-:Y:S02]  /*04d0*/  IMAD R5, R5, c[0x0][0x198], RZ ;  /* 0x0000660005057a24 */ /* 0x000fe400078e02ff */
[----:B------:R-:W-:Y:S02]  /*04e0*/  IMAD R3, R3, c[0x0][0x180], RZ ;  /* 0x0000600003037a24 */ /* 0x000fe400078e02ff */
[----:B------:R-:W-:Y:S02]  /*04f0*/  IMAD R5, R4, c[0x0][0x19c], R5 ;  /* 0x0000670004057a24 */ /* 0x000fe400078e0205 */
[----:B------:R-:W-:-:S03]  /*0500*/  IMAD R3, R0, c[0x0][0x184], R3 ;  /* 0x0000610000037a24 */ /* 0x000fc600078e0203 */
[----:B------:R-:W-:-:S05]  /*0510*/  IADD3 R9, R9, R5, RZ ;  /* 0x0000000509097210 */ /* 0x000fca0007ffe0ff */
[----:B------:R-:W-:-:S05]  /*0520*/  IMAD.WIDE.U32 R8, R0, c[0x0][0x180], R8 ;  /* 0x0000600000087a25 */ /* 0x000fca00078e0008 */
[----:B------:R-:W-:Y:S02]  /*0530*/  IADD3 R3, R9, R3, RZ ;  /* 0x0000000309037210 */ /* 0x000fe40007ffe0ff */
[----:B------:R-:W-:Y:S02]  /*0540*/  MOV R6, R8 ;  /* 0x0000000800067202 */ /* 0x000fe40000000f00 */
.L_x_3:
[----:B------:R-:W-:-:S04]  /*0550*/  IABS R9, c[0x0][0x1c8] ;  /* 0x0000720000097a13 */ /* 0x000fc80000000000 */
[----:B------:R-:W1:Y:S08]  /*0560*/  I2F.RP R10, R9 ;  /* 0x00000009000a7306 */ /* 0x000e700000209400 */
[----:B-1----:R-:W1:Y:S02]  /*0570*/  MUFU.RCP R14, R10 ;  /* 0x0000000a000e7308 */ /* 0x002e640000001000 */
[----:B-1----:R-:W-:-:S06]  /*0580*/  IADD3 R14, R14, 0xffffffe, RZ ;  /* 0x0ffffffe0e0e7810 */ /* 0x002fcc0007ffe0ff */
[----:B------:R-:W1:Y:S02]  /*0590*/  F2I.FTZ.U32.TRUNC.NTZ R15, R14 ;  /* 0x0000000e000f7305 */ /* 0x000e64000021f000 */
[----:B-1----:R-:W-:Y:S02]  /*05a0*/  IMAD.MOV R5, RZ, RZ, -R15 ;  /* 0x000000ffff057224 */ /* 0x002fe400078e0a0f */
[----:B------:R-:W-:Y:S02]  /*05b0*/  IMAD.MOV.U32 R14, RZ, RZ, RZ ;  /* 0x000000ffff0e7224 */ /* 0x000fe400078e00ff */
[----:B------:R-:W-:Y:S01]  /*05c0*/  IMAD R8, R5, R9, RZ ;  /* 0x0000000905087224 */ /* 0x000fe200078e02ff */
[----:B------:R-:W-:-:S03]  /*05d0*/  IABS R5, R28 ;  /* 0x0000001c00057213 */ /* 0x000fc60000000000 */
[----:B------:R-:W-:-:S06]  /*05e0*/  IMAD.HI.U32 R8, R15, R8, R14 ;  /* 0x000000080f087227 */ /* 0x000fcc00078e000e */
[----:B------:R-:W-:-:S04]  /*05f0*/  IMAD.HI.U32 R134, R8, R5, RZ ;  /* 0x0000000508867227 */ /* 0x000fc800078e00ff */
[----:B------:R-:W-:-:S04]  /*0600*/  IMAD.MOV R8, RZ, RZ, -R134 ;  /* 0x000000ffff087224 */ /* 0x000fc800078e0a86 */
[----:B------:R-:W-:Y:S01]  /*0610*/  IMAD R8, R9, R8, R5 ;  /* 0x0000000809087224 */ /* 0x000fe200078e0205 */
[----:B------:R-:W-:-:S04]  /*0620*/  LOP3.LUT R5, R28, c[0x0][0x1c8], RZ, 0x3c, !PT ;  /* 0x000072001c057a12 */ /* 0x000fc800078e3cff */
[----:B------:R-:W-:Y:S02]  /*0630*/  ISETP.GT.U32.AND P2, PT, R9, R8, PT ;  /* 0x000000080900720c */ /* 0x000fe40003f44070 */
[----:B------:R-:W-:Y:S02]  /*0640*/  ISETP.GE.AND P1, PT, R5, RZ, PT ;  /* 0x000000ff0500720c */ /* 0x000fe40003f26270 */
[----:B------:R-:W-:-:S09]  /*0650*/  SHF.R.S32.HI R5, RZ, 0x1f, R28 ;  /* 0x0000001fff057819 */ /* 0x000fd2000001141c */
[----:B------:R-:W-:Y:S01]  /*0660*/  @!P2 IMAD.IADD R8, R8, 0x1, -R9 ;  /* 0x000000010808a824 */ /* 0x000fe200078e0a09 */
[----:B------:R-:W-:Y:S02]  /*0670*/  @!P2 IADD3 R134, R134, 0x1, RZ ;  /* 0x000000018686a810 */ /* 0x000fe40007ffe0ff */
[----:B------:R-:W-:Y:S02]  /*0680*/  ISETP.NE.AND P2, PT, RZ, c[0x0][0x1c8], PT ;  /* 0x00007200ff007a0c */ /* 0x000fe40003f45270 */
[----:B------:R-:W-:Y:S01]  /*0690*/  ISETP.GE.U32.AND P3, PT, R8, R9, PT ;  /* 0x000000090800720c */ /* 0x000fe20003f66070 */
[----:B------:R-:W-:-:S04]  /*06a0*/  @P0 IMAD.IADD R8, R4, 0x1, R11 ;  /* 0x0000000104080824 */ /* 0x000fc800078e020b */
[----:B------:R-:W-:-:S04]  /*06b0*/  @P0 IMAD.WIDE.U32 R26, R8, c[0x0][0x1a0], RZ ;  /* 0x00006800081a0a25 */ /* 0x000fc800078e00ff */
[----:B------:R-:W-:-:S04]  /*06c0*/  @P0 IMAD R8, R8, c[0x0][0x1a4], R27 ;  /* 0x0000690008080a24 */ /* 0x000fc800078e021b */
[----:B------:R-:W-:-:S05]  /*06d0*/  @P3 IADD3 R134, R134, 0x1, RZ ;  /* 0x0000000186863810 */ /* 0x000fca0007ffe0ff */
[----:B------:R-:W-:Y:S01]  /*06e0*/  @!P1 IMAD.MOV R134, RZ, RZ, -R134 ;  /* 0x000000ffff869224 */ /* 0x000fe200078e0a86 */
[----:B------:R-:W-:Y:S01]  /*06f0*/  @!P2 LOP3.LUT R134, RZ, c[0x0][0x1c8], RZ, 0x33, !PT ;  /* 0x00007200ff86aa12 */ /* 0x000fe200078e33ff */
        /* <DEDUP_REMOVED lines=11> */
.L_x_4:
[----:B------:R-:W-:Y:S01]  /*07b0*/  SHF.R.S32.HI R87, RZ, 0x1f, R86 ;  /* 0x0000001fff577819 */ /* 0x000fe20000011456 */
[----:B------:R-:W-:Y:S01]  /*07c0*/  IMAD.IADD R199, R205, 0x1, -R90 ;  /* 0x00000001cdc77824 */ /* 0x000fe200078e0a5a */
[----:B------:R-:W-:Y:S01]  /*07d0*/  IADD3 R136, R2, -0x1, RZ ;  /* 0xffffffff02887810 */ /* 0x000fe20007ffe0ff */
[----:B------:R-:W-:Y:S01]  /*07e0*/  IMAD R5, R5, c[0x0][0x1a8], RZ ;  /* 0x00006a0005057a24 */ /* 0x000fe200078e02ff */
[CC--:B------:R-:W-:Y:S01]  /*07f0*/  LEA.HI R16, R87.reuse, R86.reuse, RZ, 0x3 ;  /* 0x0000005657107211 */ /* 0x0c0fe200078f18ff */
[----:B------:R-:W-:Y:S01]  /*0800*/  IMAD.MOV.U32 R137, RZ, RZ, 0x40 ;  /* 0x00000040ff897424 */ /* 0x000fe200078e00ff */
[----:B------:R-:W-:Y:S01]  /*0810*/  LEA.HI R22, R87, R86, RZ, 0x6 ;  /* 0x0000005657167211 */ /* 0x000fe200078f30ff */
[----:B------:R-:W-:Y:S01]  /*0820*/  IMAD R24, R28, c[0x0][0x1ac], R5 ;  /* 0x00006b001c187a24 */ /* 0x000fe200078e0205 */
[----:B------:R-:W-:Y:S01]  /*0830*/  LOP3.LUT R9, R16, 0xfffffff8, RZ, 0xc0, !PT ;  /* 0xfffffff810097812 */ /* 0x000fe200078ec0ff */
[----:B------:R-:W-:Y:S01]  /*0840*/  IMAD.SHL.U32 R218, R86, 0x2, RZ ;  /* 0x0000000256da7824 */ /* 0x000fe200078e00ff */
[----:B------:R-:W-:Y:S01]  /*0850*/  SHF.R.S32.HI R16, RZ, 0x3, R16 ;  /* 0x00000003ff107819 */ /* 0x000fe20000011410 */
[----:B------:R-:W-:Y:S01]  /*0860*/  IMAD.SHL.U32 R22, R22, 0x8, RZ ;  /* 0x0000000816167824 */ /* 0x000fe200078e00ff */
[----:B------:R-:W-:Y:S01]  /*0870*/  SHF.R.S32.HI R209, RZ, 0x1f, R134 ;  /* 0x0000001fffd17819 */ /* 0x000fe20000011486 */
[----:B------:R-:W-:Y:S01]  /*0880*/  IMAD.IADD R0, R86, 0x1, -R9 ;  /* 0x0000000156007824 */ /* 0x000fe200078e0a09 */
[C---:B------:R-:W-:Y:S01]  /*0890*/  IADD3 R10, R16.reuse, 0x20, RZ ;  /* 0x00000020100a7810 */ /* 0x040fe20007ffe0ff */
[----:B------:R-:W-:Y:S01]  /*08a0*/  IMAD.SHL.U32 R203, R16, 0x40, RZ ;  /* 0x0000004010cb7824 */ /* 0x000fe200078e00ff */
[--C-:B------:R-:W-:Y:S01]  /*08b0*/  SHF.R.S32.HI R17, RZ, 0x1f, R16.reuse ;  /* 0x0000001fff117819 */ /* 0x100fe20000011410 */
[----:B------:R-:W-:Y:S01]  /*08c0*/  IMAD.SHL.U32 R214, R0, 0x8, RZ ;  /* 0x0000000800d67824 */ /* 0x000fe200078e00ff */
[----:B------:R-:W-:Y:S01]  /*08d0*/  ISETP.GE.AND P2, PT, R10, R199, PT ;  /* 0x000000c70a00720c */ /* 0x000fe20003f46270 */
[----:B------:R-:W-:Y:S01]  /*08e0*/  IMAD R211, R209, c[0x0][0x1b0], RZ ;  /* 0x00006c00d1d37a24 */ /* 0x000fe200078e02ff */
[----:B------:R-:W-:Y:S01]  /*08f0*/  IADD3 R4, R16, 0x40, RZ ;  /* 0x0000004010047810 */ /* 0x000fe20007ffe0ff */
[----:B------:R-:W-:Y:S01]  /*0900*/  IMAD.WIDE R216, R217, 0x80, R16 ;  /* 0x00000080d9d87825 */ /* 0x000fe200078e0210 */
[----:B------:R-:W-:-:S02]  /*0910*/  IADD3 R12, P0, R214, R12, RZ ;  /* 0x0000000cd60c7210 */ /* 0x000fc40007f1e0ff */
[----:B------:R-:W-:Y:S01]  /*0920*/  SHF.R.S32.HI R215, RZ, 0x1f, R214 ;  /* 0x0000001fffd77819 */ /* 0x000fe200000114d6 */
[----:B------:R-:W-:Y:S01]  /*0930*/  IMAD R211, R134, c[0x0][0x1b4], R211 ;  /* 0x00006d0086d37a24 */ /* 0x000fe200078e02d3 */
[-C--:B------:R-:W-:Y:S01]  /*0940*/  ISETP.GE.AND P1, PT, R4, R199.reuse, PT ;  /* 0x000000c70400720c */ /* 0x080fe20003f26270 */
[----:B------:R-:W-:Y:S01]  /*0950*/  IMAD R209, R209, c[0x0][0x1b8], RZ ;  /* 0x00006e00d1d17a24 */ /* 0x000fe200078e02ff */
[----:B------:R-:W-:Y:S01]  /*0960*/  IADD3 R204, R16, 0x60, RZ ;  /* 0x0000006010cc7810 */ /* 0x000fe20007ffe0ff */
[----:B------:R-:W-:Y:S01]  /*0970*/  IMAD.X R13, R215, 0x1, R7, P0 ;  /* 0x00000001d70d7824 */ /* 0x000fe200000e0607 */
[----:B------:R-:W-:Y:S01]  /*0980*/  LOP3.LUT R203, R203, 0x1c0, RZ, 0xc0, !PT ;  /* 0x000001c0cbcb7812 */ /* 0x000fe200078ec0ff */
[----:B------:R-:W-:Y:S01]  /*0990*/  IMAD R209, R134, c[0x0][0x1bc], R209 ;  /* 0x00006f0086d17a24 */ /* 0x000fe200078e02d1 */
[----:B------:R-:W-:Y:S01]  /*09a0*/  @!P2 IADD3 R18, P4, R216, 0x20, RZ ;  /* 0x00000020d812a810 */ /* 0x000fe20007f9e0ff */
[----:B------:R-:W-:Y:S01]  /*09b0*/  IMAD.WIDE.U32 R28, R28, c[0x0][0x1a8], R12 ;  /* 0x00006a001c1c7a25 */ /* 0x000fe200078e000c */
[----:B------:R-:W-:-:S02]  /*09c0*/  ISETP.GE.AND P0, PT, R204, R199, PT ;  /* 0x000000c7cc00720c */ /* 0x000fc40003f06270 */
[----:B------:R-:W-:Y:S01]  /*09d0*/  ISETP.GE.AND P3, PT, R16, R199, PT ;  /* 0x000000c71000720c */ /* 0x000fe20003f66270 */
[----:B------:R-:W-:Y:S01]  /*09e0*/  @!P2 IMAD.X R7, RZ, RZ, R217, P4 ;  /* 0x000000ffff07a224 */ /* 0x000fe200020e06d9 */
[----:B------:R-:W-:Y:S01]  /*09f0*/  LOP3.LUT R4, R203, 0x38, R214, 0xf8, !PT ;  /* 0x00000038cb047812 */ /* 0x000fe200078ef8d6 */
[----:B------:R-:W-:Y:S01]  /*0a00*/  IMAD.IADD R25, R29, 0x1, R24 ;  /* 0x000000011d197824 */ /* 0x000fe200078e0218 */
[----:B------:R-:W-:Y:S01]  /*0a10*/  SHF.R.U32.HI R203, RZ, 0x3, R203 ;  /* 0x00000003ffcb7819 */ /* 0x000fe200000116cb */
[----:B------:R-:W-:Y:S01]  /*0a20*/  @!P2 IMAD R7, R7, c[0x0][0x190], RZ ;  /* 0x000064000707aa24 */ /* 0x000fe200078e02ff */
[----:B------:R-:W-:Y:S01]  /*0a30*/  @!P1 IADD3 R14, P4, R216, 0x40, RZ ;  /* 0x00000040d80e9810 */ /* 0x000fe20007f9e0ff */
[----:B------:R-:W-:Y:S01]  /*0a40*/  @!P2 IMAD.MOV.U32 R12, RZ, RZ, R28 ;  /* 0x000000ffff0ca224 */ /* 0x000fe200078e001c */
[----:B------:R-:W-:Y:S01]  /*0a50*/  LOP3.LUT R203, R4, R203, RZ, 0x3c, !PT ;  /* 0x000000cb04cb7212 */ /* 0x000fe200078e3cff */
[----:B------:R-:W-:Y:S01]  /*0a60*/  @!P2 IMAD.MOV.U32 R13, RZ, RZ, R25 ;  /* 0x000000ffff0da224 */ /* 0x000fe200078e0019 */
[-C--:B------:R-:W-:Y:S01]  /*0a70*/  LEA.HI R197, R87, R86.reuse, RZ, 0x4 ;  /* 0x0000005657c57211 */ /* 0x080fe200078f20ff */
[C---:B------:R-:W-:Y:S01]  /*0a80*/  @!P2 IMAD R4, R18.reuse, c[0x0][0x194], R7 ;  /* 0x000065001204aa24 */ /* 0x040fe200078e0207 */
[----:B------:R-:W-:Y:S01]  /*0a90*/  LOP3.LUT R203, R203, 0xfffffe00, R22, 0xf8, !PT ;  /* 0xfffffe00cbcb7812 */ /* 0x000fe200078ef816 */
[----:B------:R-:W-:Y:S01]  /*0aa0*/  @!P1 IMAD.X R5, RZ, RZ, R217, P4 ;  /* 0x000000ffff059224 */ /* 0x000fe200020e06d9 */
[----:B------:R-:W-:Y:S01]  /*0ab0*/  LEA.HI R87, R87, R86, RZ, 0x5 ;  /* 0x0000005657577211 */ /* 0x000fe200078f28ff */
[----:B------:R-:W-:Y:S01]  /*0ac0*/  @!P2 IMAD.WIDE.U32 R18, R18, c[0x0][0x190], R12 ;  /* 0x000064001212aa25 */ /* 0x000fe200078e000c */
[----:B------:R-:W-:-:S02]  /*0ad0*/  @!P0 IADD3 R12, P4, R216, 0x60, RZ ;  /* 0x00000060d80c8810 */ /* 0x000fc40007f9e0ff */
[----:B------:R-:W-:Y:S01]  /*0ae0*/  SHF.R.S32.HI R88, RZ, 0x5, R87 ;  /* 0x00000005ff587819 */ /* 0x000fe20000011457 */
[----:B------:R-:W-:Y:S01]  /*0af0*/  @!P3 IMAD.MOV.U32 R24, RZ, RZ, R28 ;  /* 0x000000ffff18b224 */ /* 0x000fe200078e001c */
[----:B------:R-:W-:Y:S01]  /*0b00*/  LOP3.LUT R87, R87, 0xffffffe0, RZ, 0xc0, !PT ;  /* 0xffffffe057577812 */ /* 0x000fe200078ec0ff */
[----:B------:R-:W-:Y:S01]  /*0b10*/  @!P3 IMAD R9, R217, c[0x0][0x190], RZ ;  /* 0x00006400d909ba24 */ /* 0x000fe200078e02ff */
[----:B------:R-:W-:Y:S01]  /*0b20*/  LOP3.LUT R218, R218, 0x6, RZ, 0xc0, !PT ;  /* 0x00000006dada7812 */ /* 0x000fe200078ec0ff */
[----:B------:R-:W-:Y:S02]  /*0b30*/  @!P0 IMAD.X R7, RZ, RZ, R217, P4 ;  /* 0x000000ffff078224 */ /* 0x000fe400020e06d9 */
[--C-:B------:R-:W-:Y:S02]  /*0b40*/  @!P1 IMAD.MOV.U32 R21, RZ, RZ, R25.reuse ;  /* 0x000000ffff159224 */ /* 0x100fe400078e0019 */
[----:B------:R-:W-:Y:S02]  /*0b50*/  @!P0 IMAD.MOV.U32 R29, RZ, RZ, R25 ;  /* 0x000000ffff1d8224 */ /* 0x000fe400078e0019 */
[----:B------:R-:W-:-:S02]  /*0b60*/  @!P1 IMAD R5, R5, c[0x0][0x190], RZ ;  /* 0x0000640005059a24 */ /* 0x000fc400078e02ff */
[----:B------:R-:W-:Y:S02]  /*0b70*/  @!P1 IMAD.MOV.U32 R20, RZ, RZ, R28 ;  /* 0x000000ffff149224 */ /* 0x000fe400078e001c */
[C---:B------:R-:W-:Y:S02]  /*0b80*/  @!P3 IMAD R9, R216.reuse, c[0x0][0x194], R9 ;  /* 0x00006500d809ba24 */ /* 0x040fe400078e0209 */
[----:B------:R-:W-:-:S04]  /*0b90*/  @!P3 IMAD.WIDE.U32 R24, R216, c[0x0][0x190], R24 ;  /* 0x00006400d818ba25 */ /* 0x000fc800078e0018 */
[----:B------:R-:W-:Y:S02]  /*0ba0*/  @!P0 IMAD R7, R7, c[0x0][0x190], RZ ;  /* 0x0000640007078a24 */ /* 0x000fe400078e02ff */
[C---:B------:R-:W-:Y:S02]  /*0bb0*/  @!P1 IMAD R5, R14.reuse, c[0x0][0x194], R5 ;  /* 0x000065000e059a24 */ /* 0x040fe400078e0205 */
[----:B------:R-:W-:Y:S01]  /*0bc0*/  @!P1 IMAD.WIDE.U32 R14, R14, c[0x0][0x190], R20 ;  /* 0x000064000e0e9a25 */ /* 0x000fe200078e0014 */
[----:B------:R-:W-:-:S03]  /*0bd0*/  @!P3 LEA R20, P4, R24, c[0x0][0x160], 0x1 ;  /* 0x000058001814ba11 */ /* 0x000fc600078808ff */
[----:B------:R-:W-:Y:S02]  /*0be0*/  @!P3 IMAD.IADD R9, R25, 0x1, R9 ;  /* 0x000000011909b824 */ /* 0x000fe400078e0209 */
[C---:B------:R-:W-:Y:S02]  /*0bf0*/  @!P0 IMAD R7, R12.reuse, c[0x0][0x194], R7 ;  /* 0x000065000c078a24 */ /* 0x040fe400078e0207 */
[----:B------:R-:W-:Y:S01]  /*0c00*/  @!P0 IMAD.WIDE.U32 R12, R12, c[0x0][0x190], R28 ;  /* 0x000064000c0c8a25 */ /* 0x000fe200078e001c */
[----:B------:R-:W-:Y:S02]  /*0c10*/  @!P2 LEA R28, P6, R18, c[0x0][0x160], 0x1 ;  /* 0x00005800121caa11 */ /* 0x000fe400078c08ff */
[----:B------:R-:W-:Y:S01]  /*0c20*/  @!P3 LEA.HI.X R21, R24, c[0x0][0x164], R9, 0x1, P4 ;  /* 0x000059001815ba11 */ /* 0x000fe200020f0c09 */
[----:B------:R-:W-:Y:S01]  /*0c30*/  @!P2 IMAD.IADD R4, R19, 0x1, R4 ;  /* 0x000000011304a824 */ /* 0x000fe200078e0204 */
[----:B------:R-:W-:Y:S01]  /*0c40*/  @!P1 LEA R24, P5, R14, c[0x0][0x160], 0x1 ;  /* 0x000058000e189a11 */ /* 0x000fe200078a08ff */
[----:B------:R-:W-:Y:S01]  /*0c50*/  @!P1 IMAD.IADD R5, R15, 0x1, R5 ;  /* 0x000000010f059824 */ /* 0x000fe200078e0205 */
[----:B------:R-:W-:Y:S01]  /*0c60*/  @!P0 LEA R22, P4, R12, c[0x0][0x160], 0x1 ;  /* 0x000058000c168a11 */ /* 0x000fe200078808ff */
[----:B------:R-:W-:Y:S01]  /*0c70*/  IMAD.SHL.U32 R203, R203, 0x2, RZ ;  /* 0x00000002cbcb7824 */ /* 0x000fe200078e00ff */
[----:B------:R-:W-:Y:S01]  /*0c80*/  @!P2 LEA.HI.X R29, R18, c[0x0][0x164], R4, 0x1, P6 ;  /* 0x00005900121daa11 */ /* 0x000fe200030f0c04 */
[----:B------:R-:W-:Y:S01]  /*0c90*/  @!P0 IMAD.IADD R7, R13, 0x1, R7 ;  /* 0x000000010d078824 */ /* 0x000fe200078e0207 */
[----:B------:R-:W-:Y:S01]  /*0ca0*/  @!P1 LEA.HI.X R25, R14, c[0x0][0x164], R5, 0x1, P5 ;  /* 0x000059000e199a11 */ /* 0x000fe200028f0c05 */
[----:B------:R-:W-:Y:S01]  /*0cb0*/  IMAD R9, R17, c[0x0][0x198], RZ ;  /* 0x0000660011097a24 */ /* 0x000fe200078e02ff */
[----:B------:R-:W-:Y:S01]  /*0cc0*/  @!PT LDS RZ, [RZ] ;  /* 0x00000000fffff984 */ /* 0x000fe20000000800 */
[----:B------:R-:W-:Y:S01]  /*0cd0*/  @!PT LDS RZ, [RZ] ;  /* 0x00000000fffff984 */ /* 0x000fe20000000800 */
[----:B------:R-:W-:Y:S01]  /*0ce0*/  @!PT LDS RZ, [RZ] ;  /* 0x00000000fffff984 */ /* 0x000fe20000000800 */
[----:B------:R1:W-:Y:S01]  /*0cf0*/  @!P3 LDGSTS.E.BYPASS.LTC128B.128 [R203], [R20.64] ;  /* 0x0000000014cbbfae */ /* 0x0003e2000b901d48 */
[----:B------:R-:W-:Y:S01]  /*0d00*/  IMAD.WIDE.U32 R14, R16, c[0x0][0x198], R214 ;  /* 0x00006600100e7a25 */ /* 0x000fe200078e00d6 */
[----:B------:R-:W-:-:S02]  /*0d10*/  @!P0 LEA.HI.X R23, R12, c[0x0][0x164], R7, 0x1, P4 ;  /* 0x000059000c178a11 */ /* 0x000fc400020f0c07 */
[----:B------:R1:W-:Y:S01]  /*0d20*/  @!P3 LDGSTS.E.BYPASS.LTC128B.128 [R203+0x4000], [R20.64+0x80] ;  /* 0x0400008014cbbfae */ /* 0x0003e2000b901d48 */
[----:B------:R-:W-:Y:S01]  /*0d30*/  IMAD R12, R16, c[0x0][0x19c], R9 ;  /* 0x00006700100c7a24 */ /* 0x000fe200078e0209 */
[----:B------:R-:W-:Y:S01]  /*0d40*/  SHF.R.S32.HI R18, RZ, 0x4, R197 ;  /* 0x00000004ff127819 */ /* 0x000fe200000114c5 */
[----:B------:R-:W-:Y:S01]  /*0d50*/  IMAD.MOV.U32 R4, RZ, RZ, c[0x0][0x198] ;  /* 0x00006600ff047624 */ /* 0x000fe200078e00ff */
[----:B------:R1:W-:Y:S01]  /*0d60*/  @!P3 LDGSTS.E.BYPASS.LTC128B.128 [R203+0x8000], [R20.64+0x100] ;  /* 0x0800010014cbbfae */ /* 0x0003e2000b901d48 */
[----:B------:R-:W-:Y:S02]  /*0d70*/  IMAD.MOV.U32 R5, RZ, RZ, 0x6 ;  /* 0x00000006ff057424 */ /* 0x000fe400078e00ff */
[----:B------:R-:W-:Y:S01]  /*0d80*/  IMAD R7, R136, -0x40, R84 ;  /* 0xffffffc088077824 */ /* 0x000fe200078e0254 */
[----:B------:R2:W-:Y:S01]  /*0d90*/  @!P2 LDGSTS.E.BYPASS.LTC128B.128 [R203+0x1000], [R28.64] ;  /* 0x010000001ccbafae */ /* 0x0005e2000b901d48 */
[C---:B------:R-:W-:Y:S01]  /*0da0*/  IMAD.SHL.U32 R201, R4.reuse, 0x40, RZ ;  /* 0x0000004004c97824 */ /* 0x040fe200078e00ff */
[----:B------:R-:W-:Y:S01]  /*0db0*/  SHF.L.U64.HI R200, R4, R5, c[0x0][0x19c] ;  /* 0x0000670004c87619 */ /* 0x000fe20000010205 */
[C---:B------:R-:W-:Y:S01]  /*0dc0*/  IMAD.SHL.U32 R13, R16.reuse, 0x8, RZ ;  /* 0x00000008100d7824 */ /* 0x040fe200078e00ff */
[----:B------:R2:W-:Y:S01]  /*0dd0*/  @!P2 LDGSTS.E.BYPASS.LTC128B.128 [R203+0x5000], [R28.64+0x80] ;  /* 0x050000801ccbafae */ /* 0x0005e2000b901d48 */
[----:B------:R-:W-:-:S02]  /*0de0*/  ISETP.GE.AND P6, PT, R16, R7, PT ;  /* 0x000000071000720c */ /* 0x000fc40003fc6270 */
[-C--:B------:R-:W-:Y:S01]  /*0df0*/  ISETP.GE.AND P4, PT, R16, R7.reuse, PT ;  /* 0x000000071000720c */ /* 0x080fe20003f86270 */
[----:B------:R2:W-:Y:S01]  /*0e00*/  @!P2 LDGSTS.E.BYPASS.LTC128B.128 [R203+0x9000], [R28.64+0x100] ;  /* 0x090001001ccbafae */ /* 0x0005e2000b901d48 */
[----:B------:R-:W-:Y:S02]  /*0e10*/  IADD3 R206, P2, R6, R14, RZ ;  /* 0x0000000e06ce7210 */ /* 0x000fe40007f5e0ff */
[----:B------:R-:W-:Y:S01]  /*0e20*/  ISETP.GE.AND P5, PT, R10, R7, PT ;  /* 0x000000070a00720c */ /* 0x000fe20003fa6270 */
[----:B------:R3:W-:Y:S01]  /*0e30*/  @!P1 LDGSTS.E.BYPASS.LTC128B.128 [R203+0x2000], [R24.64] ;  /* 0x0200000018cb9fae */ /* 0x0007e2000b901d48 */
[----:B------:R-:W-:Y:S01]  /*0e40*/  IADD3.X R207, R3, R15, R12, P2, !PT ;  /* 0x0000000f03cf7210 */ /* 0x000fe200017fe40c */
[----:B------:R-:W-:Y:S01]  /*0e50*/  IMAD R12, R200, R136, RZ ;  /* 0x00000088c80c7224 */ /* 0x000fe200078e02ff */
[----:B------:R-:W-:Y:S01]  /*0e60*/  ISETP.GE.AND P3, PT, R10, R7, PT ;  /* 0x000000070a00720c */ /* 0x000fe20003f66270 */
[----:B------:R-:W-:Y:S01]  /*0e70*/  IMAD R7, R17, c[0x0][0x1a0], RZ ;  /* 0x0000680011077a24 */ /* 0x000fe200078e02ff */
[----:B------:R-:W-:Y:S01]  /*0e80*/  SHF.R.S32.HI R6, RZ, 0x1f, R136 ;  /* 0x0000001fff067819 */ /* 0x000fe20000011488 */
[----:B------:R-:W-:Y:S01]  /*0e90*/  IMAD.WIDE.U32 R206, R134, c[0x0][0x1b0], R206 ;  /* 0x00006c0086ce7a25 */ /* 0x000fe200078e00ce */
[C---:B------:R-:W-:Y:S01]  /*0ea0*/  LOP3.LUT R5, R197.reuse, 0xfffffff0, RZ, 0xc0, !PT ;  /* 0xfffffff0c5057812 */ /* 0x040fe200078ec0ff */
[----:B------:R3:W-:Y:S01]  /*0eb0*/  @!P1 LDGSTS.E.BYPASS.LTC128B.128 [R203+0x6000], [R24.64+0x80] ;  /* 0x0600008018cb9fae */ /* 0x0007e2000b901d48 */
[----:B------:R-:W-:Y:S01]  /*0ec0*/  LEA.HI R197, R197, R18, RZ, 0x1 ;  /* 0x00000012c5c57211 */ /* 0x000fe200078f08ff */
[----:B------:R-:W-:-:S02]  /*0ed0*/  IMAD.IADD R211, R207, 0x1, R211 ;  /* 0x00000001cfd37824 */ /* 0x000fc400078e02d3 */
[----:B-1----:R-:W-:Y:S01]  /*0ee0*/  IMAD.WIDE.U32 R20, R16, c[0x0][0x1a0], R214 ;  /* 0x0000680010147a25 */ /* 0x002fe200078e00d6 */
[----:B------:R-:W-:Y:S01]  /*0ef0*/  LOP3.LUT R197, R197, 0xfffffffe, RZ, 0xc0, !PT ;  /* 0xfffffffec5c57812 */ /* 0x000fe200078ec0ff */
[----:B------:R3:W-:Y:S02]  /*0f00*/  @!P1 LDGSTS.E.BYPASS.LTC128B.128 [R203+0xa000], [R24.64+0x100] ;  /* 0x0a00010018cb9fae */ /* 0x0007e4000b901d48 */
[----:B------:R-:W-:Y:S01]  /*0f10*/  IMAD.MOV.U32 R210, RZ, RZ, R206 ;  /* 0x000000ffffd27224 */ /* 0x000fe200078e00ce */
[----:B------:R-:W-:Y:S01]  /*0f20*/  IADD3 R26, P2, R26, R20, RZ ;  /* 0x000000141a1a7210 */ /* 0x000fe20007f5e0ff */
[----:B------:R-:W-:Y:S01]  /*0f30*/  IMAD.MOV.U32 R3, RZ, RZ, 0x5 ;  /* 0x00000005ff037424 */ /* 0x000fe200078e00ff */
[----:B------:R1:W-:Y:S01]  /*0f40*/  @!P0 LDGSTS.E.BYPASS.LTC128B.128 [R203+0x3000], [R22.64] ;  /* 0x0300000016cb8fae */ /* 0x0003e2000b901d48 */
[----:B------:R-:W-:Y:S02]  /*0f50*/  IMAD R7, R16, c[0x0][0x1a4], R7 ;  /* 0x0000690010077a24 */ /* 0x000fe400078e0207 */
[----:B------:R-:W-:Y:S01]  /*0f60*/  IMAD R12, R6, R201, R12 ;  /* 0x000000c9060c7224 */ /* 0x000fe200078e020c */
[----:B------:R-:W-:Y:S01]  /*0f70*/  SHF.L.U64.HI R3, R4, R3, c[0x0][0x19c] ;  /* 0x0000670004037619 */ /* 0x000fe20000010203 */
[----:B------:R-:W-:Y:S01]  /*0f80*/  IMAD.WIDE.U32 R10, R136, R201, R210 ;  /* 0x000000c9880a7225 */ /* 0x000fe200078e00d2 */
[----:B------:R-:W-:Y:S01]  /*0f90*/  IADD3.X R27, R8, R21, R7, P2, !PT ;  /* 0x00000015081b7210 */ /* 0x000fe200017fe407 */
[----:B------:R1:W-:Y:S02]  /*0fa0*/  @!P0 LDGSTS.E.BYPASS.LTC128B.128 [R203+0x7000], [R22.64+0x80] ;  /* 0x0700008016cb8fae */ /* 0x0003e4000b901d48 */
[----:B------:R-:W-:Y:S01]  /*0fb0*/  IMAD.IADD R12, R11, 0x1, R12 ;  /* 0x000000010b0c7824 */ /* 0x000fe200078e020c */
[----:B------:R-:W-:Y:S01]  /*0fc0*/  @!P6 LEA R20, P2, R10, c[0x0][0x168], 0x1 ;  /* 0x00005a000a14ea11 */ /* 0x000fe200078408ff */
[----:B------:R-:W-:Y:S01]  /*0fd0*/  IMAD.IADD R14, R86, 0x1, -R5 ;  /* 0x00000001560e7824 */ /* 0x000fe200078e0a05 */
[----:B------:R1:W-:Y:S01]  /*0fe0*/  @!P0 LDGSTS.E.BYPASS.LTC128B.128 [R203+0xb000], [R22.64+0x100] ;  /* 0x0b00010016cb8fae */ /* 0x0003e2000b901d48 */
[----:B------:R-:W-:Y:S01]  /*0ff0*/  IMAD.SHL.U32 R4, R4, 0x20, RZ ;  /* 0x0000002004047824 */ /* 0x000fe200078e00ff */
[----:B------:R-:W-:Y:S01]  /*1000*/  @!P6 LEA.HI.X R21, R10, c[0x0][0x16c], R12, 0x1, P2 ;  /* 0x00005b000a15ea11 */ /* 0x000fe200010f0c0c */
[----:B------:R-:W-:Y:S01]  /*1010*/  IMAD.IADD R197, R18, 0x1, -R197 ;  /* 0x0000000112c57824 */ /* 0x000fe200078e0ac5 */
[----:B------:R-:W-:Y:S01]  /*1020*/  SHF.R.S32.HI R5, RZ, 0x1f, R14 ;  /* 0x0000001fff057819 */ /* 0x000fe2000001140e */
[----:B------:R-:W-:Y:S01]  /*1030*/  IMAD R9, R6, c[0x0][0x1a0], RZ ;  /* 0x0000680006097a24 */ /* 0x000fe200078e02ff */
[----:B------:R-:W-:Y:S01]  /*1040*/  @!P5 IADD3 R10, P2, R4, R10, RZ ;  /* 0x0000000a040ad210 */ /* 0x000fe20007f5e0ff */
[----:B------:R1:W-:Y:S01]  /*1050*/  @!P6 LDGSTS.E.BYPASS.LTC128B.128 [R203+0xc000], [R20.64] ;  /* 0x0c00000014cbefae */ /* 0x0003e2000b901d48 */
[----:B------:R-:W-:Y:S01]  /*1060*/  LEA.HI R8, R5, R14, RZ, 0x3 ;  /* 0x0000000e05087211 */ /* 0x000fe200078f18ff */
[----:B------:R-:W-:-:S02]  /*1070*/  IMAD.WIDE.U32 R134, R134, c[0x0][0x1b8], R26 ;  /* 0x00006e0086867a25 */ /* 0x000fc400078e001a */
[----:B------:R1:W-:Y:S01]  /*1080*/  @!P6 LDGSTS.E.BYPASS.LTC128B.128 [R203+0xe000], [R20.64+0x80] ;  /* 0x0e00008014cbefae */ /* 0x0003e2000b901d48 */
[----:B------:R-:W-:Y:S01]  /*1090*/  LOP3.LUT R7, R8, 0xfffffff8, RZ, 0xc0, !PT ;  /* 0xfffffff808077812 */ /* 0x000fe200078ec0ff */
[----:B------:R-:W-:Y:S01]  /*10a0*/  @!P5 IMAD.X R5, R3, 0x1, R12, P2 ;  /* 0x000000010305d824 */ /* 0x000fe200010e060c */
[----:B------:R-:W-:Y:S01]  /*10b0*/  @!P5 LEA R18, P2, R10, c[0x0][0x168], 0x1 ;  /* 0x00005a000a12da11 */ /* 0x000fe200078408ff */
[----:B------:R1:W-:Y:S01]  /*10c0*/  @!P6 LDGSTS.E.BYPASS.LTC128B.128 [R203+0x10000], [R20.64+0x100] ;  /* 0x1000010014cbefae */ /* 0x0003e2000b901d48 */
[----:B------:R-:W-:Y:S02]  /*10d0*/  IMAD R9, R136, c[0x0][0x1a4], R9 ;  /* 0x0000690088097a24 */ /* 0x000fe400078e0209 */
[----:B------:R-:W-:Y:S01]  /*10e0*/  @!P5 LEA.HI.X R19, R10, c[0x0][0x16c], R5, 0x1, P2 ;  /* 0x00005b000a13da11 */ /* 0x000fe200010f0c05 */
[----:B------:R-:W-:Y:S02]  /*10f0*/  IMAD.IADD R7, R14, 0x1, -R7 ;  /* 0x000000010e077824 */ /* 0x000fe400078e0a07 */
[----:B------:R-:W-:-:S02]  /*1100*/  IMAD.WIDE.U32 R14, R136, c[0x0][0x1a0], RZ ;  /* 0x00006800880e7a25 */ /* 0x000fc400078e00ff */
[----:B------:R4:W-:Y:S02]  /*1110*/  @!P5 LDGSTS.E.BYPASS.LTC128B.128 [R203+0xd000], [R18.64] ;  /* 0x0d00000012cbdfae */ /* 0x0009e4000b901d48 */
[----:B------:R-:W-:Y:S01]  /*1120*/  IMAD.SHL.U32 R6, R7, 0x40, RZ ;  /* 0x0000004007067824 */ /* 0x000fe200078e00ff */
[----:B------:R-:W-:Y:S01]  /*1130*/  LEA R10, P0, R14, R134, 0x6 ;  /* 0x000000860e0a7211 */ /* 0x000fe200078030ff */
[----:B------:R4:W-:Y:S01]  /*1140*/  @!P5 LDGSTS.E.BYPASS.LTC128B.128 [R203+0xf000], [R18.64+0x80] ;  /* 0x0f00008012cbdfae */ /* 0x0009e2000b901d48 */
[----:B------:R-:W-:Y:S02]  /*1150*/  IMAD.MOV.U32 R5, RZ, RZ, 0x20 ;  /* 0x00000020ff057424 */ /* 0x000fe400078e00ff */
[----:B------:R-:W-:Y:S01]  /*1160*/  IMAD.SHL.U32 R12, R0, 0x40, RZ ;  /* 0x00000040000c7824 */ /* 0x000fe200078e00ff */
[----:B------:R4:W-:Y:S01]  /*1170*/  @!P5 LDGSTS.E.BYPASS.LTC128B.128 [R203+0x11000], [R18.64+0x100] ;  /* 0x1100010012cbdfae */ /* 0x0009e2000b901d48 */
[----:B------:R-:W-:Y:S01]  /*1180*/  IMAD.SHL.U32 R11, R197, 0x8, RZ ;  /* 0x00000008c50b7824 */ /* 0x000fe200078e00ff */
[----:B------:R-:W-:Y:S01]  /*1190*/  LOP3.LUT R6, R6, 0x1c0, RZ, 0xc0, !PT ;  /* 0x000001c006067812 */ /* 0x000fe200078ec0ff */
[----:B------:R-:W-:Y:S01]  /*11a0*/  IMAD.IADD R9, R15, 0x1, R9 ;  /* 0x000000010f097824 */ /* 0x000fe200078e0209 */
[----:B------:R-:W0:Y:S01]  /*11b0*/  LDGDEPBAR ;  /* 0x00000000000079af */ /* 0x000e220000000000 */
[----:B------:R-:W-:Y:S01]  /*11c0*/  IMAD.IADD R209, R135, 0x1, R209 ;  /* 0x0000000187d17824 */ /* 0x000fe200078e02d1 */
[----:B------:R-:W-:Y:S01]  /*11d0*/  LOP3.LUT R12, R12, 0x1c0, RZ, 0xc0, !PT ;  /* 0x000001c00c0c7812 */ /* 0x000fe200078ec0ff */
[----:B------:R-:W-:Y:S01]  /*11e0*/  IMAD.WIDE.U32 R16, R5, c[0x0][0x1a0], RZ ;  /* 0x0000680005107a25 */ /* 0x000fe200078e00ff */
[----:B------:R-:W-:-:S02]  /*11f0*/  LOP3.LUT R11, R6, 0x8, R11, 0xf8, !PT ;  /* 0x00000008060b7812 */ /* 0x000fc400078ef80b */
[----:B------:R-:W-:Y:S01]  /*1200*/  LEA.HI.X R9, R14, R209, R9, 0x6, P0 ;  /* 0x000000d10e097211 */ /* 0x000fe200000f3409 */
[----:B------:R-:W-:Y:S01]  /*1210*/  IMAD.SHL.U32 R85, R8, 0x40, RZ ;  /* 0x0000004008557824 */ /* 0x000fe200078e00ff */
[----:B------:R-:W-:Y:S01]  /*1220*/  SHF.R.U32.HI R6, RZ, 0x3, R6 ;  /* 0x00000003ff067819 */ /* 0x000fe20000011606 */
[----:B------:R-:W-:Y:S01]  /*1230*/  IMAD R14, R5, c[0x0][0x1a4], RZ ;  /* 0x00006900050e7a24 */ /* 0x000fe200078e02ff */
[----:B------:R-:W-:Y:S02]  /*1240*/  LOP3.LUT R13, R12, 0x8, R13, 0xf8, !PT ;  /* 0x000000080c0d7812 */ /* 0x000fe400078ef80d */
[C---:B------:R-:W-:Y:S02]  /*1250*/  @!P3 IADD3 R8, P0, R10.reuse, R16, RZ ;  /* 0x000000100a08b210 */ /* 0x040fe40007f1e0ff */
[----:B------:R-:W-:Y:S02]  /*1260*/  SHF.R.U32.HI R12, RZ, 0x3, R12 ;  /* 0x00000003ff0c7819 */ /* 0x000fe4000001160c */
[----:B------:R-:W-:-:S02]  /*1270*/  @!P4 LEA R16, P1, R10, c[0x0][0x170], 0x1 ;  /* 0x00005c000a10ca11 */ /* 0x000fc400078208ff */
[----:B------:R-:W-:Y:S02]  /*1280*/  LOP3.LUT R85, R85, 0xfffffe00, RZ, 0xc0, !PT ;  /* 0xfffffe0055557812 */ /* 0x000fe400078ec0ff */
[----:B------:R-:W-:Y:S02]  /*1290*/  LOP3.LUT R6, R11, R6, RZ, 0x3c, !PT ;  /* 0x000000060b067212 */ /* 0x000fe400078e3cff */
[----:B------:R-:W-:Y:S01]  /*12a0*/  @!P3 IADD3.X R11, R9, R17, R14, P0, !PT ;  /* 0x00000011090bb210 */ /* 0x000fe200007fe40e */
[----:B------:R-:W-:-:S04]  /*12b0*/  DEPBAR.LE SB0, 0x0 ;  /* 0x000080000000791a */ /* 0x000fc80000000000 */
[----:B------:R-:W-:Y:S01]  /*12c0*/  BAR.SYNC.DEFER_BLOCKING 0x0 ;  /* 0x0000000000007b1d */ /* 0x000fe20000010000 */
[----:B------:R-:W-:Y:S02]  /*12d0*/  LOP3.LUT R12, R13, R12, RZ, 0x3c, !PT ;  /* 0x0000000c0d0c7212 */ /* 0x000fe400078e3cff */
[----:B------:R-:W-:Y:S01]  /*12e0*/  @!P4 LEA.HI.X R17, R10, c[0x0][0x174], R9, 0x1, P1 ;  /* 0x00005d000a11ca11 */ /* 0x000fe200008f0c09 */
[----:B------:R-:W-:Y:S01]  /*12f0*/  IMAD R9, R88, 0x400, R85 ;  /* 0x0000040058097824 */ /* 0x000fe200078e0255 */
[----:B------:R-:W-:Y:S01]  /*1300*/  @!P3 LEA R10, P0, R8, c[0x0][0x170], 0x1 ;  /* 0x00005c00080aba11 */ /* 0x000fe200078008ff */
[----:B------:R-:W-:Y:S02]  /*1310*/  IMAD R197, R197, 0x200, R12 ;  /* 0x00000200c5c57824 */ /* 0x000fe400078e020c */
[----:B------:R-:W-:Y:S01]  /*1320*/  IMAD.IADD R198, R6, 0x1, R9 ;  /* 0x0000000106c67824 */ /* 0x000fe200078e0209 */
[----:B------:R-:W-:Y:S01]  /*1330*/  @!P3 LEA.HI.X R11, R8, c[0x0][0x174], R11, 0x1, P0 ;  /* 0x00005d00080bba11 */ /* 0x000fe200000f0c0b */
[----:B------:R-:W-:-:S02]  /*1340*/  IMAD.SHL.U32 R197, R197, 0x2, RZ ;  /* 0x00000002c5c57824 */ /* 0x000fc400078e00ff */
[----:B------:R-:W-:-:S03]  /*1350*/  IMAD.SHL.U32 R198, R198, 0x2, RZ ;  /* 0x00000002c6c67824 */ /* 0x000fc600078e00ff */
[----:B------:R-:W-:-:S03]  /*1360*/  IADD3 R195, R197, 0xc020, RZ ;  /* 0x0000c020c5c37810 */ /* 0x000fc60007ffe0ff */
[----:B------:R-:W-:Y:S01]  /*1370*/  R2P PR, R7, 0x6 ;  /* 0x0000000607007804 */ /* 0x000fe20000000000 */
[----:B------:R-:W-:-:S04]  /*1380*/  IMAD.MOV.U32 R7, RZ, RZ, 0x10 ;  /* 0x00000010ff077424 */ /* 0x000fc800078e00ff */
[----:B------:R-:W-:Y:S01]  /*1390*/  SEL R5, R5, 0xffffffe0, !P2 ;  /* 0xffffffe005057807 */ /* 0x000fe20005000000 */
[----:B------:R-:W-:Y:S01]  /*13a0*/  @P4 STS.128 [R203+0x12000], RZ ;  /* 0x012000ffcb004388 */ /* 0x000fe20000000c00 */
[----:B------:R-:W-:Y:S02]  /*13b0*/  SEL R7, R7, 0xfffffff0, !P1 ;  /* 0xfffffff007077807 */ /* 0x000fe40004800000 */
[----:B------:R-:W-:Y:S01]  /*13c0*/  R2P PR, R0, 0x6 ;  /* 0x0000000600007804 */ /* 0x000fe20000000000 */
[----:B------:R-:W-:Y:S01]  /*13d0*/  @P4 STS.128 [R203+0x14000], RZ ;  /* 0x014000ffcb004388 */ /* 0x000fe20000000c00 */
[----:B------:R-:W-:Y:S01]  /*13e0*/  IADD3 R0, R197, 0xc000, RZ ;  /* 0x0000c000c5007810 */ /* 0x000fe20007ffe0ff */
[--C-:B------:R-:W-:Y:S02]  /*13f0*/  IMAD R196, R7, 0x2, R198.reuse ;  /* 0x0000000207c47824 */ /* 0x100fe400078e02c6 */
[----:B------:R-:W-:Y:S01]  /*1400*/  @P4 STS.128 [R203+0x16000], RZ ;  /* 0x016000ffcb004388 */ /* 0x000fe20000000c00 */
[----:B------:R-:W-:-:S02]  /*1410*/  IMAD R194, R5, 0x2, R198 ;  /* 0x0000000205c27824 */ /* 0x000fc400078e02c6 */
[----:B------:R-:W-:Y:S01]  /*1420*/  IMAD R193, R5, 0x2, R196 ;  /* 0x0000000205c17824 */ /* 0x000fe200078e02c4 */
[----:B------:R-:W-:Y:S01]  /*1430*/  @!PT LDS RZ, [RZ] ;  /* 0x00000000fffff984 */ /* 0x000fe20000000800 */
[----:B------:R-:W-:Y:S01]  /*1440*/  @!PT LDS RZ, [RZ] ;  /* 0x00000000fffff984 */ /* 0x000fe20000000800 */
[----:B------:R-:W-:Y:S01]  /*1450*/  @!PT LDS RZ, [RZ] ;  /* 0x00000000fffff984 */ /* 0x000fe20000000800 */
[----:B------:R4:W-:Y:S04]  /*1460*/  @!P4 LDGSTS.E.BYPASS.LTC128B.128 [R203+0x12000], [R16.64] ;  /* 0x1200000010cbcfae */ /* 0x0009e8000b901d48 */
[----:B------:R4:W-:Y:S01]  /*1470*/  @!P4 LDGSTS.E.BYPASS.LTC128B.128 [R203+0x14000], [R16.64+0x80] ;  /* 0x1400008010cbcfae */ /* 0x0009e2000b901d48 */
[----:B------:R-:W-:Y:S02]  /*1480*/  @P1 IADD3 R195, R0, -0x20, RZ ;  /* 0xffffffe000c31810 */ /* 0x000fe40007ffe0ff */
[----:B------:R-:W-:Y:S01]  /*1490*/  SEL R0, R137, 0xffffffc0, !P2 ;  /* 0xffffffc089007807 */ /* 0x000fe20005000000 */
[----:B------:R4:W-:Y:S01]  /*14a0*/  @!P4 LDGSTS.E.BYPASS.LTC128B.128 [R203+0x16000], [R16.64+0x100] ;  /* 0x1600010010cbcfae */ /* 0x0009e2000b901d48 */
[----:B------:R-:W-:-:S02]  /*14b0*/  IADD3 R187, R195, 0x800, RZ ;  /* 0x00000800c3bb7810 */ /* 0x000fc40007ffe0ff */
[----:B------:R-:W-:Y:S01]  /*14c0*/  IADD3 R186, R195, 0x1000, RZ ;  /* 0x00001000c3ba7810 */ /* 0x000fe20007ffe0ff */
[----:B------:R-:W-:Y:S01]  /*14d0*/  @P3 STS.128 [R203+0x13000], RZ ;  /* 0x013000ffcb003388 */ /* 0x000fe20000000c00 */
[----:B------:R-:W-:Y:S01]  /*14e0*/  IMAD.IADD R191, R197, 0x1, R0 ;  /* 0x00000001c5bf7824 */ /* 0x000fe200078e0200 */
[C---:B------:R-:W-:Y:S01]  /*14f0*/  IADD3 R185, R195.reuse, 0x1800, RZ ;  /* 0x00001800c3b97810 */ /* 0x040fe20007ffe0ff */
[----:B------:R-:W-:Y:S01]  /*1500*/  IMAD.IADD R184, R0, 0x1, R195 ;  /* 0x0000000100b87824 */ /* 0x000fe200078e02c3 */
[----:B------:R-:W-:Y:S01]  /*1510*/  @P3 STS.128 [R203+0x15000], RZ ;  /* 0x015000ffcb003388 */ /* 0x000fe20000000c00 */
[----:B------:R-:W-:Y:S01]  /*1520*/  IMAD.IADD R0, R86, 0x1, -R87 ;  /* 0x0000000156007824 */ /* 0x000fe200078e0a57 */
[C---:B------:R-:W-:Y:S02]  /*1530*/  IADD3 R183, R195.reuse, 0x2000, RZ ;  /* 0x00002000c3b77810 */ /* 0x040fe40007ffe0ff */
[----:B------:R-:W-:Y:S01]  /*1540*/  @P3 STS.128 [R203+0x17000], RZ ;  /* 0x017000ffcb003388 */ /* 0x000fe20000000c00 */
[----:B------:R-:W-:-:S02]  /*1550*/  IADD3 R182, R195, 0x2800, RZ ;  /* 0x00002800c3b67810 */ /* 0x000fc40007ffe0ff */
[C---:B------:R-:W-:Y:S01]  /*1560*/  IADD3 R181, R195.reuse, 0x3000, RZ ;  /* 0x00003000c3b57810 */ /* 0x040fe20007ffe0ff */
[----:B------:R-:W-:Y:S01]  /*1570*/  @!PT LDS RZ, [RZ] ;  /* 0x00000000fffff984 */ /* 0x000fe20000000800 */
[----:B------:R-:W-:Y:S01]  /*1580*/  @!PT LDS RZ, [RZ] ;  /* 0x00000000fffff984 */ /* 0x000fe20000000800 */
[----:B------:R-:W-:Y:S01]  /*1590*/  @!PT LDS RZ, [RZ] ;  /* 0x00000000fffff984 */ /* 0x000fe20000000800 */
[----:B------:R5:W-:Y:S01]  /*15a0*/  @!P3 LDGSTS.E.BYPASS.LTC128B.128 [R203+0x13000], [R10.64] ;  /* 0x130000000acbbfae */ /* 0x000be2000b901d48 */
[C---:B------:R-:W-:Y:S02]  /*15b0*/  IADD3 R180, R195.reuse, 0x3800, RZ ;  /* 0x00003800c3b47810 */ /* 0x040fe40007ffe0ff */
[C---:B------:R-:W-:Y:S01]  /*15c0*/  IADD3 R179, R195.reuse, 0x4000, RZ ;  /* 0x00004000c3b37810 */ /* 0x040fe20007ffe0ff */
[----:B------:R5:W-:Y:S01]  /*15d0*/  @!P3 LDGSTS.E.BYPASS.LTC128B.128 [R203+0x15000], [R10.64+0x80] ;  /* 0x150000800acbbfae */ /* 0x000be2000b901d48 */
[C---:B------:R-:W-:Y:S02]  /*15e0*/  IADD3 R178, R195.reuse, 0x4800, RZ ;  /* 0x00004800c3b27810 */ /* 0x040fe40007ffe0ff */
[C---:B------:R-:W-:Y:S01]  /*15f0*/  IADD3 R177, R195.reuse, 0x5000, RZ ;  /* 0x00005000c3b17810 */ /* 0x040fe20007ffe0ff */
[----:B------:R5:W-:Y:S01]  /*1600*/  @!P3 LDGSTS.E.BYPASS.LTC128B.128 [R203+0x17000], [R10.64+0x100] ;  /* 0x170001000acbbfae */ /* 0x000be2000b901d48 */
[----:B------:R-:W-:-:S03]  /*1610*/  IADD3 R176, R195, 0x5800, RZ ;  /* 0x00005800c3b07810 */ /* 0x000fc60007ffe0ff */
[----:B------:R-:W-:Y:S04]  /*1620*/  LDSM.16.M88.4 R44, [R198] ;  /* 0x00000000c62c783b */ /* 0x000fe80000000200 */
[----:B-1----:R-:W3:Y:S04]  /*1630*/  LDSM.16.M88.4 R20, [R197+0xc000] ;  /* 0x00c00000c514783b */ /* 0x002ee80000000200 */
[----:B------:R-:W4:Y:S04]  /*1640*/  LDSM.16.M88.4 R12, [R197+0xc800] ;  /* 0x00c80000c50c783b */ /* 0x000f280000000200 */
[----:B------:R-:W5:Y:S04]  /*1650*/  LDSM.16.M88.4 R76, [R197+0xd000] ;  /* 0x00d00000c54c783b */ /* 0x000f680000000200 */
[----:B------:R-:W-:Y:S04]  /*1660*/  LDSM.16.M88.4 R56, [R196] ;  /* 0x00000000c438783b */ /* 0x000fe80000000200 */
[----:B------:R-:W1:Y:S04]  /*1670*/  LDSM.16.M88.4 R68, [R195] ;  /* 0x00000000c344783b */ /* 0x000e680000000200 */
[----:B------:R-:W1:Y:S04]  /*1680*/  LDSM.16.M88.4 R64, [R195+0x800] ;  /* 0x00080000c340783b */ /* 0x000e680000000200 */
[----:B------:R-:W1:Y:S04]  /*1690*/  LDSM.16.M88.4 R60, [R195+0x1000] ;  /* 0x00100000c33c783b */ /* 0x000e680000000200 */
[----:B------:R-:W1:Y:S04]  /*16a0*/  LDSM.16.M88.4 R72, [R197+0xd800] ;  /* 0x00d80000c548783b */ /* 0x000e680000000200 */
[----:B------:R-:W-:Y:S04]  /*16b0*/  LDSM.16.M88.4 R40, [R194] ;  /* 0x00000000c228783b */ /* 0x000fe80000000200 */
[----:B------:R-:W1:Y:S01]  /*16c0*/  LDSM.16.M88.4 R36, [R191+0xc000] ;  /* 0x00c00000bf24783b */ /* 0x000e620000000200 */
[C---:B---3--:R-:W-:Y:S03]  /*16d0*/  HMMA.16816.F32 R24, R44.reuse, R20, RZ ;  /* 0x000000142c18723c */ /* 0x048fe600000018ff */
[----:B------:R-:W3:Y:S04]  /*16e0*/  LDSM.16.M88.4 R32, [R191+0xc800] ;  /* 0x00c80000bf20783b */ /* 0x000ee80000000200 */
[----:B--2---:R-:W2:Y:S01]  /*16f0*/  LDSM.16.M88.4 R28, [R191+0xd000] ;  /* 0x00d00000bf1c783b */ /* 0x004ea20000000200 */
[C---:B----4-:R-:W-:Y:S03]  /*1700*/  HMMA.16816.F32 R16, R44.reuse, R12, RZ ;  /* 0x0000000c2c10723c */ /* 0x050fe600000018ff */
[----:B------:R-:W4:Y:S04]  /*1710*/  LDSM.16.M88.4 R52, [R195+0x1800] ;  /* 0x00180000c334783b */ /* 0x000f280000000200 */
[----:B------:R-:W-:Y:S01]  /*1720*/  LDSM.16.M88.4 R80, [R191+0xd800] ;  /* 0x00d80000bf50783b */ /* 0x000fe20000000200 */
[C---:B------:R-:W-:Y:S03]  /*1730*/  HMMA.16816.F32 R20, R44.reuse, R22, RZ ;  /* 0x000000162c14723c */ /* 0x040fe600000018ff */
[----:B------:R-:W0:Y:S05]  /*1740*/  LDGDEPBAR ;  /* 0x00000000000079af */ /* 0x000e2a0000000000 */
[C---:B------:R-:W-:Y:S08]  /*1750*/  HMMA.16816.F32 R12, R44.reuse, R14, RZ ;  /* 0x0000000e2c0c723c */ /* 0x040ff000000018ff */
[C---:B-----5:R-:W-:Y:S08]  /*1760*/  HMMA.16816.F32 R8, R44.reuse, R76, RZ ;  /* 0x0000004c2c08723c */ /* 0x060ff000000018ff */
[----:B------:R-:W-:Y:S08]  /*1770*/  HMMA.16816.F32 R76, R44, R78, RZ ;  /* 0x0000004e2c4c723c */ /* 0x000ff000000018ff */
[C---:B-1----:R-:W-:Y:S08]  /*1780*/  HMMA.16816.F32 R24, R56.reuse, R68, R24 ;  /* 0x000000443818723c */ /* 0x042ff00000001818 */
[C---:B------:R-:W-:Y:S01]  /*1790*/  HMMA.16816.F32 R20, R56.reuse, R70, R20 ;  /* 0x000000463814723c */ /* 0x040fe20000001814 */
[----:B------:R-:W-:Y:S07]  /*17a0*/  LDSM.16.M88.4 R68, [R184] ;  /* 0x00000000b844783b */ /* 0x000fee0000000200 */
[C---:B------:R-:W-:Y:S08]  /*17b0*/  HMMA.16816.F32 R16, R56.reuse, R64, R16 ;  /* 0x000000403810723c */ /* 0x040ff00000001810 */
[C---:B------:R-:W-:Y:S01]  /*17c0*/  HMMA.16816.F32 R12, R56.reuse, R66, R12 ;  /* 0x00000042380c723c */ /* 0x040fe2000000180c */
[----:B------:R-:W-:Y:S07]  /*17d0*/  LDSM.16.M88.4 R64, [R184+0x800] ;  /* 0x00080000b840783b */ /* 0x000fee0000000200 */
[----:B------:R-:W-:Y:S08]  /*17e0*/  HMMA.16816.F32 R8, R56, R60, R8 ;  /* 0x0000003c3808723c */ /* 0x000ff00000001808 */
[C---:B------:R-:W-:Y:S08]  /*17f0*/  HMMA.16816.F32 R48, R44.reuse, R72, RZ ;  /* 0x000000482c30723c */ /* 0x040ff000000018ff */
[----:B------:R-:W-:Y:S01]  /*1800*/  HMMA.16816.F32 R44, R44, R74, RZ ;  /* 0x0000004a2c2c723c */ /* 0x000fe200000018ff */
[----:B------:R-:W1:Y:S07]  /*1810*/  LDSM.16.M88.4 R72, [R193] ;  /* 0x00000000c148783b */ /* 0x000e6e0000000200 */
[----:B------:R-:W-:Y:S01]  /*1820*/  HMMA.16816.F32 R76, R56, R62, R76 ;  /* 0x0000003e384c723c */ /* 0x000fe2000000184c */
[----:B------:R-:W5:Y:S07]  /*1830*/  LDSM.16.M88.4 R60, [R184+0x1000] ;  /* 0x00100000b83c783b */ /* 0x000f6e0000000200 */
[C---:B------:R-:W-:Y:S08]  /*1840*/  HMMA.16816.F32 R24, R40.reuse, R36, R24 ;  /* 0x000000242818723c */ /* 0x040ff00000001818 */
[C---:B------:R-:W-:Y:S08]  /*1850*/  HMMA.16816.F32 R20, R40.reuse, R38, R20 ;  /* 0x000000262814723c */ /* 0x040ff00000001814 */
[C---:B---3--:R-:W-:Y:S08]  /*1860*/  HMMA.16816.F32 R16, R40.reuse, R32, R16 ;  /* 0x000000202810723c */ /* 0x048ff00000001810 */
[C---:B------:R-:W-:Y:S01]  /*1870*/  HMMA.16816.F32 R12, R40.reuse, R34, R12 ;  /* 0x00000022280c723c */ /* 0x040fe2000000180c */
[----:B------:R-:W-:Y:S07]  /*1880*/  LDSM.16.M88.4 R32, [R198+0x4000] ;  /* 0x00400000c620783b */ /* 0x000fee0000000200 */
[----:B--2---:R-:W-:Y:S01]  /*1890*/  HMMA.16816.F32 R36, R40, R28, R8 ;  /* 0x0000001c2824723c */ /* 0x004fe20000001808 */
[----:B------:R-:W-:Y:S07]  /*18a0*/  LDSM.16.M88.4 R8, [R197+0xe000] ;  /* 0x00e00000c508783b */ /* 0x000fee0000000200 */
[C---:B----4-:R-:W-:Y:S08]  /*18b0*/  HMMA.16816.F32 R48, R56.reuse, R52, R48 ;  /* 0x000000343830723c */ /* 0x050ff00000001830 */
[----:B------:R-:W-:Y:S01]  /*18c0*/  HMMA.16816.F32 R44, R56, R54, R44 ;  /* 0x00000036382c723c */ /* 0x000fe2000000182c */
[----:B------:R-:W-:Y:S04]  /*18d0*/  LDSM.16.M88.4 R52, [R184+0x1800] ;  /* 0x00180000b834783b */ /* 0x000fe80000000200 */
[----:B------:R-:W-:Y:S03]  /*18e0*/  LDSM.16.M88.4 R56, [R197+0xe800] ;  /* 0x00e80000c538783b */ /* 0x000fe60000000200 */
[----:B------:R-:W-:Y:S01]  /*18f0*/  HMMA.16816.F32 R76, R40, R30, R76 ;  /* 0x0000001e284c723c */ /* 0x000fe2000000184c */
[----:B------:R-:W2:Y:S07]  /*1900*/  LDSM.16.M88.4 R28, [R197+0xf000] ;  /* 0x00f00000c51c783b */ /* 0x000eae0000000200 */
[C---:B-1----:R-:W-:Y:S08]  /*1910*/  HMMA.16816.F32 R16, R72.reuse, R64, R16 ;  /* 0x000000404810723c */ /* 0x042ff00000001810 */
[C---:B------:R-:W-:Y:S08]  /*1920*/  HMMA.16816.F32 R12, R72.reuse, R66, R12 ;  /* 0x00000042480c723c */ /* 0x040ff0000000180c */
[----:B-----5:R-:W-:Y:S01]  /*1930*/  HMMA.16816.F32 R64, R72, R60, R36 ;  /* 0x0000003c4840723c */ /* 0x020fe20000001824 */
[----:B------:R-:W-:Y:S07]  /*1940*/  LDSM.16.M88.4 R36, [R195+0x2000] ;  /* 0x00200000c324783b */ /* 0x000fee0000000200 */
[C---:B------:R-:W-:Y:S08]  /*1950*/  HMMA.16816.F32 R48, R40.reuse, R80, R48 ;  /* 0x000000502830723c */ /* 0x040ff00000001830 */
[----:B------:R-:W-:Y:S01]  /*1960*/  HMMA.16816.F32 R44, R40, R82, R44 ;  /* 0x00000052282c723c */ /* 0x000fe2000000182c */
[----:B------:R-:W-:Y:S07]  /*1970*/  LDSM.16.M88.4 R40, [R196+0x4000] ;  /* 0x00400000c428783b */ /* 0x000fee0000000200 */
[C---:B------:R-:W-:Y:S08]  /*1980*/  HMMA.16816.F32 R24, R72.reuse, R68, R24 ;  /* 0x000000444818723c */ /* 0x040ff00000001818 */
[C---:B------:R-:W-:Y:S01]  /*1990*/  HMMA.16816.F32 R20, R72.reuse, R70, R20 ;  /* 0x000000464814723c */ /* 0x040fe20000001814 */
[----:B------:R-:W-:Y:S07]  /*19a0*/  LDSM.16.M88.4 R68, [R197+0xf800] ;  /* 0x00f80000c544783b */ /* 0x000fee0000000200 */
[----:B------:R-:W-:Y:S01]  /*19b0*/  HMMA.16816.F32 R80, R72, R62, R76 ;  /* 0x0000003e4850723c */ /* 0x000fe2000000184c */
[----:B------:R-:W1:Y:S04]  /*19c0*/  LDSM.16.M88.4 R60, [R195+0x3000] ;  /* 0x00300000c33c783b */ /* 0x000e680000000200 */
[----:B------:R-:W-:Y:S03]  /*19d0*/  LDSM.16.M88.4 R76, [R195+0x2800] ;  /* 0x00280000c34c783b */ /* 0x000fe60000000200 */
[----:B--2---:R-:W-:Y:S08]  /*19e0*/  HMMA.16816.F32 R64, R32, R28, R64 ;  /* 0x0000001c2040723c */ /* 0x004ff00000001840 */
[C---:B------:R-:W-:Y:S08]  /*19f0*/  HMMA.16816.F32 R48, R72.reuse, R52, R48 ;  /* 0x000000344830723c */ /* 0x040ff00000001830 */
[----:B------:R-:W-:Y:S01]  /*1a00*/  HMMA.16816.F32 R44, R72, R54, R44 ;  /* 0x00000036482c723c */ /* 0x000fe2000000182c */
[----:B------:R-:W-:Y:S04]  /*1a10*/  LDSM.16.M88.4 R52, [R194+0x4000] ;  /* 0x00400000c234783b */ /* 0x000fe80000000200 */
[----:B------:R-:W-:Y:S03]  /*1a20*/  LDSM.16.M88.4 R72, [R191+0xe800] ;  /* 0x00e80000bf48783b */ /* 0x000fe60000000200 */
[C---:B------:R-:W-:Y:S08]  /*1a30*/  HMMA.16816.F32 R24, R32.reuse, R8, R24 ;  /* 0x000000082018723c */ /* 0x040ff00000001818 */
[C---:B------:R-:W-:Y:S01]  /*1a40*/  HMMA.16816.F32 R20, R32.reuse, R10, R20 ;  /* 0x0000000a2014723c */ /* 0x040fe20000001814 */
[----:B------:R-:W-:Y:S07]  /*1a50*/  LDSM.16.M88.4 R8, [R191+0xe000] ;  /* 0x00e00000bf08783b */ /* 0x000fee0000000200 */
[C---:B------:R-:W-:Y:S01]  /*1a60*/  HMMA.16816.F32 R80, R32.reuse, R30, R80 ;  /* 0x0000001e2050723c */ /* 0x040fe20000001850 */
[----:B------:R-:W2:Y:S07]  /*1a70*/  LDSM.16.M88.4 R28, [R191+0xf000] ;  /* 0x00f00000bf1c783b */ /* 0x000eae0000000200 */
[C---:B------:R-:W-:Y:S08]  /*1a80*/  HMMA.16816.F32 R16, R32.reuse, R56, R16 ;  /* 0x000000382010723c */ /* 0x040ff00000001810 */
[----:B------:R-:W-:Y:S01]  /*1a90*/  HMMA.16816.F32 R12, R32, R58, R12 ;  /* 0x0000003a200c723c */ /* 0x000fe2000000180c */
[----:B------:R-:W3:Y:S07]  /*1aa0*/  LDSM.16.M88.4 R56, [R195+0x3800] ;  /* 0x00380000c338783b */ /* 0x000eee0000000200 */
[----:B-1----:R-:W-:Y:S08]  /*1ab0*/  HMMA.16816.F32 R64, R40, R60, R64 ;  /* 0x0000003c2840723c */ /* 0x002ff00000001840 */
[C---:B------:R-:W-:Y:S08]  /*1ac0*/  HMMA.16816.F32 R48, R32.reuse, R68, R48 ;  /* 0x000000442030723c */ /* 0x040ff00000001830 */
[----:B------:R-:W-:Y:S01]  /*1ad0*/  HMMA.16816.F32 R44, R32, R70, R44 ;  /* 0x00000046202c723c */ /* 0x000fe2000000182c */
[----:B------:R-:W-:Y:S04]  /*1ae0*/  LDSM.16.M88.4 R68, [R191+0xf800] ;  /* 0x00f80000bf44783b */ /* 0x000fe80000000200 */
[----:B------:R-:W-:Y:S03]  /*1af0*/  LDSM.16.M88.4 R32, [R184+0x2000] ;  /* 0x00200000b820783b */ /* 0x000fe60000000200 */
[C---:B------:R-:W-:Y:S08]  /*1b00*/  HMMA.16816.F32 R24, R40.reuse, R36, R24 ;  /* 0x000000242818723c */ /* 0x040ff00000001818 */
[C---:B------:R-:W-:Y:S01]  /*1b10*/  HMMA.16816.F32 R20, R40.reuse, R38, R20 ;  /* 0x000000262814723c */ /* 0x040fe20000001814 */
[----:B------:R-:W-:Y:S07]  /*1b20*/  LDSM.16.M88.4 R36, [R193+0x4000] ;  /* 0x00400000c124783b */ /* 0x000fee0000000200 */
[----:B------:R-:W-:Y:S01]  /*1b30*/  HMMA.16816.F32 R80, R40, R62, R80 ;  /* 0x0000003e2850723c */ /* 0x000fe20000001850 */
[----:B------:R-:W1:Y:S07]  /*1b40*/  LDSM.16.M88.4 R60, [R184+0x3000] ;  /* 0x00300000b83c783b */ /* 0x000e6e0000000200 */
[----:B--2---:R-:W-:Y:S08]  /*1b50*/  HMMA.16816.F32 R64, R52, R28, R64 ;  /* 0x0000001c3440723c */ /* 0x004ff00000001840 */
[C---:B------:R-:W-:Y:S08]  /*1b60*/  HMMA.16816.F32 R16, R40.reuse, R76, R16 ;  /* 0x0000004c2810723c */ /* 0x040ff00000001810 */
[C---:B------:R-:W-:Y:S01]  /*1b70*/  HMMA.16816.F32 R12, R40.reuse, R78, R12 ;  /* 0x0000004e280c723c */ /* 0x040fe2000000180c */
[----:B------:R-:W-:Y:S07]  /*1b80*/  LDSM.16.M88.4 R76, [R184+0x2800] ;  /* 0x00280000b84c783b */ /* 0x000fee0000000200 */
[C---:B---3--:R-:W-:Y:S08]  /*1b90*/  HMMA.16816.F32 R48, R40.reuse, R56, R48 ;  /* 0x000000382830723c */ /* 0x048ff00000001830 */
[----:B------:R-:W-:Y:S01]  /*1ba0*/  HMMA.16816.F32 R44, R40, R58, R44 ;  /* 0x0000003a282c723c */ /* 0x000fe2000000182c */
[----:B------:R-:W-:Y:S04]  /*1bb0*/  LDSM.16.M88.4 R40, [R198+0x8000] ;  /* 0x00800000c628783b */ /* 0x000fe80000000200 */
[----:B------:R-:W-:Y:S03]  /*1bc0*/  LDSM.16.M88.4 R56, [R184+0x3800] ;  /* 0x00380000b838783b */ /* 0x000fe60000000200 */
[C---:B------:R-:W-:Y:S08]  /*1bd0*/  HMMA.16816.F32 R24, R52.reuse, R8, R24 ;  /* 0x000000083418723c */ /* 0x040ff00000001818 */
[C---:B------:R-:W-:Y:S01]  /*1be0*/  HMMA.16816.F32 R20, R52.reuse, R10, R20 ;  /* 0x0000000a3414723c */ /* 0x040fe20000001814 */
[----:B------:R-:W-:Y:S07]  /*1bf0*/  LDSM.16.M88.4 R8, [R197+0x10000] ;  /* 0x01000000c508783b */ /* 0x000fee0000000200 */
[----:B------:R-:W-:Y:S01]  /*1c00*/  HMMA.16816.F32 R80, R52, R30, R80 ;  /* 0x0000001e3450723c */ /* 0x000fe20000001850 */
[----:B------:R-:W2:Y:S07]  /*1c10*/  LDSM.16.M88.4 R28, [R197+0x11000] ;  /* 0x01100000c51c783b */ /* 0x000eae0000000200 */
[----:B-1----:R-:W-:Y:S08]  /*1c20*/  HMMA.16816.F32 R64, R36, R60, R64 ;  /* 0x0000003c2440723c */ /* 0x002ff00000001840 */
[C---:B------:R-:W-:Y:S08]  /*1c30*/  HMMA.16816.F32 R16, R52.reuse, R72, R16 ;  /* 0x000000483410723c */ /* 0x040ff00000001810 */
[C---:B------:R-:W-:Y:S01]  /*1c40*/  HMMA.16816.F32 R12, R52.reuse, R74, R12 ;  /* 0x0000004a340c723c */ /* 0x040fe2000000180c */
[----:B------:R-:W-:Y:S07]  /*1c50*/  LDSM.16.M88.4 R72, [R197+0x10800] ;  /* 0x01080000c548783b */ /* 0x000fee0000000200 */
        /* <DEDUP_REMOVED lines=25> */
[----:B------:R-:W1:Y:S07]  /*1df0*/  LDSM.16.M88.4 R72, [R191+0x10800] ;  /* 0x01080000bf48783b */ /* 0x000e6e0000000200 */
[C---:B------:R-:W-:Y:S08]  /*1e00*/  HMMA.16816.F32 R48, R40.reuse, R68, R48 ;  /* 0x000000442830723c */ /* 0x040ff00000001830 */
[----:B------:R-:W-:Y:S01]  /*1e10*/  HMMA.16816.F32 R44, R40, R70, R44 ;  /* 0x00000046282c723c */ /* 0x000fe2000000182c */
[----:B------:R-:W-:Y:S07]  /*1e20*/  LDSM.16.M88.4 R40, [R193+0x8000] ;  /* 0x00800000c128783b */ /* 0x000fee0000000200 */
[C---:B------:R-:W-:Y:S08]  /*1e30*/  HMMA.16816.F32 R24, R52.reuse, R32, R24 ;  /* 0x000000203418723c */ /* 0x040ff00000001818 */
[C---:B------:R-:W-:Y:S01]  /*1e40*/  HMMA.16816.F32 R20, R52.reuse, R34, R20 ;  /* 0x000000223414723c */ /* 0x040fe20000001814 */
[----:B------:R-:W3:Y:S07]  /*1e50*/  LDSM.16.M88.4 R32, [R191+0x11800] ;  /* 0x01180000bf20783b */ /* 0x000eee0000000200 */
[----:B------:R-:W-:Y:S01]  /*1e60*/  HMMA.16816.F32 R80, R52, R62, R80 ;  /* 0x0000003e3450723c */ /* 0x000fe20000001850 */
[----:B------:R-:W4:Y:S07]  /*1e70*/  LDSM.16.M88.4 R60, [R184+0x4000] ;  /* 0x00400000b83c783b */ /* 0x000f2e0000000200 */
[----:B--2---:R-:W-:Y:S07]  /*1e80*/  HMMA.16816.F32 R64, R8, R28, R64 ;  /* 0x0000001c0840723c */ /* 0x004fee0000001840 */
[----:B------:R-:W-:Y:S01]  /*1e90*/  SHF.R.S32.HI R29, RZ, 0x1f, R0 ;  /* 0x0000001fff1d7819 */ /* 0x000fe20000011400 */
[----:B------:R-:W-:Y:S03]  /*1ea0*/  HMMA.16816.F32 R16, R52, R76, R16 ;  /* 0x0000004c3410723c */ /* 0x000fe60000001810 */
[----:B------:R-:W-:Y:S01]  /*1eb0*/  LEA.HI R212, R29, R0, RZ, 0x2 ;  /* 0x000000001dd47211 */ /* 0x000fe200078f10ff */
[----:B------:R-:W-:-:S02]  /*1ec0*/  IMAD R29, R88, 0x10, R90 ;  /* 0x00000010581d7824 */ /* 0x000fc400078e025a */
[----:B------:R-:W-:Y:S01]  /*1ed0*/  IMAD.IADD R0, R85, 0x1, R6 ;  /* 0x0000000155007824 */ /* 0x000fe200078e0206 */
[----:B------:R-:W-:Y:S01]  /*1ee0*/  SHF.R.S32.HI R212, RZ, 0x2, R212 ;  /* 0x00000002ffd47819 */ /* 0x000fe200000114d4 */
[----:B------:R-:W-:Y:S03]  /*1ef0*/  HMMA.16816.F32 R12, R52, R78, R12 ;  /* 0x0000004e340c723c */ /* 0x000fe6000000180c */
[----:B------:R-:W-:-:S04]  /*1f00*/  IADD3 R29, R29, 0x1, R212 ;  /* 0x000000011d1d7810 */ /* 0x000fc80007ffe0d4 */
[----:B------:R-:W-:Y:S01]  /*1f10*/  IADD3 R213, R84, R29, -R205 ;  /* 0x0000001d54d57210 */ /* 0x000fe20007ffe8cd */
[----:B------:R-:W-:Y:S03]  /*1f20*/  HMMA.16816.F32 R48, R52, R56, R48 ;  /* 0x000000383430723c */ /* 0x000fe60000001830 */
[----:B------:R-:W-:-:S04]  /*1f30*/  IADD3 R213, R213, c[0x0][0x2e8], RZ ;  /* 0x0000ba00d5d57a10 */ /* 0x000fc80007ffe0ff */
[C---:B------:R-:W-:Y:S01]  /*1f40*/  IADD3 R133, R213.reuse, 0x8, RZ ;  /* 0x00000008d5857810 */ /* 0x040fe20007ffe0ff */
[----:B------:R-:W-:Y:S01]  /*1f50*/  HMMA.16816.F32 R44, R52, R58, R44 ;  /* 0x0000003a342c723c */ /* 0x000fe2000000182c */
[-C--:B------:R-:W-:Y:S02]  /*1f60*/  IMNMX R213, R213, R84.reuse, PT ;  /* 0x00000054d5d57217 */ /* 0x080fe40003800200 */
[----:B------:R-:W-:-:S04]  /*1f70*/  IMNMX R133, R133, R84, PT ;  /* 0x0000005485857217 */ /* 0x000fc80003800200 */
[----:B------:R-:W-:Y:S01]  /*1f80*/  IMAD R52, R136, 0x40, R218 ;  /* 0x0000004088347824 */ /* 0x000fe200078e02da */
[----:B------:R-:W-:Y:S04]  /*1f90*/  HMMA.16816.F32 R24, R8, R36, R24 ;  /* 0x000000240818723c */ /* 0x000fe80000001818 */
[----:B------:R-:W-:-:S04]  /*1fa0*/  IADD3 R6, R52, 0x9, RZ ;  /* 0x0000000934067810 */ /* 0x000fc80007ffe0ff */
[C---:B------:R-:W-:Y:S01]  /*1fb0*/  HMMA.16816.F32 R20, R8.reuse, R38, R20 ;  /* 0x000000260814723c */ /* 0x040fe20000001814 */
[----:B------:R-:W2:Y:S01]  /*1fc0*/  LDSM.16.M88.4 R36, [R184+0x4800] ;  /* 0x00480000b824783b */ /* 0x000ea20000000200 */
[C---:B------:R-:W-:Y:S02]  /*1fd0*/  ISETP.GE.AND P2, PT, R6.reuse, R213, PT ;  /* 0x000000d50600720c */ /* 0x040fe40003f46270 */
[----:B------:R-:W-:Y:S02]  /*1fe0*/  ISETP.GE.AND P5, PT, R6, R133, PT ;  /* 0x000000850600720c */ /* 0x000fe40003fa6270 */
[C---:B------:R-:W-:Y:S02]  /*1ff0*/  IADD3 R6, R52.reuse, 0x11, RZ ;  /* 0x0000001134067810 */ /* 0x040fe40007ffe0ff */
[C---:B------:R-:W-:Y:S01]  /*2000*/  HMMA.16816.F32 R80, R8.reuse, R30, R80 ;  /* 0x0000001e0850723c */ /* 0x040fe20000001850 */
[----:B------:R-:W5:Y:S07]  /*2010*/  LDSM.16.M88.4 R28, [R184+0x5000] ;  /* 0x00500000b81c783b */ /* 0x000f6e0000000200 */
[C---:B-1----:R-:W-:Y:S08]  /*2020*/  HMMA.16816.F32 R16, R8.reuse, R72, R16 ;  /* 0x000000480810723c */ /* 0x042ff00000001810 */
[C---:B------:R-:W-:Y:S08]  /*2030*/  HMMA.16816.F32 R12, R8.reuse, R74, R12 ;  /* 0x0000004a080c723c */ /* 0x040ff0000000180c */
[C---:B---3--:R-:W-:Y:S07]  /*2040*/  HMMA.16816.F32 R48, R8.reuse, R32, R48 ;  /* 0x000000200830723c */ /* 0x048fee0000001830 */
[----:B------:R-:W-:Y:S01]  /*2050*/  IADD3 R32, R52, 0x1, RZ ;  /* 0x0000000134207810 */ /* 0x000fe20007ffe0ff */
[----:B------:R-:W-:Y:S03]  /*2060*/  HMMA.16816.F32 R44, R8, R34, R44 ;  /* 0x00000022082c723c */ /* 0x000fe6000000182c */
[----:B------:R-:W-:-:S02]  /*2070*/  ISETP.GE.AND P0, PT, R32, R213, PT ;  /* 0x000000d52000720c */ /* 0x000fc40003f06270 */
[----:B------:R-:W-:Y:S02]  /*2080*/  ISETP.GE.AND P3, PT, R32, R133, PT ;  /* 0x000000852000720c */ /* 0x000fe40003f66270 */
[C---:B------:R-:W-:Y:S01]  /*2090*/  IADD3 R8, R52.reuse, 0x8, RZ ;  /* 0x0000000834087810 */ /* 0x040fe20007ffe0ff */
[C---:B----4-:R-:W-:Y:S01]  /*20a0*/  HMMA.16816.F32 R24, R40.reuse, R60, R24 ;  /* 0x0000003c2818723c */ /* 0x050fe20000001818 */
[----:B------:R-:W-:Y:S02]  /*20b0*/  IADD3 R32, R52, 0x10, RZ ;  /* 0x0000001034207810 */ /* 0x000fe40007ffe0ff */
[C---:B------:R-:W-:Y:S02]  /*20c0*/  ISETP.GE.AND P4, PT, R8.reuse, R213, PT ;  /* 0x000000d50800720c */ /* 0x040fe40003f86270 */
[----:B------:R-:W-:Y:S02]  /*20d0*/  ISETP.GE.AND P6, PT, R8, R133, PT ;  /* 0x000000850800720c */ /* 0x000fe40003fc6270 */
[----:B------:R-:W1:Y:S01]  /*20e0*/  LDSM.16.M88.4 R8, [R184+0x5800] ;  /* 0x00580000b808783b */ /* 0x000e620000000200 */
[----:B------:R-:W-:Y:S01]  /*20f0*/  HMMA.16816.F32 R20, R40, R62, R20 ;  /* 0x0000003e2814723c */ /* 0x000fe20000001814 */
[----:B------:R-:W-:Y:S01]  /*2100*/  IADD3 R34, R52, 0x18, RZ ;  /* 0x0000001834227810 */ /* 0x000fe20007ffe0ff */
[----:B------:R-:W-:-:S04]  /*2110*/  DEPBAR.LE SB0, 0x0 ;  /* 0x000080000000791a */ /* 0x000fc80000000000 */
[C---:B------:R-:W-:Y:S02]  /*2120*/  ISETP.GE.AND P1, PT, R32.reuse, R213, PT ;  /* 0x000000d52000720c */ /* 0x040fe40003f26270 */
[C---:B--2---:R-:W-:Y:S08]  /*2130*/  HMMA.16816.F32 R16, R40.reuse, R36, R16 ;  /* 0x000000242810723c */ /* 0x044ff00000001810 */
[----:B------:R-:W-:Y:S01]  /*2140*/  HMMA.16816.F32 R12, R40, R38, R12 ;  /* 0x00000026280c723c */ /* 0x000fe2000000180c */
[----:B------:R-:W-:Y:S01]  /*2150*/  FSEL R25, R25, -INF , !P0 ;  /* 0xff80000019197808 */ /* 0x000fe20004000000 */
[----:B------:R-:W-:Y:S01]  /*2160*/  BAR.SYNC.DEFER_BLOCKING 0x0 ;  /* 0x0000000000007b1d */ /* 0x000fe20000010000 */
[----:B------:R-:W-:-:S02]  /*2170*/  ISETP.GE.AND P0, PT, R32, R133, PT ;  /* 0x000000852000720c */ /* 0x000fc40003f06270 */
[----:B------:R-:W-:Y:S02]  /*2180*/  FSEL R32, R27, -INF , !P3 ;  /* 0xff8000001b207808 */ /* 0x000fe40005800000 */
[-C--:B------:R-:W-:Y:S01]  /*2190*/  ISETP.GE.AND P3, PT, R6, R213.reuse, PT ;  /* 0x000000d50600720c */ /* 0x080fe20003f66270 */
[C---:B-----5:R-:W-:Y:S01]  /*21a0*/  HMMA.16816.F32 R64, R40.reuse, R28, R64 ;  /* 0x0000001c2840723c */ /* 0x060fe20000001840 */
[----:B------:R-:W-:Y:S02]  /*21b0*/  FSEL R33, R20, -INF , !P4 ;  /* 0xff80000014217808 */ /* 0x000fe40006000000 */
[----:B------:R-:W-:Y:S02]  /*21c0*/  FSEL R22, R22, -INF , !P6 ;  /* 0xff80000016167808 */ /* 0x000fe40007000000 */
[----:B------:R-:W-:Y:S02]  /*21d0*/  ISETP.GE.AND P6, PT, R34, R213, PT ;  /* 0x000000d52200720c */ /* 0x000fe40003fc6270 */
[C---:B------:R-:W-:Y:S01]  /*21e0*/  IADD3 R20, R52.reuse, 0x19, RZ ;  /* 0x0000001934147810 */ /* 0x040fe20007ffe0ff */
[----:B------:R-:W-:Y:S01]  /*21f0*/  HMMA.16816.F32 R80, R40, R30, R80 ;  /* 0x0000001e2850723c */ /* 0x000fe20000001850 */
[----:B------:R-:W-:-:S02]  /*2200*/  IADD3 R28, R52, 0x20, RZ ;  /* 0x00000020341c7810 */ /* 0x000fc40007ffe0ff */
[----:B------:R-:W-:Y:S02]  /*2210*/  ISETP.GE.AND P4, PT, R6, R133, PT ;  /* 0x000000850600720c */ /* 0x000fe40003f86270 */
[----:B------:R-:W-:Y:S02]  /*2220*/  FSEL R27, R21, -INF , !P2 ;  /* 0xff800000151b7808 */ /* 0x000fe40005000000 */
[----:B------:R-:W-:Y:S01]  /*2230*/  FSEL R6, R23, -INF , !P5 ;  /* 0xff80000017067808 */ /* 0x000fe20006800000 */
[----:B-1----:R-:W-:Y:S01]  /*2240*/  HMMA.16816.F32 R44, R40, R10, R44 ;  /* 0x0000000a282c723c */ /* 0x002fe2000000182c */
[----:B------:R-:W-:Y:S02]  /*2250*/  FSEL R23, R16, -INF , !P1 ;  /* 0xff80000010177808 */ /* 0x000fe40004800000 */
[----:B------:R-:W-:Y:S02]  /*2260*/  FSEL R18, R18, -INF , !P0 ;  /* 0xff80000012127808 */ /* 0x000fe40004000000 */
[----:B------:R-:W-:-:S02]  /*2270*/  FSEL R21, R17, -INF , !P3 ;  /* 0xff80000011157808 */ /* 0x000fc40005800000 */
[C---:B------:R-:W-:Y:S01]  /*2280*/  ISETP.GE.AND P5, PT, R20.reuse, R213, PT ;  /* 0x000000d51400720c */ /* 0x040fe20003fa6270 */
[----:B------:R-:W-:Y:S01]  /*2290*/  HMMA.16816.F32 R48, R40, R8, R48 ;  /* 0x000000082830723c */ /* 0x000fe20000001830 */
[----:B------:R-:W-:Y:S02]  /*22a0*/  ISETP.GE.AND P1, PT, R20, R133, PT ;  /* 0x000000851400720c */ /* 0x000fe40003f26270 */
[C---:B------:R-:W-:Y:S02]  /*22b0*/  ISETP.GE.AND P0, PT, R28.reuse, R213, PT ;  /* 0x000000d51c00720c */ /* 0x040fe40003f06270 */
[----:B------:R-:W-:Y:S02]  /*22c0*/  ISETP.GE.AND P3, PT, R28, R133, PT ;  /* 0x000000851c00720c */ /* 0x000fe40003f66270 */
[----:B------:R-:W-:Y:S02]  /*22d0*/  FSEL R17, R12, -INF , !P6 ;  /* 0xff8000000c117808 */ /* 0x000fe40007000000 */
[----:B------:R-:W-:-:S02]  /*22e0*/  IADD3 R28, R52, 0x28, RZ ;  /* 0x00000028341c7810 */ /* 0x000fc40007ffe0ff */
[----:B------:R-:W-:Y:S02]  /*22f0*/  IADD3 R12, R52, 0x29, RZ ;  /* 0x00000029340c7810 */ /* 0x000fe40007ffe0ff */
[----:B------:R-:W-:Y:S02]  /*2300*/  FSEL R13, R13, -INF , !P5 ;  /* 0xff8000000d0d7808 */ /* 0x000fe40006800000 */
[----:B------:R-:W-:Y:S02]  /*2310*/  FSEL R8, R15, -INF , !P1 ;  /* 0xff8000000f087808 */ /* 0x000fe40004800000 */
[----:B------:R-:W-:Y:S02]  /*2320*/  FSEL R171, R64, -INF , !P0 ;  /* 0xff80000040ab7808 */ /* 0x000fe40004000000 */
[----:B------:R-:W-:Y:S02]  /*2330*/  ISETP.GE.AND P5, PT, R28, R133, PT ;  /* 0x000000851c00720c */ /* 0x000fe40003fa6270 */
[----:B------:R-:W-:-:S02]  /*2340*/  ISETP.GE.AND P1, PT, R12, R213, PT ;  /* 0x000000d50c00720c */ /* 0x000fc40003f26270 */
[----:B------:R-:W-:Y:S02]  /*2350*/  ISETP.GE.AND P0, PT, R12, R133, PT ;  /* 0x000000850c00720c */ /* 0x000fe40003f06270 */
[----:B------:R-:W-:Y:S02]  /*2360*/  IADD3 R10, R52, 0x38, RZ ;  /* 0x00000038340a7810 */ /* 0x000fe40007ffe0ff */
[----:B------:R-:W-:Y:S02]  /*2370*/  FSEL R174, R82, -INF , !P5 ;  /* 0xff80000052ae7808 */ /* 0x000fe40006800000 */
[----:B------:R-:W-:Y:S02]  /*2380*/  FSEL R165, R81, -INF , !P1 ;  /* 0xff80000051a57808 */ /* 0x000fe40004800000 */
[----:B------:R-:W-:Y:S02]  /*2390*/  FSEL R172, R83, -INF , !P0 ;  /* 0xff80000053ac7808 */ /* 0x000fe40004000000 */
[----:B------:R-:W-:-:S02]  /*23a0*/  ISETP.GE.AND P5, PT, R10, R213, PT ;  /* 0x000000d50a00720c */ /* 0x000fc40003fa6270 */
[----:B------:R-:W-:Y:S02]  /*23b0*/  ISETP.GE.AND P1, PT, R10, R133, PT ;  /* 0x000000850a00720c */ /* 0x000fe40003f26270 */
[C---:B------:R-:W-:Y:S02]  /*23c0*/  ISETP.GE.AND P0, PT, R52.reuse, R213, PT ;  /* 0x000000d53400720c */ /* 0x040fe40003f06270 */
[----:B------:R-:W-:Y:S02]  /*23d0*/  IADD3 R10, R52, 0x39, RZ ;  /* 0x00000039340a7810 */ /* 0x000fe40007ffe0ff */
[----:B------:R-:W-:Y:S02]  /*23e0*/  FSEL R24, R24, -INF , !P0 ;  /* 0xff80000018187808 */ /* 0x000fe40004000000 */
[----:B------:R-:W-:Y:S02]  /*23f0*/  ISETP.GE.AND P0, PT, R10, R133, PT ;  /* 0x000000850a00720c */ /* 0x000fe40003f06270 */
[----:B------:R-:W-:-:S02]  /*2400*/  IADD3 R20, R52, 0x21, RZ ;  /* 0x0000002134147810 */ /* 0x000fc40007ffe0ff */
[----:B------:R-:W-:Y:S02]  /*2410*/  FSEL R164, R47, -INF , !P0 ;  /* 0xff8000002fa47808 */ /* 0x000fe40004000000 */
[----:B------:R-:W-:Y:S02]  /*2420*/  FSEL R16, R19, -INF , !P4 ;  /* 0xff80000013107808 */ /* 0x000fe40006000000 */
[----:B------:R-:W-:Y:S02]  /*2430*/  ISETP.GE.AND P0, PT, R2, 0x2, PT ;  /* 0x000000020200780c */ /* 0x000fe40003f06270 */
[----:B------:R-:W-:Y:S02]  /*2440*/  ISETP.GE.AND P2, PT, R34, R133, PT ;  /* 0x000000852200720c */ /* 0x000fe40003f46270 */
[C---:B------:R-:W-:Y:S02]  /*2450*/  ISETP.GE.AND P4, PT, R20.reuse, R213, PT ;  /* 0x000000d51400720c */ /* 0x040fe40003f86270 */
[----:B------:R-:W-:-:S02]  /*2460*/  ISETP.GE.AND P6, PT, R20, R133, PT ;  /* 0x000000851400720c */ /* 0x000fc40003fc6270 */
[----:B------:R-:W-:Y:S02]  /*2470*/  IADD3 R20, R52, 0x30, RZ ;  /* 0x0000003034147810 */ /* 0x000fe40007ffe0ff */
[----:B------:R-:W-:Y:S02]  /*2480*/  FSEL R14, R14, -INF , !P2 ;  /* 0xff8000000e0e7808 */ /* 0x000fe40005000000 */
[----:B------:R-:W-:Y:S02]  /*2490*/  FSEL R166, R66, -INF , !P3 ;  /* 0xff80000042a67808 */ /* 0x000fe40005800000 */
[----:B------:R-:W-:Y:S02]  /*24a0*/  FSEL R163, R65, -INF , !P4 ;  /* 0xff80000041a37808 */ /* 0x000fe40006000000 */
[-C--:B------:R-:W-:Y:S02]  /*24b0*/  ISETP.GE.AND P2, PT, R28, R213.reuse, PT ;  /* 0x000000d51c00720c */ /* 0x080fe40003f46270 */
[----:B------:R-:W-:-:S02]  /*24c0*/  ISETP.GE.AND P3, PT, R20, R213, PT ;  /* 0x000000d51400720c */ /* 0x000fc40003f66270 */
[----:B------:R-:W-:Y:S02]  /*24d0*/  ISETP.GE.AND P4, PT, R20, R133, PT ;  /* 0x000000851400720c */ /* 0x000fe40003f86270 */
[----:B------:R-:W-:Y:S02]  /*24e0*/  IADD3 R12, R52, 0x31, RZ ;  /* 0x00000031340c7810 */ /* 0x000fe40007ffe0ff */
[----:B------:R-:W-:Y:S02]  /*24f0*/  FSEL R220, R67, -INF , !P6 ;  /* 0xff80000043dc7808 */ /* 0x000fe40007000000 */
[----:B------:R-:W-:Y:S02]  /*2500*/  FSEL R169, R80, -INF , !P2 ;  /* 0xff80000050a97808 */ /* 0x000fe40005000000 */
[----:B------:R-:W-:Y:S02]  /*2510*/  FSEL R175, R48, -INF , !P3 ;  /* 0xff80000030af7808 */ /* 0x000fe40005800000 */
[----:B------:R-:W-:-:S02]  /*2520*/  FSEL R168, R50, -INF , !P4 ;  /* 0xff80000032a87808 */ /* 0x000fc40006000000 */
[C---:B------:R-:W-:Y:S02]  /*2530*/  ISETP.GE.AND P6, PT, R12.reuse, R213, PT ;  /* 0x000000d50c00720c */ /* 0x040fe40003fc6270 */
[-C--:B------:R-:W-:Y:S02]  /*2540*/  ISETP.GE.AND P2, PT, R12, R133.reuse, PT ;  /* 0x000000850c00720c */ /* 0x080fe40003f46270 */
[----:B------:R-:W-:Y:S02]  /*2550*/  ISETP.GE.AND P3, PT, R52, R133, PT ;  /* 0x000000853400720c */ /* 0x000fe40003f66270 */
[----:B------:R-:W-:Y:S02]  /*2560*/  ISETP.GE.AND P4, PT, R10, R213, PT ;  /* 0x000000d50a00720c */ /* 0x000fe40003f86270 */
[----:B------:R-:W-:Y:S02]  /*2570*/  FSEL R26, R26, -INF , !P3 ;  /* 0xff8000001a1a7808 */ /* 0x000fe40005800000 */
[----:B------:R-:W-:-:S02]  /*2580*/  FSEL R173, R49, -INF , !P6 ;  /* 0xff80000031ad7808 */ /* 0x000fc40007000000 */
[----:B------:R-:W-:Y:S02]  /*2590*/  FSEL R146, R51, -INF , !P2 ;  /* 0xff80000033927808 */ /* 0x000fe40005000000 */
[----:B------:R-:W-:Y:S02]  /*25a0*/  FSEL R147, R44, -INF , !P5 ;  /* 0xff8000002c937808 */ /* 0x000fe40006800000 */
[----:B------:R-:W-:Y:S02]  /*25b0*/  FSEL R144, R46, -INF , !P1 ;  /* 0xff8000002e907808 */ /* 0x000fe40004800000 */
[----:B------:R-:W-:Y:S01]  /*25c0*/  FSEL R145, R45, -INF , !P4 ;  /* 0xff8000002d917808 */ /* 0x000fe20006000000 */
[----:B------:R-:W-:Y:S05]  /*25d0*/  @!P0 BRA `(.L_x_5) ;  /* 0x0000014000008947 */ /* 0x000fea0003800000 */
[----:B------:R-:W-:-:S04]  /*25e0*/  IADD3 R11, R2, -0x2, RZ ;  /* 0xfffffffe020b7810 */ /* 0x000fc80007ffe0ff */
[----:B------:R-:W-:Y:S01]  /*25f0*/  SHF.R.S32.HI R9, RZ, 0x1f, R11 ;  /* 0x0000001fff097819 */ /* 0x000fe2000001140b */
[----:B------:R-:W-:Y:S02]  /*2600*/  IMAD R10, R200, R11, RZ ;  /* 0x0000000bc80a7224 */ /* 0x000fe400078e02ff */
[----:B------:R-:W-:-:S04]  /*2610*/  IMAD.WIDE.U32 R28, R11, R201, R210 ;  /* 0x000000c90b1c7225 */ /* 0x000fc800078e00d2 */
[----:B------:R-:W-:Y:S01]  /*2620*/  IMAD R9, R9, R201, R10 ;  /* 0x000000c909097224 */ /* 0x000fe200078e020a */
[----:B------:R-:W-:-:S03]  /*2630*/  LEA R10, P2, R28, c[0x0][0x168], 0x1 ;  /* 0x00005a001c0a7a11 */ /* 0x000fc600078408ff */
[----:B------:R-:W-:Y:S01]  /*2640*/  IMAD.IADD R9, R29, 0x1, R9 ;  /* 0x000000011d097824 */ /* 0x000fe200078e0209 */
[----:B------:R-:W-:-:S04]  /*2650*/  LEA R30, P1, R4, R10, 0x1 ;  /* 0x0000000a041e7211 */ /* 0x000fc800078208ff */
[----:B------:R-:W-:-:S04]  /*2660*/  LEA.HI.X R11, R28, c[0x0][0x16c], R9, 0x1, P2 ;  /* 0x00005b001c0b7a11 */ /* 0x000fc800010f0c09 */
[----:B------:R-:W-:Y:S01]  /*2670*/  LEA.HI.X R31, R4, R11, R3, 0x1, P1 ;  /* 0x0000000b041f7211 */ /* 0x000fe200008f0c03 */
[----:B------:R-:W-:Y:S01]  /*2680*/  @!PT LDS RZ, [RZ] ;  /* 0x00000000fffff984 */ /* 0x000fe20000000800 */
[----:B------:R-:W-:Y:S01]  /*2690*/  @!PT LDS RZ, [RZ] ;  /* 0x00000000fffff984 */ /* 0x000fe20000000800 */
[----:B------:R-:W-:Y:S01]  /*26a0*/  @!PT LDS RZ, [RZ] ;  /* 0x00000000fffff984 */ /* 0x000fe20000000800 */
[----:B------:R1:W-:Y:S04]  /*26b0*/  LDGSTS.E.BYPASS.LTC128B.128 [R203+0xc000], [R10.64] ;  /* 0x0c0000000acb7fae */ /* 0x0003e8000b901d48 */
[----:B------:R1:W-:Y:S04]  /*26c0*/  LDGSTS.E.BYPASS.LTC128B.128 [R203+0xe000], [R10.64+0x80] ;  /* 0x0e0000800acb7fae */ /* 0x0003e8000b901d48 */
[----:B------:R1:W-:Y:S04]  /*26d0*/  LDGSTS.E.BYPASS.LTC128B.128 [R203+0x10000], [R10.64+0x100] ;  /* 0x100001000acb7fae */ /* 0x0003e8000b901d48 */
[----:B------:R1:W-:Y:S04]  /*26e0*/  LDGSTS.E.BYPASS.LTC128B.128 [R203+0xd000], [R30.64] ;  /* 0x0d0000001ecb7fae */ /* 0x0003e8000b901d48 */
[----:B------:R1:W-:Y:S04]  /*26f0*/  LDGSTS.E.BYPASS.LTC128B.128 [R203+0xf000], [R30.64+0x80] ;  /* 0x0f0000801ecb7fae */ /* 0x0003e8000b901d48 */
[----:B------:R1:W-:Y:S04]  /*2700*/  LDGSTS.E.BYPASS.LTC128B.128 [R203+0x11000], [R30.64+0x100] ;  /* 0x110001001ecb7fae */ /* 0x0003e8000b901d48 */
[----:B------:R-:W0:Y:S02]  /*2710*/  LDGDEPBAR ;  /* 0x00000000000079af */ /* 0x000e240000000000 */
.L_x_5:
[----:B-1----:R-:W-:Y:S02]  /*2720*/  FMNMX.FTZ R10, R24, R25, !PT ;  /* 0x00000019180a7209 */ /* 0x002fe40007810000 */
[----:B------:R-:W-:-:S02]  /*2730*/  FMNMX.FTZ R11, R26, R32, !PT ;  /* 0x000000201a0b7209 */ /* 0x000fc40007810000 */
[----:B------:R-:W-:Y:S02]  /*2740*/  FMNMX.FTZ R10, R33, R10, !PT ;  /* 0x0000000a210a7209 */ /* 0x000fe40007810000 */
[----:B------:R-:W-:Y:S02]  /*2750*/  FMNMX.FTZ R11, R22, R11, !PT ;  /* 0x0000000b160b7209 */ /* 0x000fe40007810000 */
[----:B------:R-:W-:Y:S02]  /*2760*/  FMNMX.FTZ R10, R27, R10, !PT ;  /* 0x0000000a1b0a7209 */ /* 0x000fe40007810000 */
[----:B------:R-:W-:Y:S02]  /*2770*/  FMNMX.FTZ R11, R6, R11, !PT ;  /* 0x0000000b060b7209 */ /* 0x000fe40007810000 */
[----:B------:R-:W-:Y:S02]  /*2780*/  FMNMX.FTZ R10, R23, R10, !PT ;  /* 0x0000000a170a7209 */ /* 0x000fe40007810000 */
        /* <DEDUP_REMOVED lines=23> */
[----:B------:R-:W-:Y:S01]  /*2900*/  SHF.L.U32 R192, R0, 0x1, RZ ;  /* 0x0000000100c07819 */ /* 0x000fe200000006ff */
[----:B------:R-:W1:Y:S03]  /*2910*/  SHFL.BFLY PT, R9, R10, 0x2, 0x1f ;  /* 0x0c401f000a097f89 */ /* 0x000e6600000e0000 */
[-C--:B------:R-:W-:Y:S01]  /*2920*/  LEA R189, R5, R192.reuse, 0x1 ;  /* 0x000000c005bd7211 */ /* 0x080fe200078e08ff */
[----:B------:R-:W2:Y:S01]  /*2930*/  SHFL.BFLY PT, R4, R11, 0x2, 0x1f ;  /* 0x0c401f000b047f89 */ /* 0x000ea200000e0000 */
[----:B------:R-:W-:-:S03]  /*2940*/  LEA R190, R7, R192, 0x1 ;  /* 0x000000c007be7211 */ /* 0x000fc600078e08ff */
[----:B------:R-:W-:Y:S01]  /*2950*/  LDSM.16.MT88.4 R68, [R192+0x14000] ;  /* 0x01400000c044783b */ /* 0x000fe20000004200 */
[----:B------:R-:W-:-:S03]  /*2960*/  LEA R188, R5, R190, 0x1 ;  /* 0x000000be05bc7211 */ /* 0x000fc600078e08ff */
[----:B------:R-:W-:Y:S04]  /*2970*/  LDSM.16.MT88.4 R84, [R189+0x14000] ;  /* 0x01400000bd54783b */ /* 0x000fe80000004200 */
[----:B------:R-:W-:Y:S04]  /*2980*/  LDSM.16.MT88.4 R36, [R192+0x12000] ;  /* 0x01200000c024783b */ /* 0x000fe80000004200 */
[----:B------:R-:W-:Y:S01]  /*2990*/  LDSM.16.MT88.4 R44, [R190+0x12000] ;  /* 0x01200000be2c783b */ /* 0x000fe20000004200 */
[----:B-1----:R-:W-:-:S03]  /*29a0*/  FMNMX.FTZ R9, R10, R9, !PT ;  /* 0x000000090a097209 */ /* 0x002fc60007810000 */
[----:B------:R-:W-:Y:S01]  /*29b0*/  LDSM.16.MT88.4 R52, [R189+0x12000] ;  /* 0x01200000bd34783b */ /* 0x000fe20000004200 */
[----:B--2---:R-:W-:-:S03]  /*29c0*/  FMNMX.FTZ R4, R11, R4, !PT ;  /* 0x000000040b047209 */ /* 0x004fc60007810000 */
[----:B------:R-:W1:Y:S04]  /*29d0*/  SHFL.BFLY PT, R132, R9, 0x1, 0x1f ;  /* 0x0c201f0009847f89 */ /* 0x000e6800000e0000 */
[----:B------:R-:W2:Y:S04]  /*29e0*/  SHFL.BFLY PT, R3, R4, 0x1, 0x1f ;  /* 0x0c201f0004037f89 */ /* 0x000ea800000e0000 */
[----:B------:R-:W3:Y:S04]  /*29f0*/  LDSM.16.MT88.4 R60, [R188+0x12000] ;  /* 0x01200000bc3c783b */ /* 0x000ee80000004200 */
[----:B------:R-:W4:Y:S04]  /*2a00*/  LDSM.16.MT88.4 R76, [R190+0x14000] ;  /* 0x01400000be4c783b */ /* 0x000f280000004200 */
[----:B------:R-:W5:Y:S04]  /*2a10*/  LDSM.16.MT88.4 R92, [R188+0x14000] ;  /* 0x01400000bc5c783b */ /* 0x000f680000004200 */
[----:B------:R-:W3:Y:S01]  /*2a20*/  LDSM.16.MT88.4 R100, [R192+0x16000] ;  /* 0x01600000c064783b */ /* 0x000ee20000004200 */
[----:B-1----:R-:W-:-:S03]  /*2a30*/  FMNMX.FTZ R132, R9, R132, !PT ;  /* 0x0000008409847209 */ /* 0x002fc60007810000 */
[----:B------:R-:W1:Y:S01]  /*2a40*/  LDSM.16.MT88.4 R124, [R190+0x16000] ;  /* 0x01600000be7c783b */ /* 0x000e620000004200 */
[----:B--2---:R-:W-:Y:S01]  /*2a50*/  FMNMX.FTZ R3, R4, R3, !PT ;  /* 0x0000000304037209 */ /* 0x004fe20007810000 */
[C---:B------:R-:W-:Y:S01]  /*2a60*/  FMUL.FTZ R170, R132.reuse, c[0x0][0x23c] ;  /* 0x00008f0084aa7a20 */ /* 0x040fe20000410000 */
[----:B------:R-:W-:Y:S01]  /*2a70*/  FSETP.NEU.FTZ.AND P1, PT, R132, -INF , PT ;  /* 0xff8000008400780b */ /* 0x000fe20003f3d000 */
[----:B------:R-:W2:Y:S02]  /*2a80*/  LDSM.16.MT88.4 R112, [R189+0x16000] ;  /* 0x01600000bd70783b */ /* 0x000ea40000004200 */
[C---:B------:R-:W-:Y:S01]  /*2a90*/  FMUL.FTZ R167, R3.reuse, c[0x0][0x23c] ;  /* 0x00008f0003a77a20 */ /* 0x040fe20000410000 */
[----:B------:R-:W-:Y:S01]  /*2aa0*/  FSEL R170, R170, RZ, P1 ;  /* 0x000000ffaaaa7208 */ /* 0x000fe20000800000 */
[----:B------:R-:W-:Y:S01]  /*2ab0*/  LDSM.16.MT88.4 R140, [R190+0x12800] ;  /* 0x01280000be8c783b */ /* 0x000fe20000004200 */
[----:B------:R-:W-:-:S03]  /*2ac0*/  FSETP.NEU.FTZ.AND P1, PT, R3, -INF , PT ;  /* 0xff8000000300780b */ /* 0x000fc60003f3d000 */
[--C-:B------:R-:W-:Y:S01]  /*2ad0*/  FFMA.FTZ R159, R24, c[0x0][0x23c], -R170.reuse ;  /* 0x00008f00189f7a23 */ /* 0x100fe200000108aa */
[----:B------:R-:W-:Y:S01]  /*2ae0*/  FSEL R167, R167, RZ, P1 ;  /* 0x000000ffa7a77208 */ /* 0x000fe20000800000 */
[--C-:B------:R-:W-:Y:S01]  /*2af0*/  FFMA.FTZ R154, R25, c[0x0][0x23c], -R170.reuse ;  /* 0x00008f00199a7a23 */ /* 0x100fe200000108aa */
[----:B------:R-:W-:Y:S01]  /*2b00*/  LDSM.16.MT88.4 R28, [R188+0x12800] ;  /* 0x01280000bc1c783b */ /* 0x000fe20000004200 */
[--C-:B------:R-:W-:Y:S02]  /*2b10*/  FFMA.FTZ R157, R33, c[0x0][0x23c], -R170.reuse ;  /* 0x00008f00219d7a23 */ /* 0x100fe400000108aa */
[----:B------:R-:W-:Y:S01]  /*2b20*/  FFMA.FTZ R150, R27, c[0x0][0x23c], -R170 ;  /* 0x00008f001b967a23 */ /* 0x000fe200000108aa */
[----:B------:R-:W-:Y:S01]  /*2b30*/  MUFU.EX2 R159, R159 ;  /* 0x0000009f009f7308 */ /* 0x000fe20000000800 */
[--C-:B------:R-:W-:Y:S02]  /*2b40*/  FFMA.FTZ R156, R26, c[0x0][0x23c], -R167.reuse ;  /* 0x00008f001a9c7a23 */ /* 0x100fe400000108a7 */
[--C-:B------:R-:W-:Y:S01]  /*2b50*/  FFMA.FTZ R161, R32, c[0x0][0x23c], -R167.reuse ;  /* 0x00008f0020a17a23 */ /* 0x100fe200000108a7 */
[----:B------:R-:W-:Y:S01]  /*2b60*/  LDSM.16.MT88.4 R24, [R190+0x14800] ;  /* 0x01480000be18783b */ /* 0x000fe20000004200 */
[----:B------:R-:W-:-:S02]  /*2b70*/  FFMA.FTZ R158, R22, c[0x0][0x23c], -R167 ;  /* 0x00008f00169e7a23 */ /* 0x000fc400000108a7 */
[--C-:B------:R-:W-:Y:S01]  /*2b80*/  FFMA.FTZ R153, R6, c[0x0][0x23c], -R167.reuse ;  /* 0x00008f0006997a23 */ /* 0x100fe200000108a7 */
[----:B------:R-:W1:Y:S01]  /*2b90*/  MUFU.EX2 R154, R154 ;  /* 0x0000009a009a7308 */ /* 0x000e620000000800 */
[----:B------:R-:W2:Y:S01]  /*2ba0*/  LDSM.16.MT88.4 R4, [R188+0x16000] ;  /* 0x01600000bc04783b */ /* 0x000ea20000004200 */
[--C-:B------:R-:W-:Y:S02]  /*2bb0*/  FFMA.FTZ R149, R17, c[0x0][0x23c], -R170.reuse ;  /* 0x00008f0011957a23 */ /* 0x100fe400000108aa */
[--C-:B------:R-:W-:Y:S01]  /*2bc0*/  FFMA.FTZ R152, R18, c[0x0][0x23c], -R167.reuse ;  /* 0x00008f0012987a23 */ /* 0x100fe200000108a7 */
[----:B------:R-:W-:Y:S01]  /*2bd0*/  LDSM.16.MT88.4 R32, [R189+0x12800] ;  /* 0x01280000bd20783b */ /* 0x000fe20000004200 */
[--C-:B------:R-:W-:Y:S02]  /*2be0*/  FFMA.FTZ R139, R16, c[0x0][0x23c], -R167.reuse ;  /* 0x00008f00108b7a23 */ /* 0x100fe400000108a7 */
[----:B------:R-:W-:Y:S01]  /*2bf0*/  MUFU.EX2 R157, R157 ;  /* 0x0000009d009d7308 */ /* 0x000fe20000000800 */
[----:B------:R-:W-:Y:S01]  /*2c00*/  FFMA.FTZ R138, R8, c[0x0][0x23c], -R167 ;  /* 0x00008f00088a7a23 */ /* 0x000fe200000108a7 */
[----:B------:R-:W-:Y:S01]  /*2c10*/  LDSM.16.MT88.4 R16, [R189+0x14800] ;  /* 0x01480000bd10783b */ /* 0x000fe20000004200 */
[----:B------:R-:W-:-:S02]  /*2c20*/  FFMA.FTZ R155, R23, c[0x0][0x23c], -R170 ;  /* 0x00008f00179b7a23 */ /* 0x000fc400000108aa */
[--C-:B------:R-:W-:Y:S01]  /*2c30*/  FFMA.FTZ R148, R21, c[0x0][0x23c], -R170.reuse ;  /* 0x00008f0015947a23 */ /* 0x100fe200000108aa */
[----:B------:R-:W2:Y:S01]  /*2c40*/  LDSM.16.MT88.4 R8, [R192+0x14800] ;  /* 0x01480000c008783b */ /* 0x000ea20000004200 */
[--C-:B------:R-:W-:Y:S01]  /*2c50*/  FFMA.FTZ R0, R13, c[0x0][0x23c], -R170.reuse ;  /* 0x00008f000d007a23 */ /* 0x100fe200000108aa */
[----:B------:R-:W3:Y:S01]  /*2c60*/  MUFU.EX2 R150, R150 ;  /* 0x0000009600967308 */ /* 0x000ee20000000800 */
[----:B-1----:R-:W-:Y:S01]  /*2c70*/  F2FP.PACK_AB R116, R154, R159 ;  /* 0x0000009f9a74723e */ /* 0x002fe200000000ff */
[----:B------:R-:W-:Y:S01]  /*2c80*/  FFMA.FTZ R151, R14, c[0x0][0x23c], -R167 ;  /* 0x00008f000e977a23 */ /* 0x000fe200000108a7 */
[----:B------:R-:W1:Y:S01]  /*2c90*/  LDSM.16.MT88.4 R20, [R192+0x12800] ;  /* 0x01280000c014783b */ /* 0x000e620000004200 */
[--C-:B------:R-:W-:Y:S02]  /*2ca0*/  FFMA.FTZ R160, R171, c[0x0][0x23c], -R170.reuse ;  /* 0x00008f00aba07a23 */ /* 0x100fe400000108aa */
[--C-:B------:R-:W-:Y:S01]  /*2cb0*/  FFMA.FTZ R162, R169, c[0x0][0x23c], -R170.reuse ;  /* 0x00008f00a9a27a23 */ /* 0x100fe200000108aa */
[----:B------:R-:W1:Y:S01]  /*2cc0*/  LDSM.16.MT88.4 R12, [R188+0x14800] ;  /* 0x01480000bc0c783b */ /* 0x000e620000004200 */
[----:B------:R-:W-:Y:S01]  /*2cd0*/  MUFU.EX2 R156, R156 ;  /* 0x0000009c009c7308 */ /* 0x000fe20000000800 */
[----:B------:R-:W-:-:S02]  /*2ce0*/  FFMA.FTZ R163, R163, c[0x0][0x23c], -R170 ;  /* 0x00008f00a3a37a23 */ /* 0x000fc400000108aa */
[--C-:B------:R-:W-:Y:S02]  /*2cf0*/  FFMA.FTZ R165, R165, c[0x0][0x23c], -R170.reuse ;  /* 0x00008f00a5a57a23 */ /* 0x100fe400000108aa */
[--C-:B------:R-:W-:Y:S02]  /*2d00*/  FFMA.FTZ R166, R166, c[0x0][0x23c], -R167.reuse ;  /* 0x00008f00a6a67a23 */ /* 0x100fe400000108a7 */
[--C-:B------:R-:W-:Y:S01]  /*2d10*/  FFMA.FTZ R169, R220, c[0x0][0x23c], -R167.reuse ;  /* 0x00008f00dca97a23 */ /* 0x100fe200000108a7 */
[----:B------:R-:W4:Y:S01]  /*2d20*/  MUFU.EX2 R161, R161 ;  /* 0x000000a100a17308 */ /* 0x000f220000000800 */
[----:B---3--:R-:W-:Y:S01]  /*2d30*/  F2FP.PACK_AB R118, R150, R157 ;  /* 0x0000009d9676723e */ /* 0x008fe200000000ff */
[--C-:B------:R-:W-:Y:S02]  /*2d40*/  FFMA.FTZ R171, R174, c[0x0][0x23c], -R167.reuse ;  /* 0x00008f00aeab7a23 */ /* 0x100fe400000108a7 */
[----:B------:R-:W-:Y:S02]  /*2d50*/  FFMA.FTZ R172, R172, c[0x0][0x23c], -R167 ;  /* 0x00008f00acac7a23 */ /* 0x000fe400000108a7 */
[----:B------:R-:W-:-:S02]  /*2d60*/  FFMA.FTZ R174, R175, c[0x0][0x23c], -R170 ;  /* 0x00008f00afae7a23 */ /* 0x000fc400000108aa */
[----:B------:R-:W-:Y:S01]  /*2d70*/  MUFU.EX2 R158, R158 ;  /* 0x0000009e009e7308 */ /* 0x000fe20000000800 */
[--C-:B------:R-:W-:Y:S02]  /*2d80*/  FFMA.FTZ R173, R173, c[0x0][0x23c], -R170.reuse ;  /* 0x00008f00adad7a23 */ /* 0x100fe400000108aa */
[----:B------:R-:W-:Y:S02]  /*2d90*/  FFMA.FTZ R175, R147, c[0x0][0x23c], -R170 ;  /* 0x00008f0093af7a23 */ /* 0x000fe400000108aa */
[--C-:B------:R-:W-:Y:S02]  /*2da0*/  FFMA.FTZ R168, R168, c[0x0][0x23c], -R167.reuse ;  /* 0x00008f00a8a87a23 */ /* 0x100fe400000108a7 */
[--C-:B------:R-:W-:Y:S01]  /*2db0*/  FFMA.FTZ R219, R146, c[0x0][0x23c], -R167.reuse ;  /* 0x00008f0092db7a23 */ /* 0x100fe200000108a7 */
[----:B------:R-:W3:Y:S01]  /*2dc0*/  MUFU.EX2 R153, R153 ;  /* 0x0000009900997308 */ /* 0x000ee20000000800 */
[----:B----4-:R-:W-:Y:S01]  /*2dd0*/  F2FP.PACK_AB R117, R161, R156 ;  /* 0x0000009ca175723e */ /* 0x010fe200000000ff */
[----:B------:R-:W-:-:S02]  /*2de0*/  FFMA.FTZ R220, R144, c[0x0][0x23c], -R167 ;  /* 0x00008f0090dc7a23 */ /* 0x000fc400000108a7 */
[----:B------:R-:W-:Y:S02]  /*2df0*/  FFMA.FTZ R170, R145, c[0x0][0x23c], -R170 ;  /* 0x00008f0091aa7a23 */ /* 0x000fe400000108aa */
[----:B------:R-:W-:Y:S01]  /*2e00*/  FFMA.FTZ R167, R164, c[0x0][0x23c], -R167 ;  /* 0x00008f00a4a77a23 */ /* 0x000fe200000108a7 */
[----:B------:R-:W-:Y:S01]  /*2e10*/  LDSM.16.MT88.4 R144, [R190+0x13800] ;  /* 0x01380000be90783b */ /* 0x000fe20000004200 */
[----:B------:R-:W-:Y:S01]  /*2e20*/  MUFU.EX2 R155, R155 ;  /* 0x0000009b009b7308 */ /* 0x000fe20000000800 */
[----:B------:R-:W-:Y:S02]  /*2e30*/  FADD.FTZ R154, R159, R154 ;  /* 0x0000009a9f9a7221 */ /* 0x000fe40000010000 */
[----:B------:R-:W-:Y:S02]  /*2e40*/  FADD.FTZ R161, R156, R161 ;  /* 0x000000a19ca17221 */ /* 0x000fe40000010000 */
[----:B------:R-:W-:Y:S01]  /*2e50*/  FADD.FTZ R157, R157, R154 ;  /* 0x0000009a9d9d7221 */ /* 0x000fe20000010000 */
[----:B---3--:R-:W-:-:S02]  /*2e60*/  F2FP.PACK_AB R119, R153, R158 ;  /* 0x0000009e9977723e */ /* 0x008fc400000000ff */
[----:B------:R-:W3:Y:S01]  /*2e70*/  MUFU.EX2 R148, R148 ;  /* 0x0000009400947308 */ /* 0x000ee20000000800 */
[----:B------:R-:W-:Y:S02]  /*2e80*/  FADD.FTZ R158, R158, R161 ;  /* 0x000000a19e9e7221 */ /* 0x000fe40000010000 */
[----:B------:R-:W-:Y:S02]  /*2e90*/  FADD.FTZ R150, R150, R157 ;  /* 0x0000009d96967221 */ /* 0x000fe40000010000 */
[----:B------:R-:W-:Y:S01]  /*2ea0*/  FADD.FTZ R153, R153, R158 ;  /* 0x0000009e99997221 */ /* 0x000fe20000010000 */
[C---:B------:R-:W-:Y:S02]  /*2eb0*/  HMMA.16816.F32 R64, R116.reuse, R68, RZ ;  /* 0x000000447440723c */ /* 0x040fe400000018ff */
[----:B------:R-:W-:Y:S06]  /*2ec0*/  MUFU.EX2 R149, R149 ;  /* 0x0000009500957308 */ /* 0x000fec0000000800 */
[C---:B------:R-:W-:Y:S02]  /*2ed0*/  HMMA.16816.F32 R80, R116.reuse, R84, RZ ;  /* 0x000000547450723c */ /* 0x040fe400000018ff */
[----:B------:R-:W-:Y:S06]  /*2ee0*/  MUFU.EX2 R0, R0 ;  /* 0x0000000000007308 */ /* 0x000fec0000000800 */
[C---:B------:R-:W-:Y:S02]  /*2ef0*/  HMMA.16816.F32 R68, R116.reuse, R70, RZ ;  /* 0x000000467444723c */ /* 0x040fe400000018ff */
[----:B------:R-:W-:Y:S06]  /*2f00*/  MUFU.EX2 R152, R152 ;  /* 0x0000009800987308 */ /* 0x000fec0000000800 */
[C---:B------:R-:W-:Y:S02]  /*2f10*/  HMMA.16816.F32 R84, R116.reuse, R86, RZ ;  /* 0x000000567454723c */ /* 0x040fe400000018ff */
[----:B------:R-:W4:Y:S06]  /*2f20*/  MUFU.EX2 R139, R139 ;  /* 0x0000008b008b7308 */ /* 0x000f2c0000000800 */
[C---:B------:R-:W-:Y:S02]  /*2f30*/  HMMA.16816.F32 R128, R116.reuse, R36, RZ ;  /* 0x000000247480723c */ /* 0x040fe400000018ff */
[----:B------:R-:W-:Y:S06]  /*2f40*/  MUFU.EX2 R151, R151 ;  /* 0x0000009700977308 */ /* 0x000fec0000000800 */
[C---:B------:R-:W-:Y:S02]  /*2f50*/  HMMA.16816.F32 R40, R116.reuse, R44, RZ ;  /* 0x0000002c7428723c */ /* 0x040fe400000018ff */
[----:B------:R-:W1:Y:S06]  /*2f60*/  MUFU.EX2 R138, R138 ;  /* 0x0000008a008a7308 */ /* 0x000e6c0000000800 */
[C---:B------:R-:W-:Y:S02]  /*2f70*/  HMMA.16816.F32 R48, R116.reuse, R52, RZ ;  /* 0x000000347430723c */ /* 0x040fe400000018ff */
[----:B------:R-:W-:Y:S06]  /*2f80*/  MUFU.EX2 R160, R160 ;  /* 0x000000a000a07308 */ /* 0x000fec0000000800 */
[C---:B------:R-:W-:Y:S02]  /*2f90*/  HMMA.16816.F32 R56, R116.reuse, R60, RZ ;  /* 0x0000003c7438723c */ /* 0x040fe400000018ff */
[----:B------:R-:W1:Y:S06]  /*2fa0*/  MUFU.EX2 R163, R163 ;  /* 0x000000a300a37308 */ /* 0x000e6c0000000800 */
[C---:B------:R-:W-:Y:S02]  /*2fb0*/  HMMA.16816.F32 R72, R116.reuse, R76, RZ ;  /* 0x0000004c7448723c */ /* 0x040fe400000018ff */
[----:B------:R-:W-:Y:S06]  /*2fc0*/  MUFU.EX2 R162, R162 ;  /* 0x000000a200a27308 */ /* 0x000fec0000000800 */
[C---:B-----5:R-:W-:Y:S02]  /*2fd0*/  HMMA.16816.F32 R88, R116.reuse, R92, RZ ;  /* 0x0000005c7458723c */ /* 0x060fe400000018ff */
[----:B------:R-:W-:Y:S06]  /*2fe0*/  MUFU.EX2 R165, R165 ;  /* 0x000000a500a57308 */ /* 0x000fec0000000800 */
[C---:B------:R-:W-:Y:S02]  /*2ff0*/  HMMA.16816.F32 R96, R116.reuse, R100, RZ ;  /* 0x000000647460723c */ /* 0x040fe400000018ff */
[----:B------:R-:W-:Y:S06]  /*3000*/  MUFU.EX2 R166, R166 ;  /* 0x000000a600a67308 */ /* 0x000fec0000000800 */
[C---:B------:R-:W-:Y:S02]  /*3010*/  HMMA.16816.F32 R104, R116.reuse, R124, RZ ;  /* 0x0000007c7468723c */ /* 0x040fe400000018ff */
[----:B------:R-:W5:Y:S06]  /*3020*/  MUFU.EX2 R169, R169 ;  /* 0x000000a900a97308 */ /* 0x000f6c0000000800 */
[C---:B--2---:R-:W-:Y:S02]  /*3030*/  HMMA.16816.F32 R108, R116.reuse, R112, RZ ;  /* 0x00000070746c723c */ /* 0x044fe400000018ff */
[----:B------:R-:W-:Y:S06]  /*3040*/  MUFU.EX2 R171, R171 ;  /* 0x000000ab00ab7308 */ /* 0x000fec0000000800 */
[C---:B------:R-:W-:Y:S02]  /*3050*/  HMMA.16816.F32 R36, R116.reuse, R38, RZ ;  /* 0x000000267424723c */ /* 0x040fe400000018ff */
[----:B------:R-:W2:Y:S06]  /*3060*/  MUFU.EX2 R172, R172 ;  /* 0x000000ac00ac7308 */ /* 0x000eac0000000800 */
[C---:B------:R-:W-:Y:S02]  /*3070*/  HMMA.16816.F32 R44, R116.reuse, R46, RZ ;  /* 0x0000002e742c723c */ /* 0x040fe400000018ff */
[----:B------:R-:W-:Y:S06]  /*3080*/  MUFU.EX2 R174, R174 ;  /* 0x000000ae00ae7308 */ /* 0x000fec0000000800 */
[C---:B------:R-:W-:Y:S02]  /*3090*/  HMMA.16816.F32 R52, R116.reuse, R54, RZ ;  /* 0x000000367434723c */ /* 0x040fe400000018ff */
[----:B------:R-:W1:Y:S06]  /*30a0*/  MUFU.EX2 R173, R173 ;  /* 0x000000ad00ad7308 */ /* 0x000e6c0000000800 */
[C---:B------:R-:W-:Y:S02]  /*30b0*/  HMMA.16816.F32 R60, R116.reuse, R62, RZ ;  /* 0x0000003e743c723c */ /* 0x040fe400000018ff */
[----:B------:R-:W-:Y:S06]  /*30c0*/  MUFU.EX2 R175, R175 ;  /* 0x000000af00af7308 */ /* 0x000fec0000000800 */
[C---:B------:R-:W-:Y:S02]  /*30d0*/  HMMA.16816.F32 R76, R116.reuse, R78, RZ ;  /* 0x0000004e744c723c */ /* 0x040fe400000018ff */
[----:B------:R-:W-:Y:S06]  /*30e0*/  MUFU.EX2 R170, R170 ;  /* 0x000000aa00aa7308 */ /* 0x000fec0000000800 */
        /* <DEDUP_REMOVED lines=8> */
[C---:B------:R-:W-:Y:S07]  /*3170*/  HMMA.16816.F32 R120, R116.reuse, R4, RZ ;  /* 0x000000047478723c */ /* 0x040fee00000018ff */
[----:B---3--:R-:W-:Y:S01]  /*3180*/  F2FP.PACK_AB R4, R148, R155 ;  /* 0x0000009b9404723e */ /* 0x008fe200000000ff */
[----:B------:R-:W-:Y:S01]  /*3190*/  HMMA.16816.F32 R116, R116, R6, RZ ;  /* 0x000000067474723c */ /* 0x000fe200000018ff */
[----:B----4-:R-:W-:Y:S01]  /*31a0*/  F2FP.PACK_AB R5, R139, R152 ;  /* 0x000000988b05723e */ /* 0x010fe200000000ff */
[----:B------:R-:W-:-:S02]  /*31b0*/  FADD.FTZ R155, R155, R150 ;  /* 0x000000969b9b7221 */ /* 0x000fc40000010000 */
[----:B------:R-:W-:Y:S02]  /*31c0*/  FADD.FTZ R152, R152, R153 ;  /* 0x0000009998987221 */ /* 0x000fe40000010000 */
[----:B------:R-:W-:Y:S01]  /*31d0*/  FADD.FTZ R148, R148, R155 ;  /* 0x0000009b94947221 */ /* 0x000fe20000010000 */
[----:B------:R-:W-:Y:S01]  /*31e0*/  F2FP.PACK_AB R6, R0, R149 ;  /* 0x000000950006723e */ /* 0x000fe200000000ff */
[----:B------:R-:W-:Y:S01]  /*31f0*/  FADD.FTZ R152, R139, R152 ;  /* 0x000000988b987221 */ /* 0x000fe20000010000 */
[----:B-1----:R-:W-:Y:S01]  /*3200*/  F2FP.PACK_AB R7, R138, R151 ;  /* 0x000000978a07723e */ /* 0x002fe200000000ff */
[----:B------:R-:W-:Y:S02]  /*3210*/  FADD.FTZ R149, R149, R148 ;  /* 0x0000009495957221 */ /* 0x000fe40000010000 */
[----:B------:R-:W-:Y:S02]  /*3220*/  FADD.FTZ R151, R151, R152 ;  /* 0x0000009897977221 */ /* 0x000fe40000010000 */
[----:B------:R-:W-:-:S02]  /*3230*/  FADD.FTZ R149, R0, R149 ;  /* 0x0000009500957221 */ /* 0x000fc40000010000 */
[----:B------:R-:W-:Y:S01]  /*3240*/  HMMA.16816.F32 R64, R4, R8, R64 ;  /* 0x000000080440723c */ /* 0x000fe20000001840 */
[----:B------:R-:W-:-:S07]  /*3250*/  FADD.FTZ R151, R138, R151 ;  /* 0x000000978a977221 */ /* 0x000fce0000010000 */
[C---:B------:R-:W-:Y:S01]  /*3260*/  HMMA.16816.F32 R68, R4.reuse, R10, R68 ;  /* 0x0000000a0444723c */ /* 0x040fe20000001844 */
[----:B------:R-:W1:Y:S07]  /*3270*/  LDSM.16.MT88.4 R8, [R190+0x16800] ;  /* 0x01680000be08783b */ /* 0x000e6e0000004200 */
[C---:B------:R-:W-:Y:S08]  /*3280*/  HMMA.16816.F32 R80, R4.reuse, R16, R80 ;  /* 0x000000100450723c */ /* 0x040ff00000001850 */
[C---:B------:R-:W-:Y:S01]  /*3290*/  HMMA.16816.F32 R84, R4.reuse, R18, R84 ;  /* 0x000000120454723c */ /* 0x040fe20000001854 */
[----:B------:R-:W3:Y:S07]  /*32a0*/  LDSM.16.MT88.4 R16, [R189+0x16800] ;  /* 0x01680000bd10783b */ /* 0x000eee0000004200 */
[C---:B------:R-:W-:Y:S08]  /*32b0*/  HMMA.16816.F32 R128, R4.reuse, R20, R128 ;  /* 0x000000140480723c */ /* 0x040ff00000001880 */
[C---:B------:R-:W-:Y:S01]  /*32c0*/  HMMA.16816.F32 R36, R4.reuse, R22, R36 ;  /* 0x000000160424723c */ /* 0x040fe20000001824 */
[----:B------:R-:W4:Y:S07]  /*32d0*/  LDSM.16.MT88.4 R20, [R192+0x16800] ;  /* 0x01680000c014783b */ /* 0x000f2e0000004200 */
[C---:B------:R-:W-:Y:S08]  /*32e0*/  HMMA.16816.F32 R88, R4.reuse, R12, R88 ;  /* 0x0000000c0458723c */ /* 0x040ff00000001858 */
[C---:B------:R-:W-:Y:S01]  /*32f0*/  HMMA.16816.F32 R92, R4.reuse, R14, R92 ;  /* 0x0000000e045c723c */ /* 0x040fe2000000185c */
[----:B------:R-:W2:Y:S07]  /*3300*/  LDSM.16.MT88.4 R12, [R188+0x16800] ;  /* 0x01680000bc0c783b */ /* 0x000eae0000004200 */
[C---:B-1----:R-:W-:Y:S08]  /*3310*/  HMMA.16816.F32 R104, R4.reuse, R8, R104 ;  /* 0x000000080468723c */ /* 0x042ff00000001868 */
[C---:B------:R-:W-:Y:S01]  /*3320*/  HMMA.16816.F32 R124, R4.reuse, R10, R124 ;  /* 0x0000000a047c723c */ /* 0x040fe2000000187c */
[----:B------:R-:W1:Y:S07]  /*3330*/  LDSM.16.MT88.4 R8, [R192+0x13000] ;  /* 0x01300000c008783b */ /* 0x000e6e0000004200 */
[C---:B---3--:R-:W-:Y:S08]  /*3340*/  HMMA.16816.F32 R108, R4.reuse, R16, R108 ;  /* 0x00000010046c723c */ /* 0x048ff0000000186c */
[C---:B------:R-:W-:Y:S01]  /*3350*/  HMMA.16816.F32 R112, R4.reuse, R18, R112 ;  /* 0x000000120470723c */ /* 0x040fe20000001870 */
[----:B------:R-:W3:Y:S07]  /*3360*/  LDSM.16.MT88.4 R16, [R190+0x13000] ;  /* 0x01300000be10783b */ /* 0x000eee0000004200 */
[C---:B------:R-:W-:Y:S08]  /*3370*/  HMMA.16816.F32 R40, R4.reuse, R140, R40 ;  /* 0x0000008c0428723c */ /* 0x040ff00000001828 */
[C---:B------:R-:W-:Y:S01]  /*3380*/  HMMA.16816.F32 R44, R4.reuse, R142, R44 ;  /* 0x0000008e042c723c */ /* 0x040fe2000000182c */
[----:B------:R-:W-:Y:S07]  /*3390*/  LDSM.16.MT88.4 R140, [R189+0x13800] ;  /* 0x01380000bd8c783b */ /* 0x000fee0000004200 */
        /* <DEDUP_REMOVED lines=9> */
[C---:B----4-:R-:W-:Y:S08]  /*3430*/  HMMA.16816.F32 R96, R4.reuse, R20, R96 ;  /* 0x000000140460723c */ /* 0x050ff00000001860 */
[C---:B------:R-:W-:Y:S01]  /*3440*/  HMMA.16816.F32 R100, R4.reuse, R22, R100 ;  /* 0x000000160464723c */ /* 0x040fe20000001864 */
[----:B------:R-:W-:Y:S07]  /*3450*/  LDSM.16.MT88.4 R20, [R192+0x17000] ;  /* 0x01700000c014783b */ /* 0x000fee0000004200 */
[C---:B--2---:R-:W-:Y:S08]  /*3460*/  HMMA.16816.F32 R120, R4.reuse, R12, R120 ;  /* 0x0000000c0478723c */ /* 0x044ff00000001878 */
[----:B------:R-:W-:Y:S01]  /*3470*/  HMMA.16816.F32 R116, R4, R14, R116 ;  /* 0x0000000e0474723c */ /* 0x000fe20000001874 */
[----:B------:R-:W2:Y:S06]  /*3480*/  LDSM.16.MT88.4 R12, [R192+0x15000] ;  /* 0x01500000c00c783b */ /* 0x000eac0000004200 */
[----:B------:R-:W-:Y:S01]  /*3490*/  F2FP.PACK_AB R4, R163, R160 ;  /* 0x000000a0a304723e */ /* 0x000fe200000000ff */
[----:B------:R-:W-:Y:S01]  /*34a0*/  FADD.FTZ R160, R160, R149 ;  /* 0x00000095a0a07221 */ /* 0x000fe20000010000 */
[----:B-----5:R-:W-:Y:S01]  /*34b0*/  F2FP.PACK_AB R5, R169, R166 ;  /* 0x000000a6a905723e */ /* 0x020fe200000000ff */
[----:B------:R-:W-:Y:S01]  /*34c0*/  FADD.FTZ R166, R166, R151 ;  /* 0x00000097a6a67221 */ /* 0x000fe20000010000 */
[----:B------:R-:W-:Y:S01]  /*34d0*/  F2FP.PACK_AB R6, R165, R162 ;  /* 0x000000a2a506723e */ /* 0x000fe200000000ff */
[----:B------:R-:W-:Y:S01]  /*34e0*/  FADD.FTZ R163, R163, R160 ;  /* 0x000000a0a3a37221 */ /* 0x000fe20000010000 */
[----:B------:R-:W-:Y:S01]  /*34f0*/  F2FP.PACK_AB R7, R172, R171 ;  /* 0x000000abac07723e */ /* 0x000fe200000000ff */
[----:B------:R-:W-:-:S02]  /*3500*/  FADD.FTZ R166, R169, R166 ;  /* 0x000000a6a9a67221 */ /* 0x000fc40000010000 */
[----:B------:R-:W-:Y:S02]  /*3510*/  FADD.FTZ R162, R162, R163 ;  /* 0x000000a3a2a27221 */ /* 0x000fe40000010000 */
[----:B------:R-:W-:Y:S02]  /*3520*/  FADD.FTZ R171, R171, R166 ;  /* 0x000000a6abab7221 */ /* 0x000fe40000010000 */
[----:B-1----:R-:W-:Y:S01]  /*3530*/  HMMA.16816.F32 R128, R4, R8, R128 ;  /* 0x000000080480723c */ /* 0x002fe20000001880 */
[----:B------:R-:W-:Y:S02]  /*3540*/  FADD.FTZ R165, R165, R162 ;  /* 0x000000a2a5a57221 */ /* 0x000fe40000010000 */
[----:B------:R-:W-:-:S05]  /*3550*/  FADD.FTZ R171, R172, R171 ;  /* 0x000000abacab7221 */ /* 0x000fca0000010000 */
[C---:B------:R-:W-:Y:S01]  /*3560*/  HMMA.16816.F32 R36, R4.reuse, R10, R36 ;  /* 0x0000000a0424723c */ /* 0x040fe20000001824 */
[----:B------:R-:W1:Y:S07]  /*3570*/  LDSM.16.MT88.4 R8, [R189+0x15000] ;  /* 0x01500000bd08783b */ /* 0x000e6e0000004200 */
[C---:B---3--:R-:W-:Y:S08]  /*3580*/  HMMA.16816.F32 R40, R4.reuse, R16, R40 ;  /* 0x000000100428723c */ /* 0x048ff00000001828 */
[C---:B------:R-:W-:Y:S01]  /*3590*/  HMMA.16816.F32 R44, R4.reuse, R18, R44 ;  /* 0x00000012042c723c */ /* 0x040fe2000000182c */
[----:B------:R-:W3:Y:S07]  /*35a0*/  LDSM.16.MT88.4 R16, [R188+0x15000] ;  /* 0x01500000bc10783b */ /* 0x000eee0000004200 */
[C---:B--2---:R-:W-:Y:S08]  /*35b0*/  HMMA.16816.F32 R64, R4.reuse, R12, R64 ;  /* 0x0000000c0440723c */ /* 0x044ff00000001840 */
[C---:B------:R-:W-:Y:S01]  /*35c0*/  HMMA.16816.F32 R68, R4.reuse, R14, R68 ;  /* 0x0000000e0444723c */ /* 0x040fe20000001844 */
[----:B------:R-:W2:Y:S07]  /*35d0*/  LDSM.16.MT88.4 R12, [R190+0x17000] ;  /* 0x01700000be0c783b */ /* 0x000eae0000004200 */
[C---:B------:R-:W-:Y:S08]  /*35e0*/  HMMA.16816.F32 R96, R4.reuse, R20, R96 ;  /* 0x000000140460723c */ /* 0x040ff00000001860 */
[C---:B-1----:R-:W-:Y:S08]  /*35f0*/  HMMA.16816.F32 R80, R4.reuse, R8, R80 ;  /* 0x000000080450723c */ /* 0x042ff00000001850 */
        /* <DEDUP_REMOVED lines=8> */
[C---:B------:R-:W-:Y:S01]  /*3680*/  HMMA.16816.F32 R100, R4.reuse, R22, R100 ;  /* 0x000000160464723c */ /* 0x040fe20000001864 */
[----:B------:R-:W-:Y:S07]  /*3690*/  LDSM.16.MT88.4 R20, [R188+0x15800] ;  /* 0x01580000bc14783b */ /* 0x000fee0000004200 */
        /* <DEDUP_REMOVED lines=8> */
[----:B------:R-:W4:Y:S07]  /*3720*/  LDSM.16.MT88.4 R32, [R188+0x13800] ;  /* 0x01380000bc20783b */ /* 0x000f2e0000004200 */
[C---:B------:R-:W-:Y:S08]  /*3730*/  HMMA.16816.F32 R56, R4.reuse, R28, R56 ;  /* 0x0000001c0438723c */ /* 0x040ff00000001838 */
[C---:B------:R-:W-:Y:S01]  /*3740*/  HMMA.16816.F32 R60, R4.reuse, R30, R60 ;  /* 0x0000001e043c723c */ /* 0x040fe2000000183c */
[----:B------:R-:W5:Y:S07]  /*3750*/  LDSM.16.MT88.4 R28, [R190+0x15800] ;  /* 0x01580000be1c783b */ /* 0x000f6e0000004200 */
[C---:B------:R-:W-:Y:S08]  /*3760*/  HMMA.16816.F32 R72, R4.reuse, R24, R72 ;  /* 0x000000180448723c */ /* 0x040ff00000001848 */
[----:B------:R-:W-:Y:S01]  /*3770*/  HMMA.16816.F32 R76, R4, R26, R76 ;  /* 0x0000001a044c723c */ /* 0x000fe2000000184c */
[----:B------:R-:W3:Y:S06]  /*3780*/  LDSM.16.MT88.4 R24, [R189+0x15800] ;  /* 0x01580000bd18783b */ /* 0x000eec0000004200 */
[----:B------:R-:W-:Y:S01]  /*3790*/  F2FP.PACK_AB R4, R173, R174 ;  /* 0x000000aead04723e */ /* 0x000fe200000000ff */
[----:B------:R-:W-:Y:S01]  /*37a0*/  FADD.FTZ R174, R174, R165 ;  /* 0x000000a5aeae7221 */ /* 0x000fe20000010000 */
[----:B------:R-:W-:Y:S01]  /*37b0*/  F2FP.PACK_AB R5, R219, R168 ;  /* 0x000000a8db05723e */ /* 0x000fe200000000ff */
[----:B------:R-:W-:Y:S01]  /*37c0*/  FADD.FTZ R168, R168, R171 ;  /* 0x000000aba8a87221 */ /* 0x000fe20000010000 */
[----:B------:R-:W-:Y:S01]  /*37d0*/  F2FP.PACK_AB R6, R170, R175 ;  /* 0x000000afaa06723e */ /* 0x000fe200000000ff */
[----:B------:R-:W-:Y:S01]  /*37e0*/  FADD.FTZ R174, R173, R174 ;  /* 0x000000aeadae7221 */ /* 0x000fe20000010000 */
[----:B------:R-:W-:Y:S01]  /*37f0*/  F2FP.PACK_AB R7, R167, R220 ;  /* 0x000000dca707723e */ /* 0x000fe200000000ff */
[----:B------:R-:W-:-:S02]  /*3800*/  FADD.FTZ R219, R219, R168 ;  /* 0x000000a8dbdb7221 */ /* 0x000fc40000010000 */
[----:B------:R-:W-:Y:S02]  /*3810*/  FADD.FTZ R175, R175, R174 ;  /* 0x000000aeafaf7221 */ /* 0x000fe40000010000 */
[----:B------:R-:W-:Y:S02]  /*3820*/  FADD.FTZ R220, R220, R219 ;  /* 0x000000dbdcdc7221 */ /* 0x000fe40000010000 */
[----:B--2---:R-:W-:Y:S01]  /*3830*/  HMMA.16816.F32 R128, R4, R12, R128 ;  /* 0x0000000c0480723c */ /* 0x004fe20000001880 */
[----:B------:R-:W-:Y:S02]  /*3840*/  FADD.FTZ R221, R170, R175 ;  /* 0x000000afaadd7221 */ /* 0x000fe40000010000 */
[----:B------:R-:W-:-:S05]  /*3850*/  FADD.FTZ R219, R167, R220 ;  /* 0x000000dca7db7221 */ /* 0x000fca0000010000 */
        /* <DEDUP_REMOVED lines=9> */
[C---:B------:R-:W-:Y:S08]  /*38f0*/  HMMA.16816.F32 R44, R4.reuse, R146, R44 ;  /* 0x00000092042c723c */ /* 0x040ff0000000182c */
[C---:B------:R-:W-:Y:S08]  /*3900*/  HMMA.16816.F32 R48, R4.reuse, R140, R48 ;  /* 0x0000008c0430723c */ /* 0x040ff00000001830 */
[C---:B------:R-:W-:Y:S08]  /*3910*/  HMMA.16816.F32 R52, R4.reuse, R142, R52 ;  /* 0x0000008e0434723c */ /* 0x040ff00000001834 */
[C---:B----4-:R-:W-:Y:S08]  /*3920*/  HMMA.16816.F32 R56, R4.reuse, R32, R56 ;  /* 0x000000200438723c */ /* 0x050ff00000001838 */
[C---:B------:R-:W-:Y:S08]  /*3930*/  HMMA.16816.F32 R60, R4.reuse, R34, R60 ;  /* 0x00000022043c723c */ /* 0x040ff0000000183c */
[C---:B-----5:R-:W-:Y:S08]  /*3940*/  HMMA.16816.F32 R72, R4.reuse, R28, R72 ;  /* 0x0000001c0448723c */ /* 0x060ff00000001848 */
[C---:B------:R-:W-:Y:S08]  /*3950*/  HMMA.16816.F32 R76, R4.reuse, R30, R76 ;  /* 0x0000001e044c723c */ /* 0x040ff0000000184c */
[C---:B------:R-:W-:Y:S08]  /*3960*/  HMMA.16816.F32 R80, R4.reuse, R24, R80 ;  /* 0x000000180450723c */ /* 0x040ff00000001850 */
[C---:B------:R-:W-:Y:S08]  /*3970*/  HMMA.16816.F32 R84, R4.reuse, R26, R84 ;  /* 0x0000001a0454723c */ /* 0x040ff00000001854 */
[C---:B------:R-:W-:Y:S08]  /*3980*/  HMMA.16816.F32 R88, R4.reuse, R20, R88 ;  /* 0x000000140458723c */ /* 0x040ff00000001858 */
[C---:B------:R-:W-:Y:S08]  /*3990*/  HMMA.16816.F32 R92, R4.reuse, R22, R92 ;  /* 0x00000016045c723c */ /* 0x040ff0000000185c */
[C---:B--2---:R-:W-:Y:S08]  /*39a0*/  HMMA.16816.F32 R104, R4.reuse, R12, R104 ;  /* 0x0000000c0468723c */ /* 0x044ff00000001868 */
[C---:B------:R-:W-:Y:S08]  /*39b0*/  HMMA.16816.F32 R124, R4.reuse, R14, R124 ;  /* 0x0000000e047c723c */ /* 0x040ff0000000187c */
[C---:B-1----:R-:W-:Y:S08]  /*39c0*/  HMMA.16816.F32 R108, R4.reuse, R8, R108 ;  /* 0x00000008046c723c */ /* 0x042ff0000000186c */
[C---:B------:R-:W-:Y:S08]  /*39d0*/  HMMA.16816.F32 R112, R4.reuse, R10, R112 ;  /* 0x0000000a0470723c */ /* 0x040ff00000001870 */
[C---:B---3--:R-:W-:Y:S08]  /*39e0*/  HMMA.16816.F32 R120, R4.reuse, R16, R120 ;  /* 0x000000100478723c */ /* 0x048ff00000001878 */
[----:B------:R-:W-:Y:S01]  /*39f0*/  HMMA.16816.F32 R116, R4, R18, R116 ;  /* 0x000000120474723c */ /* 0x000fe20000001874 */
[----:B------:R-:W-:Y:S05]  /*3a00*/  @!UPT UIADD3 URZ, URZ, URZ, URZ ;  /* 0x0000003f3f3ff290 */ /* 0x000fea000fffe03f */
[----:B------:R-:W-:Y:S11]  /*3a10*/  @!P0 BRA `(.L_x_6) ;  /* 0x0000577000008947 */ /* 0x000ff60003800000 */
[----:B------:R-:W-:Y:S01]  /*3a20*/  IADD3 R223, R2, -0x2, RZ ;  /* 0xfffffffe02df7810 */ /* 0x000fe20007ffe0ff */
[----:B------:R-:W-:-:S04]  /*3a30*/  DEPBAR.LE SB0, 0x0 ;  /* 0x000080000000791a */ /* 0x000fc80000000000 */
[----:B------:R-:W-:Y:S01]  /*3a40*/  SHF.R.S32.HI R0, RZ, 0x1f, R223 ;  /* 0x0000001fff007819 */ /* 0x000fe200000114df */
[----:B------:R-:W-:-:S04]  /*3a50*/  IMAD.WIDE.U32 R6, R223, c[0x0][0x1a0], RZ ;  /* 0x00006800df067a25 */ /* 0x000fc800078e00ff */
[----:B------:R-:W-:Y:S01]  /*3a60*/  IMAD R0, R0, c[0x0][0x1a0], RZ ;  /* 0x0000680000007a24 */ /* 0x000fe200078e02ff */
[----:B------:R-:W-:Y:S01]  /*3a70*/  BAR.SYNC.DEFER_BLOCKING 0x0 ;  /* 0x0000000000007b1d */ /* 0x000fe20000010000 */
[----:B------:R-:W-:Y:S01]  /*3a80*/  LEA R4, P0, R6, R134, 0x6 ;  /* 0x0000008606047211 */ /* 0x000fe200078030ff */
[----:B------:R-:W-:-:S03]  /*3a90*/  IMAD.WIDE.U32 R8, R137, c[0x0][0x1a0], RZ ;  /* 0x0000680089087a25 */ /* 0x000fc600078e00ff */
[----:B------:R-:W-:Y:S01]  /*3aa0*/  LEA R16, P1, R4, c[0x0][0x170], 0x1 ;  /* 0x00005c0004107a11 */ /* 0x000fe200078208ff */
[----:B------:R-:W-:Y:S02]  /*3ab0*/  IMAD R0, R223, c[0x0][0x1a4], R0 ;  /* 0x00006900df007a24 */ /* 0x000fe400078e0200 */
[----:B------:R-:W-:Y:S02]  /*3ac0*/  IMAD R137, R137, c[0x0][0x1a4], RZ ;  /* 0x0000690089897a24 */ /* 0x000fe400078e02ff */
[----:B------:R-:W-:Y:S02]  /*3ad0*/  IMAD.IADD R5, R7, 0x1, R0 ;  /* 0x0000000107057824 */ /* 0x000fe400078e0200 */
[----:B------:R-:W-:-:S03]  /*3ae0*/  IMAD R0, R223, 0x40, R218 ;  /* 0x00000040df007824 */ /* 0x000fc600078e02da */
[----:B------:R-:W-:Y:S02]  /*3af0*/  LEA.HI.X R5, R6, R209, R5, 0x6, P0 ;  /* 0x000000d106057211 */ /* 0x000fe400000f3405 */
[----:B------:R-:W-:Y:S02]  /*3b00*/  IADD3 R6, P0, R8, R16, RZ ;  /* 0x0000001008067210 */ /* 0x000fe40007f1e0ff */
[----:B------:R-:W-:-:S04]  /*3b10*/  LEA.HI.X R17, R4, c[0x0][0x174], R5, 0x1, P1 ;  /* 0x00005d0004117a11 */ /* 0x000fc800008f0c05 */
[----:B------:R-:W-:Y:S01]  /*3b20*/  IADD3.X R7, R17, R9, R137, P0, !PT ;  /* 0x0000000911077210 */ /* 0x000fe200007fe489 */
        /* <DEDUP_REMOVED lines=9> */
[----:B------:R-:W-:Y:S04]  /*3bc0*/  LDSM.16.M88.4 R164, [R198] ;  /* 0x00000000c6a4783b */ /* 0x000fe80000000200 */
[----:B------:R-:W3:Y:S04]  /*3bd0*/  LDSM.16.M88.4 R136, [R197+0xc000] ;  /* 0x00c00000c588783b */ /* 0x000ee80000000200 */
[----:B------:R-:W4:Y:S04]  /*3be0*/  LDSM.16.M88.4 R28, [R197+0xc800] ;  /* 0x00c80000c51c783b */ /* 0x000f280000000200 */
[----:B------:R-:W5:Y:S04]  /*3bf0*/  LDSM.16.M88.4 R20, [R197+0xd000] ;  /* 0x00d00000c514783b */ /* 0x000f680000000200 */
[----:B------:R-:W1:Y:S04]  /*3c00*/  LDSM.16.M88.4 R12, [R197+0xd800] ;  /* 0x00d80000c50c783b */ /* 0x000e680000000200 */
[----:B------:R-:W-:Y:S04]  /*3c10*/  LDSM.16.M88.4 R152, [R196] ;  /* 0x00000000c498783b */ /* 0x000fe80000000200 */
[----:B------:R-:W1:Y:S04]  /*3c20*/  LDSM.16.M88.4 R8, [R195] ;  /* 0x00000000c308783b */ /* 0x000e680000000200 */
[----:B------:R-:W1:Y:S04]  /*3c30*/  LDSM.16.M88.4 R144, [R187] ;  /* 0x00000000bb90783b */ /* 0x000e680000000200 */
[----:B--2---:R-:W2:Y:S04]  /*3c40*/  LDSM.16.M88.4 R4, [R186] ;  /* 0x00000000ba04783b */ /* 0x004ea80000000200 */
[----:B------:R-:W1:Y:S04]  /*3c50*/  LDSM.16.M88.4 R156, [R185] ;  /* 0x00000000b99c783b */ /* 0x000e680000000200 */
[----:B------:R-:W-:Y:S01]  /*3c60*/  LDSM.16.M88.4 R168, [R191+0xc800] ;  /* 0x00c80000bfa8783b */ /* 0x000fe20000000200 */
[C---:B---3--:R-:W-:Y:S03]  /*3c70*/  HMMA.16816.F32 R140, R164.reuse, R136, RZ ;  /* 0x00000088a48c723c */ /* 0x048fe600000018ff */
[----:B------:R-:W-:Y:S04]  /*3c80*/  LDSM.16.M88.4 R160, [R191+0xd000] ;  /* 0x00d00000bfa0783b */ /* 0x000fe80000000200 */
[----:B------:R-:W-:Y:S01]  /*3c90*/  LDSM.16.M88.4 R148, [R191+0xd800] ;  /* 0x00d80000bf94783b */ /* 0x000fe20000000200 */
[C---:B------:R-:W-:Y:S03]  /*3ca0*/  HMMA.16816.F32 R136, R164.reuse, R138, RZ ;  /* 0x0000008aa488723c */ /* 0x040fe600000018ff */
[----:B------:R-:W-:Y:S04]  /*3cb0*/  LDSM.16.M88.4 R172, [R181] ;  /* 0x00000000b5ac783b */ /* 0x000fe80000000200 */
[----:B------:R-:W0:Y:S01]  /*3cc0*/  LDGDEPBAR ;  /* 0x00000000000079af */ /* 0x000e220000000000 */
[C---:B----4-:R-:W-:Y:S08]  /*3cd0*/  HMMA.16816.F32 R32, R164.reuse, R28, RZ ;  /* 0x0000001ca420723c */ /* 0x050ff000000018ff */
[C---:B------:R-:W-:Y:S08]  /*3ce0*/  HMMA.16816.F32 R28, R164.reuse, R30, RZ ;  /* 0x0000001ea41c723c */ /* 0x040ff000000018ff */
[C---:B-----5:R-:W-:Y:S08]  /*3cf0*/  HMMA.16816.F32 R24, R164.reuse, R20, RZ ;  /* 0x00000014a418723c */ /* 0x060ff000000018ff */
[C---:B------:R-:W-:Y:S08]  /*3d00*/  HMMA.16816.F32 R20, R164.reuse, R22, RZ ;  /* 0x00000016a414723c */ /* 0x040ff000000018ff */
[C---:B-1----:R-:W-:Y:S08]  /*3d10*/  HMMA.16816.F32 R16, R164.reuse, R12, RZ ;  /* 0x0000000ca410723c */ /* 0x042ff000000018ff */
[----:B------:R-:W-:Y:S01]  /*3d20*/  HMMA.16816.F32 R164, R164, R14, RZ ;  /* 0x0000000ea4a4723c */ /* 0x000fe200000018ff */
[----:B------:R-:W-:Y:S07]  /*3d30*/  LDSM.16.M88.4 R12, [R191+0xc000] ;  /* 0x00c00000bf0c783b */ /* 0x000fee0000000200 */
[C---:B------:R-:W-:Y:S08]  /*3d40*/  HMMA.16816.F32 R140, R152.reuse, R8, R140 ;  /* 0x00000008988c723c */ /* 0x040ff0000000188c */
[C---:B------:R-:W-:Y:S01]  /*3d50*/  HMMA.16816.F32 R136, R152.reuse, R10, R136 ;  /* 0x0000000a9888723c */ /* 0x040fe20000001888 */
[----:B------:R-:W1:Y:S07]  /*3d60*/  LDSM.16.M88.4 R8, [R194] ;  /* 0x00000000c208783b */ /* 0x000e6e0000000200 */
[C---:B------:R-:W-:Y:S08]  /*3d70*/  HMMA.16816.F32 R32, R152.reuse, R144, R32 ;  /* 0x000000909820723c */ /* 0x040ff00000001820 */
[C---:B------:R-:W-:Y:S01]  /*3d80*/  HMMA.16816.F32 R28, R152.reuse, R146, R28 ;  /* 0x00000092981c723c */ /* 0x040fe2000000181c */
[----:B------:R-:W-:Y:S07]  /*3d90*/  LDSM.16.M88.4 R144, [R184] ;  /* 0x00000000b890783b */ /* 0x000fee0000000200 */
[C---:B--2---:R-:W-:Y:S08]  /*3da0*/  HMMA.16816.F32 R24, R152.reuse, R4, R24 ;  /* 0x000000049818723c */ /* 0x044ff00000001818 */
[C---:B------:R-:W-:Y:S01]  /*3db0*/  HMMA.16816.F32 R20, R152.reuse, R6, R20 ;  /* 0x000000069814723c */ /* 0x040fe20000001814 */
[----:B------:R-:W2:Y:S07]  /*3dc0*/  LDSM.16.M88.4 R4, [R193] ;  /* 0x00000000c104783b */ /* 0x000eae0000000200 */
[C---:B------:R-:W-:Y:S08]  /*3dd0*/  HMMA.16816.F32 R16, R152.reuse, R156, R16 ;  /* 0x0000009c9810723c */ /* 0x040ff00000001810 */
[----:B------:R-:W-:Y:S01]  /*3de0*/  HMMA.16816.F32 R164, R152, R158, R164 ;  /* 0x0000009e98a4723c */ /* 0x000fe200000018a4 */
[----:B------:R-:W3:Y:S04]  /*3df0*/  LDSM.16.M88.4 R156, [R184+0x800] ;  /* 0x00080000b89c783b */ /* 0x000ee80000000200 */
[----:B------:R-:W4:Y:S03]  /*3e00*/  LDSM.16.M88.4 R152, [R184+0x1000] ;  /* 0x00100000b898783b */ /* 0x000f260000000200 */
[C---:B-1----:R-:W-:Y:S08]  /*3e10*/  HMMA.16816.F32 R140, R8.reuse, R12, R140 ;  /* 0x0000000c088c723c */ /* 0x042ff0000000188c */
[C---:B------:R-:W-:Y:S01]  /*3e20*/  HMMA.16816.F32 R136, R8.reuse, R14, R136 ;  /* 0x0000000e0888723c */ /* 0x040fe20000001888 */
[----:B------:R-:W1:Y:S07]  /*3e30*/  LDSM.16.M88.4 R12, [R184+0x1800] ;  /* 0x00180000b80c783b */ /* 0x000e6e0000000200 */
[C---:B------:R-:W-:Y:S08]  /*3e40*/  HMMA.16816.F32 R32, R8.reuse, R168, R32 ;  /* 0x000000a80820723c */ /* 0x040ff00000001820 */
[C---:B------:R-:W-:Y:S01]  /*3e50*/  HMMA.16816.F32 R28, R8.reuse, R170, R28 ;  /* 0x000000aa081c723c */ /* 0x040fe2000000181c */
[----:B------:R-:W-:Y:S07]  /*3e60*/  LDSM.16.M88.4 R168, [R191+0xe000] ;  /* 0x00e00000bfa8783b */ /* 0x000fee0000000200 */
[C---:B------:R-:W-:Y:S08]  /*3e70*/  HMMA.16816.F32 R24, R8.reuse, R160, R24 ;  /* 0x000000a00818723c */ /* 0x040ff00000001818 */
[C---:B------:R-:W-:Y:S01]  /*3e80*/  HMMA.16816.F32 R20, R8.reuse, R162, R20 ;  /* 0x000000a20814723c */ /* 0x040fe20000001814 */
[----:B------:R-:W-:Y:S07]  /*3e90*/  LDSM.16.M88.4 R160, [R197+0xe000] ;  /* 0x00e00000c5a0783b */ /* 0x000fee0000000200 */
[C---:B------:R-:W-:Y:S08]  /*3ea0*/  HMMA.16816.F32 R16, R8.reuse, R148, R16 ;  /* 0x000000940810723c */ /* 0x040ff00000001810 */
[----:B------:R-:W-:Y:S01]  /*3eb0*/  HMMA.16816.F32 R164, R8, R150, R164 ;  /* 0x0000009608a4723c */ /* 0x000fe200000018a4 */
[----:B------:R-:W-:Y:S04]  /*3ec0*/  LDSM.16.M88.4 R8, [R198+0x4000] ;  /* 0x00400000c608783b */ /* 0x000fe80000000200 */
[----:B------:R-:W5:Y:S03]  /*3ed0*/  LDSM.16.M88.4 R148, [R197+0xe800] ;  /* 0x00e80000c594783b */ /* 0x000f660000000200 */
[C---:B--2---:R-:W-:Y:S08]  /*3ee0*/  HMMA.16816.F32 R140, R4.reuse, R144, R140 ;  /* 0x00000090048c723c */ /* 0x044ff0000000188c */
[C---:B------:R-:W-:Y:S01]  /*3ef0*/  HMMA.16816.F32 R136, R4.reuse, R146, R136 ;  /* 0x000000920488723c */ /* 0x040fe20000001888 */
[----:B------:R-:W2:Y:S07]  /*3f00*/  LDSM.16.M88.4 R144, [R197+0xf000] ;  /* 0x00f00000c590783b */ /* 0x000eae0000000200 */
[C---:B---3--:R-:W-:Y:S08]  /*3f10*/  HMMA.16816.F32 R32, R4.reuse, R156, R32 ;  /* 0x0000009c0420723c */ /* 0x048ff00000001820 */
[C---:B------:R-:W-:Y:S01]  /*3f20*/  HMMA.16816.F32 R28, R4.reuse, R158, R28 ;  /* 0x0000009e041c723c */ /* 0x040fe2000000181c */
[----:B------:R-:W3:Y:S07]  /*3f30*/  LDSM.16.M88.4 R156, [R197+0xf800] ;  /* 0x00f80000c59c783b */ /* 0x000eee0000000200 */
[C---:B----4-:R-:W-:Y:S08]  /*3f40*/  HMMA.16816.F32 R24, R4.reuse, R152, R24 ;  /* 0x000000980418723c */ /* 0x050ff00000001818 */
[C---:B------:R-:W-:Y:S01]  /*3f50*/  HMMA.16816.F32 R20, R4.reuse, R154, R20 ;  /* 0x0000009a0414723c */ /* 0x040fe20000001814 */
[----:B------:R-:W-:Y:S07]  /*3f60*/  LDSM.16.M88.4 R152, [R183] ;  /* 0x00000000b798783b */ /* 0x000fee0000000200 */
[C---:B-1----:R-:W-:Y:S08]  /*3f70*/  HMMA.16816.F32 R16, R4.reuse, R12, R16 ;  /* 0x0000000c0410723c */ /* 0x042ff00000001810 */
[----:B------:R-:W-:Y:S01]  /*3f80*/  HMMA.16816.F32 R164, R4, R14, R164 ;  /* 0x0000000e04a4723c */ /* 0x000fe200000018a4 */
[----:B------:R-:W-:Y:S04]  /*3f90*/  LDSM.16.M88.4 R12, [R196+0x4000] ;  /* 0x00400000c40c783b */ /* 0x000fe80000000200 */
[----:B------:R-:W1:Y:S03]  /*3fa0*/  LDSM.16.M88.4 R4, [R182] ;  /* 0x00000000b604783b */ /* 0x000e660000000200 */
[C---:B-----5:R-:W-:Y:S08]  /*3fb0*/  HMMA.16816.F32 R32, R8.reuse, R148, R32 ;  /* 0x000000940820723c */ /* 0x060ff00000001820 */
[C---:B------:R-:W-:Y:S01]  /*3fc0*/  HMMA.16816.F32 R28, R8.reuse, R150, R28 ;  /* 0x00000096081c723c */ /* 0x040fe2000000181c */
[----:B------:R-:W4:Y:S07]  /*3fd0*/  LDSM.16.M88.4 R148, [R180] ;  /* 0x00000000b494783b */ /* 0x000f2e0000000200 */
[C---:B------:R-:W-:Y:S08]  /*3fe0*/  HMMA.16816.F32 R136, R8.reuse, R162, R136 ;  /* 0x000000a20888723c */ /* 0x040ff00000001888 */
[C---:B------:R-:W-:Y:S01]  /*3ff0*/  HMMA.16816.F32 R140, R8.reuse, R160, R140 ;  /* 0x000000a0088c723c */ /* 0x040fe2000000188c */
[----:B------:R-:W-:Y:S07]  /*4000*/  LDSM.16.M88.4 R160, [R191+0xf000] ;  /* 0x00f00000bfa0783b */ /* 0x000fee0000000200 */
[C---:B--2---:R-:W-:Y:S08]  /*4010*/  HMMA.16816.F32 R24, R8.reuse, R144, R24 ;  /* 0x000000900818723c */ /* 0x044ff00000001818 */
[C---:B------:R-:W-:Y:S01]  /*4020*/  HMMA.16816.F32 R20, R8.reuse, R146, R20 ;  /* 0x000000920814723c */ /* 0x040fe20000001814 */
[----:B------:R-:W-:Y:S07]  /*4030*/  LDSM.16.M88.4 R144, [R194+0x4000] ;  /* 0x00400000c290783b */ /* 0x000fee0000000200 */
[C---:B---3--:R-:W-:Y:S08]  /*4040*/  HMMA.16816.F32 R16, R8.reuse, R156, R16 ;  /* 0x0000009c0810723c */ /* 0x048ff00000001810 */
[----:B------:R-:W-:Y:S01]  /*4050*/  HMMA.16816.F32 R164, R8, R158, R164 ;  /* 0x0000009e08a4723c */ /* 0x000fe200000018a4 */
[----:B------:R-:W2:Y:S04]  /*4060*/  LDSM.16.M88.4 R8, [R191+0xe800] ;  /* 0x00e80000bf08783b */ /* 0x000ea80000000200 */
[----:B------:R-:W3:Y:S03]  /*4070*/  LDSM.16.M88.4 R156, [R191+0xf800] ;  /* 0x00f80000bf9c783b */ /* 0x000ee60000000200 */
[C---:B-1----:R-:W-:Y:S08]  /*4080*/  HMMA.16816.F32 R32, R12.reuse, R4, R32 ;  /* 0x000000040c20723c */ /* 0x042ff00000001820 */
[C---:B------:R-:W-:Y:S01]  /*4090*/  HMMA.16816.F32 R28, R12.reuse, R6, R28 ;  /* 0x000000060c1c723c */ /* 0x040fe2000000181c */
[----:B------:R-:W-:Y:S07]  /*40a0*/  LDSM.16.M88.4 R4, [R193+0x4000] ;  /* 0x00400000c104783b */ /* 0x000fee0000000200 */
[C---:B------:R-:W-:Y:S08]  /*40b0*/  HMMA.16816.F32 R136, R12.reuse, R154, R136 ;  /* 0x0000009a0c88723c */ /* 0x040ff00000001888 */
[C---:B------:R-:W-:Y:S01]  /*40c0*/  HMMA.16816.F32 R140, R12.reuse, R152, R140 ;  /* 0x000000980c8c723c */ /* 0x040fe2000000188c */
[----:B------:R-:W1:Y:S07]  /*40d0*/  LDSM.16.M88.4 R152, [R184+0x2000] ;  /* 0x00200000b898783b */ /* 0x000e6e0000000200 */
[C---:B------:R-:W-:Y:S08]  /*40e0*/  HMMA.16816.F32 R24, R12.reuse, R172, R24 ;  /* 0x000000ac0c18723c */ /* 0x040ff00000001818 */
[C---:B------:R-:W-:Y:S01]  /*40f0*/  HMMA.16816.F32 R20, R12.reuse, R174, R20 ;  /* 0x000000ae0c14723c */ /* 0x040fe20000001814 */
[----:B------:R-:W-:Y:S07]  /*4100*/  LDSM.16.M88.4 R172, [R176] ;  /* 0x00000000b0ac783b */ /* 0x000fee0000000200 */
[C---:B----4-:R-:W-:Y:S08]  /*4110*/  HMMA.16816.F32 R16, R12.reuse, R148, R16 ;  /* 0x000000940c10723c */ /* 0x050ff00000001810 */
[----:B------:R-:W-:Y:S01]  /*4120*/  HMMA.16816.F32 R164, R12, R150, R164 ;  /* 0x000000960ca4723c */ /* 0x000fe200000018a4 */
[----:B------:R-:W4:Y:S04]  /*4130*/  LDSM.16.M88.4 R148, [R184+0x2800] ;  /* 0x00280000b894783b */ /* 0x000f280000000200 */
[----:B------:R-:W5:Y:S03]  /*4140*/  LDSM.16.M88.4 R12, [R184+0x3000] ;  /* 0x00300000b80c783b */ /* 0x000f660000000200 */
[C---:B--2---:R-:W-:Y:S08]  /*4150*/  HMMA.16816.F32 R32, R144.reuse, R8, R32 ;  /* 0x000000089020723c */ /* 0x044ff00000001820 */
[C---:B------:R-:W-:Y:S01]  /*4160*/  HMMA.16816.F32 R28, R144.reuse, R10, R28 ;  /* 0x0000000a901c723c */ /* 0x040fe2000000181c */
[----:B------:R-:W2:Y:S07]  /*4170*/  LDSM.16.M88.4 R8, [R184+0x3800] ;  /* 0x00380000b808783b */ /* 0x000eae0000000200 */
[C---:B------:R-:W-:Y:S08]  /*4180*/  HMMA.16816.F32 R136, R144.reuse, R170, R136 ;  /* 0x000000aa9088723c */ /* 0x040ff00000001888 */
[C---:B------:R-:W-:Y:S01]  /*4190*/  HMMA.16816.F32 R140, R144.reuse, R168, R140 ;  /* 0x000000a8908c723c */ /* 0x040fe2000000188c */
[----:B------:R-:W-:Y:S07]  /*41a0*/  LDSM.16.M88.4 R168, [R196+0x8000] ;  /* 0x00800000c4a8783b */ /* 0x000fee0000000200 */
[C---:B------:R-:W-:Y:S08]  /*41b0*/  HMMA.16816.F32 R24, R144.reuse, R160, R24 ;  /* 0x000000a09018723c */ /* 0x040ff00000001818 */
[C---:B------:R-:W-:Y:S01]  /*41c0*/  HMMA.16816.F32 R20, R144.reuse, R162, R20 ;  /* 0x000000a29014723c */ /* 0x040fe20000001814 */
[----:B------:R-:W-:Y:S07]  /*41d0*/  LDSM.16.M88.4 R160, [R197+0x10000] ;  /* 0x01000000c5a0783b */ /* 0x000fee0000000200 */
[C---:B---3--:R-:W-:Y:S08]  /*41e0*/  HMMA.16816.F32 R16, R144.reuse, R156, R16 ;  /* 0x0000009c9010723c */ /* 0x048ff00000001810 */
[----:B------:R-:W-:Y:S01]  /*41f0*/  HMMA.16816.F32 R164, R144, R158, R164 ;  /* 0x0000009e90a4723c */ /* 0x000fe200000018a4 */
[----:B------:R-:W3:Y:S04]  /*4200*/  LDSM.16.M88.4 R144, [R198+0x8000] ;  /* 0x00800000c690783b */ /* 0x000ee80000000200 */
[----:B------:R-:W2:Y:S03]  /*4210*/  LDSM.16.M88.4 R156, [R197+0x10800] ;  /* 0x01080000c59c783b */ /* 0x000ea60000000200 */
[C---:B-1----:R-:W-:Y:S08]  /*4220*/  HMMA.16816.F32 R136, R4.reuse, R154, R136 ;  /* 0x0000009a0488723c */ /* 0x042ff00000001888 */
[C---:B------:R-:W-:Y:S01]  /*4230*/  HMMA.16816.F32 R140, R4.reuse, R152, R140 ;  /* 0x00000098048c723c */ /* 0x040fe2000000188c */
[----:B------:R-:W1:Y:S07]  /*4240*/  LDSM.16.M88.4 R152, [R197+0x11000] ;  /* 0x01100000c598783b */ /* 0x000e6e0000000200 */
[C---:B----4-:R-:W-:Y:S08]  /*4250*/  HMMA.16816.F32 R32, R4.reuse, R148, R32 ;  /* 0x000000940420723c */ /* 0x050ff00000001820 */
[C---:B------:R-:W-:Y:S01]  /*4260*/  HMMA.16816.F32 R28, R4.reuse, R150, R28 ;  /* 0x00000096041c723c */ /* 0x040fe2000000181c */
[----:B------:R-:W-:Y:S07]  /*4270*/  LDSM.16.M88.4 R148, [R197+0x11800] ;  /* 0x01180000c594783b */ /* 0x000fee0000000200 */
[C---:B-----5:R-:W-:Y:S08]  /*4280*/  HMMA.16816.F32 R24, R4.reuse, R12, R24 ;  /* 0x0000000c0418723c */ /* 0x060ff00000001818 */
[C---:B------:R-:W-:Y:S01]  /*4290*/  HMMA.16816.F32 R20, R4.reuse, R14, R20 ;  /* 0x0000000e0414723c */ /* 0x040fe20000001814 */
[----:B------:R-:W4:Y:S07]  /*42a0*/  LDSM.16.M88.4 R12, [R179] ;  /* 0x00000000b30c783b */ /* 0x000f2e0000000200 */
[C---:B--2---:R-:W-:Y:S08]  /*42b0*/  HMMA.16816.F32 R16, R4.reuse, R8, R16 ;  /* 0x000000080410723c */ /* 0x044ff00000001810 */
[----:B------:R-:W-:Y:S01]  /*42c0*/  HMMA.16816.F32 R164, R4, R10, R164 ;  /* 0x0000000a04a4723c */ /* 0x000fe200000018a4 */
[----:B------:R-:W2:Y:S04]  /*42d0*/  LDSM.16.M88.4 R8, [R178] ;  /* 0x00000000b208783b */ /* 0x000ea80000000200 */
[----:B------:R-:W5:Y:S03]  /*42e0*/  LDSM.16.M88.4 R4, [R177] ;  /* 0x00000000b104783b */ /* 0x000f660000000200 */
[C---:B---3--:R-:W-:Y:S08]  /*42f0*/  HMMA.16816.F32 R136, R144.reuse, R162, R136 ;  /* 0x000000a29088723c */ /* 0x048ff00000001888 */
[C---:B------:R-:W-:Y:S01]  /*4300*/  HMMA.16816.F32 R140, R144.reuse, R160, R140 ;  /* 0x000000a0908c723c */ /* 0x040fe2000000188c */
[----:B------:R-:W-:Y:S07]  /*4310*/  LDSM.16.M88.4 R160, [R194+0x8000] ;  /* 0x00800000c2a0783b */ /* 0x000fee0000000200 */
[C---:B------:R-:W-:Y:S08]  /*4320*/  HMMA.16816.F32 R32, R144.reuse, R156, R32 ;  /* 0x0000009c9020723c */ /* 0x040ff00000001820 */
[C---:B------:R-:W-:Y:S01]  /*4330*/  HMMA.16816.F32 R28, R144.reuse, R158, R28 ;  /* 0x0000009e901c723c */ /* 0x040fe2000000181c */
[----:B------:R-:W3:Y:S07]  /*4340*/  LDSM.16.M88.4 R156, [R191+0x10000] ;  /* 0x01000000bf9c783b */ /* 0x000eee0000000200 */
[C---:B-1----:R-:W-:Y:S08]  /*4350*/  HMMA.16816.F32 R24, R144.reuse, R152, R24 ;  /* 0x000000989018723c */ /* 0x042ff00000001818 */
[----:B------:R-:W-:Y:S01]  /*4360*/  HMMA.16816.F32 R20, R144, R154, R20 ;  /* 0x0000009a9014723c */ /* 0x000fe20000001814 */
[----:B------:R-:W1:Y:S07]  /*4370*/  LDSM.16.M88.4 R152, [R191+0x10800] ;  /* 0x01080000bf98783b */ /* 0x000e6e0000000200 */
[C---:B----4-:R-:W-:Y:S08]  /*4380*/  HMMA.16816.F32 R136, R168.reuse, R14, R136 ;  /* 0x0000000ea888723c */ /* 0x050ff00000001888 */
[C---:B------:R-:W-:Y:S01]  /*4390*/  HMMA.16816.F32 R140, R168.reuse, R12, R140 ;  /* 0x0000000ca88c723c */ /* 0x040fe2000000188c */
[----:B------:R-:W-:Y:S07]  /*43a0*/  LDSM.16.M88.4 R12, [R193+0x8000] ;  /* 0x00800000c10c783b */ /* 0x000fee0000000200 */
[C---:B--2---:R-:W-:Y:S08]  /*43b0*/  HMMA.16816.F32 R32, R168.reuse, R8, R32 ;  /* 0x00000008a820723c */ /* 0x044ff00000001820 */
[C---:B------:R-:W-:Y:S01]  /*43c0*/  HMMA.16816.F32 R28, R168.reuse, R10, R28 ;  /* 0x0000000aa81c723c */ /* 0x040fe2000000181c */
[----:B------:R-:W2:Y:S07]  /*43d0*/  LDSM.16.M88.4 R8, [R184+0x4000] ;  /* 0x00400000b808783b */ /* 0x000eae0000000200 */
[C---:B-----5:R-:W-:Y:S08]  /*43e0*/  HMMA.16816.F32 R24, R168.reuse, R4, R24 ;  /* 0x00000004a818723c */ /* 0x060ff00000001818 */
[----:B------:R-:W-:Y:S01]  /*43f0*/  HMMA.16816.F32 R20, R168, R6, R20 ;  /* 0x00000006a814723c */ /* 0x000fe20000001814 */
[----:B------:R-:W4:Y:S07]  /*4400*/  LDSM.16.M88.4 R4, [R184+0x4800] ;  /* 0x00480000b804783b */ /* 0x000f2e0000000200 */
[C---:B------:R-:W-:Y:S08]  /*4410*/  HMMA.16816.F32 R16, R144.reuse, R148, R16 ;  /* 0x000000949010723c */ /* 0x040ff00000001810 */
[----:B------:R-:W-:Y:S01]  /*4420*/  HMMA.16816.F32 R164, R144, R150, R164 ;  /* 0x0000009690a4723c */ /* 0x000fe200000018a4 */
[----:B------:R-:W5:Y:S04]  /*4430*/  LDSM.16.M88.4 R148, [R191+0x11000] ;  /* 0x01100000bf94783b */ /* 0x000f680000000200 */
[----:B------:R-:W5:Y:S03]  /*4440*/  LDSM.16.M88.4 R144, [R191+0x11800] ;  /* 0x01180000bf90783b */ /* 0x000f660000000200 */
[C---:B---3--:R-:W-:Y:S08]  /*4450*/  HMMA.16816.F32 R136, R160.reuse, R158, R136 ;  /* 0x0000009ea088723c */ /* 0x048ff00000001888 */
[C---:B-1----:R-:W-:Y:S08]  /*4460*/  HMMA.16816.F32 R32, R160.reuse, R152, R32 ;  /* 0x00000098a020723c */ /* 0x042ff00000001820 */
[----:B------:R-:W-:Y:S08]  /*4470*/  HMMA.16816.F32 R28, R160, R154, R28 ;  /* 0x0000009aa01c723c */ /* 0x000ff0000000181c */
[C---:B--2---:R-:W-:Y:S07]  /*4480*/  HMMA.16816.F32 R136, R12.reuse, R10, R136 ;  /* 0x0000000a0c88723c */ /* 0x044fee0000001888 */
[----:B------:R-:W-:Y:S01]  /*4490*/  IADD3 R10, R0, 0x1, RZ ;  /* 0x00000001000a7810 */ /* 0x000fe20007ffe0ff */
[----:B----4-:R-:W-:Y:S03]  /*44a0*/  HMMA.16816.F32 R32, R12, R4, R32 ;  /* 0x000000040c20723c */ /* 0x010fe60000001820 */
[----:B------:R-:W-:-:S02]  /*44b0*/  ISETP.GE.AND P5, PT, R10, R213, PT ;  /* 0x000000d50a00720c */ /* 0x000fc40003fa6270 */
[----:B------:R-:W-:Y:S02]  /*44c0*/  ISETP.GE.AND P3, PT, R10, R133, PT ;  /* 0x000000850a00720c */ /* 0x000fe40003f66270 */
[C---:B------:R-:W-:Y:S01]  /*44d0*/  IADD3 R4, R0.reuse, 0x8, RZ ;  /* 0x0000000800047810 */ /* 0x040fe20007ffe0ff */
[C---:B-----5:R-:W-:Y:S01]  /*44e0*/  HMMA.16816.F32 R24, R160.reuse, R148, R24 ;  /* 0x00000094a018723c */ /* 0x060fe20000001818 */
[----:B------:R-:W-:Y:S02]  /*44f0*/  IADD3 R10, R0, 0x9, RZ ;  /* 0x00000009000a7810 */ /* 0x000fe40007ffe0ff */
[C---:B------:R-:W-:Y:S02]  /*4500*/  ISETP.GE.AND P1, PT, R4.reuse, R213, PT ;  /* 0x000000d50400720c */ /* 0x040fe40003f26270 */
[----:B------:R-:W-:Y:S02]  /*4510*/  ISETP.GE.AND P4, PT, R4, R133, PT ;  /* 0x000000850400720c */ /* 0x000fe40003f86270 */
[----:B------:R-:W-:Y:S01]  /*4520*/  IADD3 R4, R0, 0x10, RZ ;  /* 0x0000001000047810 */ /* 0x000fe20007ffe0ff */
[----:B------:R-:W-:Y:S01]  /*4530*/  HMMA.16816.F32 R20, R160, R150, R20 ;  /* 0x00000096a014723c */ /* 0x000fe20000001814 */
[----:B------:R-:W1:Y:S01]  /*4540*/  LDSM.16.M88.4 R148, [R184+0x5000] ;  /* 0x00500000b894783b */ /* 0x000e620000000200 */
[----:B------:R-:W-:-:S02]  /*4550*/  FSEL R152, R136, -INF , !P1 ;  /* 0xff80000088987808 */ /* 0x000fc40004800000 */
[C---:B------:R-:W-:Y:S02]  /*4560*/  ISETP.GE.AND P0, PT, R4.reuse, R213, PT ;  /* 0x000000d50400720c */ /* 0x040fe40003f06270 */
[-C--:B------:R-:W-:Y:S02]  /*4570*/  ISETP.GE.AND P1, PT, R4, R133.reuse, PT ;  /* 0x000000850400720c */ /* 0x080fe40003f26270 */
[C---:B------:R-:W-:Y:S01]  /*4580*/  HMMA.16816.F32 R16, R168.reuse, R172, R16 ;  /* 0x000000aca810723c */ /* 0x040fe20000001810 */
[----:B------:R-:W-:Y:S02]  /*4590*/  FSEL R11, R138, -INF , !P4 ;  /* 0xff8000008a0b7808 */ /* 0x000fe40006000000 */
[----:B------:R-:W-:Y:S02]  /*45a0*/  ISETP.GE.AND P2, PT, R10, R133, PT ;  /* 0x000000850a00720c */ /* 0x000fe40003f46270 */
[C---:B------:R-:W-:Y:S02]  /*45b0*/  IADD3 R136, R0.reuse, 0x18, RZ ;  /* 0x0000001800887810 */ /* 0x040fe40007ffe0ff */
[----:B------:R-:W-:Y:S01]  /*45c0*/  IADD3 R138, R0, 0x19, RZ ;  /* 0x00000019008a7810 */ /* 0x000fe20007ffe0ff */
[----:B------:R-:W-:Y:S01]  /*45d0*/  HMMA.16816.F32 R164, R168, R174, R164 ;  /* 0x000000aea8a4723c */ /* 0x000fe200000018a4 */
[----:B------:R-:W-:-:S02]  /*45e0*/  ISETP.GE.AND P6, PT, R10, R213, PT ;  /* 0x000000d50a00720c */ /* 0x000fc40003fc6270 */
[----:B------:R-:W-:Y:S02]  /*45f0*/  FSEL R159, R139, -INF , !P2 ;  /* 0xff8000008b9f7808 */ /* 0x000fe40005000000 */
[----:B------:R-:W-:Y:S02]  /*4600*/  ISETP.GE.AND P2, PT, R136, R213, PT ;  /* 0x000000d58800720c */ /* 0x000fe40003f46270 */
[----:B------:R-:W-:Y:S01]  /*4610*/  FSEL R10, R137, -INF , !P6 ;  /* 0xff800000890a7808 */ /* 0x000fe20007000000 */
[----:B------:R-:W-:Y:S01]  /*4620*/  HMMA.16816.F32 R28, R12, R6, R28 ;  /* 0x000000060c1c723c */ /* 0x000fe2000000181c */
[----:B------:R-:W2:Y:S01]  /*4630*/  LDSM.16.M88.4 R4, [R184+0x5800] ;  /* 0x00580000b804783b */ /* 0x000ea20000000200 */
[----:B------:R-:W-:-:S06]  /*4640*/  DEPBAR.LE SB0, 0x0 ;  /* 0x000080000000791a */ /* 0x000fcc0000000000 */
[C---:B------:R-:W-:Y:S08]  /*4650*/  HMMA.16816.F32 R140, R160.reuse, R156, R140 ;  /* 0x0000009ca08c723c */ /* 0x040ff0000000188c */
[C---:B------:R-:W-:Y:S07]  /*4660*/  HMMA.16816.F32 R16, R160.reuse, R144, R16 ;  /* 0x00000090a010723c */ /* 0x040fee0000001810 */
[----:B------:R-:W-:Y:S01]  /*4670*/  IADD3 R144, R0, 0x11, RZ ;  /* 0x0000001100907810 */ /* 0x000fe20007ffe0ff */
[----:B------:R-:W-:Y:S03]  /*4680*/  HMMA.16816.F32 R164, R160, R146, R164 ;  /* 0x00000092a0a4723c */ /* 0x000fe600000018a4 */
[----:B------:R-:W-:-:S02]  /*4690*/  ISETP.GE.AND P4, PT, R144, R213, PT ;  /* 0x000000d59000720c */ /* 0x000fc40003f86270 */
[-C--:B------:R-:W-:Y:S02]  /*46a0*/  ISETP.GE.AND P6, PT, R144, R133.reuse, PT ;  /* 0x000000859000720c */ /* 0x080fe40003fc6270 */
[----:B------:R-:W-:Y:S01]  /*46b0*/  FSEL R161, R34, -INF , !P1 ;  /* 0xff80000022a17808 */ /* 0x000fe20004800000 */
[C---:B------:R-:W-:Y:S01]  /*46c0*/  HMMA.16816.F32 R140, R12.reuse, R8, R140 ;  /* 0x000000080c8c723c */ /* 0x040fe2000000188c */
[----:B------:R-:W-:Y:S02]  /*46d0*/  FSEL R162, R32, -INF , !P0 ;  /* 0xff80000020a27808 */ /* 0x000fe40004000000 */
[----:B------:R-:W-:Y:S02]  /*46e0*/  FSEL R34, R33, -INF , !P4 ;  /* 0xff80000021227808 */ /* 0x000fe40006000000 */
[----:B------:R-:W-:Y:S02]  /*46f0*/  ISETP.GE.AND P0, PT, R136, R133, PT ;  /* 0x000000858800720c */ /* 0x000fe40003f06270 */
[C---:B------:R-:W-:Y:S01]  /*4700*/  ISETP.GE.AND P1, PT, R138.reuse, R213, PT ;  /* 0x000000d58a00720c */ /* 0x040fe20003f26270 */
[----:B-1----:R-:W-:Y:S01]  /*4710*/  HMMA.16816.F32 R24, R12, R148, R24 ;  /* 0x000000940c18723c */ /* 0x002fe20000001818 */
[----:B------:R-:W-:-:S02]  /*4720*/  ISETP.GE.AND P4, PT, R138, R133, PT ;  /* 0x000000858a00720c */ /* 0x000fc40003f86270 */
[C---:B------:R-:W-:Y:S02]  /*4730*/  IADD3 R136, R0.reuse, 0x20, RZ ;  /* 0x0000002000887810 */ /* 0x040fe40007ffe0ff */
[----:B------:R-:W-:Y:S02]  /*4740*/  IADD3 R138, R0, 0x21, RZ ;  /* 0x00000021008a7810 */ /* 0x000fe40007ffe0ff */
[----:B------:R-:W-:Y:S01]  /*4750*/  FSEL R32, R28, -INF , !P2 ;  /* 0xff8000001c207808 */ /* 0x000fe20005000000 */
[----:B------:R-:W-:Y:S01]  /*4760*/  HMMA.16816.F32 R20, R12, R150, R20 ;  /* 0x000000960c14723c */ /* 0x000fe20000001814 */
[----:B------:R-:W-:Y:S02]  /*4770*/  FSEL R33, R30, -INF , !P0 ;  /* 0xff8000001e217808 */ /* 0x000fe40004000000 */
[----:B------:R-:W-:Y:S02]  /*4780*/  ISETP.GE.AND P2, PT, R136, R133, PT ;  /* 0x000000858800720c */ /* 0x000fe40003f46270 */
[----:B------:R-:W-:-:S02]  /*4790*/  ISETP.GE.AND P0, PT, R138, R213, PT ;  /* 0x000000d58a00720c */ /* 0x000fc40003f06270 */
[C---:B------:R-:W-:Y:S01]  /*47a0*/  IADD3 R30, R0.reuse, 0x28, RZ ;  /* 0x00000028001e7810 */ /* 0x040fe20007ffe0ff */
[C---:B--2---:R-:W-:Y:S01]  /*47b0*/  HMMA.16816.F32 R16, R12.reuse, R4, R16 ;  /* 0x000000040c10723c */ /* 0x044fe20000001810 */
[----:B------:R-:W-:Y:S02]  /*47c0*/  FSEL R143, R143, -INF , !P3 ;  /* 0xff8000008f8f7808 */ /* 0x000fe40005800000 */
[C---:B------:R-:W-:Y:S02]  /*47d0*/  ISETP.GE.AND P3, PT, R0.reuse, R133, PT ;  /* 0x000000850000720c */ /* 0x040fe40003f66270 */
[----:B------:R-:W-:Y:S02]  /*47e0*/  IADD3 R8, R0, 0x29, RZ ;  /* 0x0000002900087810 */ /* 0x000fe40007ffe0ff */
[----:B------:R-:W-:Y:S01]  /*47f0*/  FSEL R35, R35, -INF , !P6 ;  /* 0xff80000023237808 */ /* 0x000fe20007000000 */
[----:B------:R-:W-:Y:S01]  /*4800*/  HMMA.16816.F32 R164, R12, R6, R164 ;  /* 0x000000060ca4723c */ /* 0x000fe200000018a4 */
[----:B------:R-:W-:Y:S01]  /*4810*/  ISETP.GE.AND P6, PT, R136, R213, PT ;  /* 0x000000d58800720c */ /* 0x000fe20003fc6270 */
[----:B------:R-:W-:Y:S01]  /*4820*/  IMAD.MOV.U32 R136, RZ, RZ, R223 ;  /* 0x000000ffff887224 */ /* 0x000fe200078e00df */
[----:B------:R-:W-:-:S02]  /*4830*/  FSEL R142, R142, -INF , !P3 ;  /* 0xff8000008e8e7808 */ /* 0x000fc40005800000 */
[----:B------:R-:W-:Y:S02]  /*4840*/  FSEL R28, R29, -INF , !P1 ;  /* 0xff8000001d1c7808 */ /* 0x000fe40004800000 */
[----:B------:R-:W-:Y:S02]  /*4850*/  FSEL R31, R31, -INF , !P4 ;  /* 0xff8000001f1f7808 */ /* 0x000fe40006000000 */
[----:B------:R-:W-:Y:S02]  /*4860*/  FSEL R171, R26, -INF , !P2 ;  /* 0xff8000001aab7808 */ /* 0x000fe40005000000 */
[----:B------:R-:W-:Y:S02]  /*4870*/  FSEL R222, R25, -INF , !P0 ;  /* 0xff80000019de7808 */ /* 0x000fe40004000000 */
[----:B------:R-:W-:Y:S01]  /*4880*/  ISETP.NE.AND P3, PT, R2, 0x2, PT ;  /* 0x000000020200780c */ /* 0x000fe20003f65270 */
[----:B------:R-:W-:Y:S01]  /*4890*/  BAR.SYNC.DEFER_BLOCKING 0x0 ;  /* 0x0000000000007b1d */ /* 0x000fe20000010000 */
[----:B------:R-:W-:-:S02]  /*48a0*/  ISETP.GE.AND P1, PT, R138, R133, PT ;  /* 0x000000858a00720c */ /* 0x000fc40003f26270 */
[-C--:B------:R-:W-:Y:S02]  /*48b0*/  ISETP.GE.AND P4, PT, R30, R213.reuse, PT ;  /* 0x000000d51e00720c */ /* 0x080fe40003f86270 */
[C---:B------:R-:W-:Y:S02]  /*48c0*/  ISETP.GE.AND P2, PT, R8.reuse, R213, PT ;  /* 0x000000d50800720c */ /* 0x040fe40003f46270 */
[-C--:B------:R-:W-:Y:S02]  /*48d0*/  ISETP.GE.AND P0, PT, R8, R133.reuse, PT ;  /* 0x000000850800720c */ /* 0x080fe40003f06270 */
[----:B------:R-:W-:Y:S02]  /*48e0*/  IADD3 R8, R0, 0x30, RZ ;  /* 0x0000003000087810 */ /* 0x000fe40007ffe0ff */
[----:B------:R-:W-:Y:S02]  /*48f0*/  FSEL R172, R24, -INF , !P6 ;  /* 0xff80000018ac7808 */ /* 0x000fe40007000000 */
[----:B------:R-:W-:-:S02]  /*4900*/  ISETP.GE.AND P6, PT, R30, R133, PT ;  /* 0x000000851e00720c */ /* 0x000fc40003fc6270 */
[----:B------:R-:W-:Y:S02]  /*4910*/  FSEL R175, R27, -INF , !P1 ;  /* 0xff8000001baf7808 */ /* 0x000fe40004800000 */
[----:B------:R-:W-:Y:S02]  /*4920*/  IADD3 R4, R0, 0x31, RZ ;  /* 0x0000003100047810 */ /* 0x000fe40007ffe0ff */
[----:B------:R-:W-:Y:S02]  /*4930*/  FSEL R174, R20, -INF , !P4 ;  /* 0xff80000014ae7808 */ /* 0x000fe40006000000 */
[----:B------:R-:W-:Y:S02]  /*4940*/  FSEL R173, R23, -INF , !P0 ;  /* 0xff80000017ad7808 */ /* 0x000fe40004000000 */
[C---:B------:R-:W-:Y:S02]  /*4950*/  ISETP.GE.AND P1, PT, R8.reuse, R213, PT ;  /* 0x000000d50800720c */ /* 0x040fe40003f26270 */
[----:B------:R-:W-:-:S02]  /*4960*/  ISETP.GE.AND P4, PT, R8, R133, PT ;  /* 0x000000850800720c */ /* 0x000fc40003f86270 */
[CC--:B------:R-:W-:Y:S02]  /*4970*/  ISETP.GE.AND P0, PT, R0.reuse, R213.reuse, PT ;  /* 0x000000d50000720c */ /* 0x0c0fe40003f06270 */
[C---:B------:R-:W-:Y:S02]  /*4980*/  IADD3 R6, R0.reuse, 0x38, RZ ;  /* 0x0000003800067810 */ /* 0x040fe40007ffe0ff */
[----:B------:R-:W-:Y:S02]  /*4990*/  IADD3 R0, R0, 0x39, RZ ;  /* 0x0000003900007810 */ /* 0x000fe40007ffe0ff */
[----:B------:R-:W-:Y:S02]  /*49a0*/  FSEL R169, R22, -INF , !P6 ;  /* 0xff80000016a97808 */ /* 0x000fe40007000000 */
[----:B------:R-:W-:Y:S02]  /*49b0*/  FSEL R170, R21, -INF , !P2 ;  /* 0xff80000015aa7808 */ /* 0x000fe40005000000 */
[----:B------:R-:W-:-:S02]  /*49c0*/  ISETP.GE.AND P6, PT, R4, R213, PT ;  /* 0x000000d50400720c */ /* 0x000fc40003fc6270 */
[----:B------:R-:W-:Y:S02]  /*49d0*/  ISETP.GE.AND P2, PT, R4, R133, PT ;  /* 0x000000850400720c */ /* 0x000fe40003f46270 */
[----:B------:R-:W-:Y:S02]  /*49e0*/  FSEL R4, R141, -INF , !P5 ;  /* 0xff8000008d047808 */ /* 0x000fe40006800000 */
[----:B------:R-:W-:Y:S02]  /*49f0*/  FSEL R160, R16, -INF , !P1 ;  /* 0xff80000010a07808 */ /* 0x000fe40004800000 */
[----:B------:R-:W-:Y:S02]  /*4a00*/  FSEL R155, R18, -INF , !P4 ;  /* 0xff800000129b7808 */ /* 0x000fe40006000000 */
[----:B------:R-:W-:Y:S02]  /*4a10*/  FSEL R140, R140, -INF , !P0 ;  /* 0xff8000008c8c7808 */ /* 0x000fe40004000000 */
[----:B------:R-:W-:-:S02]  /*4a20*/  ISETP.GE.AND P5, PT, R6, R213, PT ;  /* 0x000000d50600720c */ /* 0x000fc40003fa6270 */
[----:B------:R-:W-:Y:S02]  /*4a30*/  ISETP.GE.AND P1, PT, R6, R133, PT ;  /* 0x000000850600720c */ /* 0x000fe40003f26270 */
[C---:B------:R-:W-:Y:S02]  /*4a40*/  ISETP.GE.AND P4, PT, R0.reuse, R213, PT ;  /* 0x000000d50000720c */ /* 0x040fe40003f86270 */
[----:B------:R-:W-:Y:S02]  /*4a50*/  ISETP.GE.AND P0, PT, R0, R133, PT ;  /* 0x000000850000720c */ /* 0x000fe40003f06270 */
[----:B------:R-:W-:Y:S02]  /*4a60*/  FSEL R158, R17, -INF , !P6 ;  /* 0xff800000119e7808 */ /* 0x000fe40007000000 */
[----:B------:R-:W-:Y:S02]  /*4a70*/  FSEL R147, R19, -INF , !P2 ;  /* 0xff80000013937808 */ /* 0x000fe40005000000 */
[----:B------:R-:W-:-:S02]  /*4a80*/  FSEL R146, R164, -INF , !P5 ;  /* 0xff800000a4927808 */ /* 0x000fc40006800000 */
[----:B------:R-:W-:Y:S02]  /*4a90*/  FSEL R145, R166, -INF , !P1 ;  /* 0xff800000a6917808 */ /* 0x000fe40004800000 */
[----:B------:R-:W-:Y:S02]  /*4aa0*/  FSEL R144, R165, -INF , !P4 ;  /* 0xff800000a5907808 */ /* 0x000fe40006000000 */
[----:B------:R-:W-:Y:S01]  /*4ab0*/  FSEL R153, R167, -INF , !P0 ;  /* 0xff800000a7997808 */ /* 0x000fe20004000000 */
[----:B------:R-:W-:Y:S05]  /*4ac0*/  @!P3 BRA `(.L_x_7) ;  /* 0x000001600000b947 */ /* 0x000fea0003800000 */
[----:B------:R-:W-:-:S04]  /*4ad0*/  IADD3 R5, R2, -0x3, RZ ;  /* 0xfffffffd02057810 */ /* 0x000fc80007ffe0ff */
[----:B------:R-:W-:Y:S01]  /*4ae0*/  SHF.R.S32.HI R0, RZ, 0x1f, R5 ;  /* 0x0000001fff007819 */ /* 0x000fe20000011405 */
[----:B------:R-:W-:-:S04]  /*4af0*/  IMAD.WIDE.U32 R6, R5, c[0x0][0x198], RZ ;  /* 0x0000660005067a25 */ /* 0x000fc800078e00ff */
[----:B------:R-:W-:-:S04]  /*4b00*/  IMAD R0, R0, c[0x0][0x198], RZ ;  /* 0x0000660000007a24 */ /* 0x000fc800078e02ff */
[----:B------:R-:W-:Y:S01]  /*4b10*/  IMAD R0, R5, c[0x0][0x19c], R0 ;  /* 0x0000670005007a24 */ /* 0x000fe200078e0200 */
[----:B------:R-:W-:-:S03]  /*4b20*/  LEA R5, P0, R6, R206, 0x6 ;  /* 0x000000ce06057211 */ /* 0x000fc600078030ff */
[----:B------:R-:W-:Y:S01]  /*4b30*/  IMAD.IADD R7, R7, 0x1, R0 ;  /* 0x0000000107077824 */ /* 0x000fe200078e0200 */
[----:B------:R-:W-:-:S04]  /*4b40*/  LEA R8, P1, R5, c[0x0][0x168], 0x1 ;  /* 0x00005a0005087a11 */ /* 0x000fc800078208ff */
[----:B------:R-:W-:Y:S02]  /*4b50*/  LEA.HI.X R0, R6, R211, R7, 0x6, P0 ;  /* 0x000000d306007211 */ /* 0x000fe400000f3407 */
[----:B------:R-:W-:Y:S02]  /*4b60*/  IADD3 R6, P0, R201, R8, RZ ;  /* 0x00000008c9067210 */ /* 0x000fe40007f1e0ff */
[----:B------:R-:W-:-:S05]  /*4b70*/  LEA.HI.X R9, R5, c[0x0][0x16c], R0, 0x1, P1 ;  /* 0x00005b0005097a11 */ /* 0x000fca00008f0c00 */
[----:B------:R-:W-:Y:S01]  /*4b80*/  IMAD.X R7, R200, 0x1, R9, P0 ;  /* 0x00000001c8077824 */ /* 0x000fe200000e0609 */
        /* <DEDUP_REMOVED lines=10> */
.L_x_7:
[----:B------:R-:W-:Y:S01]  /*4c30*/  FMNMX.FTZ R5, R132, R140, !PT ;  /* 0x0000008c84057209 */ /* 0x000fe20007810000 */
[----:B------:R-:W-:Y:S01]  /*4c40*/  LDSM.16.MT88.4 R12, [R190+0x12000] ;  /* 0x01200000be0c783b */ /* 0x000fe20000004200 */
[----:B-1----:R-:W-:-:S02]  /*4c50*/  FMNMX.FTZ R6, R3, R142, !PT ;  /* 0x0000008e03067209 */ /* 0x002fc40007810000 */
[----:B------:R-:W-:Y:S01]  /*4c60*/  FMNMX.FTZ R5, R4, R5, !PT ;  /* 0x0000000504057209 */ /* 0x000fe20007810000 */
[----:B------:R-:W-:Y:S01]  /*4c70*/  LDSM.16.MT88.4 R16, [R192+0x12000] ;  /* 0x01200000c010783b */ /* 0x000fe20000004200 */
[----:B------:R-:W-:Y:S02]  /*4c80*/  FMNMX.FTZ R6, R143, R6, !PT ;  /* 0x000000068f067209 */ /* 0x000fe40007810000 */
[----:B------:R-:W-:Y:S01]  /*4c90*/  FMNMX.FTZ R5, R152, R5, !PT ;  /* 0x0000000598057209 */ /* 0x000fe20007810000 */
[----:B------:R-:W-:Y:S01]  /*4ca0*/  LDSM.16.MT88.4 R24, [R192+0x14800] ;  /* 0x01480000c018783b */ /* 0x000fe20000004200 */
[----:B------:R-:W-:Y:S02]  /*4cb0*/  FMNMX.FTZ R6, R11, R6, !PT ;  /* 0x000000060b067209 */ /* 0x000fe40007810000 */
[----:B------:R-:W-:Y:S01]  /*4cc0*/  FMNMX.FTZ R5, R10, R5, !PT ;  /* 0x000000050a057209 */ /* 0x000fe20007810000 */
[----:B------:R-:W-:Y:S01]  /*4cd0*/  LDSM.16.MT88.4 R20, [R190+0x14800] ;  /* 0x01480000be14783b */ /* 0x000fe20000004200 */
        /* <DEDUP_REMOVED lines=24> */
[----:B------:R-:W-:-:S03]  /*4e60*/  FMNMX.FTZ R6, R153, R6, !PT ;  /* 0x0000000699067209 */ /* 0x000fc60007810000 */
[----:B------:R-:W1:Y:S04]  /*4e70*/  SHFL.BFLY PT, R7, R8, 0x2, 0x1f ;  /* 0x0c401f0008077f89 */ /* 0x000e6800000e0000 */
[----:B------:R-:W2:Y:S01]  /*4e80*/  SHFL.BFLY PT, R5, R6, 0x2, 0x1f ;  /* 0x0c401f0006057f89 */ /* 0x000ea200000e0000 */
[----:B-1----:R-:W-:Y:S02]  /*4e90*/  FMNMX.FTZ R7, R8, R7, !PT ;  /* 0x0000000708077209 */ /* 0x002fe40007810000 */
[----:B--2---:R-:W-:-:S03]  /*4ea0*/  FMNMX.FTZ R5, R6, R5, !PT ;  /* 0x0000000506057209 */ /* 0x004fc60007810000 */
[----:B------:R-:W1:Y:S04]  /*4eb0*/  SHFL.BFLY PT, R220, R7, 0x1, 0x1f ;  /* 0x0c201f0007dc7f89 */ /* 0x000e6800000e0000 */
[----:B------:R-:W2:Y:S01]  /*4ec0*/  SHFL.BFLY PT, R0, R5, 0x1, 0x1f ;  /* 0x0c201f0005007f89 */ /* 0x000ea200000e0000 */
[----:B-1----:R-:W-:Y:S02]  /*4ed0*/  FMNMX.FTZ R220, R7, R220, !PT ;  /* 0x000000dc07dc7209 */ /* 0x002fe40007810000 */
[----:B--2---:R-:W-:-:S03]  /*4ee0*/  FMNMX.FTZ R0, R5, R0, !PT ;  /* 0x0000000005007209 */ /* 0x004fc60007810000 */
[C---:B------:R-:W-:Y:S01]  /*4ef0*/  FMUL.FTZ R157, R220.reuse, c[0x0][0x23c] ;  /* 0x00008f00dc9d7a20 */ /* 0x040fe20000410000 */
[----:B------:R-:W-:Y:S02]  /*4f00*/  FSETP.NEU.FTZ.AND P1, PT, R220, -INF , PT ;  /* 0xff800000dc00780b */ /* 0x000fe40003f3d000 */
[C---:B------:R-:W-:Y:S01]  /*4f10*/  FSETP.NEU.FTZ.AND P0, PT, R0.reuse, -INF , PT ;  /* 0xff8000000000780b */ /* 0x040fe20003f1d000 */
[----:B------:R-:W-:Y:S01]  /*4f20*/  FMUL.FTZ R156, R0, c[0x0][0x23c] ;  /* 0x00008f00009c7a20 */ /* 0x000fe20000410000 */
[----:B------:R-:W-:Y:S02]  /*4f30*/  FSEL R157, R157, RZ, P1 ;  /* 0x000000ff9d9d7208 */ /* 0x000fe40000800000 */
[----:B------:R-:W-:Y:S02]  /*4f40*/  FSEL R5, R220, RZ, P1 ;  /* 0x000000ffdc057208 */ /* 0x000fe40000800000 */
[----:B------:R-:W-:Y:S01]  /*4f50*/  FSEL R6, R0, RZ, P0 ;  /* 0x000000ff00067208 */ /* 0x000fe20000000000 */
[----:B------:R-:W-:Y:S01]  /*4f60*/  FFMA.FTZ R150, R4, c[0x0][0x23c], -R157 ;  /* 0x00008f0004967a23 */ /* 0x000fe2000001089d */
[----:B------:R-:W-:Y:S01]  /*4f70*/  FSEL R156, R156, RZ, P0 ;  /* 0x000000ff9c9c7208 */ /* 0x000fe20000000000 */
[----:B------:R-:W-:Y:S01]  /*4f80*/  FADD.FTZ R4, R132, -R5 ;  /* 0x8000000584047221 */ /* 0x000fe20000010000 */
[----:B------:R-:W-:Y:S01]  /*4f90*/  ISETP.GE.AND P0, PT, R2, 0x3, PT ;  /* 0x000000030200780c */ /* 0x000fe20003f06270 */
[----:B------:R-:W-:-:S02]  /*4fa0*/  FADD.FTZ R6, R3, -R6 ;  /* 0x8000000603067221 */ /* 0x000fc40000010000 */
[--C-:B------:R-:W-:Y:S01]  /*4fb0*/  FFMA.FTZ R149, R152, c[0x0][0x23c], -R157.reuse ;  /* 0x00008f0098957a23 */ /* 0x100fe2000001089d */
[----:B------:R-:W-:Y:S01]  /*4fc0*/  MUFU.EX2 R150, R150 ;  /* 0x0000009600967308 */ /* 0x000fe20000000800 */
[--C-:B------:R-:W-:Y:S02]  /*4fd0*/  FFMA.FTZ R151, R140, c[0x0][0x23c], -R157.reuse ;  /* 0x00008f008c977a23 */ /* 0x100fe4000001089d */
[----:B------:R-:W-:Y:S02]  /*4fe0*/  FFMA.FTZ R148, R10, c[0x0][0x23c], -R157 ;  /* 0x00008f000a947a23 */ /* 0x000fe4000001089d */
[--C-:B------:R-:W-:Y:S02]  /*4ff0*/  FFMA.FTZ R139, R142, c[0x0][0x23c], -R156.reuse ;  /* 0x00008f008e8b7a23 */ /* 0x100fe4000001089c */
[--C-:B------:R-:W-:Y:S01]  /*5000*/  FFMA.FTZ R138, R143, c[0x0][0x23c], -R156.reuse ;  /* 0x00008f008f8a7a23 */ /* 0x100fe2000001089c */
[----:B------:R-:W1:Y:S01]  /*5010*/  MUFU.EX2 R151, R151 ;  /* 0x0000009700977308 */ /* 0x000e620000000800 */
[--C-:B------:R-:W-:Y:S01]  /*5020*/  FFMA.FTZ R137, R11, c[0x0][0x23c], -R156.reuse ;  /* 0x00008f000b897a23 */ /* 0x100fe2000001089c */
[----:B------:R-:W-:Y:S01]  /*5030*/  LDSM.16.MT88.4 R140, [R190+0x12800] ;  /* 0x01280000be8c783b */ /* 0x000fe20000004200 */
[----:B------:R-:W-:-:S02]  /*5040*/  FFMA.FTZ R132, R159, c[0x0][0x23c], -R156 ;  /* 0x00008f009f847a23 */ /* 0x000fc4000001089c */
[----:B------:R-:W-:Y:S01]  /*5050*/  FMUL.FTZ R154, R4, c[0x0][0x23c] ;  /* 0x00008f00049a7a20 */ /* 0x000fe20000410000 */
[----:B------:R-:W2:Y:S01]  /*5060*/  LDSM.16.MT88.4 R8, [R189+0x12000] ;  /* 0x01200000bd08783b */ /* 0x000ea20000004200 */
[----:B------:R-:W-:Y:S01]  /*5070*/  FMUL.FTZ R152, R6, c[0x0][0x23c] ;  /* 0x00008f0006987a20 */ /* 0x000fe20000410000 */
[----:B------:R-:W-:Y:S01]  /*5080*/  MUFU.EX2 R149, R149 ;  /* 0x0000009500957308 */ /* 0x000fe20000000800 */
[--C-:B------:R-:W-:Y:S02]  /*5090*/  FFMA.FTZ R3, R162, c[0x0][0x23c], -R157.reuse ;  /* 0x00008f00a2037a23 */ /* 0x100fe4000001089d */
[--C-:B------:R-:W-:Y:S02]  /*50a0*/  FFMA.FTZ R162, R34, c[0x0][0x23c], -R157.reuse ;  /* 0x00008f0022a27a23 */ /* 0x100fe4000001089d */
[--C-:B------:R-:W-:Y:S02]  /*50b0*/  FFMA.FTZ R159, R32, c[0x0][0x23c], -R157.reuse ;  /* 0x00008f00209f7a23 */ /* 0x100fe4000001089d */
[----:B------:R-:W-:Y:S01]  /*50c0*/  FFMA.FTZ R164, R28, c[0x0][0x23c], -R157 ;  /* 0x00008f001ca47a23 */ /* 0x000fe2000001089d */
[----:B------:R-:W3:Y:S01]  /*50d0*/  MUFU.EX2 R148, R148 ;  /* 0x0000009400947308 */ /* 0x000ee20000000800 */
[----:B-1----:R-:W-:Y:S01]  /*50e0*/  F2FP.PACK_AB R4, R150, R151 ;  /* 0x000000979604723e */ /* 0x002fe200000000ff */
[----:B------:R-:W-:-:S02]  /*50f0*/  FFMA.FTZ R161, R161, c[0x0][0x23c], -R156 ;  /* 0x00008f00a1a17a23 */ /* 0x000fc4000001089c */
[--C-:B------:R-:W-:Y:S02]  /*5100*/  FFMA.FTZ R166, R35, c[0x0][0x23c], -R156.reuse ;  /* 0x00008f0023a67a23 */ /* 0x100fe4000001089c */
[--C-:B------:R-:W-:Y:S02]  /*5110*/  FFMA.FTZ R163, R33, c[0x0][0x23c], -R156.reuse ;  /* 0x00008f0021a37a23 */ /* 0x100fe4000001089c */
[----:B------:R-:W-:Y:S01]  /*5120*/  MUFU.EX2 R139, R139 ;  /* 0x0000008b008b7308 */ /* 0x000fe20000000800 */
[----:B------:R-:W-:Y:S01]  /*5130*/  FFMA.FTZ R168, R31, c[0x0][0x23c], -R156 ;  /* 0x00008f001fa87a23 */ /* 0x000fe2000001089c */
[----:B------:R-:W-:Y:S01]  /*5140*/  LDSM.16.MT88.4 R32, [R189+0x12800] ;  /* 0x01280000bd20783b */ /* 0x000fe20000004200 */
[--C-:B------:R-:W-:Y:S02]  /*5150*/  FFMA.FTZ R165, R172, c[0x0][0x23c], -R157.reuse ;  /* 0x00008f00aca57a23 */ /* 0x100fe4000001089d */
[--C-:B------:R-:W-:Y:S01]  /*5160*/  FFMA.FTZ R172, R222, c[0x0][0x23c], -R157.reuse ;  /* 0x00008f00deac7a23 */ /* 0x100fe2000001089d */
[----:B------:R-:W-:Y:S01]  /*5170*/  LDSM.16.MT88.4 R28, [R188+0x12800] ;  /* 0x01280000bc1c783b */ /* 0x000fe20000004200 */
[--C-:B------:R-:W-:Y:S01]  /*5180*/  FFMA.FTZ R167, R174, c[0x0][0x23c], -R157.reuse ;  /* 0x00008f00aea77a23 */ /* 0x100fe2000001089d */
[----:B------:R-:W1:Y:S01]  /*5190*/  MUFU.EX2 R138, R138 ;  /* 0x0000008a008a7308 */ /* 0x000e620000000800 */
[----:B---3--:R-:W-:Y:S01]  /*51a0*/  F2FP.PACK_AB R6, R148, R149 ;  /* 0x000000959406723e */ /* 0x008fe200000000ff */
[----:B------:R-:W-:-:S02]  /*51b0*/  FFMA.FTZ R170, R170, c[0x0][0x23c], -R157 ;  /* 0x00008f00aaaa7a23 */ /* 0x000fc4000001089d */
[--C-:B------:R-:W-:Y:S02]  /*51c0*/  FFMA.FTZ R171, R171, c[0x0][0x23c], -R156.reuse ;  /* 0x00008f00abab7a23 */ /* 0x100fe4000001089c */
[--C-:B------:R-:W-:Y:S02]  /*51d0*/  FFMA.FTZ R174, R175, c[0x0][0x23c], -R156.reuse ;  /* 0x00008f00afae7a23 */ /* 0x100fe4000001089c */
[----:B------:R-:W-:Y:S01]  /*51e0*/  MUFU.EX2 R137, R137 ;  /* 0x0000008900897308 */ /* 0x000fe20000000800 */
[--C-:B------:R-:W-:Y:S02]  /*51f0*/  FFMA.FTZ R169, R169, c[0x0][0x23c], -R156.reuse ;  /* 0x00008f00a9a97a23 */ /* 0x100fe4000001089c */
[----:B------:R-:W-:Y:S02]  /*5200*/  FFMA.FTZ R222, R173, c[0x0][0x23c], -R156 ;  /* 0x00008f00adde7a23 */ /* 0x000fe4000001089c */
[--C-:B------:R-:W-:Y:S02]  /*5210*/  FFMA.FTZ R173, R158, c[0x0][0x23c], -R157.reuse ;  /* 0x00008f009ead7a23 */ /* 0x100fe4000001089d */
[--C-:B------:R-:W-:Y:S01]  /*5220*/  FFMA.FTZ R160, R160, c[0x0][0x23c], -R157.reuse ;  /* 0x00008f00a0a07a23 */ /* 0x100fe2000001089d */
[----:B------:R-:W3:Y:S01]  /*5230*/  MUFU.EX2 R132, R132 ;  /* 0x0000008400847308 */ /* 0x000ee20000000800 */
[----:B-1----:R-:W-:Y:S01]  /*5240*/  F2FP.PACK_AB R5, R138, R139 ;  /* 0x0000008b8a05723e */ /* 0x002fe200000000ff */
[----:B------:R-:W-:-:S02]  /*5250*/  FFMA.FTZ R158, R146, c[0x0][0x23c], -R157 ;  /* 0x00008f00929e7a23 */ /* 0x000fc4000001089d */
[--C-:B------:R-:W-:Y:S02]  /*5260*/  FFMA.FTZ R155, R155, c[0x0][0x23c], -R156.reuse ;  /* 0x00008f009b9b7a23 */ /* 0x100fe4000001089c */
[--C-:B------:R-:W-:Y:S02]  /*5270*/  FFMA.FTZ R224, R147, c[0x0][0x23c], -R156.reuse ;  /* 0x00008f0093e07a23 */ /* 0x100fe4000001089c */
[----:B------:R-:W1:Y:S01]  /*5280*/  MUFU.EX2 R154, R154 ;  /* 0x0000009a009a7308 */ /* 0x000e620000000800 */
[--C-:B------:R-:W-:Y:S02]  /*5290*/  FFMA.FTZ R175, R145, c[0x0][0x23c], -R156.reuse ;  /* 0x00008f0091af7a23 */ /* 0x100fe4000001089c */
[----:B------:R-:W-:Y:S02]  /*52a0*/  FFMA.FTZ R157, R144, c[0x0][0x23c], -R157 ;  /* 0x00008f00909d7a23 */ /* 0x000fe4000001089d */
[----:B------:R-:W-:Y:S01]  /*52b0*/  FFMA.FTZ R156, R153, c[0x0][0x23c], -R156 ;  /* 0x00008f00999c7a23 */ /* 0x000fe2000001089c */
[----:B------:R-:W-:Y:S02]  /*52c0*/  LDSM.16.MT88.4 R144, [R190+0x13800] ;  /* 0x01380000be90783b */ /* 0x000fe40000004200 */
[----:B------:R-:W4:Y:S01]  /*52d0*/  MUFU.EX2 R152, R152 ;  /* 0x0000009800987308 */ /* 0x000f220000000800 */
[----:B---3--:R-:W-:Y:S01]  /*52e0*/  F2FP.PACK_AB R7, R132, R137 ;  /* 0x000000898407723e */ /* 0x008fe200000000ff */
[----:B-1----:R-:W-:-:S06]  /*52f0*/  FMUL.FTZ R40, R40, R154 ;  /* 0x0000009a28287220 */ /* 0x002fcc0000410000 */
[----:B------:R-:W-:Y:S01]  /*5300*/  MUFU.EX2 R3, R3 ;  /* 0x0000000300037308 */ /* 0x000fe20000000800 */
[-C--:B------:R-:W-:Y:S02]  /*5310*/  FMUL.FTZ R41, R41, R154.reuse ;  /* 0x0000009a29297220 */ /* 0x080fe40000410000 */
[-C--:B------:R-:W-:Y:S02]  /*5320*/  FMUL.FTZ R44, R44, R154.reuse ;  /* 0x0000009a2c2c7220 */ /* 0x080fe40000410000 */
[----:B------:R-:W-:Y:S02]  /*5330*/  FMUL.FTZ R45, R45, R154 ;  /* 0x0000009a2d2d7220 */ /* 0x000fe40000410000 */
[-C--:B----4-:R-:W-:Y:S01]  /*5340*/  FMUL.FTZ R42, R42, R152.reuse ;  /* 0x000000982a2a7220 */ /* 0x090fe20000410000 */
[----:B------:R-:W1:Y:S01]  /*5350*/  MUFU.EX2 R162, R162 ;  /* 0x000000a200a27308 */ /* 0x000e620000000800 */
[-C--:B------:R-:W-:Y:S02]  /*5360*/  FMUL.FTZ R43, R43, R152.reuse ;  /* 0x000000982b2b7220 */ /* 0x080fe40000410000 */
[----:B------:R-:W-:-:S02]  /*5370*/  FMUL.FTZ R46, R46, R152 ;  /* 0x000000982e2e7220 */ /* 0x000fc40000410000 */
[----:B------:R-:W-:Y:S02]  /*5380*/  FMUL.FTZ R47, R47, R152 ;  /* 0x000000982f2f7220 */ /* 0x000fe40000410000 */
[-C--:B------:R-:W-:Y:S01]  /*5390*/  FMUL.FTZ R128, R128, R154.reuse ;  /* 0x0000009a80807220 */ /* 0x080fe20000410000 */
[C---:B------:R-:W-:Y:S01]  /*53a0*/  HMMA.16816.F32 R40, R4.reuse, R12, R40 ;  /* 0x0000000c0428723c */ /* 0x040fe20000001828 */
[----:B------:R-:W-:Y:S01]  /*53b0*/  FMUL.FTZ R129, R129, R154 ;  /* 0x0000009a81817220 */ /* 0x000fe20000410000 */
[----:B------:R-:W-:Y:S01]  /*53c0*/  MUFU.EX2 R159, R159 ;  /* 0x0000009f009f7308 */ /* 0x000fe20000000800 */
[-C--:B------:R-:W-:Y:S02]  /*53d0*/  FMUL.FTZ R130, R130, R152.reuse ;  /* 0x0000009882827220 */ /* 0x080fe40000410000 */
[----:B------:R-:W-:Y:S02]  /*53e0*/  FMUL.FTZ R131, R131, R152 ;  /* 0x0000009883837220 */ /* 0x000fe40000410000 */
[-C--:B------:R-:W-:Y:S01]  /*53f0*/  FMUL.FTZ R36, R36, R154.reuse ;  /* 0x0000009a24247220 */ /* 0x080fe20000410000 */
[----:B------:R-:W-:Y:S01]  /*5400*/  HMMA.16816.F32 R44, R4, R14, R44 ;  /* 0x0000000e042c723c */ /* 0x000fe2000000182c */
[----:B------:R-:W3:Y:S01]  /*5410*/  LDSM.16.MT88.4 R12, [R192+0x14000] ;  /* 0x01400000c00c783b */ /* 0x000ee20000004200 */
[----:B------:R-:W-:Y:S01]  /*5420*/  FMUL.FTZ R37, R37, R154 ;  /* 0x0000009a25257220 */ /* 0x000fe20000410000 */
[----:B------:R-:W-:Y:S01]  /*5430*/  MUFU.EX2 R164, R164 ;  /* 0x000000a400a47308 */ /* 0x000fe20000000800 */
        /* <DEDUP_REMOVED lines=10> */
[----:B------:R-:W-:Y:S01]  /*54e0*/  FMUL.FTZ R53, R53, R154 ;  /* 0x0000009a35357220 */ /* 0x000fe20000410000 */
[----:B------:R-:W4:Y:S01]  /*54f0*/  LDSM.16.MT88.4 R16, [R188+0x12000] ;  /* 0x01200000bc10783b */ /* 0x000f220000004200 */
[-C--:B------:R-:W-:Y:S01]  /*5500*/  FMUL.FTZ R54, R54, R152.reuse ;  /* 0x0000009836367220 */ /* 0x080fe20000410000 */
[----:B------:R-:W5:Y:S01]  /*5510*/  MUFU.EX2 R166, R166 ;  /* 0x000000a600a67308 */ /* 0x000f620000000800 */
[----:B------:R-:W-:-:S02]  /*5520*/  FMUL.FTZ R55, R55, R152 ;  /* 0x0000009837377220 */ /* 0x000fc40000410000 */
[-C--:B------:R-:W-:Y:S01]  /*5530*/  FMUL.FTZ R64, R64, R154.reuse ;  /* 0x0000009a40407220 */ /* 0x080fe20000410000 */
[C---:B--2---:R-:W-:Y:S01]  /*5540*/  HMMA.16816.F32 R48, R4.reuse, R8, R48 ;  /* 0x000000080430723c */ /* 0x044fe20000001830 */
[----:B------:R-:W-:Y:S02]  /*5550*/  FMUL.FTZ R65, R65, R154 ;  /* 0x0000009a41417220 */ /* 0x000fe40000410000 */
[-C--:B------:R-:W-:Y:S01]  /*5560*/  FMUL.FTZ R66, R66, R152.reuse ;  /* 0x0000009842427220 */ /* 0x080fe20000410000 */
[----:B------:R-:W-:Y:S01]  /*5570*/  MUFU.EX2 R163, R163 ;  /* 0x000000a300a37308 */ /* 0x000fe20000000800 */
[----:B------:R-:W-:Y:S02]  /*5580*/  FMUL.FTZ R67, R67, R152 ;  /* 0x0000009843437220 */ /* 0x000fe40000410000 */
[-C--:B------:R-:W-:Y:S01]  /*5590*/  FMUL.FTZ R68, R68, R154.reuse ;  /* 0x0000009a44447220 */ /* 0x080fe20000410000 */
[----:B------:R-:W-:Y:S01]  /*55a0*/  HMMA.16816.F32 R52, R4, R10, R52 ;  /* 0x0000000a0434723c */ /* 0x000fe20000001834 */
[----:B------:R-:W2:Y:S01]  /*55b0*/  LDSM.16.MT88.4 R8, [R190+0x14000] ;  /* 0x01400000be08783b */ /* 0x000ea20000004200 */
[----:B------:R-:W-:-:S02]  /*55c0*/  FMUL.FTZ R69, R69, R154 ;  /* 0x0000009a45457220 */ /* 0x000fc40000410000 */
[-C--:B------:R-:W-:Y:S01]  /*55d0*/  FMUL.FTZ R70, R70, R152.reuse ;  /* 0x0000009846467220 */ /* 0x080fe20000410000 */
[----:B------:R-:W1:Y:S01]  /*55e0*/  MUFU.EX2 R168, R168 ;  /* 0x000000a800a87308 */ /* 0x000e620000000800 */
[----:B------:R-:W-:Y:S02]  /*55f0*/  FMUL.FTZ R71, R71, R152 ;  /* 0x0000009847477220 */ /* 0x000fe40000410000 */
[C---:B---3--:R-:W-:Y:S01]  /*5600*/  HMMA.16816.F32 R64, R4.reuse, R12, R64 ;  /* 0x0000000c0440723c */ /* 0x048fe20000001840 */
[-C--:B------:R-:W-:Y:S02]  /*5610*/  FMUL.FTZ R56, R56, R154.reuse ;  /* 0x0000009a38387220 */ /* 0x080fe40000410000 */
[----:B------:R-:W-:Y:S02]  /*5620*/  FMUL.FTZ R57, R57, R154 ;  /* 0x0000009a39397220 */ /* 0x000fe40000410000 */
[-C--:B------:R-:W-:Y:S01]  /*5630*/  FMUL.FTZ R58, R58, R152.reuse ;  /* 0x000000983a3a7220 */ /* 0x080fe20000410000 */
[----:B------:R-:W-:Y:S01]  /*5640*/  MUFU.EX2 R165, R165 ;  /* 0x000000a500a57308 */ /* 0x000fe20000000800 */
[----:B------:R-:W-:Y:S01]  /*5650*/  FMUL.FTZ R59, R59, R152 ;  /* 0x000000983b3b7220 */ /* 0x000fe20000410000 */
[----:B------:R-:W-:Y:S01]  /*5660*/  HMMA.16816.F32 R68, R4, R14, R68 ;  /* 0x0000000e0444723c */ /* 0x000fe20000001844 */
[----:B------:R-:W3:Y:S01]  /*5670*/  LDSM.16.MT88.4 R12, [R188+0x14000] ;  /* 0x01400000bc0c783b */ /* 0x000ee20000004200 */
[----:B------:R-:W-:-:S02]  /*5680*/  FMUL.FTZ R60, R60, R154 ;  /* 0x0000009a3c3c7220 */ /* 0x000fc40000410000 */
[----:B------:R-:W-:Y:S02]  /*5690*/  FMUL.FTZ R61, R61, R154 ;  /* 0x0000009a3d3d7220 */ /* 0x000fe40000410000 */
[-C--:B------:R-:W-:Y:S01]  /*56a0*/  FMUL.FTZ R62, R62, R152.reuse ;  /* 0x000000983e3e7220 */ /* 0x080fe20000410000 */
[----:B------:R-:W1:Y:S01]  /*56b0*/  MUFU.EX2 R172, R172 ;  /* 0x000000ac00ac7308 */ /* 0x000e620000000800 */
[----:B------:R-:W-:Y:S02]  /*56c0*/  FMUL.FTZ R63, R63, R152 ;  /* 0x000000983f3f7220 */ /* 0x000fe40000410000 */
[-C--:B------:R-:W-:Y:S01]  /*56d0*/  FMUL.FTZ R72, R72, R154.reuse ;  /* 0x0000009a48487220 */ /* 0x080fe20000410000 */
[----:B----4-:R-:W-:Y:S01]  /*56e0*/  HMMA.16816.F32 R56, R4, R16, R56 ;  /* 0x000000100438723c */ /* 0x010fe20000001838 */
[----:B------:R-:W-:Y:S02]  /*56f0*/  FMUL.FTZ R73, R73, R154 ;  /* 0x0000009a49497220 */ /* 0x000fe40000410000 */
[-C--:B------:R-:W-:Y:S01]  /*5700*/  FMUL.FTZ R74, R74, R152.reuse ;  /* 0x000000984a4a7220 */ /* 0x080fe20000410000 */
[----:B------:R-:W-:Y:S01]  /*5710*/  MUFU.EX2 R167, R167 ;  /* 0x000000a700a77308 */ /* 0x000fe20000000800 */
[----:B------:R-:W-:-:S02]  /*5720*/  FMUL.FTZ R75, R75, R152 ;  /* 0x000000984b4b7220 */ /* 0x000fc40000410000 */
[-C--:B------:R-:W-:Y:S01]  /*5730*/  FMUL.FTZ R76, R76, R154.reuse ;  /* 0x0000009a4c4c7220 */ /* 0x080fe20000410000 */
[C---:B------:R-:W-:Y:S01]  /*5740*/  HMMA.16816.F32 R60, R4.reuse, R18, R60 ;  /* 0x00000012043c723c */ /* 0x040fe2000000183c */
[----:B------:R-:W-:Y:S01]  /*5750*/  FMUL.FTZ R77, R77, R154 ;  /* 0x0000009a4d4d7220 */ /* 0x000fe20000410000 */
[----:B------:R-:W4:Y:S01]  /*5760*/  LDSM.16.MT88.4 R16, [R189+0x14000] ;  /* 0x01400000bd10783b */ /* 0x000f220000004200 */
[-C--:B------:R-:W-:Y:S01]  /*5770*/  FMUL.FTZ R78, R78, R152.reuse ;  /* 0x000000984e4e7220 */ /* 0x080fe20000410000 */
[----:B------:R-:W-:Y:S01]  /*5780*/  MUFU.EX2 R170, R170 ;  /* 0x000000aa00aa7308 */ /* 0x000fe20000000800 */
[----:B------:R-:W-:Y:S02]  /*5790*/  FMUL.FTZ R79, R79, R152 ;  /* 0x000000984f4f7220 */ /* 0x000fe40000410000 */
[-C--:B------:R-:W-:Y:S01]  /*57a0*/  FMUL.FTZ R88, R88, R154.reuse ;  /* 0x0000009a58587220 */ /* 0x080fe20000410000 */
[----:B--2---:R-:W-:Y:S01]  /*57b0*/  HMMA.16816.F32 R72, R4, R8, R72 ;  /* 0x000000080448723c */ /* 0x004fe20000001848 */
[----:B------:R-:W-:-:S02]  /*57c0*/  FMUL.FTZ R89, R89, R154 ;  /* 0x0000009a59597220 */ /* 0x000fc40000410000 */
[-C--:B------:R-:W-:Y:S01]  /*57d0*/  FMUL.FTZ R90, R90, R152.reuse ;  /* 0x000000985a5a7220 */ /* 0x080fe20000410000 */
[----:B------:R-:W-:Y:S01]  /*57e0*/  MUFU.EX2 R171, R171 ;  /* 0x000000ab00ab7308 */ /* 0x000fe20000000800 */
[----:B------:R-:W-:Y:S02]  /*57f0*/  FMUL.FTZ R91, R91, R152 ;  /* 0x000000985b5b7220 */ /* 0x000fe40000410000 */
[-C--:B------:R-:W-:Y:S01]  /*5800*/  FMUL.FTZ R92, R92, R154.reuse ;  /* 0x0000009a5c5c7220 */ /* 0x080fe20000410000 */
[----:B------:R-:W-:Y:S01]  /*5810*/  HMMA.16816.F32 R76, R4, R10, R76 ;  /* 0x0000000a044c723c */ /* 0x000fe2000000184c */
[----:B------:R-:W2:Y:S01]  /*5820*/  LDSM.16.MT88.4 R8, [R192+0x16000] ;  /* 0x01600000c008783b */ /* 0x000ea20000004200 */
[----:B------:R-:W-:Y:S02]  /*5830*/  FMUL.FTZ R93, R93, R154 ;  /* 0x0000009a5d5d7220 */ /* 0x000fe40000410000 */
[-C--:B------:R-:W-:Y:S01]  /*5840*/  FMUL.FTZ R94, R94, R152.reuse ;  /* 0x000000985e5e7220 */ /* 0x080fe20000410000 */
[----:B------:R-:W1:Y:S01]  /*5850*/  MUFU.EX2 R174, R174 ;  /* 0x000000ae00ae7308 */ /* 0x000e620000000800 */
[----:B------:R-:W-:-:S02]  /*5860*/  FMUL.FTZ R95, R95, R152 ;  /* 0x000000985f5f7220 */ /* 0x000fc40000410000 */
        /* <DEDUP_REMOVED lines=24> */
[----:B------:R-:W1:Y:S01]  /*59f0*/  MUFU.EX2 R173, R173 ;  /* 0x000000ad00ad7308 */ /* 0x000e620000000800 */
        /* <DEDUP_REMOVED lines=12> */
[----:B------:R-:W-:Y:S01]  /*5ac0*/  MUFU.EX2 R157, R157 ;  /* 0x0000009d009d7308 */ /* 0x000fe20000000800 */
        /* <DEDUP_REMOVED lines=27> */
[----:B------:R-:W-:Y:S01]  /*5c80*/  FFMA.FTZ R151, R221, R154, R151 ;  /* 0x0000009add977223 */ /* 0x000fe20000010097 */
[----:B--2---:R-:W-:Y:S01]  /*5c90*/  HMMA.16816.F32 R120, R4, R8, R120 ;  /* 0x000000080478723c */ /* 0x004fe20000001878 */
[----:B------:R-:W-:-:S02]  /*5ca0*/  FFMA.FTZ R139, R219, R152, R139 ;  /* 0x00000098db8b7223 */ /* 0x000fc4000001008b */
[----:B------:R-:W-:Y:S02]  /*5cb0*/  FADD.FTZ R150, R150, R151 ;  /* 0x0000009796967221 */ /* 0x000fe40000010000 */
[----:B------:R-:W-:Y:S02]  /*5cc0*/  FADD.FTZ R138, R138, R139 ;  /* 0x0000008b8a8a7221 */ /* 0x000fe40000010000 */
[----:B------:R-:W-:Y:S01]  /*5cd0*/  FADD.FTZ R149, R149, R150 ;  /* 0x0000009695957221 */ /* 0x000fe20000010000 */
[----:B------:R-:W-:Y:S01]  /*5ce0*/  HMMA.16816.F32 R116, R4, R10, R116 ;  /* 0x0000000a0474723c */ /* 0x000fe20000001874 */
[----:B------:R-:W-:Y:S01]  /*5cf0*/  LDSM.16.MT88.4 R8, [R188+0x14800] ;  /* 0x01480000bc08783b */ /* 0x000fe20000004200 */
[----:B------:R-:W-:Y:S02]  /*5d00*/  FADD.FTZ R137, R137, R138 ;  /* 0x0000008a89897221 */ /* 0x000fe40000010000 */
[----:B------:R-:W-:Y:S02]  /*5d10*/  FADD.FTZ R148, R148, R149 ;  /* 0x0000009594947221 */ /* 0x000fe40000010000 */
[----:B------:R-:W-:Y:S01]  /*5d20*/  FADD.FTZ R132, R132, R137 ;  /* 0x0000008984847221 */ /* 0x000fe20000010000 */
[----:B-1----:R-:W-:Y:S01]  /*5d30*/  F2FP.PACK_AB R4, R162, R3 ;  /* 0x00000003a204723e */ /* 0x002fe200000000ff */
[----:B------:R-:W-:Y:S01]  /*5d40*/  FADD.FTZ R3, R3, R148 ;  /* 0x0000009403037221 */ /* 0x000fe20000010000 */
[----:B-----5:R-:W-:Y:S01]  /*5d50*/  F2FP.PACK_AB R5, R166, R161 ;  /* 0x000000a1a605723e */ /* 0x020fe200000000ff */
[----:B------:R-:W-:Y:S01]  /*5d60*/  FADD.FTZ R161, R161, R132 ;  /* 0x00000084a1a17221 */ /* 0x000fe20000010000 */
[----:B------:R-:W-:Y:S01]  /*5d70*/  F2FP.PACK_AB R6, R164, R159 ;  /* 0x0000009fa406723e */ /* 0x000fe200000000ff */
[----:B------:R-:W-:Y:S01]  /*5d80*/  FADD.FTZ R162, R162, R3 ;  /* 0x00000003a2a27221 */ /* 0x000fe20000010000 */
[----:B------:R-:W-:Y:S01]  /*5d90*/  F2FP.PACK_AB R7, R168, R163 ;  /* 0x000000a3a807723e */ /* 0x000fe200000000ff */
[----:B------:R-:W-:Y:S01]  /*5da0*/  FADD.FTZ R166, R166, R161 ;  /* 0x000000a1a6a67221 */ /* 0x000fe20000010000 */
[----:B------:R-:W-:Y:S01]  /*5db0*/  MOV R132, R220 ;  /* 0x000000dc00847202 */ /* 0x000fe20000000f00 */
[----:B------:R-:W-:-:S02]  /*5dc0*/  FADD.FTZ R159, R159, R162 ;  /* 0x000000a29f9f7221 */ /* 0x000fc40000010000 */
[----:B------:R-:W-:Y:S02]  /*5dd0*/  FADD.FTZ R163, R163, R166 ;  /* 0x000000a6a3a37221 */ /* 0x000fe40000010000 */
[----:B---3--:R-:W-:Y:S01]  /*5de0*/  HMMA.16816.F32 R128, R4, R12, R128 ;  /* 0x0000000c0480723c */ /* 0x008fe20000001880 */
[----:B------:R-:W-:Y:S02]  /*5df0*/  FADD.FTZ R164, R164, R159 ;  /* 0x0000009fa4a47221 */ /* 0x000fe40000010000 */
[----:B------:R-:W-:-:S05]  /*5e00*/  FADD.FTZ R168, R168, R163 ;  /* 0x000000a3a8a87221 */ /* 0x000fca0000010000 */
[C---:B------:R-:W-:Y:S01]  /*5e10*/  HMMA.16816.F32 R36, R4.reuse, R14, R36 ;  /* 0x0000000e0424723c */ /* 0x040fe20000001824 */
[----:B------:R-:W1:Y:S07]  /*5e20*/  LDSM.16.MT88.4 R12, [R192+0x16800] ;  /* 0x01680000c00c783b */ /* 0x000e6e0000004200 */
[C---:B------:R-:W-:Y:S08]  /*5e30*/  HMMA.16816.F32 R64, R4.reuse, R24, R64 ;  /* 0x000000180440723c */ /* 0x040ff00000001840 */
[C---:B------:R-:W-:Y:S01]  /*5e40*/  HMMA.16816.F32 R68, R4.reuse, R26, R68 ;  /* 0x0000001a0444723c */ /* 0x040fe20000001844 */
[----:B------:R-:W2:Y:S07]  /*5e50*/  LDSM.16.MT88.4 R24, [R190+0x16800] ;  /* 0x01680000be18783b */ /* 0x000eae0000004200 */
[C---:B------:R-:W-:Y:S08]  /*5e60*/  HMMA.16816.F32 R72, R4.reuse, R20, R72 ;  /* 0x000000140448723c */ /* 0x040ff00000001848 */
[C---:B------:R-:W-:Y:S01]  /*5e70*/  HMMA.16816.F32 R76, R4.reuse, R22, R76 ;  /* 0x00000016044c723c */ /* 0x040fe2000000184c */
[----:B------:R-:W3:Y:S07]  /*5e80*/  LDSM.16.MT88.4 R20, [R189+0x16800] ;  /* 0x01680000bd14783b */ /* 0x000eee0000004200 */
[C---:B----4-:R-:W-:Y:S08]  /*5e90*/  HMMA.16816.F32 R80, R4.reuse, R16, R80 ;  /* 0x000000100450723c */ /* 0x050ff00000001850 */
[C---:B------:R-:W-:Y:S01]  /*5ea0*/  HMMA.16816.F32 R84, R4.reuse, R18, R84 ;  /* 0x000000120454723c */ /* 0x040fe20000001854 */
[----:B------:R-:W4:Y:S07]  /*5eb0*/  LDSM.16.MT88.4 R16, [R188+0x16800] ;  /* 0x01680000bc10783b */ /* 0x000f2e0000004200 */
[C---:B-1----:R-:W-:Y:S08]  /*5ec0*/  HMMA.16816.F32 R96, R4.reuse, R12, R96 ;  /* 0x0000000c0460723c */ /* 0x042ff00000001860 */
[C---:B------:R-:W-:Y:S01]  /*5ed0*/  HMMA.16816.F32 R100, R4.reuse, R14, R100 ;  /* 0x0000000e0464723c */ /* 0x040fe20000001864 */
[----:B------:R-:W1:Y:S07]  /*5ee0*/  LDSM.16.MT88.4 R12, [R192+0x13000] ;  /* 0x01300000c00c783b */ /* 0x000e6e0000004200 */
        /* <DEDUP_REMOVED lines=11> */
[----:B------:R-:W5:Y:S07]  /*5fa0*/  LDSM.16.MT88.4 R8, [R190+0x13000] ;  /* 0x01300000be08783b */ /* 0x000f6e0000004200 */
[C---:B--2---:R-:W-:Y:S08]  /*5fb0*/  HMMA.16816.F32 R104, R4.reuse, R24, R104 ;  /* 0x000000180468723c */ /* 0x044ff00000001868 */
[C---:B------:R-:W-:Y:S01]  /*5fc0*/  HMMA.16816.F32 R124, R4.reuse, R26, R124 ;  /* 0x0000001a047c723c */ /* 0x040fe2000000187c */
[----:B------:R-:W2:Y:S07]  /*5fd0*/  LDSM.16.MT88.4 R24, [R192+0x15000] ;  /* 0x01500000c018783b */ /* 0x000eae0000004200 */
[C---:B---3--:R-:W-:Y:S08]  /*5fe0*/  HMMA.16816.F32 R108, R4.reuse, R20, R108 ;  /* 0x00000014046c723c */ /* 0x048ff0000000186c */
[C---:B------:R-:W-:Y:S01]  /*5ff0*/  HMMA.16816.F32 R112, R4.reuse, R22, R112 ;  /* 0x000000160470723c */ /* 0x040fe20000001870 */
[----:B------:R-:W-:Y:S07]  /*6000*/  LDSM.16.MT88.4 R20, [R190+0x15000] ;  /* 0x01500000be14783b */ /* 0x000fee0000004200 */
[C---:B----4-:R-:W-:Y:S08]  /*6010*/  HMMA.16816.F32 R120, R4.reuse, R16, R120 ;  /* 0x000000100478723c */ /* 0x050ff00000001878 */
        /* <DEDUP_REMOVED lines=17> */
[C---:B-----5:R-:W-:Y:S08]  /*6130*/  HMMA.16816.F32 R40, R4.reuse, R8, R40 ;  /* 0x000000080428723c */ /* 0x060ff00000001828 */
[C---:B------:R-:W-:Y:S01]  /*6140*/  HMMA.16816.F32 R44, R4.reuse, R10, R44 ;  /* 0x0000000a042c723c */ /* 0x040fe2000000182c */
[----:B------:R-:W4:Y:S07]  /*6150*/  LDSM.16.MT88.4 R8, [R192+0x17000] ;  /* 0x01700000c008783b */ /* 0x000f2e0000004200 */
[C---:B--2---:R-:W-:Y:S08]  /*6160*/  HMMA.16816.F32 R64, R4.reuse, R24, R64 ;  /* 0x000000180440723c */ /* 0x044ff00000001840 */
[C---:B------:R-:W-:Y:S01]  /*6170*/  HMMA.16816.F32 R68, R4.reuse, R26, R68 ;  /* 0x0000001a0444723c */ /* 0x040fe20000001844 */
[----:B------:R-:W2:Y:S07]  /*6180*/  LDSM.16.MT88.4 R24, [R190+0x17000] ;  /* 0x01700000be18783b */ /* 0x000eae0000004200 */
[C---:B---3--:R-:W-:Y:S08]  /*6190*/  HMMA.16816.F32 R80, R4.reuse, R16, R80 ;  /* 0x000000100450723c */ /* 0x048ff00000001850 */
[C---:B-1----:R-:W-:Y:S08]  /*61a0*/  HMMA.16816.F32 R88, R4.reuse, R12, R88 ;  /* 0x0000000c0458723c */ /* 0x042ff00000001858 */
[C---:B------:R-:W-:Y:S01]  /*61b0*/  HMMA.16816.F32 R92, R4.reuse, R14, R92 ;  /* 0x0000000e045c723c */ /* 0x040fe2000000185c */
[----:B------:R-:W1:Y:S07]  /*61c0*/  LDSM.16.MT88.4 R12, [R188+0x17000] ;  /* 0x01700000bc0c783b */ /* 0x000e6e0000004200 */
[C---:B------:R-:W-:Y:S01]  /*61d0*/  HMMA.16816.F32 R84, R4.reuse, R18, R84 ;  /* 0x000000120454723c */ /* 0x040fe20000001854 */
[----:B------:R-:W3:Y:S07]  /*61e0*/  LDSM.16.MT88.4 R16, [R189+0x17000] ;  /* 0x01700000bd10783b */ /* 0x000eee0000004200 */
[C---:B----4-:R-:W-:Y:S08]  /*61f0*/  HMMA.16816.F32 R96, R4.reuse, R8, R96 ;  /* 0x000000080460723c */ /* 0x050ff00000001860 */
[C---:B------:R-:W-:Y:S01]  /*6200*/  HMMA.16816.F32 R100, R4.reuse, R10, R100 ;  /* 0x0000000a0464723c */ /* 0x040fe20000001864 */
[----:B------:R-:W4:Y:S07]  /*6210*/  LDSM.16.MT88.4 R8, [R192+0x13800] ;  /* 0x01380000c008783b */ /* 0x000f2e0000004200 */
[C---:B--2---:R-:W-:Y:S08]  /*6220*/  HMMA.16816.F32 R104, R4.reuse, R24, R104 ;  /* 0x000000180468723c */ /* 0x044ff00000001868 */
[C---:B------:R-:W-:Y:S01]  /*6230*/  HMMA.16816.F32 R124, R4.reuse, R26, R124 ;  /* 0x0000001a047c723c */ /* 0x040fe2000000187c */
[----:B------:R-:W2:Y:S07]  /*6240*/  LDSM.16.MT88.4 R24, [R192+0x15800] ;  /* 0x01580000c018783b */ /* 0x000eae0000004200 */
[C---:B-1----:R-:W-:Y:S08]  /*6250*/  HMMA.16816.F32 R120, R4.reuse, R12, R120 ;  /* 0x0000000c0478723c */ /* 0x042ff00000001878 */
[C---:B------:R-:W-:Y:S01]  /*6260*/  HMMA.16816.F32 R116, R4.reuse, R14, R116 ;  /* 0x0000000e0474723c */ /* 0x040fe20000001874 */
[----:B------:R-:W1:Y:S07]  /*6270*/  LDSM.16.MT88.4 R12, [R192+0x17800] ;  /* 0x01780000c00c783b */ /* 0x000e6e0000004200 */
[C---:B------:R-:W-:Y:S08]  /*6280*/  HMMA.16816.F32 R48, R4.reuse, R32, R48 ;  /* 0x000000200430723c */ /* 0x040ff00000001830 */
[C---:B------:R-:W-:Y:S01]  /*6290*/  HMMA.16816.F32 R52, R4.reuse, R34, R52 ;  /* 0x000000220434723c */ /* 0x040fe20000001834 */
[----:B------:R-:W5:Y:S07]  /*62a0*/  LDSM.16.MT88.4 R32, [R188+0x13800] ;  /* 0x01380000bc20783b */ /* 0x000f6e0000004200 */
[C---:B------:R-:W-:Y:S08]  /*62b0*/  HMMA.16816.F32 R56, R4.reuse, R28, R56 ;  /* 0x0000001c0438723c */ /* 0x040ff00000001838 */
[C---:B------:R-:W-:Y:S01]  /*62c0*/  HMMA.16816.F32 R60, R4.reuse, R30, R60 ;  /* 0x0000001e043c723c */ /* 0x040fe2000000183c */
[----:B------:R-:W1:Y:S07]  /*62d0*/  LDSM.16.MT88.4 R28, [R190+0x15800] ;  /* 0x01580000be1c783b */ /* 0x000e6e0000004200 */
[C---:B------:R-:W-:Y:S08]  /*62e0*/  HMMA.16816.F32 R72, R4.reuse, R20, R72 ;  /* 0x000000140448723c */ /* 0x040ff00000001848 */
[C---:B------:R-:W-:Y:S01]  /*62f0*/  HMMA.16816.F32 R76, R4.reuse, R22, R76 ;  /* 0x00000016044c723c */ /* 0x040fe2000000184c */
[----:B------:R-:W1:Y:S07]  /*6300*/  LDSM.16.MT88.4 R20, [R189+0x15800] ;  /* 0x01580000bd14783b */ /* 0x000e6e0000004200 */
[C---:B---3--:R-:W-:Y:S08]  /*6310*/  HMMA.16816.F32 R108, R4.reuse, R16, R108 ;  /* 0x00000010046c723c */ /* 0x048ff0000000186c */
        /* <DEDUP_REMOVED lines=13> */
[----:B----4-:R-:W-:Y:S01]  /*63f0*/  HMMA.16816.F32 R128, R4, R8, R128 ;  /* 0x000000080480723c */ /* 0x010fe20000001880 */
[----:B------:R-:W-:Y:S02]  /*6400*/  FADD.FTZ R221, R157, R158 ;  /* 0x0000009e9ddd7221 */ /* 0x000fe40000010000 */
[----:B------:R-:W-:-:S05]  /*6410*/  FADD.FTZ R219, R156, R175 ;  /* 0x000000af9cdb7221 */ /* 0x000fca0000010000 */
        /* <DEDUP_REMOVED lines=9> */
[C---:B------:R-:W-:Y:S08]  /*64b0*/  HMMA.16816.F32 R44, R4.reuse, R146, R44 ;  /* 0x00000092042c723c */ /* 0x040ff0000000182c */
[C---:B------:R-:W-:Y:S08]  /*64c0*/  HMMA.16816.F32 R48, R4.reuse, R140, R48 ;  /* 0x0000008c0430723c */ /* 0x040ff00000001830 */
[C---:B------:R-:W-:Y:S08]  /*64d0*/  HMMA.16816.F32 R52, R4.reuse, R142, R52 ;  /* 0x0000008e0434723c */ /* 0x040ff00000001834 */
[C---:B-----5:R-:W-:Y:S08]  /*64e0*/  HMMA.16816.F32 R56, R4.reuse, R32, R56 ;  /* 0x000000200438723c */ /* 0x060ff00000001838 */
[C---:B------:R-:W-:Y:S08]  /*64f0*/  HMMA.16816.F32 R60, R4.reuse, R34, R60 ;  /* 0x00000022043c723c */ /* 0x040ff0000000183c */
[C---:B------:R-:W-:Y:S08]  /*6500*/  HMMA.16816.F32 R72, R4.reuse, R28, R72 ;  /* 0x0000001c0448723c */ /* 0x040ff00000001848 */
[C---:B------:R-:W-:Y:S08]  /*6510*/  HMMA.16816.F32 R76, R4.reuse, R30, R76 ;  /* 0x0000001e044c723c */ /* 0x040ff0000000184c */
[C---:B------:R-:W-:Y:S08]  /*6520*/  HMMA.16816.F32 R80, R4.reuse, R20, R80 ;  /* 0x000000140450723c */ /* 0x040ff00000001850 */
[C---:B------:R-:W-:Y:S08]  /*6530*/  HMMA.16816.F32 R84, R4.reuse, R22, R84 ;  /* 0x000000160454723c */ /* 0x040ff00000001854 */
[C---:B---3--:R-:W-:Y:S08]  /*6540*/  HMMA.16816.F32 R88, R4.reuse, R16, R88 ;  /* 0x000000100458723c */ /* 0x048ff00000001858 */
[C---:B------:R-:W-:Y:S08]  /*6550*/  HMMA.16816.F32 R92, R4.reuse, R18, R92 ;  /* 0x00000012045c723c */ /* 0x040ff0000000185c */
[C---:B----4-:R-:W-:Y:S08]  /*6560*/  HMMA.16816.F32 R104, R4.reuse, R8, R104 ;  /* 0x000000080468723c */ /* 0x050ff00000001868 */
[C---:B------:R-:W-:Y:S08]  /*6570*/  HMMA.16816.F32 R124, R4.reuse, R10, R124 ;  /* 0x0000000a047c723c */ /* 0x040ff0000000187c */
[C---:B--2---:R-:W-:Y:S08]  /*6580*/  HMMA.16816.F32 R108, R4.reuse, R24, R108 ;  /* 0x00000018046c723c */ /* 0x044ff0000000186c */
[C---:B------:R-:W-:Y:S08]  /*6590*/  HMMA.16816.F32 R112, R4.reuse, R26, R112 ;  /* 0x0000001a0470723c */ /* 0x040ff00000001870 */
[C---:B-1----:R-:W-:Y:S08]  /*65a0*/  HMMA.16816.F32 R120, R4.reuse, R12, R120 ;  /* 0x0000000c0478723c */ /* 0x042ff00000001878 */
        /* <DEDUP_REMOVED lines=10> */
[----:B------:R-:W-:Y:S02]  /*6650*/  IMAD.MOV.U32 R5, RZ, RZ, c[0x0][0x1a0] ;  /* 0x00006800ff057624 */ /* 0x000fe400078e00ff */
[----:B------:R-:W-:Y:S01]  /*6660*/  IMAD R9, R3, c[0x0][0x1a4], R4 ;  /* 0x0000690003097a24 */ /* 0x000fe200078e0204 */
[----:B------:R-:W-:Y:S01]  /*6670*/  LEA R16, P1, R7, c[0x0][0x170], 0x1 ;  /* 0x00005c0007107a11 */ /* 0x000fe200078208ff */
[----:B------:R-:W-:Y:S02]  /*6680*/  IMAD.MOV.U32 R4, RZ, RZ, c[0x0][0x1a4] ;  /* 0x00006900ff047624 */ /* 0x000fe400078e00ff */
[----:B------:R-:W-:Y:S02]  /*6690*/  IMAD.IADD R9, R11, 0x1, R9 ;  /* 0x000000010b097824 */ /* 0x000fe400078e0209 */
[----:B------:R-:W-:-:S03]  /*66a0*/  IMAD R218, R3, 0x40, R218 ;  /* 0x0000004003da7824 */ /* 0x000fc600078e02da */
[----:B------:R-:W-:Y:S02]  /*66b0*/  LEA.HI.X R6, R10, R209, R9, 0x6, P0 ;  /* 0x000000d10a067211 */ /* 0x000fe400000f3409 */
[----:B------:R-:W-:Y:S02]  /*66c0*/  LEA R18, P0, R5, R16, 0x6 ;  /* 0x0000001005127211 */ /* 0x000fe400078030ff */
[----:B------:R-:W-:Y:S02]  /*66d0*/  LEA.HI.X R17, R7, c[0x0][0x174], R6, 0x1, P1 ;  /* 0x00005d0007117a11 */ /* 0x000fe400008f0c06 */
[C---:B------:R-:W-:Y:S02]  /*66e0*/  IADD3 R132, R218.reuse, 0x11, RZ ;  /* 0x00000011da847810 */ /* 0x040fe40007ffe0ff */
        /* <DEDUP_REMOVED lines=11> */
[----:B------:R-:W2:Y:S04]  /*67a0*/  LDSM.16.M88.4 R136, [R197+0xc000] ;  /* 0x00c00000c588783b */ /* 0x000ea80000000200 */
[----:B------:R-:W3:Y:S04]  /*67b0*/  LDSM.16.M88.4 R28, [R197+0xc800] ;  /* 0x00c80000c51c783b */ /* 0x000ee80000000200 */
[----:B------:R-:W4:Y:S04]  /*67c0*/  LDSM.16.M88.4 R20, [R197+0xd000] ;  /* 0x00d00000c514783b */ /* 0x000f280000000200 */
[----:B------:R-:W1:Y:S04]  /*67d0*/  LDSM.16.M88.4 R12, [R197+0xd800] ;  /* 0x00d80000c50c783b */ /* 0x000e680000000200 */
[----:B------:R-:W-:Y:S04]  /*67e0*/  LDSM.16.M88.4 R152, [R196] ;  /* 0x00000000c498783b */ /* 0x000fe80000000200 */
[----:B------:R-:W5:Y:S04]  /*67f0*/  LDSM.16.M88.4 R8, [R195] ;  /* 0x00000000c308783b */ /* 0x000f680000000200 */
[----:B------:R-:W1:Y:S04]  /*6800*/  LDSM.16.M88.4 R144, [R187] ;  /* 0x00000000bb90783b */ /* 0x000e680000000200 */
[----:B------:R-:W1:Y:S04]  /*6810*/  LDSM.16.M88.4 R4, [R186] ;  /* 0x00000000ba04783b */ /* 0x000e680000000200 */
[----:B------:R-:W1:Y:S04]  /*6820*/  LDSM.16.M88.4 R156, [R185] ;  /* 0x00000000b99c783b */ /* 0x000e680000000200 */
[----:B------:R-:W-:Y:S01]  /*6830*/  LDSM.16.M88.4 R168, [R191+0xc800] ;  /* 0x00c80000bfa8783b */ /* 0x000fe20000000200 */
[C---:B--2---:R-:W-:Y:S03]  /*6840*/  HMMA.16816.F32 R140, R164.reuse, R136, RZ ;  /* 0x00000088a48c723c */ /* 0x044fe600000018ff */
[----:B------:R-:W-:Y:S04]  /*6850*/  LDSM.16.M88.4 R160, [R191+0xd000] ;  /* 0x00d00000bfa0783b */ /* 0x000fe80000000200 */
[----:B------:R-:W-:Y:S01]  /*6860*/  LDSM.16.M88.4 R148, [R191+0xd800] ;  /* 0x00d80000bf94783b */ /* 0x000fe20000000200 */
[C---:B------:R-:W-:Y:S03]  /*6870*/  HMMA.16816.F32 R136, R164.reuse, R138, RZ ;  /* 0x0000008aa488723c */ /* 0x040fe600000018ff */
[----:B------:R-:W-:Y:S04]  /*6880*/  LDSM.16.M88.4 R172, [R181] ;  /* 0x00000000b5ac783b */ /* 0x000fe80000000200 */
[----:B------:R-:W0:Y:S01]  /*6890*/  LDGDEPBAR ;  /* 0x00000000000079af */ /* 0x000e220000000000 */
[C---:B---3--:R-:W-:Y:S08]  /*68a0*/  HMMA.16816.F32 R32, R164.reuse, R28, RZ ;  /* 0x0000001ca420723c */ /* 0x048ff000000018ff */
[C---:B------:R-:W-:Y:S08]  /*68b0*/  HMMA.16816.F32 R28, R164.reuse, R30, RZ ;  /* 0x0000001ea41c723c */ /* 0x040ff000000018ff */
[C---:B----4-:R-:W-:Y:S08]  /*68c0*/  HMMA.16816.F32 R24, R164.reuse, R20, RZ ;  /* 0x00000014a418723c */ /* 0x050ff000000018ff */
[C---:B------:R-:W-:Y:S08]  /*68d0*/  HMMA.16816.F32 R20, R164.reuse, R22, RZ ;  /* 0x00000016a414723c */ /* 0x040ff000000018ff */
[C---:B-1----:R-:W-:Y:S08]  /*68e0*/  HMMA.16816.F32 R16, R164.reuse, R12, RZ ;  /* 0x0000000ca410723c */ /* 0x042ff000000018ff */
[----:B------:R-:W-:Y:S01]  /*68f0*/  HMMA.16816.F32 R164, R164, R14, RZ ;  /* 0x0000000ea4a4723c */ /* 0x000fe200000018ff */
[----:B------:R-:W-:Y:S07]  /*6900*/  LDSM.16.M88.4 R12, [R191+0xc000] ;  /* 0x00c00000bf0c783b */ /* 0x000fee0000000200 */
[C---:B-----5:R-:W-:Y:S08]  /*6910*/  HMMA.16816.F32 R140, R152.reuse, R8, R140 ;  /* 0x00000008988c723c */ /* 0x060ff0000000188c */
[C---:B------:R-:W-:Y:S01]  /*6920*/  HMMA.16816.F32 R136, R152.reuse, R10, R136 ;  /* 0x0000000a9888723c */ /* 0x040fe20000001888 */
[----:B------:R-:W1:Y:S07]  /*6930*/  LDSM.16.M88.4 R8, [R194] ;  /* 0x00000000c208783b */ /* 0x000e6e0000000200 */
[C---:B------:R-:W-:Y:S08]  /*6940*/  HMMA.16816.F32 R32, R152.reuse, R144, R32 ;  /* 0x000000909820723c */ /* 0x040ff00000001820 */
[C---:B------:R-:W-:Y:S01]  /*6950*/  HMMA.16816.F32 R28, R152.reuse, R146, R28 ;  /* 0x00000092981c723c */ /* 0x040fe2000000181c */
[----:B------:R-:W-:Y:S07]  /*6960*/  LDSM.16.M88.4 R144, [R184] ;  /* 0x00000000b890783b */ /* 0x000fee0000000200 */
[C---:B------:R-:W-:Y:S08]  /*6970*/  HMMA.16816.F32 R24, R152.reuse, R4, R24 ;  /* 0x000000049818723c */ /* 0x040ff00000001818 */
        /* <DEDUP_REMOVED lines=124> */
[----:B------:R-:W-:Y:S02]  /*7140*/  ISETP.GE.AND P1, PT, R4, R133, PT ;  /* 0x000000850400720c */ /* 0x000fe40003f26270 */
[C---:B------:R-:W-:Y:S01]  /*7150*/  HMMA.16816.F32 R16, R168.reuse, R172, R16 ;  /* 0x000000aca810723c */ /* 0x040fe20000001810 */
[C---:B------:R-:W-:Y:S02]  /*7160*/  ISETP.GE.AND P6, PT, R10.reuse, R213, PT ;  /* 0x000000d50a00720c */ /* 0x040fe40003fc6270 */
[----:B------:R-:W-:Y:S02]  /*7170*/  ISETP.GE.AND P2, PT, R10, R133, PT ;  /* 0x000000850a00720c */ /* 0x000fe40003f46270 */
[----:B------:R-:W-:Y:S02]  /*7180*/  FSEL R11, R138, -INF , !P4 ;  /* 0xff8000008a0b7808 */ /* 0x000fe40006000000 */
[----:B------:R-:W-:Y:S01]  /*7190*/  FSEL R10, R137, -INF , !P6 ;  /* 0xff800000890a7808 */ /* 0x000fe20007000000 */
[----:B------:R-:W-:Y:S01]  /*71a0*/  HMMA.16816.F32 R164, R168, R174, R164 ;  /* 0x000000aea8a4723c */ /* 0x000fe200000018a4 */
[----:B------:R-:W-:-:S02]  /*71b0*/  ISETP.GE.AND P4, PT, R132, R213, PT ;  /* 0x000000d58400720c */ /* 0x000fc40003f86270 */
[----:B------:R-:W-:Y:S02]  /*71c0*/  ISETP.GE.AND P6, PT, R132, R133, PT ;  /* 0x000000858400720c */ /* 0x000fe40003fc6270 */
[C---:B------:R-:W-:Y:S02]  /*71d0*/  IADD3 R132, R218.reuse, 0x18, RZ ;  /* 0x00000018da847810 */ /* 0x040fe40007ffe0ff */
[----:B------:R-:W-:Y:S01]  /*71e0*/  IADD3 R136, R218, 0x19, RZ ;  /* 0x00000019da887810 */ /* 0x000fe20007ffe0ff */
[----:B------:R-:W-:Y:S01]  /*71f0*/  HMMA.16816.F32 R28, R12, R6, R28 ;  /* 0x000000060c1c723c */ /* 0x000fe2000000181c */
[----:B------:R-:W2:Y:S01]  /*7200*/  LDSM.16.M88.4 R4, [R184+0x5800] ;  /* 0x00580000b804783b */ /* 0x000ea20000000200 */
[----:B------:R-:W-:Y:S01]  /*7210*/  FSEL R159, R139, -INF , !P2 ;  /* 0xff8000008b9f7808 */ /* 0x000fe20005000000 */
[----:B------:R-:W-:-:S04]  /*7220*/  DEPBAR.LE SB0, 0x0 ;  /* 0x000080000000791a */ /* 0x000fc80000000000 */
[----:B------:R-:W-:Y:S01]  /*7230*/  BAR.SYNC.DEFER_BLOCKING 0x0 ;  /* 0x0000000000007b1d */ /* 0x000fe20000010000 */
[----:B------:R-:W-:Y:S01]  /*7240*/  HMMA.16816.F32 R140, R160, R156, R140 ;  /* 0x0000009ca08c723c */ /* 0x000fe2000000188c */
[----:B------:R-:W-:Y:S02]  /*7250*/  ISETP.GE.AND P2, PT, R132, R213, PT ;  /* 0x000000d58400720c */ /* 0x000fe40003f46270 */
[----:B------:R-:W-:-:S05]  /*7260*/  FSEL R35, R35, -INF , !P6 ;  /* 0xff80000023237808 */ /* 0x000fca0007000000 */
[C---:B------:R-:W-:Y:S08]  /*7270*/  HMMA.16816.F32 R16, R160.reuse, R144, R16 ;  /* 0x00000090a010723c */ /* 0x040ff00000001810 */
[----:B------:R-:W-:Y:S07]  /*7280*/  HMMA.16816.F32 R164, R160, R146, R164 ;  /* 0x00000092a0a4723c */ /* 0x000fee00000018a4 */
[----:B------:R-:W-:Y:S01]  /*7290*/  FSEL R163, R34, -INF , !P1 ;  /* 0xff80000022a37808 */ /* 0x000fe20004800000 */
[----:B------:R-:W-:Y:S01]  /*72a0*/  HMMA.16816.F32 R140, R12, R8, R140 ;  /* 0x000000080c8c723c */ /* 0x000fe2000000188c */
[----:B------:R-:W-:-:S02]  /*72b0*/  FSEL R160, R32, -INF , !P0 ;  /* 0xff80000020a07808 */ /* 0x000fc40004000000 */
[----:B------:R-:W-:Y:S02]  /*72c0*/  FSEL R34, R33, -INF , !P4 ;  /* 0xff80000021227808 */ /* 0x000fe40006000000 */
[----:B------:R-:W-:Y:S02]  /*72d0*/  ISETP.GE.AND P0, PT, R132, R133, PT ;  /* 0x000000858400720c */ /* 0x000fe40003f06270 */
[C---:B------:R-:W-:Y:S01]  /*72e0*/  ISETP.GE.AND P1, PT, R136.reuse, R213, PT ;  /* 0x000000d58800720c */ /* 0x040fe20003f26270 */
[----:B-1----:R-:W-:Y:S01]  /*72f0*/  HMMA.16816.F32 R24, R12, R148, R24 ;  /* 0x000000940c18723c */ /* 0x002fe20000001818 */
[----:B------:R-:W-:Y:S02]  /*7300*/  ISETP.GE.AND P4, PT, R136, R133, PT ;  /* 0x000000858800720c */ /* 0x000fe40003f86270 */
[C---:B------:R-:W-:Y:S02]  /*7310*/  IADD3 R132, R218.reuse, 0x20, RZ ;  /* 0x00000020da847810 */ /* 0x040fe40007ffe0ff */
[----:B------:R-:W-:-:S02]  /*7320*/  IADD3 R136, R218, 0x21, RZ ;  /* 0x00000021da887810 */ /* 0x000fc40007ffe0ff */
[----:B------:R-:W-:Y:S01]  /*7330*/  FSEL R32, R28, -INF , !P2 ;  /* 0xff8000001c207808 */ /* 0x000fe20005000000 */
[C---:B------:R-:W-:Y:S01]  /*7340*/  HMMA.16816.F32 R20, R12.reuse, R150, R20 ;  /* 0x000000960c14723c */ /* 0x040fe20000001814 */
[----:B------:R-:W-:Y:S02]  /*7350*/  FSEL R33, R30, -INF , !P0 ;  /* 0xff8000001e217808 */ /* 0x000fe40004000000 */
[----:B------:R-:W-:Y:S02]  /*7360*/  ISETP.GE.AND P2, PT, R132, R133, PT ;  /* 0x000000858400720c */ /* 0x000fe40003f46270 */
[----:B------:R-:W-:Y:S02]  /*7370*/  ISETP.GE.AND P0, PT, R136, R213, PT ;  /* 0x000000d58800720c */ /* 0x000fe40003f06270 */
[----:B------:R-:W-:Y:S01]  /*7380*/  IADD3 R30, R218, 0x28, RZ ;  /* 0x00000028da1e7810 */ /* 0x000fe20007ffe0ff */
[----:B--2---:R-:W-:Y:S01]  /*7390*/  HMMA.16816.F32 R16, R12, R4, R16 ;  /* 0x000000040c10723c */ /* 0x004fe20000001810 */
[----:B------:R-:W-:-:S02]  /*73a0*/  FSEL R143, R143, -INF , !P3 ;  /* 0xff8000008f8f7808 */ /* 0x000fc40005800000 */
[C---:B------:R-:W-:Y:S02]  /*73b0*/  ISETP.GE.AND P3, PT, R218.reuse, R133, PT ;  /* 0x00000085da00720c */ /* 0x040fe40003f66270 */
[----:B------:R-:W-:Y:S02]  /*73c0*/  IADD3 R8, R218, 0x29, RZ ;  /* 0x00000029da087810 */ /* 0x000fe40007ffe0ff */
[----:B------:R-:W-:Y:S01]  /*73d0*/  ISETP.GE.AND P6, PT, R132, R213, PT ;  /* 0x000000d58400720c */ /* 0x000fe20003fc6270 */
[----:B------:R-:W-:Y:S01]  /*73e0*/  HMMA.16816.F32 R164, R12, R6, R164 ;  /* 0x000000060ca4723c */ /* 0x000fe200000018a4 */
[----:B------:R-:W-:Y:S02]  /*73f0*/  FSEL R5, R142, -INF , !P3 ;  /* 0xff8000008e057808 */ /* 0x000fe40005800000 */
[----:B------:R-:W-:Y:S02]  /*7400*/  FSEL R28, R29, -INF , !P1 ;  /* 0xff8000001d1c7808 */ /* 0x000fe40004800000 */
[----:B------:R-:W-:-:S02]  /*7410*/  FSEL R31, R31, -INF , !P4 ;  /* 0xff8000001f1f7808 */ /* 0x000fc40006000000 */
[----:B------:R-:W-:Y:S02]  /*7420*/  FSEL R171, R26, -INF , !P2 ;  /* 0xff8000001aab7808 */ /* 0x000fe40005000000 */
[----:B------:R-:W-:Y:S02]  /*7430*/  FSEL R174, R25, -INF , !P0 ;  /* 0xff80000019ae7808 */ /* 0x000fe40004000000 */
[----:B------:R-:W-:Y:S02]  /*7440*/  ISETP.NE.AND P3, PT, R2, 0x3, PT ;  /* 0x000000030200780c */ /* 0x000fe40003f65270 */
[----:B------:R-:W-:Y:S01]  /*7450*/  ISETP.GE.AND P1, PT, R136, R133, PT ;  /* 0x000000858800720c */ /* 0x000fe20003f26270 */
[----:B------:R-:W-:Y:S01]  /*7460*/  IMAD.MOV.U32 R136, RZ, RZ, R3 ;  /* 0x000000ffff887224 */ /* 0x000fe200078e0003 */
[-C--:B------:R-:W-:Y:S02]  /*7470*/  ISETP.GE.AND P4, PT, R30, R213.reuse, PT ;  /* 0x000000d51e00720c */ /* 0x080fe40003f86270 */
[----:B------:R-:W-:-:S02]  /*7480*/  ISETP.GE.AND P2, PT, R8, R213, PT ;  /* 0x000000d50800720c */ /* 0x000fc40003f46270 */
[-C--:B------:R-:W-:Y:S02]  /*7490*/  ISETP.GE.AND P0, PT, R8, R133.reuse, PT ;  /* 0x000000850800720c */ /* 0x080fe40003f06270 */
[----:B------:R-:W-:Y:S02]  /*74a0*/  IADD3 R8, R218, 0x30, RZ ;  /* 0x00000030da087810 */ /* 0x000fe40007ffe0ff */
[----:B------:R-:W-:Y:S02]  /*74b0*/  FSEL R170, R24, -INF , !P6 ;  /* 0xff80000018aa7808 */ /* 0x000fe40007000000 */
[----:B------:R-:W-:Y:S02]  /*74c0*/  ISETP.GE.AND P6, PT, R30, R133, PT ;  /* 0x000000851e00720c */ /* 0x000fe40003fc6270 */
[----:B------:R-:W-:Y:S02]  /*74d0*/  FSEL R175, R27, -INF , !P1 ;  /* 0xff8000001baf7808 */ /* 0x000fe40004800000 */
[----:B------:R-:W-:-:S02]  /*74e0*/  IADD3 R4, R218, 0x31, RZ ;  /* 0x00000031da047810 */ /* 0x000fc40007ffe0ff */
[----:B------:R-:W-:Y:S02]  /*74f0*/  FSEL R172, R20, -INF , !P4 ;  /* 0xff80000014ac7808 */ /* 0x000fe40006000000 */
[----:B------:R-:W-:Y:S02]  /*7500*/  FSEL R173, R23, -INF , !P0 ;  /* 0xff80000017ad7808 */ /* 0x000fe40004000000 */
[C---:B------:R-:W-:Y:S02]  /*7510*/  ISETP.GE.AND P1, PT, R8.reuse, R213, PT ;  /* 0x000000d50800720c */ /* 0x040fe40003f26270 */
[----:B------:R-:W-:Y:S02]  /*7520*/  ISETP.GE.AND P4, PT, R8, R133, PT ;  /* 0x000000850800720c */ /* 0x000fe40003f86270 */
[C---:B------:R-:W-:Y:S02]  /*7530*/  ISETP.GE.AND P0, PT, R218.reuse, R213, PT ;  /* 0x000000d5da00720c */ /* 0x040fe40003f06270 */
[----:B------:R-:W-:-:S02]  /*7540*/  IADD3 R6, R218, 0x38, RZ ;  /* 0x00000038da067810 */ /* 0x000fc40007ffe0ff */
[----:B------:R-:W-:Y:S02]  /*7550*/  IADD3 R218, R218, 0x39, RZ ;  /* 0x00000039dada7810 */ /* 0x000fe40007ffe0ff */
[----:B------:R-:W-:Y:S02]  /*7560*/  FSEL R169, R22, -INF , !P6 ;  /* 0xff80000016a97808 */ /* 0x000fe40007000000 */
[----:B------:R-:W-:Y:S02]  /*7570*/  FSEL R168, R21, -INF , !P2 ;  /* 0xff80000015a87808 */ /* 0x000fe40005000000 */
[C---:B------:R-:W-:Y:S02]  /*7580*/  ISETP.GE.AND P6, PT, R4.reuse, R213, PT ;  /* 0x000000d50400720c */ /* 0x040fe40003fc6270 */
[----:B------:R-:W-:Y:S02]  /*7590*/  ISETP.GE.AND P2, PT, R4, R133, PT ;  /* 0x000000850400720c */ /* 0x000fe40003f46270 */
[----:B------:R-:W-:-:S02]  /*75a0*/  FSEL R4, R141, -INF , !P5 ;  /* 0xff8000008d047808 */ /* 0x000fc40006800000 */
[----:B------:R-:W-:Y:S02]  /*75b0*/  FSEL R158, R16, -INF , !P1 ;  /* 0xff800000109e7808 */ /* 0x000fe40004800000 */
[----:B------:R-:W-:Y:S02]  /*75c0*/  FSEL R155, R18, -INF , !P4 ;  /* 0xff800000129b7808 */ /* 0x000fe40006000000 */
[----:B------:R-:W-:Y:S02]  /*75d0*/  FSEL R140, R140, -INF , !P0 ;  /* 0xff8000008c8c7808 */ /* 0x000fe40004000000 */
[C---:B------:R-:W-:Y:S02]  /*75e0*/  ISETP.GE.AND P5, PT, R6.reuse, R213, PT ;  /* 0x000000d50600720c */ /* 0x040fe40003fa6270 */
[----:B------:R-:W-:Y:S02]  /*75f0*/  ISETP.GE.AND P1, PT, R6, R133, PT ;  /* 0x000000850600720c */ /* 0x000fe40003f26270 */
[----:B------:R-:W-:-:S02]  /*7600*/  ISETP.GE.AND P4, PT, R218, R213, PT ;  /* 0x000000d5da00720c */ /* 0x000fc40003f86270 */
[----:B------:R-:W-:Y:S02]  /*7610*/  ISETP.GE.AND P0, PT, R218, R133, PT ;  /* 0x00000085da00720c */ /* 0x000fe40003f06270 */
[----:B------:R-:W-:Y:S02]  /*7620*/  FSEL R156, R17, -INF , !P6 ;  /* 0xff800000119c7808 */ /* 0x000fe40007000000 */
[----:B------:R-:W-:Y:S02]  /*7630*/  FSEL R147, R19, -INF , !P2 ;  /* 0xff80000013937808 */ /* 0x000fe40005000000 */
[----:B------:R-:W-:Y:S02]  /*7640*/  FSEL R146, R164, -INF , !P5 ;  /* 0xff800000a4927808 */ /* 0x000fe40006800000 */
[----:B------:R-:W-:Y:S02]  /*7650*/  FSEL R144, R165, -INF , !P4 ;  /* 0xff800000a5907808 */ /* 0x000fe40006000000 */
[----:B------:R-:W-:-:S02]  /*7660*/  FSEL R145, R166, -INF , !P1 ;  /* 0xff800000a6917808 */ /* 0x000fc40004800000 */
        /* <DEDUP_REMOVED lines=24> */
.L_x_8:
[----:B------:R-:W-:Y:S01]  /*77f0*/  FMNMX.FTZ R6, R0, R5, !PT ;  /* 0x0000000500067209 */ /* 0x000fe20007810000 */
[----:B-1----:R-:W-:Y:S01]  /*7800*/  LDSM.16.MT88.4 R12, [R190+0x12000] ;  /* 0x01200000be0c783b */ /* 0x002fe20000004200 */
[----:B------:R-:W-:-:S02]  /*7810*/  FMNMX.FTZ R3, R220, R140, !PT ;  /* 0x0000008cdc037209 */ /* 0x000fc40007810000 */
        /* <DEDUP_REMOVED lines=45> */
[----:B------:R-:W-:-:S04]  /*7af0*/  FSEL R154, R154, RZ, P0 ;  /* 0x000000ff9a9a7208 */ /* 0x000fc80000000000 */
[----:B------:R-:W-:Y:S01]  /*7b00*/  FSEL R157, R157, RZ, P1 ;  /* 0x000000ff9d9d7208 */ /* 0x000fe20000800000 */
[--C-:B------:R-:W-:Y:S01]  /*7b10*/  FFMA.FTZ R138, R5, c[0x0][0x23c], -R154.reuse ;  /* 0x00008f00058a7a23 */ /* 0x100fe2000001089a */
[----:B------:R-:W-:Y:S01]  /*7b20*/  FSEL R5, R132, RZ, P1 ;  /* 0x000000ff84057208 */ /* 0x000fe20000800000 */
[----:B------:R-:W-:Y:S02]  /*7b30*/  FFMA.FTZ R137, R143, c[0x0][0x23c], -R154 ;  /* 0x00008f008f897a23 */ /* 0x000fe4000001089a */
[----:B------:R-:W-:Y:S02]  /*7b40*/  FFMA.FTZ R149, R4, c[0x0][0x23c], -R157 ;  /* 0x00008f0004957a23 */ /* 0x000fe4000001089d */
[----:B------:R-:W-:Y:S01]  /*7b50*/  FADD.FTZ R4, R220, -R5 ;  /* 0x80000005dc047221 */ /* 0x000fe20000010000 */
[----:B------:R-:W-:Y:S01]  /*7b60*/  FSEL R5, R3, RZ, P0 ;  /* 0x000000ff03057208 */ /* 0x000fe20000000000 */
[--C-:B------:R-:W-:Y:S01]  /*7b70*/  FFMA.FTZ R148, R152, c[0x0][0x23c], -R157.reuse ;  /* 0x00008f0098947a23 */ /* 0x100fe2000001089d */
[----:B------:R-:W-:Y:S01]  /*7b80*/  MUFU.EX2 R138, R138 ;  /* 0x0000008a008a7308 */ /* 0x000fe20000000800 */
[----:B------:R-:W-:Y:S01]  /*7b90*/  FFMA.FTZ R150, R140, c[0x0][0x23c], -R157 ;  /* 0x00008f008c967a23 */ /* 0x000fe2000001089d */
[----:B------:R-:W-:Y:S01]  /*7ba0*/  ISETP.GE.AND P0, PT, R2, 0x4, PT ;  /* 0x000000040200780c */ /* 0x000fe20003f06270 */
[----:B------:R-:W-:Y:S01]  /*7bb0*/  FADD.FTZ R5, R0, -R5 ;  /* 0x8000000500057221 */ /* 0x000fe20000010000 */
[----:B------:R-:W-:Y:S01]  /*7bc0*/  LDSM.16.MT88.4 R140, [R190+0x12800] ;  /* 0x01280000be8c783b */ /* 0x000fe20000004200 */
[----:B------:R-:W-:-:S02]  /*7bd0*/  FFMA.FTZ R139, R10, c[0x0][0x23c], -R157 ;  /* 0x00008f000a8b7a23 */ /* 0x000fc4000001089d */
[--C-:B------:R-:W-:Y:S01]  /*7be0*/  FFMA.FTZ R133, R11, c[0x0][0x23c], -R154.reuse ;  /* 0x00008f000b857a23 */ /* 0x100fe2000001089a */
[----:B------:R-:W-:Y:S01]  /*7bf0*/  MUFU.EX2 R150, R150 ;  /* 0x0000009600967308 */ /* 0x000fe20000000800 */
[----:B------:R-:W-:Y:S01]  /*7c00*/  FFMA.FTZ R152, R159, c[0x0][0x23c], -R154 ;  /* 0x00008f009f987a23 */ /* 0x000fe2000001089a */
[----:B------:R-:W1:Y:S01]  /*7c10*/  LDSM.16.MT88.4 R8, [R189+0x12000] ;  /* 0x01200000bd08783b */ /* 0x000e620000004200 */
[----:B------:R-:W-:Y:S02]  /*7c20*/  FMUL.FTZ R151, R4, c[0x0][0x23c] ;  /* 0x00008f0004977a20 */ /* 0x000fe40000410000 */
[----:B------:R-:W-:Y:S02]  /*7c30*/  FMUL.FTZ R0, R5, c[0x0][0x23c] ;  /* 0x00008f0005007a20 */ /* 0x000fe40000410000 */
[--C-:B------:R-:W-:Y:S01]  /*7c40*/  FFMA.FTZ R159, R160, c[0x0][0x23c], -R157.reuse ;  /* 0x00008f00a09f7a23 */ /* 0x100fe2000001089d */
[----:B------:R-:W2:Y:S01]  /*7c50*/  MUFU.EX2 R149, R149 ;  /* 0x0000009500957308 */ /* 0x000ea20000000800 */
[----:B------:R-:W-:-:S02]  /*7c60*/  FFMA.FTZ R160, R34, c[0x0][0x23c], -R157 ;  /* 0x00008f0022a07a23 */ /* 0x000fc4000001089d */
[--C-:B------:R-:W-:Y:S02]  /*7c70*/  FFMA.FTZ R161, R32, c[0x0][0x23c], -R157.reuse ;  /* 0x00008f0020a17a23 */ /* 0x100fe4000001089d */
[--C-:B------:R-:W-:Y:S02]  /*7c80*/  FFMA.FTZ R162, R28, c[0x0][0x23c], -R157.reuse ;  /* 0x00008f001ca27a23 */ /* 0x100fe4000001089d */
[--C-:B------:R-:W-:Y:S01]  /*7c90*/  FFMA.FTZ R163, R163, c[0x0][0x23c], -R154.reuse ;  /* 0x00008f00a3a37a23 */ /* 0x100fe2000001089a */
[----:B------:R-:W-:Y:S01]  /*7ca0*/  MUFU.EX2 R148, R148 ;  /* 0x0000009400947308 */ /* 0x000fe20000000800 */
[--C-:B------:R-:W-:Y:S02]  /*7cb0*/  FFMA.FTZ R166, R35, c[0x0][0x23c], -R154.reuse ;  /* 0x00008f0023a67a23 */ /* 0x100fe4000001089a */
[--C-:B------:R-:W-:Y:S02]  /*7cc0*/  FFMA.FTZ R164, R33, c[0x0][0x23c], -R154.reuse ;  /* 0x00008f0021a47a23 */ /* 0x100fe4000001089a */
[----:B------:R-:W-:Y:S01]  /*7cd0*/  FFMA.FTZ R165, R31, c[0x0][0x23c], -R154 ;  /* 0x00008f001fa57a23 */ /* 0x000fe2000001089a */
[----:B------:R-:W-:Y:S01]  /*7ce0*/  LDSM.16.MT88.4 R32, [R189+0x12800] ;  /* 0x01280000bd20783b */ /* 0x000fe20000004200 */
[--C-:B------:R-:W-:Y:S01]  /*7cf0*/  FFMA.FTZ R167, R170, c[0x0][0x23c], -R157.reuse ;  /* 0x00008f00aaa77a23 */ /* 0x100fe2000001089d */
[----:B------:R-:W3:Y:S01]  /*7d00*/  MUFU.EX2 R139, R139 ;  /* 0x0000008b008b7308 */ /* 0x000ee20000000800 */
[----:B--2---:R-:W-:Y:S01]  /*7d10*/  F2FP.PACK_AB R4, R149, R150 ;  /* 0x000000969504723e */ /* 0x004fe200000000ff */
[----:B------:R-:W-:Y:S01]  /*7d20*/  LDSM.16.MT88.4 R28, [R188+0x12800] ;  /* 0x01280000bc1c783b */ /* 0x000fe20000004200 */
[----:B------:R-:W-:-:S02]  /*7d30*/  FFMA.FTZ R213, R168, c[0x0][0x23c], -R157 ;  /* 0x00008f00a8d57a23 */ /* 0x000fc4000001089d */
[--C-:B------:R-:W-:Y:S02]  /*7d40*/  FFMA.FTZ R170, R172, c[0x0][0x23c], -R157.reuse ;  /* 0x00008f00acaa7a23 */ /* 0x100fe4000001089d */
[--C-:B------:R-:W-:Y:S01]  /*7d50*/  FFMA.FTZ R168, R171, c[0x0][0x23c], -R154.reuse ;  /* 0x00008f00aba87a23 */ /* 0x100fe2000001089a */
[----:B------:R-:W2:Y:S01]  /*7d60*/  MUFU.EX2 R137, R137 ;  /* 0x0000008900897308 */ /* 0x000ea20000000800 */
[--C-:B------:R-:W-:Y:S02]  /*7d70*/  FFMA.FTZ R174, R174, c[0x0][0x23c], -R157.reuse ;  /* 0x00008f00aeae7a23 */ /* 0x100fe4000001089d */
[--C-:B------:R-:W-:Y:S02]  /*7d80*/  FFMA.FTZ R171, R175, c[0x0][0x23c], -R154.reuse ;  /* 0x00008f00afab7a23 */ /* 0x100fe4000001089a */
[--C-:B------:R-:W-:Y:S02]  /*7d90*/  FFMA.FTZ R169, R169, c[0x0][0x23c], -R154.reuse ;  /* 0x00008f00a9a97a23 */ /* 0x100fe4000001089a */
[----:B------:R-:W-:Y:S01]  /*7da0*/  FFMA.FTZ R172, R173, c[0x0][0x23c], -R154 ;  /* 0x00008f00adac7a23 */ /* 0x000fe2000001089a */
[----:B------:R-:W-:Y:S01]  /*7db0*/  MUFU.EX2 R133, R133 ;  /* 0x0000008500857308 */ /* 0x000fe20000000800 */
[----:B---3--:R-:W-:Y:S01]  /*7dc0*/  F2FP.PACK_AB R6, R139, R148 ;  /* 0x000000948b06723e */ /* 0x008fe200000000ff */
[----:B------:R-:W-:-:S02]  /*7dd0*/  FFMA.FTZ R173, R156, c[0x0][0x23c], -R157 ;  /* 0x00008f009cad7a23 */ /* 0x000fc4000001089d */
[--C-:B------:R-:W-:Y:S02]  /*7de0*/  FFMA.FTZ R158, R158, c[0x0][0x23c], -R157.reuse ;  /* 0x00008f009e9e7a23 */ /* 0x100fe4000001089d */
[----:B------:R-:W-:Y:S02]  /*7df0*/  FFMA.FTZ R156, R146, c[0x0][0x23c], -R157 ;  /* 0x00008f00929c7a23 */ /* 0x000fe4000001089d */
[----:B------:R-:W3:Y:S01]  /*7e00*/  MUFU.EX2 R152, R152 ;  /* 0x0000009800987308 */ /* 0x000ee20000000800 */
[----:B--2---:R-:W-:Y:S01]  /*7e10*/  F2FP.PACK_AB R5, R137, R138 ;  /* 0x0000008a8905723e */ /* 0x004fe200000000ff */
[--C-:B------:R-:W-:Y:S02]  /*7e20*/  FFMA.FTZ R155, R155, c[0x0][0x23c], -R154.reuse ;  /* 0x00008f009b9b7a23 */ /* 0x100fe4000001089a */
[--C-:B------:R-:W-:Y:S02]  /*7e30*/  FFMA.FTZ R218, R147, c[0x0][0x23c], -R154.reuse ;  /* 0x00008f0093da7a23 */ /* 0x100fe4000001089a */
[----:B------:R-:W-:-:S02]  /*7e40*/  FFMA.FTZ R175, R145, c[0x0][0x23c], -R154 ;  /* 0x00008f0091af7a23 */ /* 0x000fc4000001089a */
[----:B------:R-:W2:Y:S01]  /*7e50*/  MUFU.EX2 R151, R151 ;  /* 0x0000009700977308 */ /* 0x000ea20000000800 */
[----:B------:R-:W-:Y:S02]  /*7e60*/  FFMA.FTZ R157, R144, c[0x0][0x23c], -R157 ;  /* 0x00008f00909d7a23 */ /* 0x000fe4000001089d */
[----:B------:R-:W-:Y:S01]  /*7e70*/  FFMA.FTZ R154, R153, c[0x0][0x23c], -R154 ;  /* 0x00008f00999a7a23 */ /* 0x000fe2000001089a */
[----:B------:R-:W-:Y:S04]  /*7e80*/  LDSM.16.MT88.4 R144, [R190+0x13800] ;  /* 0x01380000be90783b */ /* 0x000fe80000004200 */
[----:B------:R-:W4:Y:S01]  /*7e90*/  MUFU.EX2 R0, R0 ;  /* 0x0000000000007308 */ /* 0x000f220000000800 */
[----:B---3--:R-:W-:Y:S01]  /*7ea0*/  F2FP.PACK_AB R7, R152, R133 ;  /* 0x000000859807723e */ /* 0x008fe200000000ff */
[----:B--2---:R-:W-:-:S06]  /*7eb0*/  FMUL.FTZ R40, R40, R151 ;  /* 0x0000009728287220 */ /* 0x004fcc0000410000 */
[----:B------:R-:W-:Y:S01]  /*7ec0*/  MUFU.EX2 R159, R159 ;  /* 0x0000009f009f7308 */ /* 0x000fe20000000800 */
[-C--:B------:R-:W-:Y:S02]  /*7ed0*/  FMUL.FTZ R41, R41, R151.reuse ;  /* 0x0000009729297220 */ /* 0x080fe40000410000 */
[-C--:B------:R-:W-:Y:S02]  /*7ee0*/  FMUL.FTZ R44, R44, R151.reuse ;  /* 0x000000972c2c7220 */ /* 0x080fe40000410000 */
[----:B------:R-:W-:Y:S02]  /*7ef0*/  FMUL.FTZ R45, R45, R151 ;  /* 0x000000972d2d7220 */ /* 0x000fe40000410000 */
[-C--:B----4-:R-:W-:Y:S01]  /*7f00*/  FMUL.FTZ R42, R42, R0.reuse ;  /* 0x000000002a2a7220 */ /* 0x090fe20000410000 */
[----:B------:R-:W2:Y:S01]  /*7f10*/  MUFU.EX2 R160, R160 ;  /* 0x000000a000a07308 */ /* 0x000ea20000000800 */
[-C--:B------:R-:W-:Y:S02]  /*7f20*/  FMUL.FTZ R43, R43, R0.reuse ;  /* 0x000000002b2b7220 */ /* 0x080fe40000410000 */
[----:B------:R-:W-:-:S02]  /*7f30*/  FMUL.FTZ R46, R46, R0 ;  /* 0x000000002e2e7220 */ /* 0x000fc40000410000 */
[-C--:B------:R-:W-:Y:S02]  /*7f40*/  FMUL.FTZ R47, R47, R0.reuse ;  /* 0x000000002f2f7220 */ /* 0x080fe40000410000 */
[-C--:B------:R-:W-:Y:S01]  /*7f50*/  FMUL.FTZ R128, R128, R151.reuse ;  /* 0x0000009780807220 */ /* 0x080fe20000410000 */
[C---:B------:R-:W-:Y:S01]  /*7f60*/  HMMA.16816.F32 R40, R4.reuse, R12, R40 ;  /* 0x0000000c0428723c */ /* 0x040fe20000001828 */
[-C--:B------:R-:W-:Y:S01]  /*7f70*/  FMUL.FTZ R129, R129, R151.reuse ;  /* 0x0000009781817220 */ /* 0x080fe20000410000 */
[----:B------:R-:W-:Y:S01]  /*7f80*/  MUFU.EX2 R161, R161 ;  /* 0x000000a100a17308 */ /* 0x000fe20000000800 */
[-C--:B------:R-:W-:Y:S02]  /*7f90*/  FMUL.FTZ R130, R130, R0.reuse ;  /* 0x0000000082827220 */ /* 0x080fe40000410000 */
[-C--:B------:R-:W-:Y:S02]  /*7fa0*/  FMUL.FTZ R131, R131, R0.reuse ;  /* 0x0000000083837220 */ /* 0x080fe40000410000 */
[-C--:B------:R-:W-:Y:S01]  /*7fb0*/  FMUL.FTZ R36, R36, R151.reuse ;  /* 0x0000009724247220 */ /* 0x080fe20000410000 */
[----:B------:R-:W-:Y:S01]  /*7fc0*/  HMMA.16816.F32 R44, R4, R14, R44 ;  /* 0x0000000e042c723c */ /* 0x000fe2000000182c */
[----:B------:R-:W3:Y:S01]  /*7fd0*/  LDSM.16.MT88.4 R12, [R192+0x14000] ;  /* 0x01400000c00c783b */ /* 0x000ee20000004200 */
[----:B------:R-:W-:Y:S01]  /*7fe0*/  FMUL.FTZ R37, R37, R151 ;  /* 0x0000009725257220 */ /* 0x000fe20000410000 */
[----:B------:R-:W-:Y:S01]  /*7ff0*/  MUFU.EX2 R162, R162 ;  /* 0x000000a200a27308 */ /* 0x000fe20000000800 */
        /* <DEDUP_REMOVED lines=16> */
[C---:B-1----:R-:W-:Y:S01]  /*8100*/  HMMA.16816.F32 R48, R4.reuse, R8, R48 ;  /* 0x000000080430723c */ /* 0x042fe20000001830 */
[-C--:B------:R-:W-:Y:S02]  /*8110*/  FMUL.FTZ R65, R65, R151.reuse ;  /* 0x0000009741417220 */ /* 0x080fe40000410000 */
[-C--:B------:R-:W-:Y:S01]  /*8120*/  FMUL.FTZ R66, R66, R0.reuse ;  /* 0x0000000042427220 */ /* 0x080fe20000410000 */
[----:B------:R-:W-:Y:S01]  /*8130*/  MUFU.EX2 R164, R164 ;  /* 0x000000a400a47308 */ /* 0x000fe20000000800 */
[----:B------:R-:W-:Y:S02]  /*8140*/  FMUL.FTZ R67, R67, R0 ;  /* 0x0000000043437220 */ /* 0x000fe40000410000 */
[-C--:B------:R-:W-:Y:S01]  /*8150*/  FMUL.FTZ R68, R68, R151.reuse ;  /* 0x0000009744447220 */ /* 0x080fe20000410000 */
[----:B------:R-:W-:Y:S01]  /*8160*/  HMMA.16816.F32 R52, R4, R10, R52 ;  /* 0x0000000a0434723c */ /* 0x000fe20000001834 */
[----:B------:R-:W1:Y:S01]  /*8170*/  LDSM.16.MT88.4 R8, [R190+0x14000] ;  /* 0x01400000be08783b */ /* 0x000e620000004200 */
[----:B------:R-:W-:-:S02]  /*8180*/  FMUL.FTZ R69, R69, R151 ;  /* 0x0000009745457220 */ /* 0x000fc40000410000 */
[-C--:B------:R-:W-:Y:S01]  /*8190*/  FMUL.FTZ R70, R70, R0.reuse ;  /* 0x0000000046467220 */ /* 0x080fe20000410000 */
[----:B------:R-:W1:Y:S01]  /*81a0*/  MUFU.EX2 R165, R165 ;  /* 0x000000a500a57308 */ /* 0x000e620000000800 */
[-C--:B------:R-:W-:Y:S02]  /*81b0*/  FMUL.FTZ R71, R71, R0.reuse ;  /* 0x0000000047477220 */ /* 0x080fe40000410000 */
[C---:B---3--:R-:W-:Y:S01]  /*81c0*/  HMMA.16816.F32 R64, R4.reuse, R12, R64 ;  /* 0x0000000c0440723c */ /* 0x048fe20000001840 */
[-C--:B------:R-:W-:Y:S02]  /*81d0*/  FMUL.FTZ R56, R56, R151.reuse ;  /* 0x0000009738387220 */ /* 0x080fe40000410000 */
[-C--:B------:R-:W-:Y:S02]  /*81e0*/  FMUL.FTZ R57, R57, R151.reuse ;  /* 0x0000009739397220 */ /* 0x080fe40000410000 */
[-C--:B------:R-:W-:Y:S01]  /*81f0*/  FMUL.FTZ R58, R58, R0.reuse ;  /* 0x000000003a3a7220 */ /* 0x080fe20000410000 */
[----:B------:R-:W-:Y:S01]  /*8200*/  MUFU.EX2 R167, R167 ;  /* 0x000000a700a77308 */ /* 0x000fe20000000800 */
[----:B------:R-:W-:Y:S01]  /*8210*/  FMUL.FTZ R59, R59, R0 ;  /* 0x000000003b3b7220 */ /* 0x000fe20000410000 */
[----:B------:R-:W-:Y:S01]  /*8220*/  HMMA.16816.F32 R68, R4, R14, R68 ;  /* 0x0000000e0444723c */ /* 0x000fe20000001844 */
[----:B------:R-:W3:Y:S01]  /*8230*/  LDSM.16.MT88.4 R12, [R188+0x14000] ;  /* 0x01400000bc0c783b */ /* 0x000ee20000004200 */
[----:B------:R-:W-:-:S02]  /*8240*/  FMUL.FTZ R60, R60, R151 ;  /* 0x000000973c3c7220 */ /* 0x000fc40000410000 */
[-C--:B------:R-:W-:Y:S02]  /*8250*/  FMUL.FTZ R61, R61, R151.reuse ;  /* 0x000000973d3d7220 */ /* 0x080fe40000410000 */
[-C--:B------:R-:W-:Y:S01]  /*8260*/  FMUL.FTZ R62, R62, R0.reuse ;  /* 0x000000003e3e7220 */ /* 0x080fe20000410000 */
[----:B------:R-:W1:Y:S01]  /*8270*/  MUFU.EX2 R174, R174 ;  /* 0x000000ae00ae7308 */ /* 0x000e620000000800 */
[-C--:B------:R-:W-:Y:S02]  /*8280*/  FMUL.FTZ R63, R63, R0.reuse ;  /* 0x000000003f3f7220 */ /* 0x080fe40000410000 */
        /* <DEDUP_REMOVED lines=8> */
[-C--:B------:R-:W-:Y:S01]  /*8310*/  FMUL.FTZ R77, R77, R151.reuse ;  /* 0x000000974d4d7220 */ /* 0x080fe20000410000 */
[----:B------:R-:W4:Y:S01]  /*8320*/  LDSM.16.MT88.4 R16, [R189+0x14000] ;  /* 0x01400000bd10783b */ /* 0x000f220000004200 */
[-C--:B------:R-:W-:Y:S01]  /*8330*/  FMUL.FTZ R78, R78, R0.reuse ;  /* 0x000000004e4e7220 */ /* 0x080fe20000410000 */
[----:B------:R-:W-:Y:S01]  /*8340*/  MUFU.EX2 R213, R213 ;  /* 0x000000d500d57308 */ /* 0x000fe20000000800 */
[----:B------:R-:W-:Y:S02]  /*8350*/  FMUL.FTZ R79, R79, R0 ;  /* 0x000000004f4f7220 */ /* 0x000fe40000410000 */
[-C--:B------:R-:W-:Y:S01]  /*8360*/  FMUL.FTZ R88, R88, R151.reuse ;  /* 0x0000009758587220 */ /* 0x080fe20000410000 */
[----:B-1----:R-:W-:Y:S01]  /*8370*/  HMMA.16816.F32 R72, R4, R8, R72 ;  /* 0x000000080448723c */ /* 0x002fe20000001848 */
[----:B------:R-:W-:-:S02]  /*8380*/  FMUL.FTZ R89, R89, R151 ;  /* 0x0000009759597220 */ /* 0x000fc40000410000 */
[-C--:B------:R-:W-:Y:S01]  /*8390*/  FMUL.FTZ R90, R90, R0.reuse ;  /* 0x000000005a5a7220 */ /* 0x080fe20000410000 */
[----:B------:R-:W-:Y:S01]  /*83a0*/  MUFU.EX2 R168, R168 ;  /* 0x000000a800a87308 */ /* 0x000fe20000000800 */
[-C--:B------:R-:W-:Y:S02]  /*83b0*/  FMUL.FTZ R91, R91, R0.reuse ;  /* 0x000000005b5b7220 */ /* 0x080fe40000410000 */
[-C--:B------:R-:W-:Y:S01]  /*83c0*/  FMUL.FTZ R92, R92, R151.reuse ;  /* 0x000000975c5c7220 */ /* 0x080fe20000410000 */
[----:B------:R-:W-:Y:S01]  /*83d0*/  HMMA.16816.F32 R76, R4, R10, R76 ;  /* 0x0000000a044c723c */ /* 0x000fe2000000184c */
[----:B------:R-:W1:Y:S01]  /*83e0*/  LDSM.16.MT88.4 R8, [R192+0x16000] ;  /* 0x01600000c008783b */ /* 0x000e620000004200 */
[----:B------:R-:W-:Y:S02]  /*83f0*/  FMUL.FTZ R93, R93, R151 ;  /* 0x000000975d5d7220 */ /* 0x000fe40000410000 */
[-C--:B------:R-:W-:Y:S01]  /*8400*/  FMUL.FTZ R94, R94, R0.reuse ;  /* 0x000000005e5e7220 */ /* 0x080fe20000410000 */
[----:B------:R-:W1:Y:S01]  /*8410*/  MUFU.EX2 R171, R171 ;  /* 0x000000ab00ab7308 */ /* 0x000e620000000800 */
[----:B------:R-:W-:-:S02]  /*8420*/  FMUL.FTZ R95, R95, R0 ;  /* 0x000000005f5f7220 */ /* 0x000fc40000410000 */
        /* <DEDUP_REMOVED lines=24> */
[----:B------:R-:W2:Y:S01]  /*85b0*/  MUFU.EX2 R173, R173 ;  /* 0x000000ad00ad7308 */ /* 0x000ea20000000800 */
        /* <DEDUP_REMOVED lines=12> */
[----:B------:R-:W-:Y:S01]  /*8680*/  MUFU.EX2 R157, R157 ;  /* 0x0000009d009d7308 */ /* 0x000fe20000000800 */
        /* <DEDUP_REMOVED lines=26> */
[-C--:B------:R-:W-:Y:S02]  /*8830*/  FMUL.FTZ R119, R119, R0.reuse ;  /* 0x0000000077777220 */ /* 0x080fe40000410000 */
[----:B------:R-:W-:Y:S01]  /*8840*/  FFMA.FTZ R150, R221, R151, R150 ;  /* 0x00000097dd967223 */ /* 0x000fe20000010096 */
[----:B-1----:R-:W-:Y:S01]  /*8850*/  HMMA.16816.F32 R120, R4, R8, R120 ;  /* 0x000000080478723c */ /* 0x002fe20000001878 */
        /* <DEDUP_REMOVED lines=9> */
[----:B--2---:R-:W-:Y:S01]  /*88f0*/  F2FP.PACK_AB R4, R160, R159 ;  /* 0x0000009fa004723e */ /* 0x004fe200000000ff */
[----:B------:R-:W-:Y:S01]  /*8900*/  FADD.FTZ R159, R159, R0 ;  /* 0x000000009f9f7221 */ /* 0x000fe20000010000 */
[----:B-----5:R-:W-:-:S02]  /*8910*/  F2FP.PACK_AB R5, R166, R163 ;  /* 0x000000a3a605723e */ /* 0x020fc400000000ff */
[----:B------:R-:W-:Y:S01]  /*8920*/  F2FP.PACK_AB R6, R162, R161 ;  /* 0x000000a1a206723e */ /* 0x000fe200000000ff */
[----:B------:R-:W-:Y:S01]  /*8930*/  FADD.FTZ R160, R160, R159 ;  /* 0x0000009fa0a07221 */ /* 0x000fe20000010000 */
[----:B------:R-:W-:-:S03]  /*8940*/  F2FP.PACK_AB R7, R165, R164 ;  /* 0x000000a4a507723e */ /* 0x000fc600000000ff */
[----:B------:R-:W-:-:S04]  /*8950*/  FADD.FTZ R161, R161, R160 ;  /* 0x000000a0a1a17221 */ /* 0x000fc80000010000 */
[----:B---3--:R-:W-:Y:S01]  /*8960*/  HMMA.16816.F32 R128, R4, R12, R128 ;  /* 0x0000000c0480723c */ /* 0x008fe20000001880 */
[----:B------:R-:W-:-:S07]  /*8970*/  FADD.FTZ R162, R162, R161 ;  /* 0x000000a1a2a27221 */ /* 0x000fce0000010000 */
        /* <DEDUP_REMOVED lines=35> */
[----:B------:R-:W-:-:S02]  /*8bb0*/  F2FP.PACK_AB R4, R174, R167 ;  /* 0x000000a7ae04723e */ /* 0x000fc400000000ff */
[----:B------:R-:W-:Y:S02]  /*8bc0*/  F2FP.PACK_AB R5, R171, R168 ;  /* 0x000000a8ab05723e */ /* 0x000fe400000000ff */
[----:B------:R-:W-:Y:S02]  /*8bd0*/  F2FP.PACK_AB R6, R213, R170 ;  /* 0x000000aad506723e */ /* 0x000fe400000000ff */
[----:B------:R-:W-:-:S07]  /*8be0*/  F2FP.PACK_AB R7, R172, R169 ;  /* 0x000000a9ac07723e */ /* 0x000fce00000000ff */
[C---:B-1----:R-:W-:Y:S08]  /*8bf0*/  HMMA.16816.F32 R128, R4.reuse, R12, R128 ;  /* 0x0000000c0480723c */ /* 0x042ff00000001880 */
        /* <DEDUP_REMOVED lines=9> */
[C---:B------:R-:W-:Y:S01]  /*8c90*/  HMMA.16816.F32 R84, R4.reuse, R18, R84 ;  /* 0x000000120454723c */ /* 0x040fe20000001854 */
[----:B------:R-:W3:Y:S07]  /*8ca0*/  LDSM.16.MT88.4 R16, [R189+0x17000] ;  /* 0x01700000bd10783b */ /* 0x000eee0000004200 */
[C---:B-1----:R-:W-:Y:S08]  /*8cb0*/  HMMA.16816.F32 R88, R4.reuse, R12, R88 ;  /* 0x0000000c0458723c */ /* 0x042ff00000001858 */
[C---:B------:R-:W-:Y:S01]  /*8cc0*/  HMMA.16816.F32 R92, R4.reuse, R14, R92 ;  /* 0x0000000e045c723c */ /* 0x040fe2000000185c */
[----:B------:R-:W1:Y:S07]  /*8cd0*/  LDSM.16.MT88.4 R12, [R188+0x17000] ;  /* 0x01700000bc0c783b */ /* 0x000e6e0000004200 */
[C---:B----4-:R-:W-:Y:S08]  /*8ce0*/  HMMA.16816.F32 R96, R4.reuse, R8, R96 ;  /* 0x000000080460723c */ /* 0x050ff00000001860 */
[C---:B------:R-:W-:Y:S01]  /*8cf0*/  HMMA.16816.F32 R100, R4.reuse, R10, R100 ;  /* 0x0000000a0464723c */ /* 0x040fe20000001864 */
[----:B------:R-:W4:Y:S07]  /*8d00*/  LDSM.16.MT88.4 R8, [R192+0x13800] ;  /* 0x01380000c008783b */ /* 0x000f2e0000004200 */
        /* <DEDUP_REMOVED lines=15> */
[C---:B-1----:R-:W-:Y:S08]  /*8e00*/  HMMA.16816.F32 R120, R4.reuse, R12, R120 ;  /* 0x0000000c0478723c */ /* 0x042ff00000001878 */
[----:B------:R-:W-:Y:S01]  /*8e10*/  HMMA.16816.F32 R116, R4, R14, R116 ;  /* 0x0000000e0474723c */ /* 0x000fe20000001874 */
[----:B------:R-:W1:Y:S06]  /*8e20*/  LDSM.16.MT88.4 R12, [R192+0x17800] ;  /* 0x01780000c00c783b */ /* 0x000e6c0000004200 */
[----:B------:R-:W-:-:S02]  /*8e30*/  F2FP.PACK_AB R4, R173, R158 ;  /* 0x0000009ead04723e */ /* 0x000fc400000000ff */
[----:B------:R-:W-:Y:S02]  /*8e40*/  F2FP.PACK_AB R5, R218, R155 ;  /* 0x0000009bda05723e */ /* 0x000fe400000000ff */
[----:B------:R-:W-:Y:S02]  /*8e50*/  F2FP.PACK_AB R6, R157, R156 ;  /* 0x0000009c9d06723e */ /* 0x000fe400000000ff */
[----:B------:R-:W-:-:S07]  /*8e60*/  F2FP.PACK_AB R7, R154, R175 ;  /* 0x000000af9a07723e */ /* 0x000fce00000000ff */
[C---:B----4-:R-:W-:Y:S08]  /*8e70*/  HMMA.16816.F32 R128, R4.reuse, R8, R128 ;  /* 0x000000080480723c */ /* 0x050ff00000001880 */
[C---:B------:R-:W-:Y:S01]  /*8e80*/  HMMA.16816.F32 R36, R4.reuse, R10, R36 ;  /* 0x0000000a0424723c */ /* 0x040fe20000001824 */
[----:B------:R-:W3:Y:S07]  /*8e90*/  LDSM.16.MT88.4 R8, [R190+0x17800] ;  /* 0x01780000be08783b */ /* 0x000eee0000004200 */
[C---:B--2---:R-:W-:Y:S08]  /*8ea0*/  HMMA.16816.F32 R64, R4.reuse, R24, R64 ;  /* 0x000000180440723c */ /* 0x044ff00000001840 */
[C---:B------:R-:W-:Y:S01]  /*8eb0*/  HMMA.16816.F32 R68, R4.reuse, R26, R68 ;  /* 0x0000001a0444723c */ /* 0x040fe20000001844 */
[----:B------:R-:W2:Y:S07]  /*8ec0*/  LDSM.16.MT88.4 R24, [R189+0x17800] ;  /* 0x01780000bd18783b */ /* 0x000eae0000004200 */
[C---:B-1----:R-:W-:Y:S08]  /*8ed0*/  HMMA.16816.F32 R96, R4.reuse, R12, R96 ;  /* 0x0000000c0460723c */ /* 0x042ff00000001860 */
[C---:B------:R-:W-:Y:S01]  /*8ee0*/  HMMA.16816.F32 R100, R4.reuse, R14, R100 ;  /* 0x0000000e0464723c */ /* 0x040fe20000001864 */
[----:B------:R-:W1:Y:S07]  /*8ef0*/  LDSM.16.MT88.4 R12, [R188+0x17800] ;  /* 0x01780000bc0c783b */ /* 0x000e6e0000004200 */
[C---:B------:R-:W-:Y:S08]  /*8f00*/  HMMA.16816.F32 R40, R4.reuse, R144, R40 ;  /* 0x000000900428723c */ /* 0x040ff00000001828 */
[C---:B---3--:R-:W-:Y:S07]  /*8f10*/  HMMA.16816.F32 R104, R4.reuse, R8, R104 ;  /* 0x000000080468723c */ /* 0x048fee0000001868 */
[----:B------:R-:W-:Y:S01]  /*8f20*/  FADD.FTZ R9, R163, R152 ;  /* 0x00000098a3097221 */ /* 0x000fe20000010000 */
[----:B------:R-:W-:Y:S03]  /*8f30*/  HMMA.16816.F32 R44, R4, R146, R44 ;  /* 0x00000092042c723c */ /* 0x000fe6000000182c */
[----:B------:R-:W-:-:S04]  /*8f40*/  FADD.FTZ R9, R166, R9 ;  /* 0x00000009a6097221 */ /* 0x000fc80000010000 */
[----:B------:R-:W-:Y:S01]  /*8f50*/  FADD.FTZ R164, R164, R9 ;  /* 0x00000009a4a47221 */ /* 0x000fe20000010000 */
[C---:B------:R-:W-:Y:S01]  /*8f60*/  HMMA.16816.F32 R48, R4.reuse, R140, R48 ;  /* 0x0000008c0430723c */ /* 0x040fe20000001830 */
[----:B------:R-:W-:Y:S02]  /*8f70*/  FADD.FTZ R9, R167, R162 ;  /* 0x000000a2a7097221 */ /* 0x000fe40000010000 */
[----:B------:R-:W-:Y:S02]  /*8f80*/  FADD.FTZ R165, R165, R164 ;  /* 0x000000a4a5a57221 */ /* 0x000fe40000010000 */
[----:B------:R-:W-:Y:S02]  /*8f90*/  FADD.FTZ R9, R174, R9 ;  /* 0x00000009ae097221 */ /* 0x000fe40000010000 */
[----:B------:R-:W-:Y:S01]  /*8fa0*/  FADD.FTZ R0, R168, R165 ;  /* 0x000000a5a8007221 */ /* 0x000fe20000010000 */
[----:B------:R-:W-:Y:S01]  /*8fb0*/  HMMA.16816.F32 R52, R4, R142, R52 ;  /* 0x0000008e0434723c */ /* 0x000fe20000001834 */
[----:B------:R-:W-:-:S02]  /*8fc0*/  FADD.FTZ R170, R170, R9 ;  /* 0x00000009aaaa7221 */ /* 0x000fc40000010000 */
[----:B------:R-:W-:Y:S02]  /*8fd0*/  FADD.FTZ R0, R171, R0 ;  /* 0x00000000ab007221 */ /* 0x000fe40000010000 */
[----:B------:R-:W-:Y:S02]  /*8fe0*/  FADD.FTZ R213, R213, R170 ;  /* 0x000000aad5d57221 */ /* 0x000fe40000010000 */
[----:B------:R-:W-:Y:S01]  /*8ff0*/  FADD.FTZ R169, R169, R0 ;  /* 0x00000000a9a97221 */ /* 0x000fe20000010000 */
[----:B------:R-:W-:Y:S01]  /*9000*/  HMMA.16816.F32 R56, R4, R32, R56 ;  /* 0x000000200438723c */ /* 0x000fe20000001838 */
[----:B------:R-:W-:Y:S01]  /*9010*/  FADD.FTZ R158, R158, R213 ;  /* 0x000000d59e9e7221 */ /* 0x000fe20000010000 */
[----:B------:R-:W-:Y:S01]  /*9020*/  @P0 IADD3 R213, R2, -0x4, RZ ;  /* 0xfffffffc02d50810 */ /* 0x000fe20007ffe0ff */
[----:B------:R-:W-:Y:S02]  /*9030*/  FADD.FTZ R172, R172, R169 ;  /* 0x000000a9acac7221 */ /* 0x000fe40000010000 */
[----:B------:R-:W-:-:S02]  /*9040*/  FADD.FTZ R173, R173, R158 ;  /* 0x0000009eadad7221 */ /* 0x000fc40000010000 */
[----:B------:R-:W-:Y:S01]  /*9050*/  FADD.FTZ R155, R155, R172 ;  /* 0x000000ac9b9b7221 */ /* 0x000fe20000010000 */
[C---:B------:R-:W-:Y:S01]  /*9060*/  HMMA.16816.F32 R60, R4.reuse, R34, R60 ;  /* 0x00000022043c723c */ /* 0x040fe2000000183c */
[----:B------:R-:W-:Y:S02]  /*9070*/  FADD.FTZ R156, R156, R173 ;  /* 0x000000ad9c9c7221 */ /* 0x000fe40000010000 */
[----:B------:R-:W-:Y:S02]  /*9080*/  FADD.FTZ R218, R218, R155 ;  /* 0x0000009bdada7221 */ /* 0x000fe40000010000 */
[----:B------:R-:W-:Y:S02]  /*9090*/  FADD.FTZ R221, R157, R156 ;  /* 0x0000009c9ddd7221 */ /* 0x000fe40000010000 */
[----:B------:R-:W-:Y:S01]  /*90a0*/  FADD.FTZ R175, R175, R218 ;  /* 0x000000daafaf7221 */ /* 0x000fe20000010000 */
[----:B------:R-:W-:Y:S03]  /*90b0*/  HMMA.16816.F32 R72, R4, R28, R72 ;  /* 0x0000001c0448723c */ /* 0x000fe60000001848 */
[----:B------:R-:W-:-:S05]  /*90c0*/  FADD.FTZ R219, R154, R175 ;  /* 0x000000af9adb7221 */ /* 0x000fca0000010000 */
[C---:B------:R-:W-:Y:S08]  /*90d0*/  HMMA.16816.F32 R76, R4.reuse, R30, R76 ;  /* 0x0000001e044c723c */ /* 0x040ff0000000184c */
        /* <DEDUP_REMOVED lines=8> */
[----:B------:R-:W-:Y:S01]  /*9160*/  HMMA.16816.F32 R116, R4, R14, R116 ;  /* 0x0000000e0474723c */ /* 0x000fe20000001874 */
[----:B------:R-:W-:Y:S05]  /*9170*/  @!UPT UIADD3 URZ, URZ, URZ, URZ ;  /* 0x0000003f3f3ff290 */ /* 0x000fea000fffe03f */
[----:B------:R-:W-:Y:S11]  /*9180*/  @P0 BRA `(.L_x_9) ;  /* 0x0000001000000947 */ /* 0x000ff60003800000 */
.L_x_6:
[----:B------:R-:W-:-:S07]  /*9190*/  IADD3 R213, R136, -0x1, RZ ;  /* 0xffffffff88d57810 */ /* 0x000fce0007ffe0ff */
.L_x_9:
[----:B------:R-:W-:-:S13]  /*91a0*/  ISETP.GE.AND P0, PT, R213, RZ, PT ;  /* 0x000000ffd500720c */ /* 0x000fda0003f06270 */
[----:B------:R-:W-:Y:S05]  /*91b0*/  @!P0 BRA `(.L_x_10) ;  /* 0x000026f000008947 */ /* 0x000fea0003800000 */
[----:B------:R-:W-:Y:S01]  /*91c0*/  ULDC.64 UR4, c[0x0][0x1a0] ;  /* 0x0000680000047ab9 */ /* 0x000fe20000000a00 */
[----:B------:R-:W-:Y:S01]  /*91d0*/  MOV R0, R3 ;  /* 0x0000000300007202 */ /* 0x000fe20000000f00 */
[----:B------:R-:W-:Y:S01]  /*91e0*/  USHF.L.U64.HI UR6, UR4, 0x5, UR5 ;  /* 0x0000000504067899 */ /* 0x000fe20008010205 */
[----:B------:R-:W-:Y:S01]  /*91f0*/  MOV R133, R132 ;  /* 0x0000008400857202 */ /* 0x000fe20000000f00 */
[----:B------:R-:W-:Y:S01]  /*9200*/  USHF.L.U32 UR7, UR4, 0x5, URZ ;  /* 0x0000000504077899 */ /* 0x000fe2000800063f */
[----:B------:R-:W-:Y:S01]  /*9210*/  MOV R208, R134 ;  /* 0x0000008600d07202 */ /* 0x000fe20000000f00 */
[----:B------:R-:W-:Y:S02]  /*9220*/  USHF.L.U64.HI UR5, UR4, 0x6, UR5 ;  /* 0x0000000604057899 */ /* 0x000fe40008010205 */
[----:B------:R-:W-:Y:S02]  /*9230*/  USHF.L.U64.HI UR6, UR7, 0x1, UR6 ;  /* 0x0000000107067899 */ /* 0x000fe40008010206 */
[----:B------:R-:W-:-:S02]  /*9240*/  USHF.L.U32 UR4, UR4, 0x6, URZ ;  /* 0x0000000604047899 */ /* 0x000fc4000800063f */
[----:B------:R-:W-:Y:S01]  /*9250*/  USHF.L.U32 UR7, UR7, 0x1, URZ ;  /* 0x0000000107077899 */ /* 0x000fe2000800063f */
[----:B------:R-:W-:Y:S05]  /*9260*/  BRA `(.L_x_11) ;  /* 0x0000017000007947 */ /* 0x000fea0003800000 */
.L_x_13:
[----:B------:R-:W-:Y:S04]  /*9270*/  IADD3 R3, R213, -0x1, RZ ;  /* 0xffffffffd5037810 */ /* 0x000fe80007ffe0ff */
[----:B------:R-:W-:Y:S01]  /*9280*/  SHF.R.S32.HI R2, RZ, 0x1f, R3 ;  /* 0x0000001fff027819 */ /* 0x000fe20000011403 */
[C---:B------:R-:W-:Y:S04]  /*9290*/  IMAD.WIDE.U32 R134, R3.reuse, c[0x0][0x198], RZ ;  /* 0x0000660003867a25 */ /* 0x040fe800078e00ff */
[----:B------:R-:W-:Y:S04]  /*92a0*/  IMAD R2, R2, c[0x0][0x198], RZ ;  /* 0x0000660002027a24 */ /* 0x000fe800078e02ff */
[----:B------:R-:W-:Y:S01]  /*92b0*/  IMAD R2, R3, c[0x0][0x19c], R2 ;  /* 0x0000670003027a24 */ /* 0x000fe200078e0202 */
[C---:B------:R-:W-:Y:S03]  /*92c0*/  LEA R3, P1, R134.reuse, R206, 0x6 ;  /* 0x000000ce86037211 */ /* 0x040fe600078230ff */
[----:B------:R-:W-:Y:S01]  /*92d0*/  IMAD.IADD R135, R135, 0x1, R2 ;  /* 0x0000000187877824 */ /* 0x000fe200078e0202 */
[----:B------:R-:W-:Y:S04]  /*92e0*/  LEA R136, P2, R3, c[0x0][0x168], 0x1 ;  /* 0x00005a0003887a11 */ /* 0x000fe800078408ff */
[----:B------:R-:W-:Y:S02]  /*92f0*/  LEA.HI.X R2, R134, R211, R135, 0x6, P1 ;  /* 0x000000d386027211 */ /* 0x000fe400008f3487 */
[----:B------:R-:W-:Y:S02]  /*9300*/  IADD3 R138, P1, R201, R136, RZ ;  /* 0x00000088c98a7210 */ /* 0x000fe40007f3e0ff */
[----:B------:R-:W-:Y:S05]  /*9310*/  LEA.HI.X R137, R3, c[0x0][0x16c], R2, 0x1, P2 ;  /* 0x00005b0003897a11 */ /* 0x000fea00010f0c02 */
[----:B------:R-:W-:Y:S01]  /*9320*/  @!PT LDS RZ, [RZ] ;  /* 0x00000000fffff984 */ /* 0x000fe20000000800 */
[----:B------:R-:W-:Y:S01]  /*9330*/  @!PT LDS RZ, [RZ] ;  /* 0x00000000fffff984 */ /* 0x000fe20000000800 */
[----:B------:R-:W-:Y:S01]  /*9340*/  @!PT LDS RZ, [RZ] ;  /* 0x00000000fffff984 */ /* 0x000fe20000000800 */
[----:B------:R1:W-:Y:S01]  /*9350*/  LDGSTS.E.BYPASS.LTC128B.128 [R203+0xc000], [R136.64] ;  /* 0x0c00000088cb7fae */ /* 0x0003e2000b901d48 */
[----:B------:R-:W-:Y:S03]  /*9360*/  IMAD.X R139, R200, 0x1, R137, P1 ;  /* 0x00000001c88b7824 */ /* 0x000fe600008e0689 */
[----:B------:R1:W-:Y:S04]  /*9370*/  LDGSTS.E.BYPASS.LTC128B.128 [R203+0xe000], [R136.64+0x80] ;  /* 0x0e00008088cb7fae */ /* 0x0003e8000b901d48 */
[----:B------:R1:W-:Y:S04]  /*9380*/  LDGSTS.E.BYPASS.LTC128B.128 [R203+0x10000], [R136.64+0x100] ;  /* 0x1000010088cb7fae */ /* 0x0003e8000b901d48 */
[----:B------:R1:W-:Y:S04]  /*9390*/  LDGSTS.E.BYPASS.LTC128B.128 [R203+0xd000], [R138.64] ;  /* 0x0d0000008acb7fae */ /* 0x0003e8000b901d48 */
[----:B------:R1:W-:Y:S04]  /*93a0*/  LDGSTS.E.BYPASS.LTC128B.128 [R203+0xf000], [R138.64+0x80] ;  /* 0x0f0000808acb7fae */ /* 0x0003e8000b901d48 */
[----:B------:R1:W-:Y:S04]  /*93b0*/  LDGSTS.E.BYPASS.LTC128B.128 [R203+0x11000], [R138.64+0x100] ;  /* 0x110001008acb7fae */ /* 0x0003e8000b901d48 */
[----:B------:R-:W0:Y:S01]  /*93c0*/  LDGDEPBAR ;  /* 0x00000000000079af */ /* 0x000e220000000000 */
[----:B------:R-:W-:-:S05]  /*93d0*/  BRA `(.L_x_12) ;  /* 0x00000b5000007947 */ /* 0x000fca0003800000 */
.L_x_11:
[----:B------:R-:W-:Y:S04]  /*93e0*/  DEPBAR.LE SB0, 0x0 ;  /* 0x000080000000791a */ /* 0x000fe80000000000 */
[----:B------:R-:W-:Y:S01]  /*93f0*/  BAR.SYNC.DEFER_BLOCKING 0x0 ;  /* 0x0000000000007b1d */ /* 0x000fe20000010000 */
[----:B------:R-:W-:Y:S01]  /*9400*/  SHF.R.S32.HI R3, RZ, 0x1f, R213 ;  /* 0x0000001fff037819 */ /* 0x000fe200000114d5 */
[C---:B------:R-:W-:Y:S02]  /*9410*/  IMAD R2, R213.reuse, UR5, RZ ;  /* 0x00000005d5027c24 */ /* 0x040fe4000f8e02ff */
[----:B------:R-:W-:Y:S04]  /*9420*/  IMAD.WIDE.U32 R134, R213, UR4, R208 ;  /* 0x00000004d5867c25 */ /* 0x000fe8000f8e00d0 */
[----:B------:R-:W-:Y:S01]  /*9430*/  IMAD R2, R3, UR4, R2 ;  /* 0x0000000403027c24 */ /* 0x000fe2000f8e0202 */
[----:B------:R-:W-:Y:S03]  /*9440*/  LEA R222, P1, R134, c[0x0][0x170], 0x1 ;  /* 0x00005c0086de7a11 */ /* 0x000fe600078208ff */
[----:B------:R-:W-:Y:S01]  /*9450*/  IMAD.IADD R2, R135, 0x1, R2 ;  /* 0x0000000187027824 */ /* 0x000fe200078e0202 */
[----:B------:R-:W-:Y:S04]  /*9460*/  IADD3 R224, P0, R222, UR7, RZ ;  /* 0x00000007dee07c10 */ /* 0x000fe8000ff1e0ff */
[----:B------:R-:W-:Y:S04]  /*9470*/  LEA.HI.X R223, R134, c[0x0][0x174], R2, 0x1, P1 ;  /* 0x00005d0086df7a11 */ /* 0x000fe800008f0c02 */
[----:B------:R-:W-:Y:S02]  /*9480*/  IADD3.X R225, R223, UR6, RZ, P0, !PT ;  /* 0x00000006dfe17c10 */ /* 0x000fe400087fe4ff */
[----:B------:R-:W-:Y:S01]  /*9490*/  ISETP.GT.AND P0, PT, R213, RZ, PT ;  /* 0x000000ffd500720c */ /* 0x000fe20003f04270 */
        /* <DEDUP_REMOVED lines=13> */
[----:B------:R-:W0:Y:S04]  /*9570*/  LDGDEPBAR ;  /* 0x00000000000079af */ /* 0x000e280000000000 */
[----:B------:R-:W5:Y:S04]  /*9580*/  LDSM.16.M88.4 R152, [R197+0xd800] ;  /* 0x00d80000c598783b */ /* 0x000f680000000200 */
[----:B------:R-:W-:Y:S04]  /*9590*/  LDSM.16.M88.4 R156, [R196] ;  /* 0x00000000c49c783b */ /* 0x000fe80000000200 */
[----:B------:R-:W1:Y:S04]  /*95a0*/  LDSM.16.M88.4 R160, [R195] ;  /* 0x00000000c3a0783b */ /* 0x000e680000000200 */
[----:B------:R-:W1:Y:S04]  /*95b0*/  LDSM.16.M88.4 R164, [R187] ;  /* 0x00000000bba4783b */ /* 0x000e680000000200 */
[----:B------:R-:W1:Y:S04]  /*95c0*/  LDSM.16.M88.4 R168, [R186] ;  /* 0x00000000baa8783b */ /* 0x000e680000000200 */
[----:B------:R-:W1:Y:S01]  /*95d0*/  LDSM.16.M88.4 R172, [R185] ;  /* 0x00000000b9ac783b */ /* 0x000e620000000200 */
[C---:B--2---:R-:W-:Y:S08]  /*95e0*/  HMMA.16816.F32 R4, R136.reuse, R140, RZ ;  /* 0x0000008c8804723c */ /* 0x044ff000000018ff */
[C---:B------:R-:W-:Y:S01]  /*95f0*/  HMMA.16816.F32 R8, R136.reuse, R142, RZ ;  /* 0x0000008e8808723c */ /* 0x040fe200000018ff */
[----:B------:R-:W-:Y:S07]  /*9600*/  LDSM.16.M88.4 R140, [R194] ;  /* 0x00000000c28c783b */ /* 0x000fee0000000200 */
[C---:B---3--:R-:W-:Y:S08]  /*9610*/  HMMA.16816.F32 R12, R136.reuse, R144, RZ ;  /* 0x00000090880c723c */ /* 0x048ff000000018ff */
[C---:B------:R-:W-:Y:S01]  /*9620*/  HMMA.16816.F32 R16, R136.reuse, R146, RZ ;  /* 0x000000928810723c */ /* 0x040fe200000018ff */
[----:B------:R-:W2:Y:S07]  /*9630*/  LDSM.16.M88.4 R144, [R191+0xc000] ;  /* 0x00c00000bf90783b */ /* 0x000eae0000000200 */
[C---:B----4-:R-:W-:Y:S08]  /*9640*/  HMMA.16816.F32 R20, R136.reuse, R148, RZ ;  /* 0x000000948814723c */ /* 0x050ff000000018ff */
[C---:B------:R-:W-:Y:S01]  /*9650*/  HMMA.16816.F32 R24, R136.reuse, R150, RZ ;  /* 0x000000968818723c */ /* 0x040fe200000018ff */
[----:B------:R-:W3:Y:S07]  /*9660*/  LDSM.16.M88.4 R148, [R191+0xc800] ;  /* 0x00c80000bf94783b */ /* 0x000eee0000000200 */
[C---:B-----5:R-:W-:Y:S08]  /*9670*/  HMMA.16816.F32 R28, R136.reuse, R152, RZ ;  /* 0x00000098881c723c */ /* 0x060ff000000018ff */
[----:B------:R-:W-:Y:S01]  /*9680*/  HMMA.16816.F32 R32, R136, R154, RZ ;  /* 0x0000009a8820723c */ /* 0x000fe200000018ff */
[----:B------:R-:W4:Y:S04]  /*9690*/  LDSM.16.M88.4 R136, [R191+0xd000] ;  /* 0x00d00000bf88783b */ /* 0x000f280000000200 */
[----:B------:R-:W5:Y:S03]  /*96a0*/  LDSM.16.M88.4 R152, [R191+0xd800] ;  /* 0x00d80000bf98783b */ /* 0x000f660000000200 */
[C---:B-1----:R-:W-:Y:S08]  /*96b0*/  HMMA.16816.F32 R4, R156.reuse, R160, R4 ;  /* 0x000000a09c04723c */ /* 0x042ff00000001804 */
[C---:B------:R-:W-:Y:S01]  /*96c0*/  HMMA.16816.F32 R8, R156.reuse, R162, R8 ;  /* 0x000000a29c08723c */ /* 0x040fe20000001808 */
[----:B------:R-:W-:Y:S07]  /*96d0*/  LDSM.16.M88.4 R160, [R193] ;  /* 0x00000000c1a0783b */ /* 0x000fee0000000200 */
[C---:B------:R-:W-:Y:S08]  /*96e0*/  HMMA.16816.F32 R12, R156.reuse, R164, R12 ;  /* 0x000000a49c0c723c */ /* 0x040ff0000000180c */
[C---:B------:R-:W-:Y:S01]  /*96f0*/  HMMA.16816.F32 R16, R156.reuse, R166, R16 ;  /* 0x000000a69c10723c */ /* 0x040fe20000001810 */
[----:B------:R-:W1:Y:S07]  /*9700*/  LDSM.16.M88.4 R164, [R184] ;  /* 0x00000000b8a4783b */ /* 0x000e6e0000000200 */
[C---:B------:R-:W-:Y:S08]  /*9710*/  HMMA.16816.F32 R20, R156.reuse, R168, R20 ;  /* 0x000000a89c14723c */ /* 0x040ff00000001814 */
[C---:B------:R-:W-:Y:S01]  /*9720*/  HMMA.16816.F32 R24, R156.reuse, R170, R24 ;  /* 0x000000aa9c18723c */ /* 0x040fe20000001818 */
[----:B------:R-:W1:Y:S07]  /*9730*/  LDSM.16.M88.4 R168, [R184+0x800] ;  /* 0x00080000b8a8783b */ /* 0x000e6e0000000200 */
[C---:B------:R-:W-:Y:S08]  /*9740*/  HMMA.16816.F32 R28, R156.reuse, R172, R28 ;  /* 0x000000ac9c1c723c */ /* 0x040ff0000000181c */
[----:B------:R-:W-:Y:S01]  /*9750*/  HMMA.16816.F32 R32, R156, R174, R32 ;  /* 0x000000ae9c20723c */ /* 0x000fe20000001820 */
[----:B------:R-:W1:Y:S04]  /*9760*/  LDSM.16.M88.4 R156, [R184+0x1000] ;  /* 0x00100000b89c783b */ /* 0x000e680000000200 */
[----:B------:R-:W1:Y:S03]  /*9770*/  LDSM.16.M88.4 R172, [R184+0x1800] ;  /* 0x00180000b8ac783b */ /* 0x000e660000000200 */
[C---:B--2---:R-:W-:Y:S08]  /*9780*/  HMMA.16816.F32 R4, R140.reuse, R144, R4 ;  /* 0x000000908c04723c */ /* 0x044ff00000001804 */
[C---:B------:R-:W-:Y:S01]  /*9790*/  HMMA.16816.F32 R8, R140.reuse, R146, R8 ;  /* 0x000000928c08723c */ /* 0x040fe20000001808 */
[----:B------:R-:W-:Y:S07]  /*97a0*/  LDSM.16.M88.4 R144, [R197+0xe000] ;  /* 0x00e00000c590783b */ /* 0x000fee0000000200 */
[C---:B---3--:R-:W-:Y:S08]  /*97b0*/  HMMA.16816.F32 R12, R140.reuse, R148, R12 ;  /* 0x000000948c0c723c */ /* 0x048ff0000000180c */
[C---:B------:R-:W-:Y:S01]  /*97c0*/  HMMA.16816.F32 R16, R140.reuse, R150, R16 ;  /* 0x000000968c10723c */ /* 0x040fe20000001810 */
[----:B------:R-:W-:Y:S07]  /*97d0*/  LDSM.16.M88.4 R148, [R197+0xe800] ;  /* 0x00e80000c594783b */ /* 0x000fee0000000200 */
[C---:B----4-:R-:W-:Y:S08]  /*97e0*/  HMMA.16816.F32 R20, R140.reuse, R136, R20 ;  /* 0x000000888c14723c */ /* 0x050ff00000001814 */
[C---:B------:R-:W-:Y:S01]  /*97f0*/  HMMA.16816.F32 R24, R140.reuse, R138, R24 ;  /* 0x0000008a8c18723c */ /* 0x040fe20000001818 */
[----:B------:R-:W2:Y:S07]  /*9800*/  LDSM.16.M88.4 R136, [R198+0x4000] ;  /* 0x00400000c688783b */ /* 0x000eae0000000200 */
[C---:B-----5:R-:W-:Y:S08]  /*9810*/  HMMA.16816.F32 R28, R140.reuse, R152, R28 ;  /* 0x000000988c1c723c */ /* 0x060ff0000000181c */
[----:B------:R-:W-:Y:S01]  /*9820*/  HMMA.16816.F32 R32, R140, R154, R32 ;  /* 0x0000009a8c20723c */ /* 0x000fe20000001820 */
[----:B------:R-:W3:Y:S04]  /*9830*/  LDSM.16.M88.4 R140, [R197+0xf000] ;  /* 0x00f00000c58c783b */ /* 0x000ee80000000200 */
[----:B------:R-:W4:Y:S03]  /*9840*/  LDSM.16.M88.4 R152, [R197+0xf800] ;  /* 0x00f80000c598783b */ /* 0x000f260000000200 */
[C---:B-1----:R-:W-:Y:S08]  /*9850*/  HMMA.16816.F32 R4, R160.reuse, R164, R4 ;  /* 0x000000a4a004723c */ /* 0x042ff00000001804 */
[C---:B------:R-:W-:Y:S01]  /*9860*/  HMMA.16816.F32 R8, R160.reuse, R166, R8 ;  /* 0x000000a6a008723c */ /* 0x040fe20000001808 */
[----:B------:R-:W-:Y:S07]  /*9870*/  LDSM.16.M88.4 R164, [R183] ;  /* 0x00000000b7a4783b */ /* 0x000fee0000000200 */
[C---:B------:R-:W-:Y:S08]  /*9880*/  HMMA.16816.F32 R12, R160.reuse, R168, R12 ;  /* 0x000000a8a00c723c */ /* 0x040ff0000000180c */
[C---:B------:R-:W-:Y:S01]  /*9890*/  HMMA.16816.F32 R16, R160.reuse, R170, R16 ;  /* 0x000000aaa010723c */ /* 0x040fe20000001810 */
[----:B------:R-:W-:Y:S07]  /*98a0*/  LDSM.16.M88.4 R168, [R182] ;  /* 0x00000000b6a8783b */ /* 0x000fee0000000200 */
[C---:B------:R-:W-:Y:S08]  /*98b0*/  HMMA.16816.F32 R20, R160.reuse, R156, R20 ;  /* 0x0000009ca014723c */ /* 0x040ff00000001814 */
[C---:B------:R-:W-:Y:S01]  /*98c0*/  HMMA.16816.F32 R24, R160.reuse, R158, R24 ;  /* 0x0000009ea018723c */ /* 0x040fe20000001818 */
[----:B------:R-:W1:Y:S07]  /*98d0*/  LDSM.16.M88.4 R156, [R196+0x4000] ;  /* 0x00400000c49c783b */ /* 0x000e6e0000000200 */
[C---:B------:R-:W-:Y:S08]  /*98e0*/  HMMA.16816.F32 R28, R160.reuse, R172, R28 ;  /* 0x000000aca01c723c */ /* 0x040ff0000000181c */
[----:B------:R-:W-:Y:S01]  /*98f0*/  HMMA.16816.F32 R32, R160, R174, R32 ;  /* 0x000000aea020723c */ /* 0x000fe20000001820 */
[----:B------:R-:W5:Y:S04]  /*9900*/  LDSM.16.M88.4 R160, [R181] ;  /* 0x00000000b5a0783b */ /* 0x000f680000000200 */
[----:B------:R-:W1:Y:S03]  /*9910*/  LDSM.16.M88.4 R172, [R180] ;  /* 0x00000000b4ac783b */ /* 0x000e660000000200 */
[C---:B--2---:R-:W-:Y:S08]  /*9920*/  HMMA.16816.F32 R4, R136.reuse, R144, R4 ;  /* 0x000000908804723c */ /* 0x044ff00000001804 */
[C---:B------:R-:W-:Y:S01]  /*9930*/  HMMA.16816.F32 R8, R136.reuse, R146, R8 ;  /* 0x000000928808723c */ /* 0x040fe20000001808 */
[----:B------:R-:W-:Y:S07]  /*9940*/  LDSM.16.M88.4 R144, [R191+0xe000] ;  /* 0x00e00000bf90783b */ /* 0x000fee0000000200 */
[C---:B------:R-:W-:Y:S08]  /*9950*/  HMMA.16816.F32 R12, R136.reuse, R148, R12 ;  /* 0x00000094880c723c */ /* 0x040ff0000000180c */
[C---:B------:R-:W-:Y:S01]  /*9960*/  HMMA.16816.F32 R16, R136.reuse, R150, R16 ;  /* 0x000000968810723c */ /* 0x040fe20000001810 */
[----:B------:R-:W-:Y:S07]  /*9970*/  LDSM.16.M88.4 R148, [R191+0xe800] ;  /* 0x00e80000bf94783b */ /* 0x000fee0000000200 */
[C---:B---3--:R-:W-:Y:S08]  /*9980*/  HMMA.16816.F32 R20, R136.reuse, R140, R20 ;  /* 0x0000008c8814723c */ /* 0x048ff00000001814 */
[C---:B------:R-:W-:Y:S01]  /*9990*/  HMMA.16816.F32 R24, R136.reuse, R142, R24 ;  /* 0x0000008e8818723c */ /* 0x040fe20000001818 */
[----:B------:R-:W2:Y:S07]  /*99a0*/  LDSM.16.M88.4 R140, [R194+0x4000] ;  /* 0x00400000c28c783b */ /* 0x000eae0000000200 */
[C---:B----4-:R-:W-:Y:S08]  /*99b0*/  HMMA.16816.F32 R28, R136.reuse, R152, R28 ;  /* 0x00000098881c723c */ /* 0x050ff0000000181c */
[----:B------:R-:W-:Y:S01]  /*99c0*/  HMMA.16816.F32 R32, R136, R154, R32 ;  /* 0x0000009a8820723c */ /* 0x000fe20000001820 */
[----:B------:R-:W3:Y:S04]  /*99d0*/  LDSM.16.M88.4 R136, [R191+0xf000] ;  /* 0x00f00000bf88783b */ /* 0x000ee80000000200 */
[----:B------:R-:W4:Y:S03]  /*99e0*/  LDSM.16.M88.4 R152, [R191+0xf800] ;  /* 0x00f80000bf98783b */ /* 0x000f260000000200 */
[C---:B-1----:R-:W-:Y:S08]  /*99f0*/  HMMA.16816.F32 R4, R156.reuse, R164, R4 ;  /* 0x000000a49c04723c */ /* 0x042ff00000001804 */
[C---:B------:R-:W-:Y:S01]  /*9a00*/  HMMA.16816.F32 R8, R156.reuse, R166, R8 ;  /* 0x000000a69c08723c */ /* 0x040fe20000001808 */
[----:B------:R-:W-:Y:S07]  /*9a10*/  LDSM.16.M88.4 R164, [R184+0x2000] ;  /* 0x00200000b8a4783b */ /* 0x000fee0000000200 */
[C---:B------:R-:W-:Y:S08]  /*9a20*/  HMMA.16816.F32 R12, R156.reuse, R168, R12 ;  /* 0x000000a89c0c723c */ /* 0x040ff0000000180c */
[C---:B------:R-:W-:Y:S01]  /*9a30*/  HMMA.16816.F32 R16, R156.reuse, R170, R16 ;  /* 0x000000aa9c10723c */ /* 0x040fe20000001810 */
[----:B------:R-:W-:Y:S07]  /*9a40*/  LDSM.16.M88.4 R168, [R184+0x2800] ;  /* 0x00280000b8a8783b */ /* 0x000fee0000000200 */
[C---:B-----5:R-:W-:Y:S08]  /*9a50*/  HMMA.16816.F32 R20, R156.reuse, R160, R20 ;  /* 0x000000a09c14723c */ /* 0x060ff00000001814 */
[C---:B------:R-:W-:Y:S01]  /*9a60*/  HMMA.16816.F32 R24, R156.reuse, R162, R24 ;  /* 0x000000a29c18723c */ /* 0x040fe20000001818 */
[----:B------:R-:W1:Y:S07]  /*9a70*/  LDSM.16.M88.4 R160, [R193+0x4000] ;  /* 0x00400000c1a0783b */ /* 0x000e6e0000000200 */
[C---:B------:R-:W-:Y:S08]  /*9a80*/  HMMA.16816.F32 R28, R156.reuse, R172, R28 ;  /* 0x000000ac9c1c723c */ /* 0x040ff0000000181c */
[----:B------:R-:W-:Y:S01]  /*9a90*/  HMMA.16816.F32 R32, R156, R174, R32 ;  /* 0x000000ae9c20723c */ /* 0x000fe20000001820 */
[----:B------:R-:W5:Y:S04]  /*9aa0*/  LDSM.16.M88.4 R156, [R184+0x3000] ;  /* 0x00300000b89c783b */ /* 0x000f680000000200 */
[----:B------:R-:W1:Y:S03]  /*9ab0*/  LDSM.16.M88.4 R172, [R184+0x3800] ;  /* 0x00380000b8ac783b */ /* 0x000e660000000200 */
        /* <DEDUP_REMOVED lines=19> */
[C---:B-----5:R-:W-:Y:S08]  /*9bf0*/  HMMA.16816.F32 R20, R160.reuse, R156, R20 ;  /* 0x0000009ca014723c */ /* 0x060ff00000001814 */
        /* <DEDUP_REMOVED lines=32> */
[C---:B--2---:R-:W-:Y:S01]  /*9e00*/  HMMA.16816.F32 R4, R140.reuse, R144, R4 ;  /* 0x000000908c04723c */ /* 0x044fe20000001804 */
[----:B------:R-:W-:Y:S04]  /*9e10*/  DEPBAR.LE SB0, 0x0 ;  /* 0x000080000000791a */ /* 0x000fe80000000000 */
[----:B------:R-:W-:Y:S03]  /*9e20*/  BAR.SYNC.DEFER_BLOCKING 0x0 ;  /* 0x0000000000007b1d */ /* 0x000fe60000010000 */
[C---:B------:R-:W-:Y:S08]  /*9e30*/  HMMA.16816.F32 R8, R140.reuse, R146, R8 ;  /* 0x000000928c08723c */ /* 0x040ff00000001808 */
[C---:B------:R-:W-:Y:S08]  /*9e40*/  HMMA.16816.F32 R12, R140.reuse, R148, R12 ;  /* 0x000000948c0c723c */ /* 0x040ff0000000180c */
[C---:B------:R-:W-:Y:S08]  /*9e50*/  HMMA.16816.F32 R16, R140.reuse, R150, R16 ;  /* 0x000000968c10723c */ /* 0x040ff00000001810 */
[C---:B---3--:R-:W-:Y:S08]  /*9e60*/  HMMA.16816.F32 R20, R140.reuse, R136, R20 ;  /* 0x000000888c14723c */ /* 0x048ff00000001814 */
[C---:B------:R-:W-:Y:S08]  /*9e70*/  HMMA.16816.F32 R24, R140.reuse, R138, R24 ;  /* 0x0000008a8c18723c */ /* 0x040ff00000001818 */
[C---:B----4-:R-:W-:Y:S08]  /*9e80*/  HMMA.16816.F32 R28, R140.reuse, R152, R28 ;  /* 0x000000988c1c723c */ /* 0x050ff0000000181c */
[----:B------:R-:W-:Y:S08]  /*9e90*/  HMMA.16816.F32 R32, R140, R154, R32 ;  /* 0x0000009a8c20723c */ /* 0x000ff00000001820 */
[C---:B-1----:R-:W-:Y:S08]  /*9ea0*/  HMMA.16816.F32 R4, R160.reuse, R164, R4 ;  /* 0x000000a4a004723c */ /* 0x042ff00000001804 */
[C---:B------:R-:W-:Y:S08]  /*9eb0*/  HMMA.16816.F32 R8, R160.reuse, R166, R8 ;  /* 0x000000a6a008723c */ /* 0x040ff00000001808 */
[C---:B------:R-:W-:Y:S08]  /*9ec0*/  HMMA.16816.F32 R12, R160.reuse, R168, R12 ;  /* 0x000000a8a00c723c */ /* 0x040ff0000000180c */
[C---:B------:R-:W-:Y:S08]  /*9ed0*/  HMMA.16816.F32 R16, R160.reuse, R170, R16 ;  /* 0x000000aaa010723c */ /* 0x040ff00000001810 */
[C---:B-----5:R-:W-:Y:S08]  /*9ee0*/  HMMA.16816.F32 R20, R160.reuse, R156, R20 ;  /* 0x0000009ca014723c */ /* 0x060ff00000001814 */
[C---:B------:R-:W-:Y:S08]  /*9ef0*/  HMMA.16816.F32 R24, R160.reuse, R158, R24 ;  /* 0x0000009ea018723c */ /* 0x040ff00000001818 */
[C---:B------:R-:W-:Y:S08]  /*9f00*/  HMMA.16816.F32 R28, R160.reuse, R172, R28 ;  /* 0x000000aca01c723c */ /* 0x040ff0000000181c */
[----:B------:R-:W-:Y:S01]  /*9f10*/  HMMA.16816.F32 R32, R160, R174, R32 ;  /* 0x000000aea020723c */ /* 0x000fe20000001820 */
[----:B------:R-:W-:-:S07]  /*9f20*/  @P0 BRA `(.L_x_13) ;  /* 0xfffff34000000947 */ /* 0x000fce000383ffff */
.L_x_12:
[----:B------:R-:W-:Y:S01]  /*9f30*/  FMNMX.FTZ R2, R4, R133, !PT ;  /* 0x0000008504027209 */ /* 0x000fe20007810000 */
[----:B------:R-:W-:Y:S01]  /*9f40*/  LDSM.16.MT88.4 R140, [R190+0x12000] ;  /* 0x01200000be8c783b */ /* 0x000fe20000004200 */
[----:B------:R-:W-:Y:S02]  /*9f50*/  FMNMX.FTZ R132, R6, R0, !PT ;  /* 0x0000000006847209 */ /* 0x000fe40007810000 */
[----:B------:R-:W-:Y:S02]  /*9f60*/  FMNMX.FTZ R3, R5, R2, !PT ;  /* 0x0000000205037209 */ /* 0x000fe40007810000 */
[----:B------:R-:W-:Y:S02]  /*9f70*/  FMNMX.FTZ R135, R7, R132, !PT ;  /* 0x0000008407877209 */ /* 0x000fe40007810000 */
        /* <DEDUP_REMOVED lines=25> */
[----:B------:R-:W-:Y:S02]  /*a110*/  FMNMX.FTZ R2, R28, R3, !PT ;  /* 0x000000031c027209 */ /* 0x000fe40007810000 */
[----:B------:R-:W-:Y:S02]  /*a120*/  FMNMX.FTZ R132, R30, R135, !PT ;  /* 0x000000871e847209 */ /* 0x000fe40007810000 */
[----:B------:R-:W-:Y:S02]  /*a130*/  FMNMX.FTZ R3, R29, R2, !PT ;  /* 0x000000021d037209 */ /* 0x000fe40007810000 */
[----:B------:R-:W-:Y:S02]  /*a140*/  IADD3 R213, R213, -0x1, RZ ;  /* 0xffffffffd5d57810 */ /* 0x000fe40007ffe0ff */
[----:B------:R-:W-:Y:S02]  /*a150*/  FMNMX.FTZ R2, R32, R3, !PT ;  /* 0x0000000320027209 */ /* 0x000fe40007810000 */
[----:B------:R-:W-:Y:S02]  /*a160*/  FMNMX.FTZ R3, R31, R132, !PT ;  /* 0x000000841f037209 */ /* 0x000fe40007810000 */
[----:B-1----:R-:W-:Y:S02]  /*a170*/  FMNMX.FTZ R136, R33, R2, !PT ;  /* 0x0000000221887209 */ /* 0x002fe40007810000 */
[----:B------:R-:W-:Y:S03]  /*a180*/  FMNMX.FTZ R2, R34, R3, !PT ;  /* 0x0000000322027209 */ /* 0x000fe60007810000 */
[----:B------:R-:W-:Y:S01]  /*a190*/  SHFL.BFLY PT, R3, R136, 0x2, 0x1f ;  /* 0x0c401f0088037f89 */ /* 0x000fe200000e0000 */
[----:B------:R-:W-:Y:S07]  /*a1a0*/  FMNMX.FTZ R137, R35, R2, !PT ;  /* 0x0000000223897209 */ /* 0x000fee0007810000 */
[----:B------:R-:W1:Y:S02]  /*a1b0*/  SHFL.BFLY PT, R2, R137, 0x2, 0x1f ;  /* 0x0c401f0089027f89 */ /* 0x000e6400000e0000 */
[----:B-1----:R-:W-:Y:S02]  /*a1c0*/  FMNMX.FTZ R134, R137, R2, !PT ;  /* 0x0000000289867209 */ /* 0x002fe40007810000 */
[----:B------:R-:W-:Y:S04]  /*a1d0*/  FMNMX.FTZ R139, R136, R3, !PT ;  /* 0x00000003888b7209 */ /* 0x000fe80007810000 */
[----:B------:R-:W1:Y:S08]  /*a1e0*/  SHFL.BFLY PT, R3, R134, 0x1, 0x1f ;  /* 0x0c201f0086037f89 */ /* 0x000e7000000e0000 */
[----:B------:R-:W2:Y:S01]  /*a1f0*/  SHFL.BFLY PT, R132, R139, 0x1, 0x1f ;  /* 0x0c201f008b847f89 */ /* 0x000ea200000e0000 */
[----:B-1----:R-:W-:Y:S05]  /*a200*/  FMNMX.FTZ R3, R134, R3, !PT ;  /* 0x0000000386037209 */ /* 0x002fea0007810000 */
[----:B------:R-:W-:Y:S01]  /*a210*/  FMUL.FTZ R167, R3, c[0x0][0x23c] ;  /* 0x00008f0003a77a20 */ /* 0x000fe20000410000 */
[----:B--2---:R-:W-:Y:S02]  /*a220*/  FMNMX.FTZ R132, R139, R132, !PT ;  /* 0x000000848b847209 */ /* 0x004fe40007810000 */
[----:B------:R-:W1:Y:S02]  /*a230*/  LDSM.16.MT88.4 R136, [R192+0x12000] ;  /* 0x01200000c088783b */ /* 0x000e640000004200 */
[C---:B------:R-:W-:Y:S01]  /*a240*/  FSETP.NEU.FTZ.AND P1, PT, R132.reuse, -INF , PT ;  /* 0xff8000008400780b */ /* 0x040fe20003f3d000 */
[C---:B------:R-:W-:Y:S02]  /*a250*/  FADD.FTZ R2, -R132.reuse, R133 ;  /* 0x0000008584027221 */ /* 0x040fe40000010100 */
[----:B------:R-:W-:Y:S02]  /*a260*/  FMUL.FTZ R168, R132, c[0x0][0x23c] ;  /* 0x00008f0084a87a20 */ /* 0x000fe40000410000 */
[----:B------:R-:W-:Y:S02]  /*a270*/  FMUL.FTZ R135, R2, c[0x0][0x23c] ;  /* 0x00008f0002877a20 */ /* 0x000fe40000410000 */
[C---:B------:R-:W-:Y:S01]  /*a280*/  FADD.FTZ R133, -R3.reuse, R0 ;  /* 0x0000000003857221 */ /* 0x040fe20000010100 */
[----:B------:R-:W-:Y:S01]  /*a290*/  FSEL R168, R168, RZ, P1 ;  /* 0x000000ffa8a87208 */ /* 0x000fe20000800000 */
[----:B------:R2:W3:Y:S01]  /*a2a0*/  MUFU.EX2 R2, R135 ;  /* 0x0000008700027308 */ /* 0x0004e20000000800 */
[----:B------:R-:W-:Y:S01]  /*a2b0*/  FSETP.NEU.FTZ.AND P1, PT, R3, -INF , PT ;  /* 0xff8000000300780b */ /* 0x000fe20003f3d000 */
[----:B------:R-:W-:Y:S01]  /*a2c0*/  FMUL.FTZ R0, R133, c[0x0][0x23c] ;  /* 0x00008f0085007a20 */ /* 0x000fe20000410000 */
[----:B------:R-:W-:Y:S01]  /*a2d0*/  MOV R133, R132 ;  /* 0x0000008400857202 */ /* 0x000fe20000000f00 */
[--C-:B------:R-:W-:Y:S01]  /*a2e0*/  FFMA.FTZ R164, R4, c[0x0][0x23c], -R168.reuse ;  /* 0x00008f0004a47a23 */ /* 0x100fe200000108a8 */
[----:B------:R-:W-:Y:S01]  /*a2f0*/  FSEL R167, R167, RZ, P1 ;  /* 0x000000ffa7a77208 */ /* 0x000fe20000800000 */
[--C-:B------:R-:W-:Y:S02]  /*a300*/  FFMA.FTZ R5, R5, c[0x0][0x23c], -R168.reuse ;  /* 0x00008f0005057a23 */ /* 0x100fe400000108a8 */
[--C-:B------:R-:W-:Y:S02]  /*a310*/  FFMA.FTZ R134, R8, c[0x0][0x23c], -R168.reuse ;  /* 0x00008f0008867a23 */ /* 0x100fe400000108a8 */
[--C-:B------:R-:W-:Y:S01]  /*a320*/  FFMA.FTZ R6, R6, c[0x0][0x23c], -R167.reuse ;  /* 0x00008f0006067a23 */ /* 0x100fe200000108a7 */
[----:B------:R-:W4:Y:S01]  /*a330*/  MUFU.EX2 R0, R0 ;  /* 0x0000000000007308 */ /* 0x000f220000000800 */
[--C-:B------:R-:W-:Y:S02]  /*a340*/  FFMA.FTZ R7, R7, c[0x0][0x23c], -R167.reuse ;  /* 0x00008f0007077a23 */ /* 0x100fe400000108a7 */
[--C-:B------:R-:W-:Y:S02]  /*a350*/  FFMA.FTZ R165, R10, c[0x0][0x23c], -R167.reuse ;  /* 0x00008f000aa57a23 */ /* 0x100fe400000108a7 */
[--C-:B------:R-:W-:Y:S02]  /*a360*/  FFMA.FTZ R166, R11, c[0x0][0x23c], -R167.reuse ;  /* 0x00008f000ba67a23 */ /* 0x100fe400000108a7 */
[--C-:B------:R-:W-:Y:S02]  /*a370*/  FFMA.FTZ R220, R32, c[0x0][0x23c], -R168.reuse ;  /* 0x00008f0020dc7a23 */ /* 0x100fe400000108a8 */
[--C-:B------:R-:W-:Y:S01]  /*a380*/  FFMA.FTZ R222, R34, c[0x0][0x23c], -R167.reuse ;  /* 0x00008f0022de7a23 */ /* 0x100fe200000108a7 */
[----:B------:R-:W-:Y:S01]  /*a390*/  MUFU.EX2 R164, R164 ;  /* 0x000000a400a47308 */ /* 0x000fe20000000800 */
[--C-:B------:R-:W-:Y:S02]  /*a3a0*/  FFMA.FTZ R169, R12, c[0x0][0x23c], -R168.reuse ;  /* 0x00008f000ca97a23 */ /* 0x100fe400000108a8 */
[--C-:B--2---:R-:W-:Y:S02]  /*a3b0*/  FFMA.FTZ R135, R9, c[0x0][0x23c], -R168.reuse ;  /* 0x00008f0009877a23 */ /* 0x104fe400000108a8 */
[C---:B---3--:R-:W-:Y:S02]  /*a3c0*/  FMUL.FTZ R8, R2.reuse, R128 ;  /* 0x0000008002087220 */ /* 0x048fe40000410000 */
[C---:B------:R-:W-:Y:S02]  /*a3d0*/  FMUL.FTZ R9, R2.reuse, R129 ;  /* 0x0000008102097220 */ /* 0x040fe40000410000 */
[C---:B------:R-:W-:Y:S01]  /*a3e0*/  FMUL.FTZ R36, R2.reuse, R36 ;  /* 0x0000002402247220 */ /* 0x040fe20000410000 */
[----:B------:R-:W2:Y:S01]  /*a3f0*/  MUFU.EX2 R5, R5 ;  /* 0x0000000500057308 */ /* 0x000ea20000000800 */
[C---:B------:R-:W-:Y:S02]  /*a400*/  FMUL.FTZ R37, R2.reuse, R37 ;  /* 0x0000002502257220 */ /* 0x040fe40000410000 */
[----:B------:R-:W-:Y:S02]  /*a410*/  FMUL.FTZ R40, R2, R40 ;  /* 0x0000002802287220 */ /* 0x000fe40000410000 */
[C---:B----4-:R-:W-:Y:S02]  /*a420*/  FMUL.FTZ R10, R0.reuse, R130 ;  /* 0x00000082000a7220 */ /* 0x050fe40000410000 */
[C---:B------:R-:W-:Y:S02]  /*a430*/  FMUL.FTZ R11, R0.reuse, R131 ;  /* 0x00000083000b7220 */ /* 0x040fe40000410000 */
[C---:B------:R-:W-:Y:S01]  /*a440*/  FMUL.FTZ R38, R0.reuse, R38 ;  /* 0x0000002600267220 */ /* 0x040fe20000410000 */
[----:B------:R-:W-:Y:S01]  /*a450*/  MUFU.EX2 R6, R6 ;  /* 0x0000000600067308 */ /* 0x000fe20000000800 */
[----:B------:R-:W-:Y:S02]  /*a460*/  FMUL.FTZ R39, R0, R39 ;  /* 0x0000002700277220 */ /* 0x000fe40000410000 */
[----:B------:R-:W-:Y:S02]  /*a470*/  FMUL.FTZ R41, R2, R41 ;  /* 0x0000002902297220 */ /* 0x000fe40000410000 */
[C---:B------:R-:W-:Y:S02]  /*a480*/  FMUL.FTZ R42, R0.reuse, R42 ;  /* 0x0000002a002a7220 */ /* 0x040fe40000410000 */
[----:B------:R-:W-:Y:S02]  /*a490*/  FMUL.FTZ R43, R0, R43 ;  /* 0x0000002b002b7220 */ /* 0x000fe40000410000 */
[C---:B------:R-:W-:Y:S01]  /*a4a0*/  FMUL.FTZ R44, R2.reuse, R44 ;  /* 0x0000002c022c7220 */ /* 0x040fe20000410000 */
[----:B------:R-:W3:Y:S01]  /*a4b0*/  MUFU.EX2 R7, R7 ;  /* 0x0000000700077308 */ /* 0x000ee20000000800 */
[----:B------:R-:W-:Y:S02]  /*a4c0*/  FMUL.FTZ R45, R2, R45 ;  /* 0x0000002d022d7220 */ /* 0x000fe40000410000 */
[C---:B------:R-:W-:Y:S01]  /*a4d0*/  FMUL.FTZ R46, R0.reuse, R46 ;  /* 0x0000002e002e7220 */ /* 0x040fe20000410000 */
[----:B--2---:R-:W-:Y:S01]  /*a4e0*/  F2FP.PACK_AB R128, R5, R164 ;  /* 0x000000a40580723e */ /* 0x004fe200000000ff */
[----:B------:R-:W-:Y:S02]  /*a4f0*/  FMUL.FTZ R47, R0, R47 ;  /* 0x0000002f002f7220 */ /* 0x000fe40000410000 */
[C---:B------:R-:W-:Y:S02]  /*a500*/  FMUL.FTZ R48, R2.reuse, R48 ;  /* 0x0000003002307220 */ /* 0x040fe40000410000 */
[----:B------:R-:W-:Y:S01]  /*a510*/  FMUL.FTZ R49, R2, R49 ;  /* 0x0000003102317220 */ /* 0x000fe20000410000 */
[----:B------:R-:W-:Y:S01]  /*a520*/  MUFU.EX2 R134, R134 ;  /* 0x0000008600867308 */ /* 0x000fe20000000800 */
[C---:B------:R-:W-:Y:S02]  /*a530*/  FMUL.FTZ R50, R0.reuse, R50 ;  /* 0x0000003200327220 */ /* 0x040fe40000410000 */
[----:B------:R-:W-:Y:S02]  /*a540*/  FMUL.FTZ R51, R0, R51 ;  /* 0x0000003300337220 */ /* 0x000fe40000410000 */
[C---:B------:R-:W-:Y:S02]  /*a550*/  FMUL.FTZ R12, R2.reuse, R124 ;  /* 0x0000007c020c7220 */ /* 0x040fe40000410000 */
[C---:B------:R-:W-:Y:S02]  /*a560*/  FMUL.FTZ R52, R2.reuse, R52 ;  /* 0x0000003402347220 */ /* 0x040fe40000410000 */
[----:B------:R-:W-:Y:S01]  /*a570*/  FMUL.FTZ R53, R2, R53 ;  /* 0x0000003502357220 */ /* 0x000fe20000410000 */
[----:B------:R-:W2:Y:S01]  /*a580*/  MUFU.EX2 R135, R135 ;  /* 0x0000008700877308 */ /* 0x000ea20000000800 */
[C---:B------:R-:W-:Y:S02]  /*a590*/  FMUL.FTZ R54, R0.reuse, R54 ;  /* 0x0000003600367220 */ /* 0x040fe40000410000 */
[----:B------:R-:W-:Y:S01]  /*a5a0*/  FMUL.FTZ R55, R0, R55 ;  /* 0x0000003700377220 */ /* 0x000fe20000410000 */
[----:B---3--:R-:W-:Y:S01]  /*a5b0*/  F2FP.PACK_AB R129, R7, R6 ;  /* 0x000000060781723e */ /* 0x008fe200000000ff */
[C---:B------:R-:W-:Y:S02]  /*a5c0*/  FMUL.FTZ R56, R2.reuse, R56 ;  /* 0x0000003802387220 */ /* 0x040fe40000410000 */
[----:B------:R-:W-:Y:S02]  /*a5d0*/  FMUL.FTZ R57, R2, R57 ;  /* 0x0000003902397220 */ /* 0x000fe40000410000 */
[C---:B------:R-:W-:Y:S01]  /*a5e0*/  FMUL.FTZ R58, R0.reuse, R58 ;  /* 0x0000003a003a7220 */ /* 0x040fe20000410000 */
[----:B------:R-:W-:Y:S01]  /*a5f0*/  MUFU.EX2 R165, R165 ;  /* 0x000000a500a57308 */ /* 0x000fe20000000800 */
[----:B------:R-:W-:Y:S02]  /*a600*/  FMUL.FTZ R59, R0, R59 ;  /* 0x0000003b003b7220 */ /* 0x000fe40000410000 */
[C---:B------:R-:W-:Y:S02]  /*a610*/  FMUL.FTZ R60, R2.reuse, R60 ;  /* 0x0000003c023c7220 */ /* 0x040fe40000410000 */
[----:B------:R-:W-:Y:S02]  /*a620*/  FMUL.FTZ R61, R2, R61 ;  /* 0x0000003d023d7220 */ /* 0x000fe40000410000 */
[C---:B------:R-:W-:Y:S02]  /*a630*/  FMUL.FTZ R62, R0.reuse, R62 ;  /* 0x0000003e003e7220 */ /* 0x040fe40000410000 */
[----:B------:R-:W-:Y:S01]  /*a640*/  FMUL.FTZ R63, R0, R63 ;  /* 0x0000003f003f7220 */ /* 0x000fe20000410000 */
[----:B------:R-:W3:Y:S01]  /*a650*/  MUFU.EX2 R166, R166 ;  /* 0x000000a600a67308 */ /* 0x000ee20000000800 */
[C---:B------:R-:W-:Y:S02]  /*a660*/  FMUL.FTZ R64, R2.reuse, R64 ;  /* 0x0000004002407220 */ /* 0x040fe40000410000 */
[----:B------:R-:W-:Y:S01]  /*a670*/  FMUL.FTZ R65, R2, R65 ;  /* 0x0000004102417220 */ /* 0x000fe20000410000 */
[----:B--2---:R-:W-:Y:S01]  /*a680*/  F2FP.PACK_AB R130, R135, R134 ;  /* 0x000000868782723e */ /* 0x004fe200000000ff */
        /* <DEDUP_REMOVED lines=9> */
[----:B------:R-:W-:Y:S01]  /*a720*/  MUFU.EX2 R220, R220 ;  /* 0x000000dc00dc7308 */ /* 0x000fe20000000800 */
[C---:B------:R-:W-:Y:S02]  /*a730*/  FMUL.FTZ R74, R0.reuse, R74 ;  /* 0x0000004a004a7220 */ /* 0x040fe40000410000 */
[----:B------:R-:W-:Y:S01]  /*a740*/  FMUL.FTZ R75, R0, R75 ;  /* 0x0000004b004b7220 */ /* 0x000fe20000410000 */
[----:B---3--:R-:W-:Y:S01]  /*a750*/  F2FP.PACK_AB R131, R166, R165 ;  /* 0x000000a5a683723e */ /* 0x008fe200000000ff */
[C---:B------:R-:W-:Y:S02]  /*a760*/  FMUL.FTZ R76, R2.reuse, R76 ;  /* 0x0000004c024c7220 */ /* 0x040fe40000410000 */
[----:B------:R-:W-:Y:S02]  /*a770*/  FMUL.FTZ R77, R2, R77 ;  /* 0x0000004d024d7220 */ /* 0x000fe40000410000 */
[C---:B------:R-:W-:Y:S01]  /*a780*/  FMUL.FTZ R78, R0.reuse, R78 ;  /* 0x0000004e004e7220 */ /* 0x040fe20000410000 */
[----:B------:R-:W-:Y:S01]  /*a790*/  MUFU.EX2 R222, R222 ;  /* 0x000000de00de7308 */ /* 0x000fe20000000800 */
[C---:B-1----:R-:W-:Y:S05]  /*a7a0*/  HMMA.16816.F32 R8, R128.reuse, R136, R8 ;  /* 0x000000888008723c */ /* 0x042fea0000001808 */
[----:B------:R-:W-:Y:S02]  /*a7b0*/  FMUL.FTZ R79, R0, R79 ;  /* 0x0000004f004f7220 */ /* 0x000fe40000410000 */
[C---:B------:R-:W-:Y:S01]  /*a7c0*/  FMUL.FTZ R80, R2.reuse, R80 ;  /* 0x0000005002507220 */ /* 0x040fe20000410000 */
[C---:B------:R-:W-:Y:S01]  /*a7d0*/  HMMA.16816.F32 R36, R128.reuse, R138, R36 ;  /* 0x0000008a8024723c */ /* 0x040fe20000001824 */
[----:B------:R-:W1:Y:S03]  /*a7e0*/  LDSM.16.MT88.4 R136, [R188+0x12000] ;  /* 0x01200000bc88783b */ /* 0x000e660000004200 */
[----:B------:R-:W-:Y:S02]  /*a7f0*/  FMUL.FTZ R81, R2, R81 ;  /* 0x0000005102517220 */ /* 0x000fe40000410000 */
[C---:B------:R-:W-:Y:S02]  /*a800*/  FMUL.FTZ R82, R0.reuse, R82 ;  /* 0x0000005200527220 */ /* 0x040fe40000410000 */
[C---:B------:R-:W-:Y:S04]  /*a810*/  HMMA.16816.F32 R40, R128.reuse, R140, R40 ;  /* 0x0000008c8028723c */ /* 0x040fe80000001828 */
[----:B------:R-:W-:Y:S02]  /*a820*/  FMUL.FTZ R83, R0, R83 ;  /* 0x0000005300537220 */ /* 0x000fe40000410000 */
[C---:B------:R-:W-:Y:S02]  /*a830*/  FMUL.FTZ R84, R2.reuse, R84 ;  /* 0x0000005402547220 */ /* 0x040fe40000410000 */
[C---:B------:R-:W-:Y:S01]  /*a840*/  HMMA.16816.F32 R44, R128.reuse, R142, R44 ;  /* 0x0000008e802c723c */ /* 0x040fe2000000182c */
[----:B------:R-:W2:Y:S03]  /*a850*/  LDSM.16.MT88.4 R140, [R192+0x14000] ;  /* 0x01400000c08c783b */ /* 0x000ea60000004200 */
[----:B------:R-:W-:Y:S02]  /*a860*/  FMUL.FTZ R85, R2, R85 ;  /* 0x0000005502557220 */ /* 0x000fe40000410000 */
[C---:B------:R-:W-:Y:S02]  /*a870*/  FMUL.FTZ R86, R0.reuse, R86 ;  /* 0x0000005600567220 */ /* 0x040fe40000410000 */
[C---:B------:R-:W-:Y:S04]  /*a880*/  HMMA.16816.F32 R48, R128.reuse, R144, R48 ;  /* 0x000000908030723c */ /* 0x040fe80000001830 */
[----:B------:R-:W-:Y:S02]  /*a890*/  FMUL.FTZ R87, R0, R87 ;  /* 0x0000005700577220 */ /* 0x000fe40000410000 */
[C---:B------:R-:W-:Y:S02]  /*a8a0*/  FMUL.FTZ R88, R2.reuse, R88 ;  /* 0x0000005802587220 */ /* 0x040fe40000410000 */
[C---:B------:R-:W-:Y:S01]  /*a8b0*/  HMMA.16816.F32 R52, R128.reuse, R146, R52 ;  /* 0x000000928034723c */ /* 0x040fe20000001834 */
[----:B------:R-:W3:Y:S03]  /*a8c0*/  LDSM.16.MT88.4 R144, [R190+0x14000] ;  /* 0x01400000be90783b */ /* 0x000ee60000004200 */
[----:B------:R-:W-:Y:S02]  /*a8d0*/  FMUL.FTZ R89, R2, R89 ;  /* 0x0000005902597220 */ /* 0x000fe40000410000 */
[C---:B------:R-:W-:Y:S02]  /*a8e0*/  FMUL.FTZ R90, R0.reuse, R90 ;  /* 0x0000005a005a7220 */ /* 0x040fe40000410000 */
[----:B------:R-:W-:Y:S01]  /*a8f0*/  FMUL.FTZ R91, R0, R91 ;  /* 0x0000005b005b7220 */ /* 0x000fe20000410000 */
[C---:B-1----:R-:W-:Y:S03]  /*a900*/  HMMA.16816.F32 R56, R128.reuse, R136, R56 ;  /* 0x000000888038723c */ /* 0x042fe60000001838 */
[C---:B------:R-:W-:Y:S02]  /*a910*/  FMUL.FTZ R92, R2.reuse, R92 ;  /* 0x0000005c025c7220 */ /* 0x040fe40000410000 */
[----:B------:R-:W-:Y:S02]  /*a920*/  FMUL.FTZ R93, R2, R93 ;  /* 0x0000005d025d7220 */ /* 0x000fe40000410000 */
[C---:B------:R-:W-:Y:S01]  /*a930*/  FMUL.FTZ R94, R0.reuse, R94 ;  /* 0x0000005e005e7220 */ /* 0x040fe20000410000 */
[C---:B------:R-:W-:Y:S01]  /*a940*/  HMMA.16816.F32 R60, R128.reuse, R138, R60 ;  /* 0x0000008a803c723c */ /* 0x040fe2000000183c */
[----:B------:R-:W1:Y:S03]  /*a950*/  LDSM.16.MT88.4 R136, [R189+0x14000] ;  /* 0x01400000bd88783b */ /* 0x000e660000004200 */
[----:B------:R-:W-:Y:S02]  /*a960*/  FMUL.FTZ R95, R0, R95 ;  /* 0x0000005f005f7220 */ /* 0x000fe40000410000 */
[C---:B------:R-:W-:Y:S02]  /*a970*/  FMUL.FTZ R96, R2.reuse, R96 ;  /* 0x0000006002607220 */ /* 0x040fe40000410000 */
[C---:B--2---:R-:W-:Y:S04]  /*a980*/  HMMA.16816.F32 R64, R128.reuse, R140, R64 ;  /* 0x0000008c8040723c */ /* 0x044fe80000001840 */
[----:B------:R-:W-:Y:S02]  /*a990*/  FMUL.FTZ R97, R2, R97 ;  /* 0x0000006102617220 */ /* 0x000fe40000410000 */
[C---:B------:R-:W-:Y:S02]  /*a9a0*/  FMUL.FTZ R98, R0.reuse, R98 ;  /* 0x0000006200627220 */ /* 0x040fe40000410000 */
[C---:B------:R-:W-:Y:S01]  /*a9b0*/  HMMA.16816.F32 R68, R128.reuse, R142, R68 ;  /* 0x0000008e8044723c */ /* 0x040fe20000001844 */
[----:B------:R-:W2:Y:S03]  /*a9c0*/  LDSM.16.MT88.4 R140, [R188+0x14000] ;  /* 0x01400000bc8c783b */ /* 0x000ea60000004200 */
[----:B------:R-:W-:Y:S02]  /*a9d0*/  FMUL.FTZ R99, R0, R99 ;  /* 0x0000006300637220 */ /* 0x000fe40000410000 */
[C---:B------:R-:W-:Y:S02]  /*a9e0*/  FMUL.FTZ R100, R2.reuse, R100 ;  /* 0x0000006402647220 */ /* 0x040fe40000410000 */
[C---:B---3--:R-:W-:Y:S04]  /*a9f0*/  HMMA.16816.F32 R72, R128.reuse, R144, R72 ;  /* 0x000000908048723c */ /* 0x048fe80000001848 */
[----:B------:R-:W-:Y:S02]  /*aa00*/  FMUL.FTZ R101, R2, R101 ;  /* 0x0000006502657220 */ /* 0x000fe40000410000 */
[C---:B------:R-:W-:Y:S02]  /*aa10*/  FMUL.FTZ R102, R0.reuse, R102 ;  /* 0x0000006600667220 */ /* 0x040fe40000410000 */
[C---:B------:R-:W-:Y:S01]  /*aa20*/  HMMA.16816.F32 R76, R128.reuse, R146, R76 ;  /* 0x00000092804c723c */ /* 0x040fe2000000184c */
[----:B------:R-:W3:Y:S03]  /*aa30*/  LDSM.16.MT88.4 R144, [R192+0x16000] ;  /* 0x01600000c090783b */ /* 0x000ee60000004200 */
[----:B------:R-:W-:Y:S02]  /*aa40*/  FMUL.FTZ R103, R0, R103 ;  /* 0x0000006700677220 */ /* 0x000fe40000410000 */
[--C-:B------:R-:W-:Y:S02]  /*aa50*/  FFMA.FTZ R170, R13, c[0x0][0x23c], -R168.reuse ;  /* 0x00008f000daa7a23 */ /* 0x100fe400000108a8 */
[----:B------:R-:W-:Y:S01]  /*aa60*/  FMUL.FTZ R13, R2, R125 ;  /* 0x0000007d020d7220 */ /* 0x000fe20000410000 */
[C---:B-1----:R-:W-:Y:S03]  /*aa70*/  HMMA.16816.F32 R80, R128.reuse, R136, R80 ;  /* 0x000000888050723c */ /* 0x042fe60000001850 */
[--C-:B------:R-:W-:Y:S01]  /*aa80*/  FFMA.FTZ R171, R14, c[0x0][0x23c], -R167.reuse ;  /* 0x00008f000eab7a23 */ /* 0x100fe200000108a7 */
[----:B------:R-:W1:Y:S01]  /*aa90*/  MUFU.EX2 R170, R170 ;  /* 0x000000aa00aa7308 */ /* 0x000e620000000800 */
[C---:B------:R-:W-:Y:S02]  /*aaa0*/  FMUL.FTZ R14, R0.reuse, R126 ;  /* 0x0000007e000e7220 */ /* 0x040fe40000410000 */
[--C-:B------:R-:W-:Y:S01]  /*aab0*/  FFMA.FTZ R172, R15, c[0x0][0x23c], -R167.reuse ;  /* 0x00008f000fac7a23 */ /* 0x100fe200000108a7 */
[C---:B------:R-:W-:Y:S01]  /*aac0*/  HMMA.16816.F32 R84, R128.reuse, R138, R84 ;  /* 0x0000008a8054723c */ /* 0x040fe20000001854 */
[----:B------:R-:W4:Y:S03]  /*aad0*/  LDSM.16.MT88.4 R136, [R190+0x16000] ;  /* 0x01600000be88783b */ /* 0x000f260000004200 */
[----:B------:R-:W-:Y:S02]  /*aae0*/  FMUL.FTZ R15, R0, R127 ;  /* 0x0000007f000f7220 */ /* 0x000fe40000410000 */
[C---:B------:R-:W-:Y:S01]  /*aaf0*/  FMUL.FTZ R104, R2.reuse, R104 ;  /* 0x0000006802687220 */ /* 0x040fe20000410000 */
[----:B------:R-:W-:Y:S01]  /*ab00*/  MUFU.EX2 R171, R171 ;  /* 0x000000ab00ab7308 */ /* 0x000fe20000000800 */
[C---:B--2---:R-:W-:Y:S01]  /*ab10*/  HMMA.16816.F32 R88, R128.reuse, R140, R88 ;  /* 0x0000008c8058723c */ /* 0x044fe20000001858 */
[----:B------:R-:W-:Y:S03]  /*ab20*/  LDSM.16.MT88.4 R124, [R188+0x16000] ;  /* 0x01600000bc7c783b */ /* 0x000fe60000004200 */
[----:B------:R-:W-:Y:S02]  /*ab30*/  FMUL.FTZ R105, R2, R105 ;  /* 0x0000006902697220 */ /* 0x000fe40000410000 */
[C---:B------:R-:W-:Y:S02]  /*ab40*/  FMUL.FTZ R106, R0.reuse, R106 ;  /* 0x0000006a006a7220 */ /* 0x040fe40000410000 */
[C---:B------:R-:W-:Y:S01]  /*ab50*/  HMMA.16816.F32 R92, R128.reuse, R142, R92 ;  /* 0x0000008e805c723c */ /* 0x040fe2000000185c */
[----:B------:R-:W2:Y:S01]  /*ab60*/  LDSM.16.MT88.4 R140, [R189+0x16000] ;  /* 0x01600000bd8c783b */ /* 0x000ea20000004200 */
[----:B------:R-:W5:Y:S02]  /*ab70*/  MUFU.EX2 R172, R172 ;  /* 0x000000ac00ac7308 */ /* 0x000f640000000800 */
[----:B------:R-:W-:Y:S02]  /*ab80*/  FMUL.FTZ R107, R0, R107 ;  /* 0x0000006b006b7220 */ /* 0x000fe40000410000 */
[C---:B------:R-:W-:Y:S02]  /*ab90*/  FMUL.FTZ R108, R2.reuse, R108 ;  /* 0x0000006c026c7220 */ /* 0x040fe40000410000 */
[C---:B---3--:R-:W-:Y:S04]  /*aba0*/  HMMA.16816.F32 R96, R128.reuse, R144, R96 ;  /* 0x000000908060723c */ /* 0x048fe80000001860 */
[----:B------:R-:W-:Y:S02]  /*abb0*/  FMUL.FTZ R109, R2, R109 ;  /* 0x0000006d026d7220 */ /* 0x000fe40000410000 */
[C---:B------:R-:W-:Y:S02]  /*abc0*/  FMUL.FTZ R110, R0.reuse, R110 ;  /* 0x0000006e006e7220 */ /* 0x040fe40000410000 */
[C---:B------:R-:W-:Y:S01]  /*abd0*/  HMMA.16816.F32 R100, R128.reuse, R146, R100 ;  /* 0x000000928064723c */ /* 0x040fe20000001864 */
[----:B------:R-:W-:Y:S03]  /*abe0*/  LDSM.16.MT88.4 R144, [R190+0x12800] ;  /* 0x01280000be90783b */ /* 0x000fe60000004200 */
[----:B------:R-:W-:Y:S02]  /*abf0*/  FMUL.FTZ R111, R0, R111 ;  /* 0x0000006f006f7220 */ /* 0x000fe40000410000 */
[--C-:B------:R-:W-:Y:S02]  /*ac00*/  FFMA.FTZ R173, R16, c[0x0][0x23c], -R168.reuse ;  /* 0x00008f0010ad7a23 */ /* 0x100fe400000108a8 */
[----:B------:R-:W-:Y:S01]  /*ac10*/  FFMA.FTZ R174, R17, c[0x0][0x23c], -R168 ;  /* 0x00008f0011ae7a23 */ /* 0x000fe200000108a8 */
[C---:B----4-:R-:W-:Y:S03]  /*ac20*/  HMMA.16816.F32 R104, R128.reuse, R136, R104 ;  /* 0x000000888068723c */ /* 0x050fe60000001868 */
[--C-:B------:R-:W-:Y:S01]  /*ac30*/  FFMA.FTZ R175, R18, c[0x0][0x23c], -R167.reuse ;  /* 0x00008f0012af7a23 */ /* 0x100fe200000108a7 */
[----:B------:R-:W-:Y:S01]  /*ac40*/  MUFU.EX2 R173, R173 ;  /* 0x000000ad00ad7308 */ /* 0x000fe20000000800 */
[----:B------:R-:W-:Y:S02]  /*ac50*/  FFMA.FTZ R218, R19, c[0x0][0x23c], -R167 ;  /* 0x00008f0013da7a23 */ /* 0x000fe400000108a7 */
[C---:B------:R-:W-:Y:S01]  /*ac60*/  FMUL.FTZ R112, R2.reuse, R112 ;  /* 0x0000007002707220 */ /* 0x040fe20000410000 */
[C---:B------:R-:W-:Y:S01]  /*ac70*/  HMMA.16816.F32 R12, R128.reuse, R138, R12 ;  /* 0x0000008a800c723c */ /* 0x040fe2000000180c */
[----:B------:R-:W3:Y:S03]  /*ac80*/  LDSM.16.MT88.4 R136, [R192+0x12800] ;  /* 0x01280000c088783b */ /* 0x000ee60000004200 */
[----:B------:R-:W-:Y:S02]  /*ac90*/  FMUL.FTZ R113, R2, R113 ;  /* 0x0000007102717220 */ /* 0x000fe40000410000 */
[----:B------:R-:W4:Y:S01]  /*aca0*/  MUFU.EX2 R174, R174 ;  /* 0x000000ae00ae7308 */ /* 0x000f220000000800 */
[C---:B------:R-:W-:Y:S01]  /*acb0*/  FMUL.FTZ R114, R0.reuse, R114 ;  /* 0x0000007200727220 */ /* 0x040fe20000410000 */
[C---:B--2---:R-:W-:Y:S04]  /*acc0*/  HMMA.16816.F32 R108, R128.reuse, R140, R108 ;  /* 0x0000008c806c723c */ /* 0x044fe8000000186c */
[----:B------:R-:W-:Y:S02]  /*acd0*/  FMUL.FTZ R115, R0, R115 ;  /* 0x0000007300737220 */ /* 0x000fe40000410000 */
[----:B------:R-:W-:Y:S01]  /*ace0*/  FMUL.FTZ R16, R2, R120 ;  /* 0x0000007802107220 */ /* 0x000fe20000410000 */
[----:B-1----:R-:W-:Y:S01]  /*acf0*/  F2FP.PACK_AB R120, R170, R169 ;  /* 0x000000a9aa78723e */ /* 0x002fe200000000ff */
[----:B------:R-:W-:Y:S01]  /*ad00*/  MUFU.EX2 R175, R175 ;  /* 0x000000af00af7308 */ /* 0x000fe20000000800 */
[----:B------:R-:W-:Y:S02]  /*ad10*/  FMUL.FTZ R17, R2, R121 ;  /* 0x0000007902117220 */ /* 0x000fe40000410000 */
[C---:B------:R-:W-:Y:S01]  /*ad20*/  HMMA.16816.F32 R112, R128.reuse, R142, R112 ;  /* 0x0000008e8070723c */ /* 0x040fe20000001870 */
[----:B------:R-:W1:Y:S02]  /*ad30*/  LDSM.16.MT88.4 R140, [R189+0x12800] ;  /* 0x01280000bd8c783b */ /* 0x000e640000004200 */
[----:B------:R-:W-:Y:S01]  /*ad40*/  FMUL.FTZ R18, R0, R122 ;  /* 0x0000007a00127220 */ /* 0x000fe20000410000 */
[----:B-----5:R-:W-:Y:S01]  /*ad50*/  F2FP.PACK_AB R121, R172, R171 ;  /* 0x000000abac79723e */ /* 0x020fe200000000ff */
[----:B------:R-:W-:Y:S02]  /*ad60*/  FMUL.FTZ R19, R0, R123 ;  /* 0x0000007b00137220 */ /* 0x000fe40000410000 */
[----:B------:R-:W2:Y:S01]  /*ad70*/  MUFU.EX2 R218, R218 ;  /* 0x000000da00da7308 */ /* 0x000ea20000000800 */
[C---:B------:R-:W-:Y:S04]  /*ad80*/  FMUL.FTZ R116, R2.reuse, R116 ;  /* 0x0000007402747220 */ /* 0x040fe80000410000 */
[C---:B------:R-:W-:Y:S03]  /*ad90*/  HMMA.16816.F32 R16, R128.reuse, R124, R16 ;  /* 0x0000007c8010723c */ /* 0x040fe60000001810 */
[----:B------:R-:W-:Y:S01]  /*ada0*/  FMUL.FTZ R117, R2, R117 ;  /* 0x0000007502757220 */ /* 0x000fe20000410000 */
[----:B----4-:R-:W-:Y:S01]  /*adb0*/  F2FP.PACK_AB R122, R174, R173 ;  /* 0x000000adae7a723e */ /* 0x010fe200000000ff */
[C---:B------:R-:W-:Y:S02]  /*adc0*/  FMUL.FTZ R118, R0.reuse, R118 ;  /* 0x0000007600767220 */ /* 0x040fe40000410000 */
[----:B------:R-:W-:Y:S02]  /*add0*/  FMUL.FTZ R119, R0, R119 ;  /* 0x0000007700777220 */ /* 0x000fe40000410000 */
[----:B------:R-:W-:Y:S03]  /*ade0*/  FFMA.FTZ R164, R2, R221, R164 ;  /* 0x000000dd02a47223 */ /* 0x000fe600000100a4 */
[----:B------:R-:W-:Y:S01]  /*adf0*/  FFMA.FTZ R6, R0, R219, R6 ;  /* 0x000000db00067223 */ /* 0x000fe20000010006 */
[----:B------:R-:W-:Y:S01]  /*ae00*/  MOV R0, R3 ;  /* 0x0000000300007202 */ /* 0x000fe20000000f00 */
[----:B------:R-:W-:Y:S01]  /*ae10*/  HMMA.16816.F32 R116, R128, R126, R116 ;  /* 0x0000007e8074723c */ /* 0x000fe20000001874 */
[----:B------:R-:W4:Y:S02]  /*ae20*/  LDSM.16.MT88.4 R124, [R188+0x14800] ;  /* 0x01480000bc7c783b */ /* 0x000f240000004200 */
[----:B------:R-:W-:Y:S01]  /*ae30*/  FADD.FTZ R5, R5, R164 ;  /* 0x000000a405057221 */ /* 0x000fe20000010000 */
[----:B--2---:R-:W-:Y:S01]  /*ae40*/  F2FP.PACK_AB R123, R218, R175 ;  /* 0x000000afda7b723e */ /* 0x004fe200000000ff */
[----:B------:R-:W-:Y:S02]  /*ae50*/  FADD.FTZ R6, R7, R6 ;  /* 0x0000000607067221 */ /* 0x000fe40000010000 */
[----:B------:R-:W-:Y:S02]  /*ae60*/  FADD.FTZ R134, R134, R5 ;  /* 0x0000000586867221 */ /* 0x000fe40000010000 */
[----:B------:R-:W2:Y:S02]  /*ae70*/  LDSM.16.MT88.4 R128, [R192+0x16800] ;  /* 0x01680000c080783b */ /* 0x000ea40000004200 */
[C---:B---3--:R-:W-:Y:S05]  /*ae80*/  HMMA.16816.F32 R8, R120.reuse, R136, R8 ;  /* 0x000000887808723c */ /* 0x048fea0000001808 */
[----:B------:R-:W-:Y:S02]  /*ae90*/  FADD.FTZ R165, R165, R6 ;  /* 0x00000006a5a57221 */ /* 0x000fe40000010000 */
[----:B------:R-:W-:Y:S01]  /*aea0*/  FADD.FTZ R134, R135, R134 ;  /* 0x0000008687867221 */ /* 0x000fe20000010000 */
[C---:B------:R-:W-:Y:S01]  /*aeb0*/  HMMA.16816.F32 R36, R120.reuse, R138, R36 ;  /* 0x0000008a7824723c */ /* 0x040fe20000001824 */
[----:B------:R-:W3:Y:S03]  /*aec0*/  LDSM.16.MT88.4 R136, [R190+0x16800] ;  /* 0x01680000be88783b */ /* 0x000ee60000004200 */
[----:B------:R-:W-:Y:S02]  /*aed0*/  FADD.FTZ R166, R166, R165 ;  /* 0x000000a5a6a67221 */ /* 0x000fe40000010000 */
[----:B------:R-:W-:Y:S02]  /*aee0*/  FADD.FTZ R169, R169, R134 ;  /* 0x00000086a9a97221 */ /* 0x000fe40000010000 */
[C---:B------:R-:W-:Y:S04]  /*aef0*/  HMMA.16816.F32 R40, R120.reuse, R144, R40 ;  /* 0x000000907828723c */ /* 0x040fe80000001828 */
[----:B------:R-:W-:Y:S02]  /*af00*/  FADD.FTZ R171, R171, R166 ;  /* 0x000000a6abab7221 */ /* 0x000fe40000010000 */
[----:B------:R-:W-:Y:S02]  /*af10*/  FADD.FTZ R170, R170, R169 ;  /* 0x000000a9aaaa7221 */ /* 0x000fe40000010000 */
[C---:B------:R-:W-:Y:S01]  /*af20*/  HMMA.16816.F32 R44, R120.reuse, R146, R44 ;  /* 0x00000092782c723c */ /* 0x040fe2000000182c */
[----:B------:R-:W-:Y:S03]  /*af30*/  LDSM.16.MT88.4 R144, [R190+0x15000] ;  /* 0x01500000be90783b */ /* 0x000fe60000004200 */
[----:B------:R-:W-:Y:S02]  /*af40*/  FADD.FTZ R172, R172, R171 ;  /* 0x000000abacac7221 */ /* 0x000fe40000010000 */
[----:B------:R-:W-:Y:S02]  /*af50*/  FADD.FTZ R173, R173, R170 ;  /* 0x000000aaadad7221 */ /* 0x000fe40000010000 */
[C---:B-1----:R-:W-:Y:S04]  /*af60*/  HMMA.16816.F32 R48, R120.reuse, R140, R48 ;  /* 0x0000008c7830723c */ /* 0x042fe80000001830 */
[----:B------:R-:W-:Y:S02]  /*af70*/  FADD.FTZ R5, R175, R172 ;  /* 0x000000acaf057221 */ /* 0x000fe40000010000 */
[----:B------:R-:W-:Y:S02]  /*af80*/  FADD.FTZ R173, R174, R173 ;  /* 0x000000adaead7221 */ /* 0x000fe40000010000 */
[C---:B------:R-:W-:Y:S01]  /*af90*/  HMMA.16816.F32 R52, R120.reuse, R142, R52 ;  /* 0x0000008e7834723c */ /* 0x040fe20000001834 */
[----:B------:R-:W1:Y:S03]  /*afa0*/  LDSM.16.MT88.4 R140, [R189+0x16800] ;  /* 0x01680000bd8c783b */ /* 0x000e660000004200 */
[----:B------:R-:W-:Y:S04]  /*afb0*/  FADD.FTZ R5, R218, R5 ;  /* 0x00000005da057221 */ /* 0x000fe80000010000 */
[C---:B------:R-:W-:Y:S08]  /*afc0*/  HMMA.16816.F32 R56, R120.reuse, R148, R56 ;  /* 0x000000947838723c */ /* 0x040ff00000001838 */
[C---:B------:R-:W-:Y:S01]  /*afd0*/  HMMA.16816.F32 R60, R120.reuse, R150, R60 ;  /* 0x00000096783c723c */ /* 0x040fe2000000183c */
[----:B------:R-:W-:Y:S07]  /*afe0*/  LDSM.16.MT88.4 R148, [R189+0x15000] ;  /* 0x01500000bd94783b */ /* 0x000fee0000004200 */
[C---:B------:R-:W-:Y:S07]  /*aff0*/  HMMA.16816.F32 R64, R120.reuse, R152, R64 ;  /* 0x000000987840723c */ /* 0x040fee0000001840 */
[--C-:B------:R-:W-:Y:S01]  /*b000*/  FFMA.FTZ R152, R20, c[0x0][0x23c], -R168.reuse ;  /* 0x00008f0014987a23 */ /* 0x100fe200000108a8 */
[C---:B------:R-:W-:Y:S04]  /*b010*/  HMMA.16816.F32 R68, R120.reuse, R154, R68 ;  /* 0x0000009a7844723c */ /* 0x040fe80000001844 */
[--C-:B------:R-:W-:Y:S01]  /*b020*/  FFMA.FTZ R153, R21, c[0x0][0x23c], -R168.reuse ;  /* 0x00008f0015997a23 */ /* 0x100fe200000108a8 */
[----:B------:R-:W-:Y:S02]  /*b030*/  MUFU.EX2 R152, R152 ;  /* 0x0000009800987308 */ /* 0x000fe40000000800 */
[--C-:B------:R-:W-:Y:S01]  /*b040*/  FFMA.FTZ R154, R22, c[0x0][0x23c], -R167.reuse ;  /* 0x00008f00169a7a23 */ /* 0x100fe200000108a7 */
[C---:B------:R-:W-:Y:S04]  /*b050*/  HMMA.16816.F32 R72, R120.reuse, R156, R72 ;  /* 0x0000009c7848723c */ /* 0x040fe80000001848 */
[--C-:B------:R-:W-:Y:S02]  /*b060*/  FFMA.FTZ R155, R23, c[0x0][0x23c], -R167.reuse ;  /* 0x00008f00179b7a23 */ /* 0x100fe400000108a7 */
[----:B------:R-:W5:Y:S01]  /*b070*/  LDSM.16.MT88.4 R20, [R188+0x16800] ;  /* 0x01680000bc14783b */ /* 0x000f620000004200 */
[--C-:B------:R-:W-:Y:S01]  /*b080*/  FFMA.FTZ R156, R24, c[0x0][0x23c], -R168.reuse ;  /* 0x00008f00189c7a23 */ /* 0x100fe200000108a8 */
[C---:B------:R-:W-:Y:S01]  /*b090*/  HMMA.16816.F32 R76, R120.reuse, R158, R76 ;  /* 0x0000009e784c723c */ /* 0x040fe2000000184c */
[----:B------:R-:W1:Y:S03]  /*b0a0*/  MUFU.EX2 R153, R153 ;  /* 0x0000009900997308 */ /* 0x000e660000000800 */
[--C-:B------:R-:W-:Y:S03]  /*b0b0*/  FFMA.FTZ R157, R25, c[0x0][0x23c], -R168.reuse ;  /* 0x00008f00199d7a23 */ /* 0x100fe600000108a8 */
[--C-:B------:R-:W-:Y:S01]  /*b0c0*/  FFMA.FTZ R158, R26, c[0x0][0x23c], -R167.reuse ;  /* 0x00008f001a9e7a23 */ /* 0x100fe200000108a7 */
[C---:B------:R-:W-:Y:S03]  /*b0d0*/  HMMA.16816.F32 R80, R120.reuse, R160, R80 ;  /* 0x000000a07850723c */ /* 0x040fe60000001850 */
[----:B------:R-:W-:Y:S01]  /*b0e0*/  MUFU.EX2 R154, R154 ;  /* 0x0000009a009a7308 */ /* 0x000fe20000000800 */
[--C-:B------:R-:W-:Y:S02]  /*b0f0*/  FFMA.FTZ R159, R27, c[0x0][0x23c], -R167.reuse ;  /* 0x00008f001b9f7a23 */ /* 0x100fe400000108a7 */
[----:B------:R-:W-:Y:S01]  /*b100*/  LDSM.16.MT88.4 R24, [R189+0x13000] ;  /* 0x01300000bd18783b */ /* 0x000fe20000004200 */
[--C-:B------:R-:W-:Y:S01]  /*b110*/  FFMA.FTZ R160, R28, c[0x0][0x23c], -R168.reuse ;  /* 0x00008f001ca07a23 */ /* 0x100fe200000108a8 */
[C---:B------:R-:W-:Y:S04]  /*b120*/  HMMA.16816.F32 R84, R120.reuse, R162, R84 ;  /* 0x000000a27854723c */ /* 0x040fe80000001854 */
[--C-:B------:R-:W-:Y:S01]  /*b130*/  FFMA.FTZ R161, R29, c[0x0][0x23c], -R168.reuse ;  /* 0x00008f001da17a23 */ /* 0x100fe200000108a8 */
[----:B------:R-:W1:Y:S01]  /*b140*/  MUFU.EX2 R155, R155 ;  /* 0x0000009b009b7308 */ /* 0x000e620000000800 */
[----:B------:R-:W-:Y:S02]  /*b150*/  FFMA.FTZ R168, R33, c[0x0][0x23c], -R168 ;  /* 0x00008f0021a87a23 */ /* 0x000fe400000108a8 */
[C---:B----4-:R-:W-:Y:S04]  /*b160*/  HMMA.16816.F32 R88, R120.reuse, R124, R88 ;  /* 0x0000007c7858723c */ /* 0x050fe80000001858 */
[--C-:B------:R-:W-:Y:S02]  /*b170*/  FFMA.FTZ R162, R30, c[0x0][0x23c], -R167.reuse ;  /* 0x00008f001ea27a23 */ /* 0x100fe400000108a7 */
[--C-:B------:R-:W-:Y:S01]  /*b180*/  FFMA.FTZ R163, R31, c[0x0][0x23c], -R167.reuse ;  /* 0x00008f001fa37a23 */ /* 0x100fe200000108a7 */
[----:B------:R-:W-:Y:S01]  /*b190*/  MUFU.EX2 R156, R156 ;  /* 0x0000009c009c7308 */ /* 0x000fe20000000800 */
[C---:B------:R-:W-:Y:S01]  /*b1a0*/  HMMA.16816.F32 R92, R120.reuse, R126, R92 ;  /* 0x0000007e785c723c */ /* 0x040fe2000000185c */
[----:B------:R-:W4:Y:S03]  /*b1b0*/  LDSM.16.MT88.4 R124, [R192+0x13000] ;  /* 0x01300000c07c783b */ /* 0x000f260000004200 */
[----:B------:R-:W-:Y:S04]  /*b1c0*/  FFMA.FTZ R167, R35, c[0x0][0x23c], -R167 ;  /* 0x00008f0023a77a23 */ /* 0x000fe800000108a7 */
[C---:B--2---:R-:W-:Y:S01]  /*b1d0*/  HMMA.16816.F32 R96, R120.reuse, R128, R96 ;  /* 0x000000807860723c */ /* 0x044fe20000001860 */
[----:B------:R-:W-:Y:S01]  /*b1e0*/  LDSM.16.MT88.4 R28, [R188+0x17000] ;  /* 0x01700000bc1c783b */ /* 0x000fe20000004200 */
[----:B------:R-:W2:Y:S06]  /*b1f0*/  MUFU.EX2 R157, R157 ;  /* 0x0000009d009d7308 */ /* 0x000eac0000000800 */
[C---:B------:R-:W-:Y:S01]  /*b200*/  HMMA.16816.F32 R100, R120.reuse, R130, R100 ;  /* 0x000000827864723c */ /* 0x040fe20000001864 */
[----:B------:R-:W2:Y:S03]  /*b210*/  LDSM.16.MT88.4 R128, [R190+0x13000] ;  /* 0x01300000be80783b */ /* 0x000ea60000004200 */
[----:B------:R-:W-:Y:S04]  /*b220*/  MUFU.EX2 R158, R158 ;  /* 0x0000009e009e7308 */ /* 0x000fe80000000800 */
[C---:B---3--:R-:W-:Y:S01]  /*b230*/  HMMA.16816.F32 R104, R120.reuse, R136, R104 ;  /* 0x000000887868723c */ /* 0x048fe20000001868 */
[----:B------:R-:W-:Y:S05]  /*b240*/  LDSM.16.MT88.4 R32, [R189+0x13800] ;  /* 0x01380000bd20783b */ /* 0x000fea0000004200 */
[----:B------:R-:W3:Y:S02]  /*b250*/  MUFU.EX2 R159, R159 ;  /* 0x0000009f009f7308 */ /* 0x000ee40000000800 */
[C---:B------:R-:W-:Y:S01]  /*b260*/  HMMA.16816.F32 R12, R120.reuse, R138, R12 ;  /* 0x0000008a780c723c */ /* 0x040fe2000000180c */
[----:B------:R-:W3:Y:S07]  /*b270*/  LDSM.16.MT88.4 R136, [R188+0x13000] ;  /* 0x01300000bc88783b */ /* 0x000eee0000004200 */
[C---:B-1----:R-:W-:Y:S01]  /*b280*/  HMMA.16816.F32 R108, R120.reuse, R140, R108 ;  /* 0x0000008c786c723c */ /* 0x042fe2000000186c */
[----:B------:R-:W-:Y:S07]  /*b290*/  MUFU.EX2 R160, R160 ;  /* 0x000000a000a07308 */ /* 0x000fee0000000800 */
[C---:B------:R-:W-:Y:S01]  /*b2a0*/  HMMA.16816.F32 R112, R120.reuse, R142, R112 ;  /* 0x0000008e7870723c */ /* 0x040fe20000001870 */
[----:B------:R-:W1:Y:S02]  /*b2b0*/  LDSM.16.MT88.4 R140, [R192+0x15000] ;  /* 0x01500000c08c783b */ /* 0x000e640000004200 */
[----:B------:R-:W1:Y:S05]  /*b2c0*/  MUFU.EX2 R161, R161 ;  /* 0x000000a100a17308 */ /* 0x000e6a0000000800 */
[C---:B-----5:R-:W-:Y:S05]  /*b2d0*/  HMMA.16816.F32 R16, R120.reuse, R20, R16 ;  /* 0x000000147810723c */ /* 0x060fea0000001810 */
[----:B------:R-:W-:Y:S02]  /*b2e0*/  MUFU.EX2 R162, R162 ;  /* 0x000000a200a27308 */ /* 0x000fe40000000800 */
[----:B------:R-:W-:Y:S01]  /*b2f0*/  F2FP.PACK_AB R20, R153, R152 ;  /* 0x000000989914723e */ /* 0x000fe200000000ff */
[----:B------:R-:W-:Y:S01]  /*b300*/  HMMA.16816.F32 R116, R120, R22, R116 ;  /* 0x000000167874723c */ /* 0x000fe20000001874 */
[----:B------:R-:W5:Y:S03]  /*b310*/  LDSM.16.MT88.4 R120, [R188+0x15000] ;  /* 0x01500000bc78783b */ /* 0x000f660000004200 */
[----:B------:R-:W-:Y:S01]  /*b320*/  F2FP.PACK_AB R21, R155, R154 ;  /* 0x0000009a9b15723e */ /* 0x000fe200000000ff */
[----:B------:R-:W-:Y:S02]  /*b330*/  FADD.FTZ R152, R152, R173 ;  /* 0x000000ad98987221 */ /* 0x000fe40000010000 */
[----:B--2---:R-:W-:Y:S01]  /*b340*/  F2FP.PACK_AB R22, R157, R156 ;  /* 0x0000009c9d16723e */ /* 0x004fe200000000ff */
[----:B------:R-:W2:Y:S01]  /*b350*/  MUFU.EX2 R163, R163 ;  /* 0x000000a300a37308 */ /* 0x000ea20000000800 */
[----:B---3--:R-:W-:Y:S03]  /*b360*/  F2FP.PACK_AB R23, R159, R158 ;  /* 0x0000009e9f17723e */ /* 0x008fe600000000ff */
[----:B------:R-:W-:Y:S02]  /*b370*/  FADD.FTZ R154, R154, R5 ;  /* 0x000000059a9a7221 */ /* 0x000fe40000010000 */
[----:B------:R-:W-:Y:S02]  /*b380*/  FADD.FTZ R153, R153, R152 ;  /* 0x0000009899997221 */ /* 0x000fe40000010000 */
[C---:B----4-:R-:W-:Y:S02]  /*b390*/  HMMA.16816.F32 R8, R20.reuse, R124, R8 ;  /* 0x0000007c1408723c */ /* 0x050fe40000001808 */
[----:B------:R-:W3:Y:S03]  /*b3a0*/  MUFU.EX2 R223, R168 ;  /* 0x000000a800df7308 */ /* 0x000ee60000000800 */
[----:B------:R-:W-:Y:S02]  /*b3b0*/  FADD.FTZ R155, R155, R154 ;  /* 0x0000009a9b9b7221 */ /* 0x000fe40000010000 */
[----:B------:R-:W-:Y:S01]  /*b3c0*/  FADD.FTZ R156, R156, R153 ;  /* 0x000000999c9c7221 */ /* 0x000fe20000010000 */
[C---:B------:R-:W-:Y:S01]  /*b3d0*/  HMMA.16816.F32 R36, R20.reuse, R126, R36 ;  /* 0x0000007e1424723c */ /* 0x040fe20000001824 */
[----:B------:R-:W-:Y:S03]  /*b3e0*/  LDSM.16.MT88.4 R124, [R190+0x17000] ;  /* 0x01700000be7c783b */ /* 0x000fe60000004200 */
[----:B------:R-:W4:Y:S01]  /*b3f0*/  MUFU.EX2 R167, R167 ;  /* 0x000000a700a77308 */ /* 0x000f220000000800 */
[----:B------:R-:W-:Y:S02]  /*b400*/  FADD.FTZ R158, R158, R155 ;  /* 0x0000009b9e9e7221 */ /* 0x000fe40000010000 */
[----:B------:R-:W-:Y:S01]  /*b410*/  FADD.FTZ R157, R157, R156 ;  /* 0x0000009c9d9d7221 */ /* 0x000fe20000010000 */
[C---:B------:R-:W-:Y:S04]  /*b420*/  HMMA.16816.F32 R40, R20.reuse, R128, R40 ;  /* 0x000000801428723c */ /* 0x040fe80000001828 */
[----:B------:R-:W-:Y:S04]  /*b430*/  FADD.FTZ R159, R159, R158 ;  /* 0x0000009e9f9f7221 */ /* 0x000fe80000010000 */
[C---:B------:R-:W-:Y:S01]  /*b440*/  HMMA.16816.F32 R44, R20.reuse, R130, R44 ;  /* 0x00000082142c723c */ /* 0x040fe2000000182c */
[----:B------:R-:W-:Y:S07]  /*b450*/  LDSM.16.MT88.4 R128, [R189+0x17000] ;  /* 0x01700000bd80783b */ /* 0x000fee0000004200 */
[C---:B------:R-:W-:Y:S08]  /*b460*/  HMMA.16816.F32 R48, R20.reuse, R24, R48 ;  /* 0x000000181430723c */ /* 0x040ff00000001830 */
[C---:B------:R-:W-:Y:S01]  /*b470*/  HMMA.16816.F32 R52, R20.reuse, R26, R52 ;  /* 0x0000001a1434723c */ /* 0x040fe20000001834 */
[----:B------:R-:W2:Y:S07]  /*b480*/  LDSM.16.MT88.4 R24, [R192+0x17000] ;  /* 0x01700000c018783b */ /* 0x000eae0000004200 */
[C---:B------:R-:W-:Y:S08]  /*b490*/  HMMA.16816.F32 R56, R20.reuse, R136, R56 ;  /* 0x000000881438723c */ /* 0x040ff00000001838 */
[C---:B------:R-:W-:Y:S01]  /*b4a0*/  HMMA.16816.F32 R60, R20.reuse, R138, R60 ;  /* 0x0000008a143c723c */ /* 0x040fe2000000183c */
[----:B------:R-:W-:Y:S07]  /*b4b0*/  LDSM.16.MT88.4 R136, [R192+0x15800] ;  /* 0x01580000c088783b */ /* 0x000fee0000004200 */
[C---:B-1----:R-:W-:Y:S08]  /*b4c0*/  HMMA.16816.F32 R64, R20.reuse, R140, R64 ;  /* 0x0000008c1440723c */ /* 0x042ff00000001840 */
        /* <DEDUP_REMOVED lines=8> */
[C---:B-----5:R-:W-:Y:S08]  /*b550*/  HMMA.16816.F32 R88, R20.reuse, R120, R88 ;  /* 0x000000781458723c */ /* 0x060ff00000001858 */
[C---:B------:R-:W-:Y:S01]  /*b560*/  HMMA.16816.F32 R92, R20.reuse, R122, R92 ;  /* 0x0000007a145c723c */ /* 0x040fe2000000185c */
[----:B------:R-:W-:Y:S07]  /*b570*/  LDSM.16.MT88.4 R120, [R190+0x13800] ;  /* 0x01380000be78783b */ /* 0x000fee0000004200 */
[C---:B--2---:R-:W-:Y:S08]  /*b580*/  HMMA.16816.F32 R96, R20.reuse, R24, R96 ;  /* 0x000000181460723c */ /* 0x044ff00000001860 */
[C---:B------:R-:W-:Y:S01]  /*b590*/  HMMA.16816.F32 R100, R20.reuse, R26, R100 ;  /* 0x0000001a1464723c */ /* 0x040fe20000001864 */
[----:B------:R-:W1:Y:S07]  /*b5a0*/  LDSM.16.MT88.4 R24, [R192+0x13800] ;  /* 0x01380000c018783b */ /* 0x000e6e0000004200 */
[C---:B------:R-:W-:Y:S08]  /*b5b0*/  HMMA.16816.F32 R104, R20.reuse, R124, R104 ;  /* 0x0000007c1468723c */ /* 0x040ff00000001868 */
[C---:B------:R-:W-:Y:S01]  /*b5c0*/  HMMA.16816.F32 R12, R20.reuse, R126, R12 ;  /* 0x0000007e140c723c */ /* 0x040fe2000000180c */
[----:B------:R-:W2:Y:S07]  /*b5d0*/  LDSM.16.MT88.4 R124, [R188+0x13800] ;  /* 0x01380000bc7c783b */ /* 0x000eae0000004200 */
[C---:B------:R-:W-:Y:S08]  /*b5e0*/  HMMA.16816.F32 R108, R20.reuse, R128, R108 ;  /* 0x00000080146c723c */ /* 0x040ff0000000186c */
[C---:B------:R-:W-:Y:S08]  /*b5f0*/  HMMA.16816.F32 R112, R20.reuse, R130, R112 ;  /* 0x000000821470723c */ /* 0x040ff00000001870 */
[C---:B------:R-:W-:Y:S08]  /*b600*/  HMMA.16816.F32 R16, R20.reuse, R28, R16 ;  /* 0x0000001c1410723c */ /* 0x040ff00000001810 */
[----:B------:R-:W-:Y:S01]  /*b610*/  HMMA.16816.F32 R116, R20, R30, R116 ;  /* 0x0000001e1474723c */ /* 0x000fe20000001874 */
[----:B------:R-:W5:Y:S06]  /*b620*/  LDSM.16.MT88.4 R28, [R189+0x15800] ;  /* 0x01580000bd1c783b */ /* 0x000f6c0000004200 */
[----:B------:R-:W-:Y:S01]  /*b630*/  F2FP.PACK_AB R20, R161, R160 ;  /* 0x000000a0a114723e */ /* 0x000fe200000000ff */
[----:B------:R-:W-:Y:S01]  /*b640*/  FADD.FTZ R160, R160, R157 ;  /* 0x0000009da0a07221 */ /* 0x000fe20000010000 */
[----:B------:R-:W-:Y:S03]  /*b650*/  F2FP.PACK_AB R21, R163, R162 ;  /* 0x000000a2a315723e */ /* 0x000fe600000000ff */
[----:B---3--:R-:W-:Y:S01]  /*b660*/  F2FP.PACK_AB R22, R223, R220 ;  /* 0x000000dcdf16723e */ /* 0x008fe200000000ff */
[----:B------:R-:W-:Y:S01]  /*b670*/  FADD.FTZ R162, R162, R159 ;  /* 0x0000009fa2a27221 */ /* 0x000fe20000010000 */
[----:B----4-:R-:W-:Y:S01]  /*b680*/  F2FP.PACK_AB R23, R167, R222 ;  /* 0x000000dea717723e */ /* 0x010fe200000000ff */
[----:B------:R-:W-:Y:S02]  /*b690*/  FADD.FTZ R161, R161, R160 ;  /* 0x000000a0a1a17221 */ /* 0x000fe40000010000 */
[----:B------:R-:W-:Y:S02]  /*b6a0*/  FADD.FTZ R163, R163, R162 ;  /* 0x000000a2a3a37221 */ /* 0x000fe40000010000 */
[----:B------:R-:W-:Y:S02]  /*b6b0*/  FADD.FTZ R220, R220, R161 ;  /* 0x000000a1dcdc7221 */ /* 0x000fe40000010000 */
[C---:B-1----:R-:W-:Y:S01]  /*b6c0*/  HMMA.16816.F32 R128, R20.reuse, R24, R8 ;  /* 0x000000181480723c */ /* 0x042fe20000001808 */
[----:B------:R-:W1:Y:S02]  /*b6d0*/  LDSM.16.MT88.4 R8, [R190+0x17800] ;  /* 0x01780000be08783b */ /* 0x000e640000004200 */
[----:B------:R-:W-:Y:S02]  /*b6e0*/  FADD.FTZ R222, R222, R163 ;  /* 0x000000a3dede7221 */ /* 0x000fe40000010000 */
[----:B------:R-:W-:Y:S02]  /*b6f0*/  FADD.FTZ R221, R223, R220 ;  /* 0x000000dcdfdd7221 */ /* 0x000fe40000010000 */
[----:B------:R-:W-:Y:S01]  /*b700*/  FADD.FTZ R219, R167, R222 ;  /* 0x000000dea7db7221 */ /* 0x000fe20000010000 */
[C---:B------:R-:W-:Y:S01]  /*b710*/  HMMA.16816.F32 R36, R20.reuse, R26, R36 ;  /* 0x0000001a1424723c */ /* 0x040fe20000001824 */
[----:B------:R-:W3:Y:S07]  /*b720*/  LDSM.16.MT88.4 R24, [R189+0x17800] ;  /* 0x01780000bd18783b */ /* 0x000eee0000004200 */
[C---:B------:R-:W-:Y:S08]  /*b730*/  HMMA.16816.F32 R40, R20.reuse, R120, R40 ;  /* 0x000000781428723c */ /* 0x040ff00000001828 */
[C---:B------:R-:W-:Y:S08]  /*b740*/  HMMA.16816.F32 R44, R20.reuse, R122, R44 ;  /* 0x0000007a142c723c */ /* 0x040ff0000000182c */
[C---:B------:R-:W-:Y:S08]  /*b750*/  HMMA.16816.F32 R48, R20.reuse, R32, R48 ;  /* 0x000000201430723c */ /* 0x040ff00000001830 */
[C---:B------:R-:W-:Y:S08]  /*b760*/  HMMA.16816.F32 R52, R20.reuse, R34, R52 ;  /* 0x000000221434723c */ /* 0x040ff00000001834 */
[C---:B--2---:R-:W-:Y:S08]  /*b770*/  HMMA.16816.F32 R56, R20.reuse, R124, R56 ;  /* 0x0000007c1438723c */ /* 0x044ff00000001838 */
[C---:B------:R-:W-:Y:S08]  /*b780*/  HMMA.16816.F32 R60, R20.reuse, R126, R60 ;  /* 0x0000007e143c723c */ /* 0x040ff0000000183c */
[C---:B------:R-:W-:Y:S08]  /*b790*/  HMMA.16816.F32 R64, R20.reuse, R136, R64 ;  /* 0x000000881440723c */ /* 0x040ff00000001840 */
[C---:B------:R-:W-:Y:S08]  /*b7a0*/  HMMA.16816.F32 R68, R20.reuse, R138, R68 ;  /* 0x0000008a1444723c */ /* 0x040ff00000001844 */
[C---:B------:R-:W-:Y:S08]  /*b7b0*/  HMMA.16816.F32 R72, R20.reuse, R140, R72 ;  /* 0x0000008c1448723c */ /* 0x040ff00000001848 */
[C---:B------:R-:W-:Y:S08]  /*b7c0*/  HMMA.16816.F32 R76, R20.reuse, R142, R76 ;  /* 0x0000008e144c723c */ /* 0x040ff0000000184c */
[C---:B-----5:R-:W-:Y:S08]  /*b7d0*/  HMMA.16816.F32 R80, R20.reuse, R28, R80 ;  /* 0x0000001c1450723c */ /* 0x060ff00000001850 */
[C---:B------:R-:W-:Y:S01]  /*b7e0*/  HMMA.16816.F32 R84, R20.reuse, R30, R84 ;  /* 0x0000001e1454723c */ /* 0x040fe20000001854 */
[----:B------:R-:W2:Y:S07]  /*b7f0*/  LDSM.16.MT88.4 R28, [R188+0x17800] ;  /* 0x01780000bc1c783b */ /* 0x000eae0000004200 */
[C---:B------:R-:W-:Y:S08]  /*b800*/  HMMA.16816.F32 R88, R20.reuse, R144, R88 ;  /* 0x000000901458723c */ /* 0x040ff00000001858 */
[C---:B------:R-:W-:Y:S08]  /*b810*/  HMMA.16816.F32 R92, R20.reuse, R146, R92 ;  /* 0x00000092145c723c */ /* 0x040ff0000000185c */
[C---:B------:R-:W-:Y:S08]  /*b820*/  HMMA.16816.F32 R96, R20.reuse, R148, R96 ;  /* 0x000000941460723c */ /* 0x040ff00000001860 */
[C---:B------:R-:W-:Y:S08]  /*b830*/  HMMA.16816.F32 R100, R20.reuse, R150, R100 ;  /* 0x000000961464723c */ /* 0x040ff00000001864 */
[C---:B-1----:R-:W-:Y:S08]  /*b840*/  HMMA.16816.F32 R104, R20.reuse, R8, R104 ;  /* 0x000000081468723c */ /* 0x042ff00000001868 */
[C---:B------:R-:W-:Y:S08]  /*b850*/  HMMA.16816.F32 R124, R20.reuse, R10, R12 ;  /* 0x0000000a147c723c */ /* 0x040ff0000000180c */
[C---:B---3--:R-:W-:Y:S08]  /*b860*/  HMMA.16816.F32 R108, R20.reuse, R24, R108 ;  /* 0x00000018146c723c */ /* 0x048ff0000000186c */
[C---:B------:R-:W-:Y:S08]  /*b870*/  HMMA.16816.F32 R112, R20.reuse, R26, R112 ;  /* 0x0000001a1470723c */ /* 0x040ff00000001870 */
[C---:B--2---:R-:W-:Y:S08]  /*b880*/  HMMA.16816.F32 R120, R20.reuse, R28, R16 ;  /* 0x0000001c1478723c */ /* 0x044ff00000001810 */
[----:B------:R-:W-:Y:S01]  /*b890*/  HMMA.16816.F32 R116, R20, R30, R116 ;  /* 0x0000001e1474723c */ /* 0x000fe20000001874 */
[----:B------:R-:W-:-:S07]  /*b8a0*/  @P0 BRA `(.L_x_11) ;  /* 0xffffdb3000000947 */ /* 0x000fce000383ffff */
.L_x_10:
[----:B------:R-:W1:Y:S01]  /*b8b0*/  SHFL.BFLY PT, R2, R221, 0x2, 0x1f ;  /* 0x0c401f00dd027f89 */ /* 0x000e6200000e0000 */
[----:B------:R-:W-:Y:S01]  /*b8c0*/  MOV R6, 0x3f800000 ;  /* 0x3f80000000067802 */ /* 0x000fe20000000f00 */
[----:B------:R-:W-:Y:S01]  /*b8d0*/  BSSY B0, `(.L_x_14) ;  /* 0x0000143000007945 */ /* 0x000fe20003800000 */
[----:B------:R-:W-:Y:S01]  /*b8e0*/  MOV R7, 0x3f800000 ;  /* 0x3f80000000077802 */ /* 0x000fe20000000f00 */
[----:B------:R-:W2:Y:S01]  /*b8f0*/  SHFL.BFLY PT, R0, R219, 0x2, 0x1f ;  /* 0x0c401f00db007f89 */ /* 0x000ea200000e0000 */
[----:B------:R-:W-:Y:S01]  /*b900*/  ISETP.NE.AND P0, PT, R202, -0x1, PT ;  /* 0xffffffffca00780c */ /* 0x000fe20003f05270 */
[----:B-1----:R-:W-:-:S02]  /*b910*/  FADD.FTZ R5, R2, R221 ;  /* 0x000000dd02057221 */ /* 0x002fc40000010000 */
[----:B--2---:R-:W-:-:S03]  /*b920*/  FADD.FTZ R9, R0, R219 ;  /* 0x000000db00097221 */ /* 0x004fc60000010000 */
[----:B------:R-:W1:Y:S04]  /*b930*/  SHFL.BFLY PT, R2, R5, 0x1, 0x1f ;  /* 0x0c201f0005027f89 */ /* 0x000e6800000e0000 */
[----:B------:R-:W2:Y:S01]  /*b940*/  SHFL.BFLY PT, R0, R9, 0x1, 0x1f ;  /* 0x0c201f0009007f89 */ /* 0x000ea200000e0000 */
[----:B-1----:R-:W-:Y:S02]  /*b950*/  FADD.FTZ R2, R5, R2 ;  /* 0x0000000205027221 */ /* 0x002fe40000010000 */
[----:B------:R-:W-:-:S03]  /*b960*/  @P0 IMAD.WIDE.U32 R4, R202, c[0x0][0x1e8], RZ ;  /* 0x00007a00ca040a25 */ /* 0x000fc600078e00ff */
[----:B------:R-:W-:Y:S01]  /*b970*/  FSETP.NE.FTZ.AND P5, PT, R2, RZ, PT ;  /* 0x000000ff0200720b */ /* 0x000fe20003fb5000 */
[----:B--2---:R-:W-:Y:S02]  /*b980*/  FADD.FTZ R0, R9, R0 ;  /* 0x0000000009007221 */ /* 0x004fe40000010000 */
[----:B------:R-:W-:-:S03]  /*b990*/  @P0 IMAD R5, R202, c[0x0][0x1ec], R5 ;  /* 0x00007b00ca050a24 */ /* 0x000fc600078e0205 */
[----:B------:R-:W-:-:S07]  /*b9a0*/  FSETP.NE.FTZ.AND P4, PT, R0, RZ, PT ;  /* 0x000000ff0000720b */ /* 0x000fce0003f95000 */
[----:B------:R-:W1:Y:S08]  /*b9b0*/  @P5 MUFU.RCP R6, R2 ;  /* 0x0000000200065308 */ /* 0x000e700000001000 */
[----:B------:R-:W2:Y:S01]  /*b9c0*/  @P4 MUFU.RCP R7, R0 ;  /* 0x0000000000074308 */ /* 0x000ea20000001000 */
[----:B-1----:R-:W-:-:S07]  /*b9d0*/  FMUL.FTZ R128, R6, R128 ;  /* 0x0000008006807220 */ /* 0x002fce0000410000 */
[----:B------:R-:W1:Y:S01]  /*b9e0*/  @P5 MUFU.LG2 R2, R2 ;  /* 0x0000000200025308 */ /* 0x000e620000000c00 */
[C---:B------:R-:W-:Y:S02]  /*b9f0*/  FMUL.FTZ R129, R6.reuse, R129 ;  /* 0x0000008106817220 */ /* 0x040fe40000410000 */
[C---:B------:R-:W-:Y:S02]  /*ba00*/  FMUL.FTZ R36, R6.reuse, R36 ;  /* 0x0000002406247220 */ /* 0x040fe40000410000 */
[C---:B------:R-:W-:Y:S01]  /*ba10*/  FMUL.FTZ R37, R6.reuse, R37 ;  /* 0x0000002506257220 */ /* 0x040fe20000410000 */
[----:B------:R-:W-:Y:S01]  /*ba20*/  F2FP.PACK_AB R128, R129, R128 ;  /* 0x000000808180723e */ /* 0x000fe200000000ff */
[C---:B------:R-:W-:Y:S01]  /*ba30*/  FMUL.FTZ R40, R6.reuse, R40 ;  /* 0x0000002806287220 */ /* 0x040fe20000410000 */
[----:B------:R-:W3:Y:S01]  /*ba40*/  @P4 MUFU.LG2 R0, R0 ;  /* 0x0000000000004308 */ /* 0x000ee20000000c00 */
[C---:B------:R-:W-:Y:S01]  /*ba50*/  FMUL.FTZ R41, R6.reuse, R41 ;  /* 0x0000002906297220 */ /* 0x040fe20000410000 */
[----:B------:R-:W-:Y:S01]  /*ba60*/  F2FP.PACK_AB R36, R37, R36 ;  /* 0x000000242524723e */ /* 0x000fe200000000ff */
[----:B------:R-:W-:-:S02]  /*ba70*/  FMUL.FTZ R44, R6, R44 ;  /* 0x0000002c062c7220 */ /* 0x000fc40000410000 */
[C---:B------:R-:W-:Y:S01]  /*ba80*/  FMUL.FTZ R45, R6.reuse, R45 ;  /* 0x0000002d062d7220 */ /* 0x040fe20000410000 */
[----:B------:R-:W-:Y:S01]  /*ba90*/  F2FP.PACK_AB R40, R41, R40 ;  /* 0x000000282928723e */ /* 0x000fe200000000ff */
[C---:B------:R-:W-:Y:S02]  /*baa0*/  FMUL.FTZ R48, R6.reuse, R48 ;  /* 0x0000003006307220 */ /* 0x040fe40000410000 */
[C---:B------:R-:W-:Y:S01]  /*bab0*/  FMUL.FTZ R49, R6.reuse, R49 ;  /* 0x0000003106317220 */ /* 0x040fe20000410000 */
[----:B------:R-:W-:Y:S01]  /*bac0*/  F2FP.PACK_AB R44, R45, R44 ;  /* 0x0000002c2d2c723e */ /* 0x000fe200000000ff */
[C---:B------:R-:W-:Y:S02]  /*bad0*/  FMUL.FTZ R52, R6.reuse, R52 ;  /* 0x0000003406347220 */ /* 0x040fe40000410000 */
        /* <DEDUP_REMOVED lines=54> */
[----:B------:R-:W-:Y:S01]  /*be40*/  FMUL.FTZ R117, R6, R117 ;  /* 0x0000007506757220 */ /* 0x000fe20000410000 */
[----:B------:R-:W-:Y:S01]  /*be50*/  F2FP.PACK_AB R120, R121, R120 ;  /* 0x000000787978723e */ /* 0x000fe200000000ff */
[----:B------:R-:W4:Y:S01]  /*be60*/  S2R R6, SR_TID.X ;  /* 0x0000000000067919 */ /* 0x000f220000002100 */
[----:B--2---:R-:W-:-:S02]  /*be70*/  FMUL.FTZ R131, R7, R131 ;  /* 0x0000008307837220 */ /* 0x004fc40000410000 */
[----:B------:R-:W-:Y:S01]  /*be80*/  FMUL.FTZ R130, R7, R130 ;  /* 0x0000008207827220 */ /* 0x000fe20000410000 */
[----:B------:R-:W-:Y:S01]  /*be90*/  F2FP.PACK_AB R116, R117, R116 ;  /* 0x000000747574723e */ /* 0x000fe200000000ff */
[C---:B------:R-:W-:Y:S02]  /*bea0*/  FMUL.FTZ R39, R7.reuse, R39 ;  /* 0x0000002707277220 */ /* 0x040fe40000410000 */
[----:B------:R-:W-:Y:S01]  /*beb0*/  FMUL.FTZ R38, R7, R38 ;  /* 0x0000002607267220 */ /* 0x000fe20000410000 */
[----:B------:R-:W-:Y:S01]  /*bec0*/  F2FP.PACK_AB R130, R131, R130 ;  /* 0x000000828382723e */ /* 0x000fe200000000ff */
[C---:B------:R-:W-:Y:S02]  /*bed0*/  FMUL.FTZ R43, R7.reuse, R43 ;  /* 0x0000002b072b7220 */ /* 0x040fe40000410000 */
[----:B------:R-:W-:Y:S01]  /*bee0*/  FMUL.FTZ R42, R7, R42 ;  /* 0x0000002a072a7220 */ /* 0x000fe20000410000 */
[----:B------:R-:W-:Y:S01]  /*bef0*/  F2FP.PACK_AB R38, R39, R38 ;  /* 0x000000262726723e */ /* 0x000fe200000000ff */
[----:B------:R-:W-:-:S02]  /*bf00*/  FMUL.FTZ R47, R7, R47 ;  /* 0x0000002f072f7220 */ /* 0x000fc40000410000 */
[----:B------:R-:W-:Y:S01]  /*bf10*/  FMUL.FTZ R46, R7, R46 ;  /* 0x0000002e072e7220 */ /* 0x000fe20000410000 */
[----:B------:R-:W-:Y:S01]  /*bf20*/  F2FP.PACK_AB R42, R43, R42 ;  /* 0x0000002a2b2a723e */ /* 0x000fe200000000ff */
[C---:B------:R-:W-:Y:S02]  /*bf30*/  FMUL.FTZ R51, R7.reuse, R51 ;  /* 0x0000003307337220 */ /* 0x040fe40000410000 */
[----:B------:R-:W-:Y:S01]  /*bf40*/  FMUL.FTZ R50, R7, R50 ;  /* 0x0000003207327220 */ /* 0x000fe20000410000 */
[----:B------:R-:W-:Y:S01]  /*bf50*/  F2FP.PACK_AB R46, R47, R46 ;  /* 0x0000002e2f2e723e */ /* 0x000fe200000000ff */
[C---:B------:R-:W-:Y:S02]  /*bf60*/  FMUL.FTZ R55, R7.reuse, R55 ;  /* 0x0000003707377220 */ /* 0x040fe40000410000 */
[C---:B------:R-:W-:Y:S01]  /*bf70*/  FMUL.FTZ R54, R7.reuse, R54 ;  /* 0x0000003607367220 */ /* 0x040fe20000410000 */
[----:B----4-:R-:W-:Y:S01]  /*bf80*/  SHF.R.S32.HI R9, RZ, 0x1f, R6 ;  /* 0x0000001fff097819 */ /* 0x010fe20000011406 */
[----:B------:R-:W-:Y:S01]  /*bf90*/  FMUL.FTZ R59, R7, R59 ;  /* 0x0000003b073b7220 */ /* 0x000fe20000410000 */
[----:B------:R-:W-:Y:S01]  /*bfa0*/  F2FP.PACK_AB R50, R51, R50 ;  /* 0x000000323332723e */ /* 0x000fe200000000ff */
[----:B------:R-:W-:Y:S01]  /*bfb0*/  FMUL.FTZ R58, R7, R58 ;  /* 0x0000003a073a7220 */ /* 0x000fe20000410000 */
[-C--:B------:R-:W-:Y:S01]  /*bfc0*/  LEA.HI R8, R9, R6.reuse, RZ, 0x2 ;  /* 0x0000000609087211 */ /* 0x080fe200078f10ff */
[----:B------:R-:W-:Y:S01]  /*bfd0*/  FMUL.FTZ R63, R7, R63 ;  /* 0x0000003f073f7220 */ /* 0x000fe20000410000 */
[----:B------:R-:W-:Y:S01]  /*bfe0*/  LEA.HI R9, R9, R6, RZ, 0x5 ;  /* 0x0000000609097211 */ /* 0x000fe200078f28ff */
[C---:B------:R-:W-:Y:S01]  /*bff0*/  FMUL.FTZ R62, R7.reuse, R62 ;  /* 0x0000003e073e7220 */ /* 0x040fe20000410000 */
[--C-:B------:R-:W-:Y:S01]  /*c000*/  SHF.R.S32.HI R11, RZ, 0x2, R8.reuse ;  /* 0x00000002ff0b7819 */ /* 0x100fe20000011408 */
[C---:B------:R-:W-:Y:S01]  /*c010*/  FMUL.FTZ R67, R7.reuse, R67 ;  /* 0x0000004307437220 */ /* 0x040fe20000410000 */
[----:B------:R-:W-:Y:S01]  /*c020*/  SHF.R.S32.HI R10, RZ, 0x1f, R8 ;  /* 0x0000001fff0a7819 */ /* 0x000fe20000011408 */
[----:B------:R-:W-:Y:S01]  /*c030*/  FMUL.FTZ R66, R7, R66 ;  /* 0x0000004207427220 */ /* 0x000fe20000410000 */
[----:B------:R-:W-:Y:S01]  /*c040*/  F2FP.PACK_AB R54, R55, R54 ;  /* 0x000000363736723e */ /* 0x000fe200000000ff */
[C---:B------:R-:W-:Y:S01]  /*c050*/  FMUL.FTZ R71, R7.reuse, R71 ;  /* 0x0000004707477220 */ /* 0x040fe20000410000 */
[----:B------:R-:W-:Y:S01]  /*c060*/  LEA.HI R10, R10, R11, RZ, 0x3 ;  /* 0x0000000b0a0a7211 */ /* 0x000fe200078f18ff */
[----:B------:R-:W-:Y:S01]  /*c070*/  FMUL.FTZ R70, R7, R70 ;  /* 0x0000004607467220 */ /* 0x000fe20000410000 */
[----:B------:R-:W-:Y:S01]  /*c080*/  F2FP.PACK_AB R58, R59, R58 ;  /* 0x0000003a3b3a723e */ /* 0x000fe200000000ff */
[C---:B------:R-:W-:Y:S01]  /*c090*/  FMUL.FTZ R75, R7.reuse, R75 ;  /* 0x0000004b074b7220 */ /* 0x040fe20000410000 */
[----:B------:R-:W-:Y:S01]  /*c0a0*/  LOP3.LUT R10, R10, 0xfffffff8, RZ, 0xc0, !PT ;  /* 0xfffffff80a0a7812 */ /* 0x000fe200078ec0ff */
[----:B------:R-:W-:Y:S01]  /*c0b0*/  FMUL.FTZ R74, R7, R74 ;  /* 0x0000004a074a7220 */ /* 0x000fe20000410000 */
[----:B------:R-:W-:Y:S01]  /*c0c0*/  F2FP.PACK_AB R62, R63, R62 ;  /* 0x0000003e3f3e723e */ /* 0x000fe200000000ff */
[----:B------:R-:W-:Y:S01]  /*c0d0*/  FMUL.FTZ R79, R7, R79 ;  /* 0x0000004f074f7220 */ /* 0x000fe20000410000 */
[----:B------:R-:W-:Y:S01]  /*c0e0*/  IADD3 R10, R11, -R10, RZ ;  /* 0x8000000a0b0a7210 */ /* 0x000fe20007ffe0ff */
[----:B------:R-:W-:Y:S01]  /*c0f0*/  FMUL.FTZ R78, R7, R78 ;  /* 0x0000004e074e7220 */ /* 0x000fe20000410000 */
[----:B------:R-:W-:Y:S01]  /*c100*/  F2FP.PACK_AB R66, R67, R66 ;  /* 0x000000424342723e */ /* 0x000fe200000000ff */
[C---:B------:R-:W-:Y:S01]  /*c110*/  FMUL.FTZ R83, R7.reuse, R83 ;  /* 0x0000005307537220 */ /* 0x040fe20000410000 */
[C---:B------:R-:W-:Y:S01]  /*c120*/  SHF.L.U32 R11, R10.reuse, 0x6, RZ ;  /* 0x000000060a0b7819 */ /* 0x040fe200000006ff */
[C---:B------:R-:W-:Y:S01]  /*c130*/  FMUL.FTZ R82, R7.reuse, R82 ;  /* 0x0000005207527220 */ /* 0x040fe20000410000 */
[----:B------:R-:W-:Y:S01]  /*c140*/  LOP3.LUT R12, R10, 0x1, RZ, 0xc0, !PT ;  /* 0x000000010a0c7812 */ /* 0x000fe200078ec0ff */
[----:B------:R-:W-:Y:S01]  /*c150*/  FMUL.FTZ R87, R7, R87 ;  /* 0x0000005707577220 */ /* 0x000fe20000410000 */
[----:B------:R-:W-:Y:S01]  /*c160*/  LOP3.LUT R11, R11, 0x1c0, RZ, 0xc0, !PT ;  /* 0x000001c00b0b7812 */ /* 0x000fe200078ec0ff */
[C---:B------:R-:W-:Y:S01]  /*c170*/  FMUL.FTZ R86, R7.reuse, R86 ;  /* 0x0000005607567220 */ /* 0x040fe20000410000 */
[----:B------:R-:W-:Y:S01]  /*c180*/  ISETP.NE.U32.AND P3, PT, R12, 0x1, PT ;  /* 0x000000010c00780c */ /* 0x000fe20003f65070 */
[----:B------:R-:W-:Y:S01]  /*c190*/  FMUL.FTZ R91, R7, R91 ;  /* 0x0000005b075b7220 */ /* 0x000fe20000410000 */
[----:B------:R-:W-:Y:S01]  /*c1a0*/  LEA.HI R14, R11, R11, RZ, 0x1d ;  /* 0x0000000b0b0e7211 */ /* 0x000fe200078fe8ff */
[C---:B------:R-:W-:Y:S01]  /*c1b0*/  FMUL.FTZ R90, R7.reuse, R90 ;  /* 0x0000005a075a7220 */ /* 0x040fe20000410000 */
[----:B------:R-:W-:Y:S01]  /*c1c0*/  R2P PR, R10, 0x6 ;  /* 0x000000060a007804 */ /* 0x000fe20000000000 */
[----:B------:R-:W-:Y:S01]  /*c1d0*/  FMUL.FTZ R95, R7, R95 ;  /* 0x0000005f075f7220 */ /* 0x000fe20000410000 */
[----:B------:R-:W-:Y:S01]  /*c1e0*/  F2FP.PACK_AB R70, R71, R70 ;  /* 0x000000464746723e */ /* 0x000fe200000000ff */
        /* <DEDUP_REMOVED lines=29> */
[----:B------:R-:W-:Y:S02]  /*c3c0*/  LOP3.LUT R7, R8, 0x3ffffffc, RZ, 0xc0, !PT ;  /* 0x3ffffffc08077812 */ /* 0x000fe400078ec0ff */
[----:B------:R-:W-:Y:S02]  /*c3d0*/  SHF.R.S32.HI R8, RZ, 0x5, R9 ;  /* 0x00000005ff087819 */ /* 0x000fe40000011409 */
[----:B------:R-:W-:Y:S02]  /*c3e0*/  IADD3 R7, -R7, R6, RZ ;  /* 0x0000000607077210 */ /* 0x000fe40007ffe1ff */
[----:B------:R-:W-:Y:S02]  /*c3f0*/  F2FP.PACK_AB R122, R123, R122 ;  /* 0x0000007a7b7a723e */ /* 0x000fe400000000ff */
[----:B------:R-:W-:Y:S02]  /*c400*/  LEA R7, R8, R7, 0x9 ;  /* 0x0000000708077211 */ /* 0x000fe400078e48ff */
[----:B------:R-:W-:-:S02]  /*c410*/  F2FP.PACK_AB R118, R119, R118 ;  /* 0x000000767776723e */ /* 0x000fc400000000ff */
[----:B------:R-:W-:Y:S02]  /*c420*/  LEA R7, R7, R14, 0x1 ;  /* 0x0000000e07077211 */ /* 0x000fe400078e08ff */
[----:B------:R-:W-:Y:S02]  /*c430*/  LOP3.LUT R9, R9, 0xffffffe0, RZ, 0xc0, !PT ;  /* 0xffffffe009097812 */ /* 0x000fe400078ec0ff */
[----:B------:R-:W-:Y:S02]  /*c440*/  SHF.L.U32 R11, R7, 0x1, RZ ;  /* 0x00000001070b7819 */ /* 0x000fe400000006ff */
[----:B------:R-:W-:Y:S02]  /*c450*/  MOV R7, 0x20 ;  /* 0x0000002000077802 */ /* 0x000fe40000000f00 */
[----:B------:R-:W-:Y:S01]  /*c460*/  IADD3 R13, R11, -0x10, RZ ;  /* 0xfffffff00b0d7810 */ /* 0x000fe20007ffe0ff */
[----:B------:R-:W-:Y:S01]  /*c470*/  STS [R11], R128 ;  /* 0x000000800b007388 */ /* 0x000fe20000000800 */
[----:B------:R-:W-:-:S02]  /*c480*/  SEL R10, R7, 0xffffffe0, !P1 ;  /* 0xffffffe0070a7807 */ /* 0x000fc40004800000 */
[----:B------:R-:W-:Y:S01]  /*c490*/  MOV R7, 0x40 ;  /* 0x0000004000077802 */ /* 0x000fe20000000f00 */
[----:B------:R-:W-:Y:S01]  /*c4a0*/  STS [R11+0x400], R130 ;  /* 0x000400820b007388 */ /* 0x000fe20000000800 */
[----:B------:R-:W-:Y:S02]  /*c4b0*/  @P3 IADD3 R13, R11, 0x10, RZ ;  /* 0x000000100b0d3810 */ /* 0x000fe40007ffe0ff */
[----:B------:R-:W-:Y:S02]  /*c4c0*/  SEL R12, R7, 0xffffffc0, !P2 ;  /* 0xffffffc0070c7807 */ /* 0x000fe40005000000 */
[C---:B------:R-:W-:Y:S01]  /*c4d0*/  IADD3 R15, R11.reuse, R10, RZ ;  /* 0x0000000a0b0f7210 */ /* 0x040fe20007ffe0ff */
[----:B------:R-:W-:Y:S01]  /*c4e0*/  STS [R13], R36 ;  /* 0x000000240d007388 */ /* 0x000fe20000000800 */
[-C--:B------:R-:W-:Y:S02]  /*c4f0*/  IADD3 R17, R10, R13.reuse, RZ ;  /* 0x0000000d0a117210 */ /* 0x080fe40007ffe0ff */
[-C--:B------:R-:W-:Y:S01]  /*c500*/  IADD3 R19, R11, R12.reuse, RZ ;  /* 0x0000000c0b137210 */ /* 0x080fe20007ffe0ff */
[----:B------:R-:W-:Y:S01]  /*c510*/  STS [R13+0x400], R38 ;  /* 0x000400260d007388 */ /* 0x000fe20000000800 */
[----:B------:R-:W-:Y:S01]  /*c520*/  IADD3 R21, R12, R13, RZ ;  /* 0x0000000d0c157210 */ /* 0x000fe20007ffe0ff */
[----:B------:R-:W2:Y:S01]  /*c530*/  LDC.U8 R10, c[0x0][0x329] ;  /* 0x0000ca40ff0a7b82 */ /* 0x000ea20000000000 */
[-C--:B------:R-:W-:Y:S01]  /*c540*/  IADD3 R23, R15, R12.reuse, RZ ;  /* 0x0000000c0f177210 */ /* 0x080fe20007ffe0ff */
[----:B------:R-:W-:Y:S01]  /*c550*/  STS [R15], R40 ;  /* 0x000000280f007388 */ /* 0x000fe20000000800 */
[----:B------:R-:W-:-:S02]  /*c560*/  IADD3 R25, R17, R12, RZ ;  /* 0x0000000c11197210 */ /* 0x000fc40007ffe0ff */
[----:B------:R-:W-:Y:S01]  /*c570*/  IADD3 R9, R6, -R9, RZ ;  /* 0x8000000906097210 */ /* 0x000fe20007ffe0ff */
[----:B------:R-:W-:Y:S02]  /*c580*/  STS [R15+0x400], R42 ;  /* 0x0004002a0f007388 */ /* 0x000fe40000000800 */
[----:B------:R-:W4:Y:S02]  /*c590*/  LDC.U8 R12, c[0x0][0x328] ;  /* 0x0000ca00ff0c7b82 */ /* 0x000f240000000000 */
[----:B------:R-:W-:Y:S04]  /*c5a0*/  STS [R17], R44 ;  /* 0x0000002c11007388 */ /* 0x000fe80000000800 */
[----:B------:R-:W-:Y:S04]  /*c5b0*/  STS [R17+0x400], R46 ;  /* 0x0004002e11007388 */ /* 0x000fe80000000800 */
[----:B------:R-:W-:Y:S04]  /*c5c0*/  STS [R19], R48 ;  /* 0x0000003013007388 */ /* 0x000fe80000000800 */
[----:B------:R-:W-:Y:S01]  /*c5d0*/  STS [R19+0x400], R50 ;  /* 0x0004003213007388 */ /* 0x000fe20000000800 */
[----:B--2---:R-:W-:-:S03]  /*c5e0*/  ISETP.NE.AND P1, PT, R10, RZ, PT ;  /* 0x000000ff0a00720c */ /* 0x004fc60003f25270 */
[----:B------:R-:W-:Y:S04]  /*c5f0*/  STS [R21], R52 ;  /* 0x0000003415007388 */ /* 0x000fe80000000800 */
[----:B------:R-:W-:Y:S01]  /*c600*/  STS [R21+0x400], R54 ;  /* 0x0004003615007388 */ /* 0x000fe20000000800 */
[----:B----4-:R-:W-:-:S03]  /*c610*/  ISETP.NE.AND P2, PT, R12, RZ, PT ;  /* 0x000000ff0c00720c */ /* 0x010fc60003f45270 */
[----:B------:R-:W-:Y:S01]  /*c620*/  STS [R23], R56 ;  /* 0x0000003817007388 */ /* 0x000fe20000000800 */
[----:B------:R-:W-:-:S03]  /*c630*/  ISETP.NE.OR P3, PT, R10, RZ, !P2 ;  /* 0x000000ff0a00720c */ /* 0x000fc60005765670 */
[----:B------:R-:W-:Y:S04]  /*c640*/  STS [R23+0x400], R58 ;  /* 0x0004003a17007388 */ /* 0x000fe80000000800 */
[----:B------:R2:W-:Y:S04]  /*c650*/  STS [R25], R60 ;  /* 0x0000003c19007388 */ /* 0x0005e80000000800 */
[----:B------:R4:W-:Y:S04]  /*c660*/  STS [R25+0x400], R62 ;  /* 0x0004003e19007388 */ /* 0x0009e80000000800 */
[----:B------:R5:W-:Y:S04]  /*c670*/  STS [R11+0x4000], R64 ;  /* 0x004000400b007388 */ /* 0x000be80000000800 */
[----:B------:R-:W-:Y:S04]  /*c680*/  STS [R11+0x4400], R66 ;  /* 0x004400420b007388 */ /* 0x000fe80000000800 */
[----:B------:R-:W-:Y:S04]  /*c690*/  STS [R13+0x4000], R68 ;  /* 0x004000440d007388 */ /* 0x000fe80000000800 */
[----:B------:R-:W-:Y:S04]  /*c6a0*/  STS [R13+0x4400], R70 ;  /* 0x004400460d007388 */ /* 0x000fe80000000800 */
[----:B------:R-:W-:Y:S01]  /*c6b0*/  STS [R15+0x4000], R72 ;  /* 0x004000480f007388 */ /* 0x000fe20000000800 */
[----:B--2---:R-:W-:-:S03]  /*c6c0*/  @P1 MOV R60, c[0x0][0x210] ;  /* 0x00008400003c1a02 */ /* 0x004fc60000000f00 */
[----:B------:R-:W-:Y:S01]  /*c6d0*/  STS [R15+0x4400], R74 ;  /* 0x0044004a0f007388 */ /* 0x000fe20000000800 */
[----:B----4-:R-:W-:Y:S01]  /*c6e0*/  @P1 MOV R62, 0x1 ;  /* 0x00000001003e1802 */ /* 0x010fe20000000f00 */
[----:B------:R-:W-:Y:S02]  /*c6f0*/  @P1 IMAD R60, R60, c[0x0][0x214], RZ ;  /* 0x000085003c3c1a24 */ /* 0x000fe400078e02ff */
[----:B------:R-:W-:Y:S04]  /*c700*/  STS [R17+0x4000], R76 ;  /* 0x0040004c11007388 */ /* 0x000fe80000000800 */
[----:B------:R-:W-:Y:S04]  /*c710*/  STS [R17+0x4400], R78 ;  /* 0x0044004e11007388 */ /* 0x000fe80000000800 */
[----:B------:R-:W-:Y:S04]  /*c720*/  STS [R19+0x4000], R80 ;  /* 0x0040005013007388 */ /* 0x000fe80000000800 */
[----:B------:R-:W-:Y:S04]  /*c730*/  STS [R19+0x4400], R82 ;  /* 0x0044005213007388 */ /* 0x000fe80000000800 */
[----:B------:R-:W-:Y:S04]  /*c740*/  STS [R21+0x4000], R84 ;  /* 0x0040005415007388 */ /* 0x000fe80000000800 */
[----:B------:R-:W-:Y:S04]  /*c750*/  STS [R21+0x4400], R86 ;  /* 0x0044005615007388 */ /* 0x000fe80000000800 */
[----:B------:R-:W2:Y:S04]  /*c760*/  S2R R7, SR_CTAID.Y ;  /* 0x0000000000077919 */ /* 0x000ea80000002600 */
[----:B------:R-:W-:Y:S04]  /*c770*/  STS [R23+0x4000], R88 ;  /* 0x0040005817007388 */ /* 0x000fe80000000800 */
[----:B------:R-:W-:Y:S04]  /*c780*/  STS [R23+0x4400], R90 ;  /* 0x0044005a17007388 */ /* 0x000fe80000000800 */
[----:B------:R-:W-:Y:S04]  /*c790*/  STS [R25+0x4000], R92 ;  /* 0x0040005c19007388 */ /* 0x000fe80000000800 */
[----:B------:R-:W-:Y:S04]  /*c7a0*/  STS [R25+0x4400], R94 ;  /* 0x0044005e19007388 */ /* 0x000fe80000000800 */
[----:B------:R-:W-:Y:S04]  /*c7b0*/  STS [R11+0x8000], R96 ;  /* 0x008000600b007388 */ /* 0x000fe80000000800 */
[----:B------:R4:W-:Y:S01]  /*c7c0*/  STS [R11+0x8400], R98 ;  /* 0x008400620b007388 */ /* 0x0009e20000000800 */
[----:B--2---:R-:W-:Y:S01]  /*c7d0*/  @!P0 SHF.R.S32.HI R12, RZ, 0x1f, R7 ;  /* 0x0000001fff0c8819 */ /* 0x004fe20000011407 */
[----:B-----5:R-:W-:-:S02]  /*c7e0*/  @!P0 IMAD.WIDE.U32 R64, R7, c[0x0][0x1e0], RZ ;  /* 0x0000780007408a25 */ /* 0x020fc400078e00ff */
[----:B------:R2:W-:Y:S02]  /*c7f0*/  STS [R13+0x8000], R100 ;  /* 0x008000640d007388 */ /* 0x0005e40000000800 */
[----:B------:R-:W-:Y:S01]  /*c800*/  @!P0 IMAD R12, R12, c[0x0][0x1e0], RZ ;  /* 0x000078000c0c8a24 */ /* 0x000fe200078e02ff */
[----:B------:R-:W-:Y:S01]  /*c810*/  @!P0 MOV R4, R64 ;  /* 0x0000004000048202 */ /* 0x000fe20000000f00 */
[----:B------:R2:W-:Y:S01]  /*c820*/  STS [R13+0x8400], R102 ;  /* 0x008400660d007388 */ /* 0x0005e20000000800 */
[C---:B------:R-:W-:Y:S02]  /*c830*/  @!P3 IMAD R63, R7.reuse, c[0x0][0x214], RZ ;  /* 0x00008500073fba24 */ /* 0x040fe400078e02ff */
[----:B------:R-:W-:Y:S01]  /*c840*/  @!P0 IMAD R61, R7, c[0x0][0x1e4], R12 ;  /* 0x00007900073d8a24 */ /* 0x000fe200078e020c */
[----:B------:R2:W-:Y:S02]  /*c850*/  STS [R15+0x8000], R104 ;  /* 0x008000680f007388 */ /* 0x0005e40000000800 */
[----:B------:R-:W-:-:S02]  /*c860*/  @!P3 SEL R63, R63, R202, !P0 ;  /* 0x000000ca3f3fb207 */ /* 0x000fc40004000000 */
[----:B------:R2:W-:Y:S01]  /*c870*/  STS [R15+0x8400], R106 ;  /* 0x0084006a0f007388 */ /* 0x0005e20000000800 */
[----:B------:R-:W-:Y:S02]  /*c880*/  @!P0 IADD3 R5, R65, R61, RZ ;  /* 0x0000003d41058210 */ /* 0x000fe40007ffe0ff */
[----:B------:R-:W-:Y:S01]  /*c890*/  SHF.R.S32.HI R61, RZ, 0x1f, R8 ;  /* 0x0000001fff3d7819 */ /* 0x000fe20000011408 */
[----:B------:R2:W-:Y:S01]  /*c8a0*/  STS [R17+0x8000], R124 ;  /* 0x0080007c11007388 */ /* 0x0005e20000000800 */
[----:B------:R-:W-:Y:S01]  /*c8b0*/  LOP3.LUT P0, RZ, R9, 0x3, RZ, 0xc0, !PT ;  /* 0x0000000309ff7812 */ /* 0x000fe2000780c0ff */
[----:B------:R-:W-:Y:S01]  /*c8c0*/  CS2R R64, SRZ ;  /* 0x0000000000407805 */ /* 0x000fe2000001ff00 */
[----:B------:R-:W-:Y:S01]  /*c8d0*/  LEA.HI R61, R61, R8, RZ, 0x3 ;  /* 0x000000083d3d7211 */ /* 0x000fe200078f18ff */
[----:B------:R2:W-:Y:S01]  /*c8e0*/  STS [R17+0x8400], R126 ;  /* 0x0084007e11007388 */ /* 0x0005e20000000800 */
[----:B----4-:R-:W-:Y:S02]  /*c8f0*/  @!P1 MOV R11, c[0x0][0x214] ;  /* 0x00008500000b9a02 */ /* 0x010fe40000000f00 */
[----:B------:R-:W-:Y:S01]  /*c900*/  @!P3 MOV R64, R63 ;  /* 0x0000003f0040b202 */ /* 0x000fe20000000f00 */
[----:B------:R2:W-:Y:S01]  /*c910*/  STS [R19+0x8000], R108 ;  /* 0x0080006c13007388 */ /* 0x0005e20000000800 */
[----:B------:R-:W-:-:S02]  /*c920*/  @!P1 SEL R60, R11, c[0x0][0x234], !P2 ;  /* 0x00008d000b3c9a07 */ /* 0x000fc40005000000 */
[----:B------:R-:W-:Y:S01]  /*c930*/  @!P3 SHF.R.S32.HI R65, RZ, 0x1f, R63 ;  /* 0x0000001fff41b819 */ /* 0x000fe2000001143f */
[----:B------:R2:W-:Y:S01]  /*c940*/  STS [R19+0x8400], R110 ;  /* 0x0084006e13007388 */ /* 0x0005e20000000800 */
[----:B------:R-:W-:Y:S01]  /*c950*/  LOP3.LUT R61, R61, 0xffffff8, RZ, 0xc0, !PT ;  /* 0x0ffffff83d3d7812 */ /* 0x000fe200078ec0ff */
[----:B------:R-:W-:Y:S02]  /*c960*/  @!P1 IMAD R62, R60, c[0x0][0x1c0], RZ ;  /* 0x000070003c3e9a24 */ /* 0x000fe400078e02ff */
[----:B------:R2:W-:Y:S01]  /*c970*/  STS [R21+0x8000], R112 ;  /* 0x0080007015007388 */ /* 0x0005e20000000800 */
[----:B-1----:R-:W-:Y:S01]  /*c980*/  @P5 FMUL.FTZ R63, R2, 0.69314718246459960938 ;  /* 0x3f317218023f5820 */ /* 0x002fe20000410000 */
[----:B------:R-:W-:Y:S01]  /*c990*/  IADD3 R61, R8, -R61, RZ ;  /* 0x8000003d083d7210 */ /* 0x000fe20007ffe0ff */
[----:B------:R-:W-:Y:S01]  /*c9a0*/  IMAD R62, R7, R62, RZ ;  /* 0x0000003e073e7224 */ /* 0x000fe200078e02ff */
[----:B------:R2:W-:Y:S01]  /*c9b0*/  STS [R21+0x8400], R114 ;  /* 0x0084007215007388 */ /* 0x0005e20000000800 */
[----:B------:R-:W-:Y:S01]  /*c9c0*/  @P1 MOV R7, c[0x0][0x210] ;  /* 0x0000840000071a02 */ /* 0x000fe20000000f00 */
[----:B---3--:R-:W-:Y:S01]  /*c9d0*/  @P4 FMUL.FTZ R2, R0, 0.69314718246459960938 ;  /* 0x3f31721800024820 */ /* 0x008fe20000410000 */
[----:B------:R-:W-:Y:S01]  /*c9e0*/  @!P1 MOV R7, 0x1 ;  /* 0x0000000100079802 */ /* 0x000fe20000000f00 */
[----:B------:R2:W-:Y:S01]  /*c9f0*/  STS [R23+0x8000], R120 ;  /* 0x0080007817007388 */ /* 0x0005e20000000800 */
[----:B------:R-:W-:-:S02]  /*ca00*/  SEL R62, R62, RZ, P3 ;  /* 0x000000ff3e3e7207 */ /* 0x000fc40001800000 */
[----:B------:R-:W-:Y:S01]  /*ca10*/  MOV R8, 0x7f800000 ;  /* 0x7f80000000087802 */ /* 0x000fe20000000f00 */
[----:B------:R2:W-:Y:S01]  /*ca20*/  STS [R23+0x8400], R122 ;  /* 0x0084007a17007388 */ /* 0x0005e20000000800 */
[----:B------:R-:W-:Y:S01]  /*ca30*/  @P5 FFMA.FTZ R8, R132, c[0x0][0x238], R63 ;  /* 0x00008e0084085a23 */ /* 0x000fe2000001003f */
[----:B------:R-:W-:Y:S02]  /*ca40*/  LEA R212, R61, R212, 0x4 ;  /* 0x000000d43dd47211 */ /* 0x000fe400078e20ff */
[----:B------:R2:W-:Y:S04]  /*ca50*/  STS [R25+0x8000], R116 ;  /* 0x0080007419007388 */ /* 0x0005e80000000800 */
[----:B------:R2:W-:Y:S04]  /*ca60*/  STS [R25+0x8400], R118 ;  /* 0x0084007619007388 */ /* 0x0005e80000000800 */
[----:B------:R-:W-:Y:S06]  /*ca70*/  BAR.SYNC.DEFER_BLOCKING 0x0 ;  /* 0x0000000000007b1d */ /* 0x000fec0000010000 */
[----:B------:R-:W1:Y:S04]  /*ca80*/  S2R R10, SR_CTAID.X ;  /* 0x00000000000a7919 */ /* 0x000e680000002500 */
[----:B------:R-:W3:Y:S04]  /*ca90*/  S2R R11, SR_CTAID.Z ;  /* 0x00000000000b7919 */ /* 0x000ee80000002700 */
[----:B------:R2:W4:Y:S04]  /*caa0*/  LDS.128 R52, [R203] ;  /* 0x00000000cb347984 */ /* 0x0005280000000c00 */
[----:B------:R2:W2:Y:S01]  /*cab0*/  LDS.128 R48, [R203+0x1000] ;  /* 0x00100000cb307984 */ /* 0x0004a20000000c00 */
[----:B-1----:R-:W-:-:S03]  /*cac0*/  IMAD R6, R10, R7, RZ ;  /* 0x000000070a067224 */ /* 0x002fc600078e02ff */
[----:B------:R1:W1:Y:S01]  /*cad0*/  LDS.128 R44, [R203+0x2000] ;  /* 0x00200000cb2c7984 */ /* 0x0002620000000c00 */
[----:B---3--:R-:W-:Y:S01]  /*cae0*/  IMAD R62, R11, R60, R62 ;  /* 0x0000003c0b3e7224 */ /* 0x008fe200078e023e */
[----:B------:R-:W-:Y:S02]  /*caf0*/  SHF.L.U32 R9, R6, 0x7, RZ ;  /* 0x0000000706097819 */ /* 0x000fe400000006ff */
[----:B------:R3:W1:Y:S01]  /*cb00*/  LDS.128 R40, [R203+0x3000] ;  /* 0x00300000cb287984 */ /* 0x0006620000000c00 */
[----:B------:R-:W-:Y:S01]  /*cb10*/  MOV R6, 0x7f800000 ;  /* 0x7f80000000067802 */ /* 0x000fe20000000f00 */
[----:B------:R-:W-:Y:S01]  /*cb20*/  @P4 FFMA.FTZ R6, R3, c[0x0][0x238], R2 ;  /* 0x00008e0003064a23 */ /* 0x000fe20000010002 */
[--C-:B------:R-:W-:Y:S01]  /*cb30*/  IADD3 R0, P2, P1, R9, R64, R62.reuse ;  /* 0x0000004009007210 */ /* 0x100fe2000795e03e */
[----:B------:R3:W1:Y:S01]  /*cb40*/  LDS.128 R36, [R203+0x4000] ;  /* 0x00400000cb247984 */ /* 0x0006620000000c00 */
[----:B------:R-:W-:Y:S02]  /*cb50*/  SHF.R.S32.HI R9, RZ, 0x1f, R9 ;  /* 0x0000001fff097819 */ /* 0x000fe40000011409 */
[----:B------:R-:W-:Y:S01]  /*cb60*/  SHF.R.S32.HI R62, RZ, 0x1f, R62 ;  /* 0x0000001fff3e7819 */ /* 0x000fe2000001143e */
[----:B------:R3:W1:Y:S03]  /*cb70*/  LDS.128 R32, [R203+0x5000] ;  /* 0x00500000cb207984 */ /* 0x0006660000000c00 */
[----:B------:R-:W-:Y:S01]  /*cb80*/  IADD3.X R9, R9, R65, R62, P2, P1 ;  /* 0x0000004109097210 */ /* 0x000fe200017e243e */
[----:B------:R3:W1:Y:S04]  /*cb90*/  LDS.128 R28, [R203+0x6000] ;  /* 0x00600000cb1c7984 */ /* 0x0006680000000c00 */
[----:B------:R3:W1:Y:S04]  /*cba0*/  LDS.128 R24, [R203+0x7000] ;  /* 0x00700000cb187984 */ /* 0x0006680000000c00 */
[----:B------:R3:W1:Y:S04]  /*cbb0*/  LDS.128 R20, [R203+0x8000] ;  /* 0x00800000cb147984 */ /* 0x0006680000000c00 */
[----:B------:R3:W1:Y:S04]  /*cbc0*/  LDS.128 R16, [R203+0x9000] ;  /* 0x00900000cb107984 */ /* 0x0006680000000c00 */
[----:B------:R3:W1:Y:S04]  /*cbd0*/  LDS.128 R12, [R203+0xa000] ;  /* 0x00a00000cb0c7984 */ /* 0x0006680000000c00 */
[----:B------:R3:W1:Y:S01]  /*cbe0*/  LDS.128 R56, [R203+0xb000] ;  /* 0x00b00000cb387984 */ /* 0x0006620000000c00 */
[----:B------:R-:W-:Y:S05]  /*cbf0*/  @P0 BRA `(.L_x_15) ;  /* 0x0000010000000947 */ /* 0x000fea0003800000 */
[----:B--2-4-:R-:W-:Y:S01]  /*cc00*/  IMAD R205, R10, -0x80, R205 ;  /* 0xffffff800acd7824 */ /* 0x014fe200078e02cd */
[----:B------:R-:W-:-:S04]  /*cc10*/  IADD3 R2, R212, 0x8, RZ ;  /* 0x00000008d4027810 */ /* 0x000fc80007ffe0ff */
[-C--:B------:R-:W-:Y:S02]  /*cc20*/  ISETP.GE.AND P3, PT, R212, R205.reuse, PT ;  /* 0x000000cdd400720c */ /* 0x080fe40003f66270 */
[----:B------:R-:W-:-:S11]  /*cc30*/  ISETP.GE.AND P2, PT, R2, R205, PT ;  /* 0x000000cd0200720c */ /* 0x000fd60003f46270 */
[-C--:B------:R-:W-:Y:S02]  /*cc40*/  @!P3 IMAD R212, R212, R7.reuse, RZ ;  /* 0x00000007d4d4b224 */ /* 0x080fe400078e02ff */
[----:B------:R-:W-:-:S03]  /*cc50*/  @!P2 IMAD R7, R2, R7, RZ ;  /* 0x000000070207a224 */ /* 0x000fc600078e02ff */
[CC--:B------:R-:W-:Y:S02]  /*cc60*/  @!P3 IADD3 R2, P1, R212.reuse, R0.reuse, RZ ;  /* 0x00000000d402b210 */ /* 0x0c0fe40007f3e0ff */
[C---:B------:R-:W-:Y:S02]  /*cc70*/  @!P2 IADD3 R0, P0, R7.reuse, R0, RZ ;  /* 0x000000000700a210 */ /* 0x040fe40007f1e0ff */
[-C--:B------:R-:W-:Y:S02]  /*cc80*/  @!P3 LEA.HI.X.SX32 R3, R212, R9.reuse, 0x1, P1 ;  /* 0x00000009d403b211 */ /* 0x080fe400008f0eff */
[----:B------:R-:W-:Y:S02]  /*cc90*/  @!P2 LEA.HI.X.SX32 R7, R7, R9, 0x1, P0 ;  /* 0x000000090707a211 */ /* 0x000fe400000f0eff */
[----:B------:R-:W-:Y:S02]  /*cca0*/  @!P3 LEA R62, P1, R2, c[0x0][0x200], 0x2 ;  /* 0x00008000023eba11 */ /* 0x000fe400078210ff */
[----:B------:R-:W-:-:S02]  /*ccb0*/  @!P2 LEA R60, P0, R0, c[0x0][0x200], 0x2 ;  /* 0x00008000003caa11 */ /* 0x000fc400078010ff */
[----:B------:R-:W-:Y:S02]  /*ccc0*/  @!P3 LEA.HI.X R63, R2, c[0x0][0x204], R3, 0x2, P1 ;  /* 0x00008100023fba11 */ /* 0x000fe400008f1403 */
[----:B------:R-:W-:-:S03]  /*ccd0*/  @!P2 LEA.HI.X R61, R0, c[0x0][0x204], R7, 0x2, P0 ;  /* 0x00008100003daa11 */ /* 0x000fc600000f1407 */
[----:B------:R2:W-:Y:S04]  /*cce0*/  @!P3 STG.E [R62.64], R8 ;  /* 0x000000083e00b986 */ /* 0x0005e8000c101908 */
[----:B------:R2:W-:Y:S02]  /*ccf0*/  @!P2 STG.E [R60.64], R6 ;  /* 0x000000063c00a986 */ /* 0x0005e4000c101908 */
.L_x_15:
[----:B--2-4-:R-:W-:Y:S05]  /*cd00*/  BSYNC B0 ;  /* 0x0000000000007941 */ /* 0x014fea0003800000 */
.L_x_14:
[----:B------:R-:W2:Y:S01]  /*cd10*/  S2R R3, SR_TID.X ;  /* 0x0000000000037919 */ /* 0x000ea20000002100 */
[----:B------:R-:W-:Y:S01]  /*cd20*/  IADD3 R4, P0, R214, R4, RZ ;  /* 0x00000004d6047210 */ /* 0x000fe20007f1e0ff */
[----:B------:R-:W-:Y:S01]  /*cd30*/  BSSY B0, `(.L_x_16) ;  /* 0x0000016000007945 */ /* 0x000fe20003800000 */
[----:B------:R-:W-:-:S03]  /*cd40*/  SHF.R.S32.HI R2, RZ, 0x1f, R11 ;  /* 0x0000001fff027819 */ /* 0x000fc6000001140b */
[----:B------:R-:W-:Y:S02]  /*cd50*/  IMAD.X R5, R215, 0x1, R5, P0 ;  /* 0x00000001d7057824 */ /* 0x000fe400000e0605 */
[----:B------:R-:W-:Y:S02]  /*cd60*/  IMAD R2, R2, c[0x0][0x1f0], RZ ;  /* 0x00007c0002027a24 */ /* 0x000fe400078e02ff */
[----:B------:R-:W-:-:S04]  /*cd70*/  IMAD.WIDE.U32 R4, R11, c[0x0][0x1f0], R4 ;  /* 0x00007c000b047a25 */ /* 0x000fc800078e0004 */
[----:B------:R-:W-:-:S04]  /*cd80*/  IMAD R2, R11, c[0x0][0x1f4], R2 ;  /* 0x00007d000b027a24 */ /* 0x000fc800078e0202 */
[----:B------:R-:W-:Y:S01]  /*cd90*/  IMAD.IADD R7, R5, 0x1, R2 ;  /* 0x0000000105077824 */ /* 0x000fe200078e0202 */
[----:B--2---:R-:W-:-:S04]  /*cda0*/  SHF.R.S32.HI R0, RZ, 0x1f, R3 ;  /* 0x0000001fff007819 */ /* 0x004fc80000011403 */
[----:B------:R-:W-:-:S04]  /*cdb0*/  LEA.HI R0, R0, R3, RZ, 0x3 ;  /* 0x0000000300007211 */ /* 0x000fc800078f18ff */
[----:B------:R-:W-:-:S04]  /*cdc0*/  SHF.R.S32.HI R0, RZ, 0x3, R0 ;  /* 0x00000003ff007819 */ /* 0x000fc80000011400 */
[----:B------:R-:W-:-:S13]  /*cdd0*/  ISETP.GE.AND P0, PT, R0, R199, PT ;  /* 0x000000c70000720c */ /* 0x000fda0003f06270 */
[----:B------:R-:W-:Y:S05]  /*cde0*/  @P0 BRA `(.L_x_17) ;  /* 0x000000a000000947 */ /* 0x000fea0003800000 */
[----:B------:R-:W-:Y:S01]  /*cdf0*/  MOV R6, R4 ;  /* 0x0000000400067202 */ /* 0x000fe20000000f00 */
[----:B------:R-:W-:-:S04]  /*ce00*/  IMAD R3, R217, c[0x0][0x1e8], RZ ;  /* 0x00007a00d9037a24 */ /* 0x000fc800078e02ff */
[----:B------:R-:W-:-:S04]  /*ce10*/  IMAD.WIDE.U32 R8, R216, c[0x0][0x1e8], R6 ;  /* 0x00007a00d8087a25 */ /* 0x000fc800078e0006 */
[----:B------:R-:W-:Y:S01]  /*ce20*/  IMAD R2, R216, c[0x0][0x1ec], R3 ;  /* 0x00007b00d8027a24 */ /* 0x000fe200078e0203 */
[----:B------:R-:W-:-:S04]  /*ce30*/  LEA R10, P0, R8, c[0x0][0x1d0], 0x1 ;  /* 0x00007400080a7a11 */ /* 0x000fc800078008ff */
[----:B------:R-:W-:-:S04]  /*ce40*/  IADD3 R2, R9, R2, RZ ;  /* 0x0000000209027210 */ /* 0x000fc80007ffe0ff */
[----:B------:R-:W-:-:S05]  /*ce50*/  LEA.HI.X R11, R8, c[0x0][0x1d4], R2, 0x1, P0 ;  /* 0x00007500080b7a11 */ /* 0x000fca00000f0c02 */
[----:B------:R2:W-:Y:S04]  /*ce60*/  STG.E.128 [R10.64], R52 ;  /* 0x000000340a007986 */ /* 0x0005e8000c101d08 */
[----:B-1----:R2:W-:Y:S04]  /*ce70*/  STG.E.128 [R10.64+0x80], R36 ;  /* 0x000080240a007986 */ /* 0x0025e8000c101d08 */
[----:B------:R2:W-:Y:S02]  /*ce80*/  STG.E.128 [R10.64+0x100], R20 ;  /* 0x000100140a007986 */ /* 0x0005e4000c101d08 */
.L_x_17:
[----:B------:R-:W-:Y:S05]  /*ce90*/  BSYNC B0 ;  /* 0x0000000000007941 */ /* 0x000fea0003800000 */
.L_x_16:
[----:B------:R-:W-:Y:S01]  /*cea0*/  IADD3 R2, R0, 0x20, RZ ;  /* 0x0000002000027810 */ /* 0x000fe20007ffe0ff */
[----:B------:R-:W-:Y:S03]  /*ceb0*/  BSSY B0, `(.L_x_18) ;  /* 0x0000010000007945 */ /* 0x000fe60003800000 */
[----:B------:R-:W-:-:S13]  /*cec0*/  ISETP.GE.AND P0, PT, R2, R199, PT ;  /* 0x000000c70200720c */ /* 0x000fda0003f06270 */
[----:B------:R-:W-:Y:S05]  /*ced0*/  @P0 BRA `(.L_x_19) ;  /* 0x000000d000000947 */ /* 0x000fea0003800000 */
[----:B------:R-:W-:Y:S01]  /*cee0*/  IADD3 R3, P0, R216, 0x20, RZ ;  /* 0x00000020d8037810 */ /* 0x000fe20007f1e0ff */
[----:B------:R-:W-:Y:S01]  /*cef0*/  IMAD.MOV.U32 R8, RZ, RZ, R4 ;  /* 0x000000ffff087224 */ /* 0x000fe200078e0004 */
[----:B------:R-:W-:-:S03]  /*cf00*/  MOV R9, R7 ;  /* 0x0000000700097202 */ /* 0x000fc60000000f00 */
[----:B------:R-:W-:Y:S02]  /*cf10*/  IMAD.X R2, RZ, RZ, R217, P0 ;  /* 0x000000ffff027224 */ /* 0x000fe400000e06d9 */
[----:B------:R-:W-:-:S04]  /*cf20*/  IMAD.WIDE.U32 R8, R3, c[0x0][0x1e8], R8 ;  /* 0x00007a0003087a25 */ /* 0x000fc800078e0008 */
[----:B------:R-:W-:Y:S01]  /*cf30*/  IMAD R2, R2, c[0x0][0x1e8], RZ ;  /* 0x00007a0002027a24 */ /* 0x000fe200078e02ff */
[----:B--2---:R-:W-:-:S03]  /*cf40*/  LEA R10, P0, R8, c[0x0][0x1d0], 0x1 ;  /* 0x00007400080a7a11 */ /* 0x004fc600078008ff */
[----:B------:R-:W-:-:S05]  /*cf50*/  IMAD R2, R3, c[0x0][0x1ec], R2 ;  /* 0x00007b0003027a24 */ /* 0x000fca00078e0202 */
[----:B------:R-:W-:-:S04]  /*cf60*/  IADD3 R2, R9, R2, RZ ;  /* 0x0000000209027210 */ /* 0x000fc80007ffe0ff */
[----:B------:R-:W-:-:S05]  /*cf70*/  LEA.HI.X R11, R8, c[0x0][0x1d4], R2, 0x1, P0 ;  /* 0x00007500080b7a11 */ /* 0x000fca00000f0c02 */
[----:B------:R2:W-:Y:S04]  /*cf80*/  STG.E.128 [R10.64], R48 ;  /* 0x000000300a007986 */ /* 0x0005e8000c101d08 */
[----:B-1----:R2:W-:Y:S04]  /*cf90*/  STG.E.128 [R10.64+0x80], R32 ;  /* 0x000080200a007986 */ /* 0x0025e8000c101d08 */
[----:B------:R2:W-:Y:S02]  /*cfa0*/  STG.E.128 [R10.64+0x100], R16 ;  /* 0x000100100a007986 */ /* 0x0005e4000c101d08 */
.L_x_19:
[----:B------:R-:W-:Y:S05]  /*cfb0*/  BSYNC B0 ;  /* 0x0000000000007941 */ /* 0x000fea0003800000 */
.L_x_18:
        /* <DEDUP_REMOVED lines=9> */
[----:B------:R-:W-:-:S04]  /*d050*/  IMAD R3, R0, c[0x0][0x1e8], RZ ;  /* 0x00007a0000037a24 */ /* 0x000fc800078e02ff */
[----:B------:R-:W-:Y:S01]  /*d060*/  IMAD R3, R2, c[0x0][0x1ec], R3 ;  /* 0x00007b0002037a24 */ /* 0x000fe200078e0203 */
[----:B------:R-:W-:-:S04]  /*d070*/  LEA R2, P0, R8, c[0x0][0x1d0], 0x1 ;  /* 0x0000740008027a11 */ /* 0x000fc800078008ff */
[----:B------:R-:W-:-:S04]  /*d080*/  IADD3 R3, R9, R3, RZ ;  /* 0x0000000309037210 */ /* 0x000fc80007ffe0ff */
[----:B------:R-:W-:-:S05]  /*d090*/  LEA.HI.X R3, R8, c[0x0][0x1d4], R3, 0x1, P0 ;  /* 0x0000750008037a11 */ /* 0x000fca00000f0c03 */
[----:B-1----:R1:W-:Y:S04]  /*d0a0*/  STG.E.128 [R2.64], R44 ;  /* 0x0000002c02007986 */ /* 0x0023e8000c101d08 */
[----:B------:R1:W-:Y:S04]  /*d0b0*/  STG.E.128 [R2.64+0x80], R28 ;  /* 0x0000801c02007986 */ /* 0x0003e8000c101d08 */
[----:B------:R1:W-:Y:S02]  /*d0c0*/  STG.E.128 [R2.64+0x100], R12 ;  /* 0x0001000c02007986 */ /* 0x0003e4000c101d08 */
.L_x_21:
[----:B------:R-:W-:Y:S05]  /*d0d0*/  BSYNC B0 ;  /* 0x0000000000007941 */ /* 0x000fea0003800000 */
.L_x_20:
[----:B------:R-:W-:-:S13]  /*d0e0*/  ISETP.GE.AND P0, PT, R204, R199, PT ;  /* 0x000000c7cc00720c */ /* 0x000fda0003f06270 */
[----:B------:R-:W-:Y:S05]  /*d0f0*/  @P0 EXIT ;  /* 0x000000000000094d */ /* 0x000fea0003800000 */
[----:B------:R-:W-:Y:S02]  /*d100*/  IADD3 R0, P0, R216, 0x60, RZ ;  /* 0x00000060d8007810 */ /* 0x000fe40007f1e0ff */
[----:B------:R-:W-:Y:S02]  /*d110*/  MOV R5, R7 ;  /* 0x0000000700057202 */ /* 0x000fe40000000f00 */
[----:B------:R-:W-:-:S03]  /*d120*/  IADD3.X R216, RZ, R217, RZ, P0, !PT ;  /* 0x000000d9ffd87210 */ /* 0x000fc600007fe4ff */
[----:B------:R-:W-:-:S04]  /*d130*/  IMAD.WIDE.U32 R4, R0, c[0x0][0x1e8], R4 ;  /* 0x00007a0000047a25 */ /* 0x000fc800078e0004 */
[----:B-1----:R-:W-:Y:S01]  /*d140*/  IMAD R3, R216, c[0x0][0x1e8], RZ ;  /* 0x00007a00d8037a24 */ /* 0x002fe200078e02ff */
[----:B------:R-:W-:-:S03]  /*d150*/  LEA R2, P0, R4, c[0x0][0x1d0], 0x1 ;  /* 0x0000740004027a11 */ /* 0x000fc600078008ff */
[----:B------:R-:W-:-:S05]  /*d160*/  IMAD R3, R0, c[0x0][0x1ec], R3 ;  /* 0x00007b0000037a24 */ /* 0x000fca00078e0203 */
[----:B------:R-:W-:-:S04]  /*d170*/  IADD3 R3, R5, R3, RZ ;  /* 0x0000000305037210 */ /* 0x000fc80007ffe0ff */
[----:B------:R-:W-:-:S05]  /*d180*/  LEA.HI.X R3, R4, c[0x0][0x1d4], R3, 0x1, P0 ;  /* 0x0000750004037a11 */ /* 0x000fca00000f0c03 */
[----:B------:R-:W-:Y:S04]  /*d190*/  STG.E.128 [R2.64], R40 ;  /* 0x0000002802007986 */ /* 0x000fe8000c101d08 */
[----:B------:R-:W-:Y:S04]  /*d1a0*/  STG.E.128 [R2.64+0x80], R24 ;  /* 0x0000801802007986 */ /* 0x000fe8000c101d08 */
[----:B------:R-:W-:Y:S01]  /*d1b0*/  STG.E.128 [R2.64+0x100], R56 ;  /* 0x0001003802007986 */ /* 0x000fe2000c101d08 */
[----:B------:R-:W-:Y:S05]  /*d1c0*/  EXIT ;  /* 0x000000000000794d */ /* 0x000fea0003800000 */
.L_x_2:
[----:B------:R-:W1:Y:S01]  /*d1d0*/  LDC.U8 R3, c[0x0][0x329] ;  /* 0x0000ca40ff037b82 */ /* 0x000e620000000000 */
[C---:B------:R-:W-:Y:S01]  /*d1e0*/  ISETP.NE.AND P4, PT, R202.reuse, -0x1, PT ;  /* 0xffffffffca00780c */ /* 0x040fe20003f85270 */
[----:B------:R-:W-:Y:S01]  /*d1f0*/  IMAD.IADD R205, R205, 0x1, -R90 ;  /* 0x00000001cdcd7824 */ /* 0x000fe200078e0a5a */
[----:B------:R-:W-:Y:S01]  /*d200*/  SHF.R.S32.HI R5, RZ, 0x1f, R86 ;  /* 0x0000001fff057819 */ /* 0x000fe20000011456 */
[----:B------:R-:W-:Y:S04]  /*d210*/  BSSY B0, `(.L_x_22) ;  /* 0x000003c000007945 */ /* 0x000fe80003800000 */
[----:B------:R-:W2:Y:S06]  /*d220*/  LDC.U8 R2, c[0x0][0x328] ;  /* 0x0000ca00ff027b82 */ /* 0x000eac0000000000 */
[----:B------:R-:W-:-:S04]  /*d230*/  @P4 IMAD.WIDE.U32 R8, R202, c[0x0][0x1e8], RZ ;  /* 0x00007a00ca084a25 */ /* 0x000fc800078e00ff */
[----:B------:R-:W-:-:S05]  /*d240*/  @!P4 IMAD.WIDE.U32 R10, R0, c[0x0][0x1e0], RZ ;  /* 0x00007800000aca25 */ /* 0x000fca00078e00ff */
[----:B------:R-:W-:Y:S02]  /*d250*/  @!P4 MOV R8, R10 ;  /* 0x0000000a0008c202 */ /* 0x000fe40000000f00 */
[----:B-1----:R-:W-:Y:S02]  /*d260*/  ISETP.NE.AND P1, PT, R3, RZ, PT ;  /* 0x000000ff0300720c */ /* 0x002fe40003f25270 */
[----:B--2---:R-:W-:Y:S02]  /*d270*/  ISETP.NE.AND P3, PT, R2, RZ, PT ;  /* 0x000000ff0200720c */ /* 0x004fe40003f65270 */
[----:B------:R-:W-:Y:S01]  /*d280*/  LEA.HI R2, R5, R86, RZ, 0x3 ;  /* 0x0000005605027211 */ /* 0x000fe200078f18ff */
[----:B------:R-:W-:Y:S01]  /*d290*/  @P4 IMAD R5, R202, c[0x0][0x1ec], R9 ;  /* 0x00007b00ca054a24 */ /* 0x000fe200078e0209 */
[----:B------:R-:W-:-:S07]  /*d2a0*/  ISETP.NE.OR P2, PT, R3, RZ, !P3 ;  /* 0x000000ff0300720c */ /* 0x000fce0005f45670 */
[----:B------:R-:W-:Y:S01]  /*d2b0*/  @P1 IMAD.MOV.U32 R3, RZ, RZ, c[0x0][0x210] ;  /* 0x00008400ff031624 */ /* 0x000fe200078e00ff */
[----:B------:R-:W-:Y:S01]  /*d2c0*/  @!P4 SHF.R.S32.HI R9, RZ, 0x1f, R0 ;  /* 0x0000001fff09c819 */ /* 0x000fe20000011400 */
[----:B------:R-:W-:Y:S01]  /*d2d0*/  @!P1 IMAD.MOV.U32 R7, RZ, RZ, c[0x0][0x214] ;  /* 0x00008500ff079624 */ /* 0x000fe200078e00ff */
[----:B------:R-:W-:Y:S01]  /*d2e0*/  ISETP.NE.OR P0, PT, R202, -0x1, P2 ;  /* 0xffffffffca00780c */ /* 0x000fe20001705670 */
[----:B------:R-:W-:Y:S01]  /*d2f0*/  @P1 IMAD R3, R3, c[0x0][0x214], RZ ;  /* 0x0000850003031a24 */ /* 0x000fe200078e02ff */
[----:B------:R-:W-:Y:S01]  /*d300*/  LOP3.LUT R13, R2, 0x1ffffff8, RZ, 0xc0, !PT ;  /* 0x1ffffff8020d7812 */ /* 0x000fe200078ec0ff */
[----:B------:R-:W-:Y:S01]  /*d310*/  @!P4 IMAD R9, R9, c[0x0][0x1e0], RZ ;  /* 0x000078000909ca24 */ /* 0x000fe200078e02ff */
[----:B------:R-:W-:Y:S01]  /*d320*/  @!P1 SEL R3, R7, c[0x0][0x234], !P3 ;  /* 0x00008d0007039a07 */ /* 0x000fe20005800000 */
[----:B------:R-:W-:Y:S01]  /*d330*/  @P1 IMAD.MOV.U32 R7, RZ, RZ, 0x1 ;  /* 0x00000001ff071424 */ /* 0x000fe200078e00ff */
[----:B------:R-:W-:Y:S01]  /*d340*/  SHF.R.S32.HI R2, RZ, 0x3, R2 ;  /* 0x00000003ff027819 */ /* 0x000fe20000011402 */
[----:B------:R-:W-:Y:S01]  /*d350*/  @!P4 IMAD R4, R0, c[0x0][0x1e4], R9 ;  /* 0x000079000004ca24 */ /* 0x000fe200078e0209 */
[----:B------:R-:W-:Y:S01]  /*d360*/  SHF.R.S32.HI R9, RZ, 0x1f, R28 ;  /* 0x0000001fff097819 */ /* 0x000fe2000001141c */
[----:B------:R-:W-:-:S02]  /*d370*/  @!P1 IMAD R7, R3, c[0x0][0x1c0], RZ ;  /* 0x0000700003079a24 */ /* 0x000fc400078e02ff */
[----:B------:R-:W-:Y:S01]  /*d380*/  IMAD.IADD R6, R86, 0x1, -R13 ;  /* 0x0000000156067824 */ /* 0x000fe200078e0a0d */
[----:B------:R-:W-:Y:S01]  /*d390*/  @!P4 IADD3 R5, R11, R4, RZ ;  /* 0x000000040b05c210 */ /* 0x000fe20007ffe0ff */
[C---:B------:R-:W-:Y:S01]  /*d3a0*/  @!P0 IMAD R202, R0.reuse, c[0x0][0x214], RZ ;  /* 0x0000850000ca8a24 */ /* 0x040fe200078e02ff */
[----:B------:R-:W-:Y:S01]  /*d3b0*/  CS2R R10, SRZ ;  /* 0x00000000000a7805 */ /* 0x000fe2000001ff00 */
[----:B------:R-:W-:Y:S02]  /*d3c0*/  IMAD R0, R0, R7, RZ ;  /* 0x0000000700007224 */ /* 0x000fe400078e02ff */
[----:B------:R-:W-:Y:S01]  /*d3d0*/  IMAD.SHL.U32 R6, R6, 0x8, RZ ;  /* 0x0000000806067824 */ /* 0x000fe200078e00ff */
[--C-:B------:R-:W-:Y:S01]  /*d3e0*/  @!P2 SHF.R.S32.HI R11, RZ, 0x1f, R202.reuse ;  /* 0x0000001fff0ba819 */ /* 0x100fe200000114ca */
[----:B------:R-:W-:Y:S01]  /*d3f0*/  @P1 IMAD.MOV.U32 R7, RZ, RZ, c[0x0][0x210] ;  /* 0x00008400ff071624 */ /* 0x000fe200078e00ff */
[----:B------:R-:W-:Y:S01]  /*d400*/  @!P1 MOV R7, 0x1 ;  /* 0x0000000100079802 */ /* 0x000fe20000000f00 */
[----:B------:R-:W-:Y:S01]  /*d410*/  @!P2 IMAD.MOV.U32 R10, RZ, RZ, R202 ;  /* 0x000000ffff0aa224 */ /* 0x000fe200078e00ca */
[----:B------:R-:W-:Y:S01]  /*d420*/  SEL R0, R0, RZ, P2 ;  /* 0x000000ff00007207 */ /* 0x000fe20001000000 */
[----:B------:R-:W-:Y:S01]  /*d430*/  IMAD R9, R9, c[0x0][0x1f0], RZ ;  /* 0x00007c0009097a24 */ /* 0x000fe200078e02ff */
[----:B------:R-:W-:Y:S01]  /*d440*/  ISETP.GE.AND P2, PT, R2, R205, PT ;  /* 0x000000cd0200720c */ /* 0x000fe20003f46270 */
[----:B------:R-:W-:Y:S01]  /*d450*/  IMAD R13, R90, R7, RZ ;  /* 0x000000075a0d7224 */ /* 0x000fe200078e02ff */
[----:B------:R-:W-:Y:S01]  /*d460*/  IADD3 R4, P3, R6, R8, RZ ;  /* 0x0000000806047210 */ /* 0x000fe20007f7e0ff */
[C---:B------:R-:W-:Y:S01]  /*d470*/  IMAD R0, R28.reuse, R3, R0 ;  /* 0x000000031c007224 */ /* 0x040fe200078e0200 */
[----:B------:R-:W-:Y:S01]  /*d480*/  SHF.R.S32.HI R3, RZ, 0x1f, R2 ;  /* 0x0000001fff037819 */ /* 0x000fe20000011402 */
[----:B------:R-:W-:Y:S01]  /*d490*/  IMAD R9, R28, c[0x0][0x1f4], R9 ;  /* 0x00007d001c097a24 */ /* 0x000fe200078e0209 */
[----:B------:R-:W-:-:S02]  /*d4a0*/  LEA.HI.X.SX32 R5, R6, R5, 0x1, P3 ;  /* 0x0000000506057211 */ /* 0x000fc400018f0eff */
[----:B------:R-:W-:Y:S01]  /*d4b0*/  SHF.R.S32.HI R17, RZ, 0x1f, R13 ;  /* 0x0000001fff117819 */ /* 0x000fe2000001140d */
[----:B------:R-:W-:Y:S01]  /*d4c0*/  IMAD.WIDE R14, R217, 0x80, R2 ;  /* 0x00000080d90e7825 */ /* 0x000fe200078e0202 */
[--C-:B------:R-:W-:Y:S02]  /*d4d0*/  IADD3 R13, P1, P0, R13, R10, R0.reuse ;  /* 0x0000000a0d0d7210 */ /* 0x100fe4000783e000 */
[----:B------:R-:W-:Y:S01]  /*d4e0*/  SHF.R.S32.HI R10, RZ, 0x1f, R0 ;  /* 0x0000001fff0a7819 */ /* 0x000fe20000011400 */
[----:B------:R-:W-:-:S03]  /*d4f0*/  IMAD.WIDE.U32 R4, R28, c[0x0][0x1f0], R4 ;  /* 0x00007c001c047a25 */ /* 0x000fc600078e0004 */
[----:B------:R-:W-:Y:S02]  /*d500*/  IADD3.X R10, R17, R11, R10, P1, P0 ;  /* 0x0000000b110a7210 */ /* 0x000fe40000fe040a */
[----:B------:R-:W-:Y:S01]  /*d510*/  IADD3 R17, R9, R5, RZ ;  /* 0x0000000509117210 */ /* 0x000fe20007ffe0ff */
        /* <DEDUP_REMOVED lines=8> */
[----:B------:R1:W-:Y:S04]  /*d5a0*/  STG.E.128 [R8.64], RZ ;  /* 0x000000ff08007986 */ /* 0x0003e8000c101d08 */
[----:B------:R1:W-:Y:S04]  /*d5b0*/  STG.E.128 [R8.64+0x80], RZ ;  /* 0x000080ff08007986 */ /* 0x0003e8000c101d08 */
[----:B------:R1:W-:Y:S02]  /*d5c0*/  STG.E.128 [R8.64+0x100], RZ ;  /* 0x000100ff08007986 */ /* 0x0003e4000c101d08 */
.L_x_23:
[----:B------:R-:W-:Y:S05]  /*d5d0*/  BSYNC B0 ;  /* 0x0000000000007941 */ /* 0x000fea0003800000 */
.L_x_22:
[----:B------:R-:W-:Y:S01]  /*d5e0*/  IADD3 R12, R2, 0x20, RZ ;  /* 0x00000020020c7810 */ /* 0x000fe20007ffe0ff */
[----:B------:R-:W-:Y:S03]  /*d5f0*/  BSSY B0, `(.L_x_24) ;  /* 0x0000010000007945 */ /* 0x000fe60003800000 */
[----:B------:R-:W-:-:S13]  /*d600*/  ISETP.GE.AND P0, PT, R12, R205, PT ;  /* 0x000000cd0c00720c */ /* 0x000fda0003f06270 */
[----:B------:R-:W-:Y:S05]  /*d610*/  @P0 BRA `(.L_x_25) ;  /* 0x000000d000000947 */ /* 0x000fea0003800000 */
[----:B-1----:R-:W-:Y:S01]  /*d620*/  IADD3 R9, P0, R14, 0x20, RZ ;  /* 0x000000200e097810 */ /* 0x002fe20007f1e0ff */
[----:B------:R-:W-:Y:S01]  /*d630*/  IMAD.MOV.U32 R18, RZ, RZ, R4 ;  /* 0x000000ffff127224 */ /* 0x000fe200078e0004 */
[----:B------:R-:W-:-:S03]  /*d640*/  MOV R19, R17 ;  /* 0x0000001100137202 */ /* 0x000fc60000000f00 */
[----:B------:R-:W-:Y:S02]  /*d650*/  IMAD.X R0, RZ, RZ, R15, P0 ;  /* 0x000000ffff007224 */ /* 0x000fe400000e060f */
[----:B------:R-:W-:-:S04]  /*d660*/  IMAD.WIDE.U32 R18, R9, c[0x0][0x1e8], R18 ;  /* 0x00007a0009127a25 */ /* 0x000fc800078e0012 */
[----:B------:R-:W-:Y:S01]  /*d670*/  IMAD R0, R0, c[0x0][0x1e8], RZ ;  /* 0x00007a0000007a24 */ /* 0x000fe200078e02ff */
[----:B------:R-:W-:-:S03]  /*d680*/  LEA R8, P0, R18, c[0x0][0x1d0], 0x1 ;  /* 0x0000740012087a11 */ /* 0x000fc600078008ff */
[----:B------:R-:W-:-:S05]  /*d690*/  IMAD R0, R9, c[0x0][0x1ec], R0 ;  /* 0x00007b0009007a24 */ /* 0x000fca00078e0200 */
[----:B------:R-:W-:-:S04]  /*d6a0*/  IADD3 R0, R0, R19, RZ ;  /* 0x0000001300007210 */ /* 0x000fc80007ffe0ff */
[----:B------:R-:W-:-:S05]  /*d6b0*/  LEA.HI.X R9, R18, c[0x0][0x1d4], R0, 0x1, P0 ;  /* 0x0000750012097a11 */ /* 0x000fca00000f0c00 */
[----:B------:R1:W-:Y:S04]  /*d6c0*/  STG.E.128 [R8.64], RZ ;  /* 0x000000ff08007986 */ /* 0x0003e8000c101d08 */
[----:B------:R1:W-:Y:S04]  /*d6d0*/  STG.E.128 [R8.64+0x80], RZ ;  /* 0x000080ff08007986 */ /* 0x0003e8000c101d08 */
[----:B------:R1:W-:Y:S02]  /*d6e0*/  STG.E.128 [R8.64+0x100], RZ ;  /* 0x000100ff08007986 */ /* 0x0003e4000c101d08 */
.L_x_25:
[----:B------:R-:W-:Y:S05]  /*d6f0*/  BSYNC B0 ;  /* 0x0000000000007941 */ /* 0x000fea0003800000 */
.L_x_24:
[----:B-1----:R-:W-:Y:S01]  /*d700*/  IADD3 R8, R2, 0x40, RZ ;  /* 0x0000004002087810 */ /* 0x002fe20007ffe0ff */
        /* <DEDUP_REMOVED lines=16> */
.L_x_27:
[----:B------:R-:W-:Y:S05]  /*d810*/  BSYNC B0 ;  /* 0x0000000000007941 */ /* 0x000fea0003800000 */
.L_x_26:
[----:B------:R-:W-:Y:S01]  /*d820*/  IADD3 R6, R2, 0x60, RZ ;  /* 0x0000006002067810 */ /* 0x000fe20007ffe0ff */
[----:B------:R-:W-:Y:S03]  /*d830*/  BSSY B0, `(.L_x_28) ;  /* 0x0000010000007945 */ /* 0x000fe60003800000 */
[----:B------:R-:W-:-:S13]  /*d840*/  ISETP.GE.AND P0, PT, R6, R205, PT ;  /* 0x000000cd0600720c */ /* 0x000fda0003f06270 */
[----:B------:R-:W-:Y:S05]  /*d850*/  @P0 BRA `(.L_x_29) ;  /* 0x000000d000000947 */ /* 0x000fea0003800000 */
[----:B------:R-:W-:Y:S01]  /*d860*/  IADD3 R0, P0, R14, 0x60, RZ ;  /* 0x000000600e007810 */ /* 0x000fe20007f1e0ff */
[----:B------:R-:W-:-:S04]  /*d870*/  IMAD.MOV.U32 R14, RZ, RZ, R4 ;  /* 0x000000ffff0e7224 */ /* 0x000fc800078e0004 */
[----:B------:R-:W-:Y:S01]  /*d880*/  IMAD.X R5, RZ, RZ, R15, P0 ;  /* 0x000000ffff057224 */ /* 0x000fe200000e060f */
[----:B------:R-:W-:-:S03]  /*d890*/  MOV R15, R17 ;  /* 0x00000011000f7202 */ /* 0x000fc60000000f00 */
[----:B------:R-:W-:Y:S02]  /*d8a0*/  IMAD R5, R5, c[0x0][0x1e8], RZ ;  /* 0x00007a0005057a24 */ /* 0x000fe400078e02ff */
        /* <DEDUP_REMOVED lines=8> */
.L_x_29:
[----:B------:R-:W-:Y:S05]  /*d930*/  BSYNC B0 ;  /* 0x0000000000007941 */ /* 0x000fea0003800000 */
.L_x_28:
[----:B------:R-:W-:-:S04]  /*d940*/  LOP3.LUT P6, RZ, R86, 0x7, RZ, 0xc0, !PT ;  /* 0x0000000756ff7812 */ /* 0x000fc800078cc0ff */
[-C--:B------:R-:W-:Y:S02]  /*d950*/  ISETP.GE.OR P5, PT, R2, R205.reuse, P6 ;  /* 0x000000cd0200720c */ /* 0x080fe400037a6670 */
[-C--:B------:R-:W-:Y:S02]  /*d960*/  ISETP.GE.OR P4, PT, R12, R205.reuse, P6 ;  /* 0x000000cd0c00720c */ /* 0x080fe40003786670 */
[-C--:B------:R-:W-:Y:S02]  /*d970*/  ISETP.GE.OR P3, PT, R8, R205.reuse, P6 ;  /* 0x000000cd0800720c */ /* 0x080fe40003766670 */
[----:B------:R-:W-:-:S07]  /*d980*/  ISETP.GE.OR P6, PT, R6, R205, P6 ;  /* 0x000000cd0600720c */ /* 0x000fce00037c6670 */
[-C--:B------:R-:W-:Y:S02]  /*d990*/  @!P5 IMAD R9, R2, R7.reuse, RZ ;  /* 0x000000070209d224 */ /* 0x080fe400078e02ff */
[-C--:B------:R-:W-:Y:S02]  /*d9a0*/  @!P4 IMAD R0, R12, R7.reuse, RZ ;  /* 0x000000070c00c224 */ /* 0x080fe400078e02ff */
[----:B------:R-:W-:Y:S01]  /*d9b0*/  @!P3 IMAD R2, R8, R7, RZ ;  /* 0x000000070802b224 */ /* 0x000fe200078e02ff */
[CC--:B--2---:R-:W-:Y:S01]  /*d9c0*/  @!P5 IADD3 R4, P0, R9.reuse, R13.reuse, RZ ;  /* 0x0000000d0904d210 */ /* 0x0c4fe20007f1e0ff */
[----:B------:R-:W-:Y:S01]  /*d9d0*/  @!P4 IMAD.MOV.U32 R11, RZ, RZ, 0x7f800000 ;  /* 0x7f800000ff0bc424 */ /* 0x000fe200078e00ff */
[----:B------:R-:W-:Y:S02]  /*d9e0*/  @!P4 IADD3 R3, P1, R0, R13, RZ ;  /* 0x0000000d0003c210 */ /* 0x000fe40007f3e0ff */
[----:B------:R-:W-:Y:S02]  /*d9f0*/  @!P5 LEA.HI.X.SX32 R9, R9, R10, 0x1, P0 ;  /* 0x0000000a0909d211 */ /* 0x000fe400000f0eff */
[----:B------:R-:W-:-:S02]  /*da00*/  @!P5 LEA R14, P2, R4, c[0x0][0x200], 0x2 ;  /* 0x00008000040eda11 */ /* 0x000fc400078410ff */
[----:B------:R-:W-:Y:S02]  /*da10*/  @!P3 IADD3 R5, P0, R2, R13, RZ ;  /* 0x0000000d0205b210 */ /* 0x000fe40007f1e0ff */
[-C--:B------:R-:W-:Y:S02]  /*da20*/  @!P4 LEA.HI.X.SX32 R0, R0, R10.reuse, 0x1, P1 ;  /* 0x0000000a0000c211 */ /* 0x080fe400008f0eff */
[----:B------:R-:W-:Y:S02]  /*da30*/  @!P4 LEA R8, P1, R3, c[0x0][0x200], 0x2 ;  /* 0x000080000308ca11 */ /* 0x000fe400078210ff */
[----:B------:R-:W-:Y:S02]  /*da40*/  @!P5 LEA.HI.X R15, R4, c[0x0][0x204], R9, 0x2, P2 ;  /* 0x00008100040fda11 */ /* 0x000fe400010f1409 */
[----:B------:R-:W-:Y:S02]  /*da50*/  @!P3 LEA.HI.X.SX32 R2, R2, R10, 0x1, P0 ;  /* 0x0000000a0202b211 */ /* 0x000fe400000f0eff */
[----:B------:R-:W-:-:S02]  /*da60*/  @!P3 LEA R4, P0, R5, c[0x0][0x200], 0x2 ;  /* 0x000080000504ba11 */ /* 0x000fc400078010ff */
[----:B------:R-:W-:Y:S01]  /*da70*/  @!P4 LEA.HI.X R9, R3, c[0x0][0x204], R0, 0x2, P1 ;  /* 0x000081000309ca11 */ /* 0x000fe200008f1400 */
[----:B------:R-:W-:Y:S01]  /*da80*/  @!P5 IMAD.MOV.U32 R0, RZ, RZ, 0x7f800000 ;  /* 0x7f800000ff00d424 */ /* 0x000fe200078e00ff */
[----:B------:R-:W-:Y:S01]  /*da90*/  @!P3 LEA.HI.X R5, R5, c[0x0][0x204], R2, 0x2, P0 ;  /* 0x000081000505ba11 */ /* 0x000fe200000f1402 */
[----:B------:R-:W-:-:S03]  /*daa0*/  @!P3 IMAD.MOV.U32 R3, RZ, RZ, 0x7f800000 ;  /* 0x7f800000ff03b424 */ /* 0x000fc600078e00ff */
[----:B------:R2:W-:Y:S04]  /*dab0*/  @!P5 STG.E [R14.64], R0 ;  /* 0x000000000e00d986 */ /* 0x0005e8000c101908 */
[----:B------:R2:W-:Y:S04]  /*dac0*/  @!P4 STG.E [R8.64], R11 ;  /* 0x0000000b0800c986 */ /* 0x0005e8000c101908 */
[----:B------:R2:W-:Y:S01]  /*dad0*/  @!P3 STG.E [R4.64], R3 ;  /* 0x000000030400b986 */ /* 0x0005e2000c101908 */
[----:B------:R-:W-:Y:S05]  /*dae0*/  @P6 EXIT ;  /* 0x000000000000694d */ /* 0x000fea0003800000 */
[----:B------:R-:W-:Y:S02]  /*daf0*/  IMAD R6, R6, R7, RZ ;  /* 0x0000000706067224 */ /* 0x000fe400078e02ff */
[----:B--2---:R-:W-:-:S03]  /*db00*/  IMAD.MOV.U32 R5, RZ, RZ, 0x7f800000 ;  /* 0x7f800000ff057424 */ /* 0x004fc600078e00ff */
[----:B------:R-:W-:-:S04]  /*db10*/  IADD3 R13, P0, R6, R13, RZ ;  /* 0x0000000d060d7210 */ /* 0x000fc80007f1e0ff */
[----:B------:R-:W-:Y:S02]  /*db20*/  LEA.HI.X.SX32 R6, R6, R10, 0x1, P0 ;  /* 0x0000000a06067211 */ /* 0x000fe400000f0eff */
[----:B------:R-:W-:-:S04]  /*db30*/  LEA R2, P0, R13, c[0x0][0x200], 0x2 ;  /* 0x000080000d027a11 */ /* 0x000fc800078010ff */
[----:B------:R-:W-:-:S05]  /*db40*/  LEA.HI.X R3, R13, c[0x0][0x204], R6, 0x2, P0 ;  /* 0x000081000d037a11 */ /* 0x000fca00000f1406 */
[----:B------:R-:W-:Y:S01]  /*db50*/  STG.E [R2.64], R5 ;  /* 0x0000000502007986 */ /* 0x000fe2000c101908 */
[----:B------:R-:W-:Y:S05]  /*db60*/  EXIT ;  /* 0x000000000000794d */ /* 0x000fea0003800000 */
.L_x_30:
[----:B------:R-:W-:-:S00]  /*db70*/  BRA `(.L_x_30) ;  /* 0xfffffff000007947 */ /* 0x000fc0000383ffff */
[----:B------:R-:W-:-:S00]  /*db80*/  NOP ;  /* 0x0000000000007918 */ /* 0x000fc00000000000 */
[----:B------:R-:W-:-:S00]  /*db90*/  NOP ;  /* 0x0000000000007918 */ /* 0x000fc00000000000 */
[----:B------:R-:W-:-:S00]  /*dba0*/  NOP ;  /* 0x0000000000007918 */ /* 0x000fc00000000000 */
[----:B------:R-:W-:-:S00]  /*dbb0*/  NOP ;  /* 0x0000000000007918 */ /* 0x000fc00000000000 */
[----:B------:R-:W-:-:S00]  /*dbc0*/  NOP ;  /* 0x0000000000007918 */ /* 0x000fc00000000000 */
[----:B------:R-:W-:-:S00]  /*dbd0*/  NOP ;  /* 0x0000000000007918 */ /* 0x000fc00000000000 */
[----:B------:R-:W-:-:S00]  /*dbe0*/  NOP ;  /* 0x0000000000007918 */ /* 0x000fc00000000000 */
[----:B------:R-:W-:-:S00]  /*dbf0*/  NOP ;  /* 0x0000000000007918 */ /* 0x000fc00000000000 */
.L_x_682:


//--------------------- .text._ZN5flash16flash_fwd_kernelI23Flash_fwd_kernel_traitsILi192ELi128ELi64ELi8ELb0ELb0EN7cutlass6half_tE19Flash_kernel_traitsILi192ELi128ELi64ELi8ES3_EELb0ELb1ELb0ELb0ELb0ELb1ELb1ELb0EEEvNS_16Flash_fwd_paramsE --------------------------
	.section	.text._ZN5flash16flash_fwd_kernelI23Flash_fwd_kernel_traitsILi192ELi128ELi64ELi8ELb0ELb0EN7cutlass6half_tE19Flash_kernel_traitsILi192ELi128ELi64ELi8ES3_EELb0ELb1ELb0ELb0ELb0ELb1ELb1ELb0EEEvNS_16Flash_fwd_paramsE,"ax",@progbits
	.sectioninfo	@"SHI_REGISTERS=255"
	.align	128
        .global         _ZN5flash16flash_fwd_kernelI23Flash_fwd_kernel_traitsILi192ELi128ELi64ELi8ELb0ELb0EN7cutlass6half_tE19Flash_kernel_traitsILi192ELi128ELi64ELi8ES3_EELb0ELb1ELb0ELb0ELb0ELb1ELb1ELb0EEEvNS_16Flash_fwd_paramsE
        .type           _ZN5flash16flash_fwd_kernelI23Flash_fwd_kernel_traitsILi192ELi128ELi64ELi8ELb0ELb0EN7cutlass6half_tE19Flash_kernel_traitsILi192ELi128ELi64ELi8ES3_EELb0ELb1ELb0ELb0ELb0ELb1ELb1ELb0EEEvNS_16Flash_fwd_paramsE,@function
        .size           _ZN5flash16flash_fwd_kernelI23Flash_fwd_kernel_traitsILi192ELi128ELi64ELi8ELb0ELb0EN7cutlass6half_tE19Flash_kernel_traitsILi192ELi128ELi64ELi8ES3_EELb0ELb1ELb0ELb0ELb0ELb1ELb1ELb0EEEvNS_16Flash_fwd_paramsE,(.L_x_683 - _ZN5flash16flash_fwd_kernelI23Flash_fwd_kernel_traitsILi192ELi128ELi64ELi8ELb0ELb0EN7cutlass6half_tE19Flash_kernel_traitsILi192ELi128ELi64ELi8ES3_EELb0ELb1ELb0ELb0ELb0ELb1ELb1ELb0EEEvNS_16Flash_fwd_paramsE)
        .other          _ZN5flash16flash_fwd_kernelI23Flash_fwd_kernel_traitsILi192ELi128ELi64ELi8ELb0ELb0EN7cutlass6half_tE19Flash_kernel_traitsILi192ELi128ELi64ELi8ES3_EELb0ELb1ELb0ELb0ELb0ELb1ELb1ELb0EEEvNS_16Flash_fwd_paramsE,@"STO_CUDA_ENTRY STV_DEFAULT"
_ZN5flash16flash_fwd_kernelI23Flash_fwd_kernel_traitsILi192ELi128ELi64ELi8ELb0ELb0EN7cutlass6half_tE19Flash_kernel_traitsILi192ELi128ELi64ELi8ES3_EELb0ELb1ELb0ELb0ELb0ELb1ELb1ELb0EEEvNS_16Flash_fwd_paramsE:
.text._ZN5flash16flash_fwd_kernelI23Flash_fwd_kernel_traitsILi192ELi128ELi64ELi8ELb0ELb0EN7cutlass6half_tE19Flash_kernel_traitsILi192ELi128ELi64ELi8ES3_EELb0ELb1ELb0ELb0ELb0ELb1ELb1ELb0EEEvNS_16Flash_fwd_paramsE:
        /* <DEDUP_REMOVED lines=34> */
.L_x_31:
[----:B-1-34-:R-:W-:Y:S02]  /*0220*/  MOV R2, c[0x0][0x218] ;  /* 0x0000860000027a02 */ /* 0x01afe40000000f00 */
.L_x_32:
        /* <DEDUP_REMOVED lines=50> */
.L_x_34:
        /* <DEDUP_REMOVED lines=38> */
.L_x_35:
        /* <DEDUP_REMOVED lines=27> */
[C---:B------:R-:W-:Y:S01]  /*0960*/  IADD3 R212, R16.reuse, 0x60, RZ ;  /* 0x0000006010d47810 */ /* 0x040fe20007ffe0ff */
[----:B------:R-:W-:Y:S01]  /*0970*/  IMAD.X R13, R223, 0x1, R7, P1 ;  /* 0x00000001df0d7824 */ /* 0x000fe200008e0607 */
[-C--:B------:R-:W-:Y:S01]  /*0980*/  ISETP.GE.AND P3, PT, R16, R207.reuse, PT ;  /* 0x000000cf1000720c */ /* 0x080fe20003f66270 */
[----:B------:R-:W-:Y:S01]  /*0990*/  IMAD R217, R230, c[0x0][0x1bc], R217 ;  /* 0x00006f00e6d97a24 */ /* 0x000fe200078e02d9 */
[----:B------:R-:W-:Y:S01]  /*09a0*/  @!P0 IADD3 R18, P4, R224, 0x20, RZ ;  /* 0x00000020e0128810 */ /* 0x000fe20007f9e0ff */
[----:B------:R-:W-:Y:S01]  /*09b0*/  IMAD.WIDE.U32 R28, R28, c[0x0][0x1a8], R12 ;  /* 0x00006a001c1c7a25 */ /* 0x000fe200078e000c */
[----:B------:R-:W-:-:S02]  /*09c0*/  ISETP.GE.AND P1, PT, R212, R207, PT ;  /* 0x000000cfd400720c */ /* 0x000fc40003f26270 */
[----:B------:R-:W-:Y:S01]  /*09d0*/  LOP3.LUT R211, R211, 0x1c0, RZ, 0xc0, !PT ;  /* 0x000001c0d3d37812 */ /* 0x000fe200078ec0ff */
[----:B------:R-:W-:Y:S01]  /*09e0*/  @!P0 IMAD.X R7, RZ, RZ, R225, P4 ;  /* 0x000000ffff078224 */ /* 0x000fe200020e06e1 */
[-C--:B------:R-:W-:Y:S01]  /*09f0*/  LEA.HI R205, R115, R114.reuse, RZ, 0x4 ;  /* 0x0000007273cd7211 */ /* 0x080fe200078f20ff */
[----:B------:R-:W-:Y:S01]  /*0a00*/  IMAD.IADD R25, R29, 0x1, R24 ;  /* 0x000000011d197824 */ /* 0x000fe200078e0218 */
[----:B------:R-:W-:Y:S01]  /*0a10*/  LOP3.LUT R4, R211, 0x38, R222, 0xf8, !PT ;  /* 0x00000038d3047812 */ /* 0x000fe200078ef8de */
[----:B------:R-:W-:Y:S01]  /*0a20*/  @!P0 IMAD R7, R7, c[0x0][0x190], RZ ;  /* 0x0000640007078a24 */ /* 0x000fe200078e02ff */
[----:B------:R-:W-:Y:S01]  /*0a30*/  SHF.R.U32.HI R211, RZ, 0x3, R211 ;  /* 0x00000003ffd37819 */ /* 0x000fe200000116d3 */
[----:B------:R-:W-:Y:S01]  /*0a40*/  @!P0 IMAD.MOV.U32 R12, RZ, RZ, R28 ;  /* 0x000000ffff0c8224 */ /* 0x000fe200078e001c */
[----:B------:R-:W-:Y:S01]  /*0a50*/  @!P2 IADD3 R14, P4, R224, 0x40, RZ ;  /* 0x00000040e00ea810 */ /* 0x000fe20007f9e0ff */
[----:B------:R-:W-:Y:S01]  /*0a60*/  @!P0 IMAD.MOV.U32 R13, RZ, RZ, R25 ;  /* 0x000000ffff0d8224 */ /* 0x000fe200078e0019 */
[----:B------:R-:W-:Y:S01]  /*0a70*/  LOP3.LUT R211, R4, R211, RZ, 0x3c, !PT ;  /* 0x000000d304d37212 */ /* 0x000fe200078e3cff */
[C---:B------:R-:W-:Y:S01]  /*0a80*/  @!P0 IMAD R4, R18.reuse, c[0x0][0x194], R7 ;  /* 0x0000650012048a24 */ /* 0x040fe200078e0207 */
[----:B------:R-:W-:Y:S01]  /*0a90*/  LEA.HI R115, R115, R114, RZ, 0x5 ;  /* 0x0000007273737211 */ /* 0x000fe200078f28ff */
[----:B------:R-:W-:Y:S01]  /*0aa0*/  @!P2 IMAD.X R5, RZ, RZ, R225, P4 ;  /* 0x000000ffff05a224 */ /* 0x000fe200020e06e1 */
[----:B------:R-:W-:Y:S01]  /*0ab0*/  LOP3.LUT R211, R211, 0xfffffe00, R22, 0xf8, !PT ;  /* 0xfffffe00d3d37812 */ /* 0x000fe200078ef816 */
[----:B------:R-:W-:Y:S01]  /*0ac0*/  @!P0 IMAD.WIDE.U32 R18, R18, c[0x0][0x190], R12 ;  /* 0x0000640012128a25 */ /* 0x000fe200078e000c */
[----:B------:R-:W-:-:S02]  /*0ad0*/  @!P1 IADD3 R12, P4, R224, 0x60, RZ ;  /* 0x00000060e00c9810 */ /* 0x000fc40007f9e0ff */
[----:B------:R-:W-:Y:S01]  /*0ae0*/  SHF.R.S32.HI R116, RZ, 0x5, R115 ;  /* 0x00000005ff747819 */ /* 0x000fe20000011473 */
[--C-:B------:R-:W-:Y:S01]  /*0af0*/  @!P3 IMAD.MOV.U32 R24, RZ, RZ, R28.reuse ;  /* 0x000000ffff18b224 */ /* 0x100fe200078e001c */
[----:B------:R-:W-:Y:S01]  /*0b00*/  LOP3.LUT R115, R115, 0xffffffe0, RZ, 0xc0, !PT ;  /* 0xffffffe073737812 */ /* 0x000fe200078ec0ff */
[----:B------:R-:W-:Y:S01]  /*0b10*/  @!P3 IMAD R9, R225, c[0x0][0x190], RZ ;  /* 0x00006400e109ba24 */ /* 0x000fe200078e02ff */
[----:B------:R-:W-:Y:S01]  /*0b20*/  LOP3.LUT R228, R228, 0x6, RZ, 0xc0, !PT ;  /* 0x00000006e4e47812 */ /* 0x000fe200078ec0ff */
[--C-:B------:R-:W-:Y:S02]  /*0b30*/  @!P2 IMAD.MOV.U32 R21, RZ, RZ, R25.reuse ;  /* 0x000000ffff15a224 */ /* 0x100fe400078e0019 */
[----:B------:R-:W-:Y:S02]  /*0b40*/  @!P1 IMAD.MOV.U32 R29, RZ, RZ, R25 ;  /* 0x000000ffff1d9224 */ /* 0x000fe400078e0019 */
[----:B------:R-:W-:Y:S02]  /*0b50*/  @!P2 IMAD R5, R5, c[0x0][0x190], RZ ;  /* 0x000064000505aa24 */ /* 0x000fe400078e02ff */
[----:B------:R-:W-:-:S02]  /*0b60*/  @!P2 IMAD.MOV.U32 R20, RZ, RZ, R28 ;  /* 0x000000ffff14a224 */ /* 0x000fc400078e001c */
[----:B------:R-:W-:Y:S02]  /*0b70*/  @!P1 IMAD.X R7, RZ, RZ, R225, P4 ;  /* 0x000000ffff079224 */ /* 0x000fe400020e06e1 */
[C---:B------:R-:W-:Y:S02]  /*0b80*/  @!P3 IMAD R9, R224.reuse, c[0x0][0x194], R9 ;  /* 0x00006500e009ba24 */ /* 0x040fe400078e0209 */
[----:B------:R-:W-:-:S04]  /*0b90*/  @!P3 IMAD.WIDE.U32 R24, R224, c[0x0][0x190], R24 ;  /* 0x00006400e018ba25 */ /* 0x000fc800078e0018 */
[C---:B------:R-:W-:Y:S02]  /*0ba0*/  @!P2 IMAD R5, R14.reuse, c[0x0][0x194], R5 ;  /* 0x000065000e05aa24 */ /* 0x040fe400078e0205 */
[----:B------:R-:W-:Y:S01]  /*0bb0*/  @!P2 IMAD.WIDE.U32 R14, R14, c[0x0][0x190], R20 ;  /* 0x000064000e0eaa25 */ /* 0x000fe200078e0014 */
[----:B------:R-:W-:-:S03]  /*0bc0*/  @!P3 LEA R20, P4, R24, c[0x0][0x160], 0x1 ;  /* 0x000058001814ba11 */ /* 0x000fc600078808ff */
[----:B------:R-:W-:Y:S02]  /*0bd0*/  @!P1 IMAD R7, R7, c[0x0][0x190], RZ ;  /* 0x0000640007079a24 */ /* 0x000fe400078e02ff */
[----:B------:R-:W-:Y:S02]  /*0be0*/  @!P3 IMAD.IADD R9, R25, 0x1, R9 ;  /* 0x000000011909b824 */ /* 0x000fe400078e0209 */
[C---:B------:R-:W-:Y:S02]  /*0bf0*/  @!P1 IMAD R7, R12.reuse, c[0x0][0x194], R7 ;  /* 0x000065000c079a24 */ /* 0x040fe400078e0207 */
[----:B------:R-:W-:Y:S01]  /*0c00*/  @!P1 IMAD.WIDE.U32 R12, R12, c[0x0][0x190], R28 ;  /* 0x000064000c0c9a25 */ /* 0x000fe200078e001c */
[----:B------:R-:W-:Y:S02]  /*0c10*/  @!P3 LEA.HI.X R21, R24, c[0x0][0x164], R9, 0x1, P4 ;  /* 0x000059001815ba11 */ /* 0x000fe400020f0c09 */
[----:B------:R-:W-:Y:S01]  /*0c20*/  @!P2 LEA R24, P5, R14, c[0x0][0x160], 0x1 ;  /* 0x000058000e18aa11 */ /* 0x000fe200078a08ff */
[----:B------:R-:W-:Y:S01]  /*0c30*/  @!P2 IMAD.IADD R5, R15, 0x1, R5 ;  /* 0x000000010f05a824 */ /* 0x000fe200078e0205 */
[----:B------:R-:W-:Y:S01]  /*0c40*/  @!P1 LEA R22, P4, R12, c[0x0][0x160], 0x1 ;  /* 0x000058000c169a11 */ /* 0x000fe200078808ff */
[----:B------:R-:W-:Y:S01]  /*0c50*/  @!P1 IMAD.IADD R7, R13, 0x1, R7 ;  /* 0x000000010d079824 */ /* 0x000fe200078e0207 */
[----:B------:R-:W-:Y:S01]  /*0c60*/  @!P0 LEA R28, P6, R18, c[0x0][0x160], 0x1 ;  /* 0x00005800121c8a11 */ /* 0x000fe200078c08ff */
[----:B------:R-:W-:Y:S01]  /*0c70*/  IMAD R9, R17, c[0x0][0x198], RZ ;  /* 0x0000660011097a24 */ /* 0x000fe200078e02ff */
[----:B------:R-:W-:Y:S01]  /*0c80*/  @!P2 LEA.HI.X R25, R14, c[0x0][0x164], R5, 0x1, P5 ;  /* 0x000059000e19aa11 */ /* 0x000fe200028f0c05 */
[----:B------:R-:W-:Y:S01]  /*0c90*/  IMAD.WIDE.U32 R14, R16, c[0x0][0x198], R222 ;  /* 0x00006600100e7a25 */ /* 0x000fe200078e00de */
[----:B------:R-:W-:-:S03]  /*0ca0*/  @!P1 LEA.HI.X R23, R12, c[0x0][0x164], R7, 0x1, P4 ;  /* 0x000059000c179a11 */ /* 0x000fc600020f0c07 */
[----:B------:R-:W-:Y:S01]  /*0cb0*/  @!P0 IMAD.IADD R4, R19, 0x1, R4 ;  /* 0x0000000113048824 */ /* 0x000fe200078e0204 */
[----:B------:R-:W-:Y:S01]  /*0cc0*/  IADD3 R214, P4, R6, R14, RZ ;  /* 0x0000000e06d67210 */ /* 0x000fe20007f9e0ff */
[----:B------:R-:W-:Y:S01]  /*0cd0*/  IMAD R12, R16, c[0x0][0x19c], R9 ;  /* 0x00006700100c7a24 */ /* 0x000fe200078e0209 */
[----:B------:R-:W-:Y:S01]  /*0ce0*/  SHF.R.S32.HI R6, RZ, 0x1f, R133 ;  /* 0x0000001fff067819 */ /* 0x000fe20000011485 */
[----:B------:R-:W-:Y:S01]  /*0cf0*/  IMAD.SHL.U32 R211, R211, 0x2, RZ ;  /* 0x00000002d3d37824 */ /* 0x000fe200078e00ff */
[----:B------:R-:W-:Y:S01]  /*0d00*/  @!P0 LEA.HI.X R29, R18, c[0x0][0x164], R4, 0x1, P6 ;  /* 0x00005900121d8a11 */ /* 0x000fe200030f0c04 */
[----:B------:R-:W-:Y:S01]  /*0d10*/  IMAD.MOV.U32 R4, RZ, RZ, c[0x0][0x198] ;  /* 0x00006600ff047624 */ /* 0x000fe200078e00ff */
[----:B------:R-:W-:Y:S01]  /*0d20*/  IADD3.X R215, R3, R15, R12, P4, !PT ;  /* 0x0000000f03d77210 */ /* 0x000fe200027fe40c */
[----:B------:R-:W-:Y:S01]  /*0d30*/  IMAD.MOV.U32 R5, RZ, RZ, 0x6 ;  /* 0x00000006ff057424 */ /* 0x000fe200078e00ff */
[----:B------:R-:W-:Y:S01]  /*0d40*/  @!PT LDS RZ, [RZ] ;  /* 0x00000000fffff984 */ /* 0x000fe20000000800 */
[----:B------:R-:W-:Y:S01]  /*0d50*/  @!PT LDS RZ, [RZ] ;  /* 0x00000000fffff984 */ /* 0x000fe20000000800 */
[----:B------:R-:W-:Y:S01]  /*0d60*/  @!PT LDS RZ, [RZ] ;  /* 0x00000000fffff984 */ /* 0x000fe20000000800 */
[----:B------:R1:W-:Y:S01]  /*0d70*/  @!P3 LDGSTS.E.BYPASS.LTC128B.128 [R211], [R20.64] ;  /* 0x0000000014d3bfae */ /* 0x0003e2000b901d48 */
[----:B------:R-:W-:Y:S01]  /*0d80*/  IMAD R7, R133, -0x40, R112 ;  /* 0xffffffc085077824 */ /* 0x000fe200078e0270 */
[----:B------:R-:W-:Y:S01]  /*0d90*/  SHF.R.S32.HI R18, RZ, 0x4, R205 ;  /* 0x00000004ff127819 */ /* 0x000fe200000114cd */
[----:B------:R-:W-:Y:S01]  /*0da0*/  IMAD.WIDE.U32 R214, R230, c[0x0][0x1b0], R214 ;  /* 0x00006c00e6d67a25 */ /* 0x000fe200078e00d6 */
[----:B------:R1:W-:Y:S01]  /*0db0*/  @!P3 LDGSTS.E.BYPASS.LTC128B.128 [R211+0x4000], [R20.64+0x80] ;  /* 0x0400008014d3bfae */ /* 0x0003e2000b901d48 */
[----:B------:R-:W-:-:S02]  /*0dc0*/  SHF.L.U64.HI R208, R4, R5, c[0x0][0x19c] ;  /* 0x0000670004d07619 */ /* 0x000fc40000010205 */
[CC--:B------:R-:W-:Y:S01]  /*0dd0*/  ISETP.GE.AND P6, PT, R16.reuse, R7.reuse, PT ;  /* 0x000000071000720c */ /* 0x0c0fe20003fc6270 */
[----:B------:R1:W-:Y:S01]  /*0de0*/  @!P3 LDGSTS.E.BYPASS.LTC128B.128 [R211+0x8000], [R20.64+0x100] ;  /* 0x0800010014d3bfae */ /* 0x0003e2000b901d48 */
[-C--:B------:R-:W-:Y:S01]  /*0df0*/  ISETP.GE.AND P3, PT, R16, R7.reuse, PT ;  /* 0x000000071000720c */ /* 0x080fe20003f66270 */
[----:B------:R-:W-:Y:S01]  /*0e00*/  IMAD.SHL.U32 R209, R4, 0x40, RZ ;  /* 0x0000004004d17824 */ /* 0x000fe200078e00ff */
[----:B------:R-:W-:Y:S01]  /*0e10*/  ISETP.GE.AND P5, PT, R10, R7, PT ;  /* 0x000000070a00720c */ /* 0x000fe20003fa6270 */
[----:B------:R2:W-:Y:S01]  /*0e20*/  @!P0 LDGSTS.E.BYPASS.LTC128B.128 [R211+0x1000], [R28.64] ;  /* 0x010000001cd38fae */ /* 0x0005e2000b901d48 */
[----:B------:R-:W-:Y:S01]  /*0e30*/  IMAD R12, R208, R133, RZ ;  /* 0x00000085d00c7224 */ /* 0x000fe200078e02ff */
[----:B------:R-:W-:Y:S01]  /*0e40*/  LOP3.LUT R5, R205, 0xfffffff0, RZ, 0xc0, !PT ;  /* 0xfffffff0cd057812 */ /* 0x000fe200078ec0ff */
[----:B------:R-:W-:Y:S01]  /*0e50*/  IMAD.IADD R219, R215, 0x1, R219 ;  /* 0x00000001d7db7824 */ /* 0x000fe200078e02db */
[----:B------:R2:W-:Y:S01]  /*0e60*/  @!P0 LDGSTS.E.BYPASS.LTC128B.128 [R211+0x5000], [R28.64+0x80] ;  /* 0x050000801cd38fae */ /* 0x0005e2000b901d48 */
[----:B------:R-:W-:Y:S01]  /*0e70*/  IMAD.MOV.U32 R218, RZ, RZ, R214 ;  /* 0x000000ffffda7224 */ /* 0x000fe200078e00d6 */
[----:B------:R-:W-:Y:S01]  /*0e80*/  LEA.HI R205, R205, R18, RZ, 0x1 ;  /* 0x00000012cdcd7211 */ /* 0x000fe200078f08ff */
[----:B------:R-:W-:Y:S01]  /*0e90*/  IMAD.MOV.U32 R3, RZ, RZ, 0x5 ;  /* 0x00000005ff037424 */ /* 0x000fe200078e00ff */
[----:B------:R2:W-:Y:S01]  /*0ea0*/  @!P0 LDGSTS.E.BYPASS.LTC128B.128 [R211+0x9000], [R28.64+0x100] ;  /* 0x090001001cd38fae */ /* 0x0005e2000b901d48 */
[----:B------:R-:W-:Y:S01]  /*0eb0*/  ISETP.GE.AND P0, PT, R10, R7, PT ;  /* 0x000000070a00720c */ /* 0x000fe20003f06270 */
[----:B------:R-:W-:Y:S01]  /*0ec0*/  IMAD R7, R17, c[0x0][0x1a0], RZ ;  /* 0x0000680011077a24 */ /* 0x000fe200078e02ff */
[----:B------:R-:W-:Y:S01]  /*0ed0*/  LOP3.LUT R205, R205, 0xfffffffe, RZ, 0xc0, !PT ;  /* 0xfffffffecdcd7812 */ /* 0x000fe200078ec0ff */
[----:B------:R-:W-:Y:S01]  /*0ee0*/  IMAD R12, R6, R209, R12 ;  /* 0x000000d1060c7224 */ /* 0x000fe200078e020c */
[----:B------:R-:W-:Y:S01]  /*0ef0*/  SHF.L.U64.HI R3, R4, R3, c[0x0][0x19c] ;  /* 0x0000670004037619 */ /* 0x000fe20000010203 */
[----:B------:R-:W-:Y:S01]  /*0f00*/  IMAD R7, R16, c[0x0][0x1a4], R7 ;  /* 0x0000690010077a24 */ /* 0x000fe200078e0207 */
[----:B------:R3:W-:Y:S01]  /*0f10*/  @!P2 LDGSTS.E.BYPASS.LTC128B.128 [R211+0x2000], [R24.64] ;  /* 0x0200000018d3afae */ /* 0x0007e2000b901d48 */
[----:B------:R-:W-:-:S03]  /*0f20*/  IMAD.WIDE.U32 R10, R133, R209, R218 ;  /* 0x000000d1850a7225 */ /* 0x000fc600078e00da */
[----:B------:R3:W-:Y:S01]  /*0f30*/  @!P2 LDGSTS.E.BYPASS.LTC128B.128 [R211+0x6000], [R24.64+0x80] ;  /* 0x0600008018d3afae */ /* 0x0007e2000b901d48 */
[----:B------:R-:W-:Y:S02]  /*0f40*/  IMAD.IADD R12, R11, 0x1, R12 ;  /* 0x000000010b0c7824 */ /* 0x000fe400078e020c */
[----:B------:R-:W-:Y:S01]  /*0f50*/  IMAD.IADD R14, R114, 0x1, -R5 ;  /* 0x00000001720e7824 */ /* 0x000fe200078e0a05 */
[----:B------:R3:W-:Y:S01]  /*0f60*/  @!P2 LDGSTS.E.BYPASS.LTC128B.128 [R211+0xa000], [R24.64+0x100] ;  /* 0x0a00010018d3afae */ /* 0x0007e2000b901d48 */
[----:B-1----:R-:W-:-:S03]  /*0f70*/  IMAD.WIDE.U32 R20, R16, c[0x0][0x1a0], R222 ;  /* 0x0000680010147a25 */ /* 0x002fc600078e00de */
[----:B------:R-:W-:Y:S01]  /*0f80*/  SHF.R.S32.HI R5, RZ, 0x1f, R14 ;  /* 0x0000001fff057819 */ /* 0x000fe2000001140e */
[----:B------:R-:W-:Y:S01]  /*0f90*/  IMAD.SHL.U32 R4, R4, 0x20, RZ ;  /* 0x0000002004047824 */ /* 0x000fe200078e00ff */
[----:B------:R-:W-:Y:S01]  /*0fa0*/  IADD3 R26, P4, R26, R20, RZ ;  /* 0x000000141a1a7210 */ /* 0x000fe20007f9e0ff */
[----:B------:R-:W-:Y:S01]  /*0fb0*/  IMAD.IADD R205, R18, 0x1, -R205 ;  /* 0x0000000112cd7824 */ /* 0x000fe200078e0acd */
[----:B------:R1:W-:Y:S01]  /*0fc0*/  @!P1 LDGSTS.E.BYPASS.LTC128B.128 [R211+0x3000], [R22.64] ;  /* 0x0300000016d39fae */ /* 0x0003e2000b901d48 */
[----:B------:R-:W-:Y:S01]  /*0fd0*/  IMAD R6, R6, c[0x0][0x1a0], RZ ;  /* 0x0000680006067a24 */ /* 0x000fe200078e02ff */
[----:B------:R-:W-:Y:S01]  /*0fe0*/  IADD3.X R27, R8, R21, R7, P4, !PT ;  /* 0x00000015081b7210 */ /* 0x000fe200027fe407 */
[----:B------:R-:W-:Y:S01]  /*0ff0*/  IMAD.SHL.U32 R11, R205, 0x8, RZ ;  /* 0x00000008cd0b7824 */ /* 0x000fe200078e00ff */
[C---:B------:R-:W-:Y:S01]  /*1000*/  @!P6 LEA R20, P4, R10.reuse, c[0x0][0x168], 0x1 ;  /* 0x00005a000a14ea11 */ /* 0x040fe200078808ff */
[----:B------:R1:W-:Y:S01]  /*1010*/  @!P1 LDGSTS.E.BYPASS.LTC128B.128 [R211+0x7000], [R22.64+0x80] ;  /* 0x0700008016d39fae */ /* 0x0003e2000b901d48 */
[----:B------:R-:W-:Y:S01]  /*1020*/  LEA.HI R8, R5, R14, RZ, 0x3 ;  /* 0x0000000e05087211 */ /* 0x000fe200078f18ff */
[----:B------:R-:W-:Y:S01]  /*1030*/  IMAD R9, R133, c[0x0][0x1a4], R6 ;  /* 0x0000690085097a24 */ /* 0x000fe200078e0206 */
[----:B------:R-:W-:Y:S01]  /*1040*/  @!P6 LEA.HI.X R21, R10, c[0x0][0x16c], R12, 0x1, P4 ;  /* 0x00005b000a15ea11 */ /* 0x000fe200020f0c0c */
[----:B------:R1:W-:Y:S01]  /*1050*/  @!P1 LDGSTS.E.BYPASS.LTC128B.128 [R211+0xb000], [R22.64+0x100] ;  /* 0x0b00010016d39fae */ /* 0x0003e2000b901d48 */
[----:B------:R-:W-:Y:S01]  /*1060*/  @!P5 IADD3 R10, P4, R4, R10, RZ ;  /* 0x0000000a040ad210 */ /* 0x000fe20007f9e0ff */
[----:B------:R-:W-:Y:S01]  /*1070*/  IMAD.WIDE.U32 R230, R230, c[0x0][0x1b8], R26 ;  /* 0x00006e00e6e67a25 */ /* 0x000fe200078e001a */
[----:B------:R-:W-:Y:S01]  /*1080*/  LOP3.LUT R7, R8, 0xfffffff8, RZ, 0xc0, !PT ;  /* 0xfffffff808077812 */ /* 0x000fe200078ec0ff */
[----:B------:R1:W-:Y:S02]  /*1090*/  @!P6 LDGSTS.E.BYPASS.LTC128B.128 [R211+0xc000], [R20.64] ;  /* 0x0c00000014d3efae */ /* 0x0003e4000b901d48 */
[----:B------:R-:W-:Y:S01]  /*10a0*/  @!P5 IMAD.X R5, R3, 0x1, R12, P4 ;  /* 0x000000010305d824 */ /* 0x000fe200020e060c */
[----:B------:R-:W-:Y:S01]  /*10b0*/  @!P5 LEA R18, P4, R10, c[0x0][0x168], 0x1 ;  /* 0x00005a000a12da11 */ /* 0x000fe200078808ff */
[----:B------:R1:W-:Y:S01]  /*10c0*/  @!P6 LDGSTS.E.BYPASS.LTC128B.128 [R211+0xe000], [R20.64+0x80] ;  /* 0x0e00008014d3efae */ /* 0x0003e2000b901d48 */
[----:B------:R-:W-:-:S02]  /*10d0*/  IMAD.IADD R7, R14, 0x1, -R7 ;  /* 0x000000010e077824 */ /* 0x000fc400078e0a07 */
[----:B------:R-:W-:Y:S01]  /*10e0*/  @!P5 LEA.HI.X R19, R10, c[0x0][0x16c], R5, 0x1, P4 ;  /* 0x00005b000a13da11 */ /* 0x000fe200020f0c05 */
[----:B------:R1:W-:Y:S01]  /*10f0*/  @!P6 LDGSTS.E.BYPASS.LTC128B.128 [R211+0x10000], [R20.64+0x100] ;  /* 0x1000010014d3efae */ /* 0x0003e2000b901d48 */
[----:B------:R-:W-:-:S03]  /*1100*/  IMAD.WIDE.U32 R14, R133, c[0x0][0x1a0], RZ ;  /* 0x00006800850e7a25 */ /* 0x000fc600078e00ff */
[----:B------:R4:W-:Y:S01]  /*1110*/  @!P5 LDGSTS.E.BYPASS.LTC128B.128 [R211+0xd000], [R18.64] ;  /* 0x0d00000012d3dfae */ /* 0x0009e2000b901d48 */
[----:B------:R-:W-:Y:S01]  /*1120*/  IMAD.SHL.U32 R6, R7, 0x40, RZ ;  /* 0x0000004007067824 */ /* 0x000fe200078e00ff */
[----:B------:R-:W-:Y:S01]  /*1130*/  LEA R10, P1, R14, R230, 0x6 ;  /* 0x000000e60e0a7211 */ /* 0x000fe200078230ff */
[----:B------:R-:W-:Y:S01]  /*1140*/  IMAD.MOV.U32 R5, RZ, RZ, 0x20 ;  /* 0x00000020ff057424 */ /* 0x000fe200078e00ff */
[----:B------:R4:W-:Y:S01]  /*1150*/  @!P5 LDGSTS.E.BYPASS.LTC128B.128 [R211+0xf000], [R18.64+0x80] ;  /* 0x0f00008012d3dfae */ /* 0x0009e2000b901d48 */
[----:B------:R-:W-:Y:S01]  /*1160*/  IMAD.SHL.U32 R12, R0, 0x40, RZ ;  /* 0x00000040000c7824 */ /* 0x000fe200078e00ff */
[----:B------:R-:W-:Y:S01]  /*1170*/  LOP3.LUT R6, R6, 0x1c0, RZ, 0xc0, !PT ;  /* 0x000001c006067812 */ /* 0x000fe200078ec0ff */
[----:B------:R-:W-:Y:S01]  /*1180*/  IMAD.IADD R9, R15, 0x1, R9 ;  /* 0x000000010f097824 */ /* 0x000fe200078e0209 */
[----:B------:R4:W-:Y:S01]  /*1190*/  @!P5 LDGSTS.E.BYPASS.LTC128B.128 [R211+0x11000], [R18.64+0x100] ;  /* 0x1100010012d3dfae */ /* 0x0009e2000b901d48 */
[----:B------:R-:W-:Y:S01]  /*11a0*/  IMAD.IADD R217, R231, 0x1, R217 ;  /* 0x00000001e7d97824 */ /* 0x000fe200078e02d9 */
[----:B------:R-:W-:Y:S01]  /*11b0*/  LOP3.LUT R12, R12, 0x1c0, RZ, 0xc0, !PT ;  /* 0x000001c00c0c7812 */ /* 0x000fe200078ec0ff */
[----:B------:R-:W-:Y:S01]  /*11c0*/  IMAD.SHL.U32 R13, R16, 0x8, RZ ;  /* 0x00000008100d7824 */ /* 0x000fe200078e00ff */
[----:B------:R-:W0:Y:S01]  /*11d0*/  LDGDEPBAR ;  /* 0x00000000000079af */ /* 0x000e220000000000 */
[----:B------:R-:W-:Y:S01]  /*11e0*/  IMAD.WIDE.U32 R16, R5, c[0x0][0x1a0], RZ ;  /* 0x0000680005107a25 */ /* 0x000fe200078e00ff */
[----:B------:R-:W-:-:S02]  /*11f0*/  LOP3.LUT R11, R6, 0x8, R11, 0xf8, !PT ;  /* 0x00000008060b7812 */ /* 0x000fc400078ef80b */
[----:B------:R-:W-:Y:S01]  /*1200*/  LEA.HI.X R9, R14, R217, R9, 0x6, P1 ;  /* 0x000000d90e097211 */ /* 0x000fe200008f3409 */
[----:B------:R-:W-:Y:S01]  /*1210*/  IMAD.SHL.U32 R113, R8, 0x40, RZ ;  /* 0x0000004008717824 */ /* 0x000fe200078e00ff */
[----:B------:R-:W-:Y:S01]  /*1220*/  SHF.R.U32.HI R6, RZ, 0x3, R6 ;  /* 0x00000003ff067819 */ /* 0x000fe20000011606 */
[----:B------:R-:W-:Y:S01]  /*1230*/  IMAD R14, R5, c[0x0][0x1a4], RZ ;  /* 0x00006900050e7a24 */ /* 0x000fe200078e02ff */
[----:B------:R-:W-:Y:S02]  /*1240*/  @!P0 IADD3 R8, P1, R10, R16, RZ ;  /* 0x000000100a088210 */ /* 0x000fe40007f3e0ff */
[----:B------:R-:W-:Y:S02]  /*1250*/  LOP3.LUT R13, R12, 0x8, R13, 0xf8, !PT ;  /* 0x000000080c0d7812 */ /* 0x000fe400078ef80d */
[----:B------:R-:W-:Y:S02]  /*1260*/  @!P3 LEA R16, P2, R10, c[0x0][0x170], 0x1 ;  /* 0x00005c000a10ba11 */ /* 0x000fe400078408ff */
[----:B------:R-:W-:-:S02]  /*1270*/  SHF.R.U32.HI R12, RZ, 0x3, R12 ;  /* 0x00000003ff0c7819 */ /* 0x000fc4000001160c */
[----:B------:R-:W-:Y:S02]  /*1280*/  LOP3.LUT R113, R113, 0xfffffe00, RZ, 0xc0, !PT ;  /* 0xfffffe0071717812 */ /* 0x000fe400078ec0ff */
[----:B------:R-:W-:Y:S02]  /*1290*/  LOP3.LUT R6, R11, R6, RZ, 0x3c, !PT ;  /* 0x000000060b067212 */ /* 0x000fe400078e3cff */
[----:B------:R-:W-:Y:S02]  /*12a0*/  @!P0 IADD3.X R11, R9, R17, R14, P1, !PT ;  /* 0x00000011090b8210 */ /* 0x000fe40000ffe40e */
[----:B------:R-:W-:Y:S01]  /*12b0*/  @!P3 LEA.HI.X R17, R10, c[0x0][0x174], R9, 0x1, P2 ;  /* 0x00005d000a11ba11 */ /* 0x000fe200010f0c09 */
[----:B------:R-:W-:Y:S01]  /*12c0*/  IMAD R9, R116, 0x400, R113 ;  /* 0x0000040074097824 */ /* 0x000fe200078e0271 */
[----:B------:R-:W-:-:S04]  /*12d0*/  DEPBAR.LE SB0, 0x0 ;  /* 0x000080000000791a */ /* 0x000fc80000000000 */
[----:B------:R-:W-:Y:S01]  /*12e0*/  BAR.SYNC.DEFER_BLOCKING 0x0 ;  /* 0x0000000000007b1d */ /* 0x000fe20000010000 */
[----:B------:R-:W-:Y:S01]  /*12f0*/  LOP3.LUT R12, R13, R12, RZ, 0x3c, !PT ;  /* 0x0000000c0d0c7212 */ /* 0x000fe200078e3cff */
[----:B------:R-:W-:Y:S01]  /*1300*/  IMAD.IADD R206, R6, 0x1, R9 ;  /* 0x0000000106ce7824 */ /* 0x000fe200078e0209 */
[----:B------:R-:W-:-:S03]  /*1310*/  @!P0 LEA R10, P4, R8, c[0x0][0x170], 0x1 ;  /* 0x00005c00080a8a11 */ /* 0x000fc600078808ff */
[----:B------:R-:W-:Y:S01]  /*1320*/  IMAD R205, R205, 0x200, R12 ;  /* 0x00000200cdcd7824 */ /* 0x000fe200078e020c */
[----:B------:R-:W-:Y:S01]  /*1330*/  @!P0 LEA.HI.X R11, R8, c[0x0][0x174], R11, 0x1, P4 ;  /* 0x00005d00080b8a11 */ /* 0x000fe200020f0c0b */
[----:B------:R-:W-:Y:S02]  /*1340*/  IMAD.SHL.U32 R206, R206, 0x2, RZ ;  /* 0x00000002cece7824 */ /* 0x000fe400078e00ff */
[----:B------:R-:W-:-:S05]  /*1350*/  IMAD.SHL.U32 R205, R205, 0x2, RZ ;  /* 0x00000002cdcd7824 */ /* 0x000fca00078e00ff */
[----:B------:R-:W-:Y:S02]  /*1360*/  IADD3 R203, R205, 0xc020, RZ ;  /* 0x0000c020cdcb7810 */ /* 0x000fe40007ffe0ff */
        /* <DEDUP_REMOVED lines=43> */
[----:B---3--:R-:W-:Y:S04]  /*1620*/  LDSM.16.M88.4 R24, [R206] ;  /* 0x00000000ce18783b */ /* 0x008fe80000000200 */
[----:B--2---:R-:W4:Y:S04]  /*1630*/  LDSM.16.M88.4 R28, [R205+0xc000] ;  /* 0x00c00000cd1c783b */ /* 0x004f280000000200 */
[----:B------:R-:W-:Y:S04]  /*1640*/  LDSM.16.M88.4 R12, [R204] ;  /* 0x00000000cc0c783b */ /* 0x000fe80000000200 */
[----:B------:R-:W-:Y:S04]  /*1650*/  LDSM.16.M88.4 R36, [R203] ;  /* 0x00000000cb24783b */ /* 0x000fe80000000200 */
[----:B------:R-:W-:Y:S04]  /*1660*/  LDSM.16.M88.4 R92, [R202] ;  /* 0x00000000ca5c783b */ /* 0x000fe80000000200 */
[----:B------:R-:W2:Y:S04]  /*1670*/  LDSM.16.M88.4 R52, [R205+0xc800] ;  /* 0x00c80000cd34783b */ /* 0x000ea80000000200 */
[----:B-----5:R-:W3:Y:S04]  /*1680*/  LDSM.16.M88.4 R8, [R199+0xc000] ;  /* 0x00c00000c708783b */ /* 0x020ee80000000200 */
[----:B------:R-:W-:Y:S04]  /*1690*/  LDSM.16.M88.4 R96, [R201] ;  /* 0x00000000c960783b */ /* 0x000fe80000000200 */
[----:B-1----:R-:W-:Y:S04]  /*16a0*/  LDSM.16.M88.4 R20, [R192] ;  /* 0x00000000c014783b */ /* 0x002fe80000000200 */
[----:B------:R-:W1:Y:S04]  /*16b0*/  LDSM.16.M88.4 R32, [R203+0x800] ;  /* 0x00080000cb20783b */ /* 0x000e680000000200 */
[----:B------:R-:W5:Y:S01]  /*16c0*/  LDSM.16.M88.4 R72, [R205+0xd000] ;  /* 0x00d00000cd48783b */ /* 0x000f620000000200 */
[C---:B----4-:R-:W-:Y:S03]  /*16d0*/  HMMA.16816.F32 R16, R24.reuse, R28, RZ ;  /* 0x0000001c1810723c */ /* 0x050fe600000018ff */
[----:B------:R-:W-:Y:S04]  /*16e0*/  LDSM.16.M88.4 R88, [R206+0x4000] ;  /* 0x00400000ce58783b */ /* 0x000fe80000000200 */
[----:B------:R-:W4:Y:S01]  /*16f0*/  LDSM.16.M88.4 R100, [R205+0xe000] ;  /* 0x00e00000cd64783b */ /* 0x000f220000000200 */
[C---:B------:R-:W-:Y:S03]  /*1700*/  HMMA.16816.F32 R28, R24.reuse, R30, RZ ;  /* 0x0000001e181c723c */ /* 0x040fe600000018ff */
[----:B------:R-:W-:Y:S04]  /*1710*/  LDSM.16.M88.4 R104, [R205+0xd800] ;  /* 0x00d80000cd68783b */ /* 0x000fe80000000200 */
[----:B------:R-:W-:Y:S01]  /*1720*/  LDSM.16.M88.4 R64, [R204+0x4000] ;  /* 0x00400000cc40783b */ /* 0x000fe20000000200 */
[----:B--2---:R-:W-:Y:S03]  /*1730*/  HMMA.16816.F32 R40, R24, R52, RZ ;  /* 0x000000341828723c */ /* 0x004fe600000018ff */
[----:B------:R-:W-:Y:S04]  /*1740*/  LDSM.16.M88.4 R80, [R203+0x2000] ;  /* 0x00200000cb50783b */ /* 0x000fe80000000200 */
[----:B------:R-:W-:Y:S01]  /*1750*/  LDSM.16.M88.4 R84, [R203+0x1800] ;  /* 0x00180000cb54783b */ /* 0x000fe20000000200 */
[C---:B------:R-:W-:Y:S03]  /*1760*/  HMMA.16816.F32 R16, R12.reuse, R36, R16 ;  /* 0x000000240c10723c */ /* 0x040fe60000001810 */
[----:B------:R-:W-:Y:S04]  /*1770*/  LDSM.16.M88.4 R44, [R192+0x800] ;  /* 0x00080000c02c783b */ /* 0x000fe80000000200 */
[----:B------:R-:W-:Y:S01]  /*1780*/  LDSM.16.M88.4 R48, [R202+0x4000] ;  /* 0x00400000ca30783b */ /* 0x000fe20000000200 */
[----:B------:R-:W-:Y:S03]  /*1790*/  HMMA.16816.F32 R28, R12, R38, R28 ;  /* 0x000000260c1c723c */ /* 0x000fe6000000181c */
[----:B------:R-:W2:Y:S04]  /*17a0*/  LDSM.16.M88.4 R36, [R199+0xc800] ;  /* 0x00c80000c724783b */ /* 0x000ea80000000200 */
[----:B------:R-:W-:Y:S01]  /*17b0*/  LDSM.16.M88.4 R56, [R199+0xe000] ;  /* 0x00e00000c738783b */ /* 0x000fe20000000200 */
[----:B------:R-:W-:Y:S03]  /*17c0*/  HMMA.16816.F32 R52, R24, R54, RZ ;  /* 0x000000361834723c */ /* 0x000fe600000018ff */
[----:B------:R-:W-:Y:S04]  /*17d0*/  LDSM.16.M88.4 R60, [R199+0xd800] ;  /* 0x00d80000c73c783b */ /* 0x000fe80000000200 */
[----:B------:R-:W-:Y:S01]  /*17e0*/  LDSM.16.M88.4 R108, [R192+0x1800] ;  /* 0x00180000c06c783b */ /* 0x000fe20000000200 */
[C---:B---3--:R-:W-:Y:S03]  /*17f0*/  HMMA.16816.F32 R16, R92.reuse, R8, R16 ;  /* 0x000000085c10723c */ /* 0x048fe60000001810 */
[----:B------:R-:W0:Y:S05]  /*1800*/  LDGDEPBAR ;  /* 0x00000000000079af */ /* 0x000e2a0000000000 */
[----:B------:R-:W-:Y:S01]  /*1810*/  HMMA.16816.F32 R28, R92, R10, R28 ;  /* 0x0000000a5c1c723c */ /* 0x000fe2000000181c */
[----:B------:R-:W3:Y:S07]  /*1820*/  LDSM.16.M88.4 R8, [R203+0x1000] ;  /* 0x00100000cb08783b */ /* 0x000eee0000000200 */
[----:B-1----:R-:W-:Y:S08]  /*1830*/  HMMA.16816.F32 R40, R12, R32, R40 ;  /* 0x000000200c28723c */ /* 0x002ff00000001828 */
[C---:B------:R-:W-:Y:S08]  /*1840*/  HMMA.16816.F32 R16, R96.reuse, R20, R16 ;  /* 0x000000146010723c */ /* 0x040ff00000001810 */
[----:B------:R-:W-:Y:S01]  /*1850*/  HMMA.16816.F32 R28, R96, R22, R28 ;  /* 0x00000016601c723c */ /* 0x000fe2000000181c */
[----:B------:R-:W1:Y:S07]  /*1860*/  LDSM.16.M88.4 R20, [R199+0xd000] ;  /* 0x00d00000c714783b */ /* 0x000e6e0000000200 */
[C---:B-----5:R-:W-:Y:S08]  /*1870*/  HMMA.16816.F32 R76, R24.reuse, R72, RZ ;  /* 0x00000048184c723c */ /* 0x060ff000000018ff */
[----:B------:R-:W-:Y:S08]  /*1880*/  HMMA.16816.F32 R72, R24, R74, RZ ;  /* 0x0000004a1848723c */ /* 0x000ff000000018ff */
[----:B------:R-:W-:Y:S01]  /*1890*/  HMMA.16816.F32 R52, R12, R34, R52 ;  /* 0x000000220c34723c */ /* 0x000fe20000001834 */
[----:B------:R-:W5:Y:S07]  /*18a0*/  LDSM.16.M88.4 R32, [R205+0xe800] ;  /* 0x00e80000cd20783b */ /* 0x000f6e0000000200 */
[----:B----4-:R-:W-:Y:S08]  /*18b0*/  HMMA.16816.F32 R16, R88, R100, R16 ;  /* 0x000000645810723c */ /* 0x010ff00000001810 */
[----:B--2---:R-:W-:Y:S08]  /*18c0*/  HMMA.16816.F32 R40, R92, R36, R40 ;  /* 0x000000245c28723c */ /* 0x004ff00000001828 */
[C---:B------:R-:W-:Y:S08]  /*18d0*/  HMMA.16816.F32 R68, R24.reuse, R104, RZ ;  /* 0x000000681844723c */ /* 0x040ff000000018ff */
[----:B------:R-:W-:Y:S01]  /*18e0*/  HMMA.16816.F32 R24, R24, R106, RZ ;  /* 0x0000006a1818723c */ /* 0x000fe200000018ff */
[----:B------:R-:W-:Y:S07]  /*18f0*/  LDSM.16.M88.4 R104, [R203+0x2800] ;  /* 0x00280000cb68783b */ /* 0x000fee0000000200 */
[----:B------:R-:W-:Y:S01]  /*1900*/  HMMA.16816.F32 R28, R88, R102, R28 ;  /* 0x00000066581c723c */ /* 0x000fe2000000181c */
[----:B------:R-:W-:Y:S07]  /*1910*/  LDSM.16.M88.4 R100, [R192+0x2000] ;  /* 0x00200000c064783b */ /* 0x000fee0000000200 */
[C---:B---3--:R-:W-:Y:S08]  /*1920*/  HMMA.16816.F32 R76, R12.reuse, R8, R76 ;  /* 0x000000080c4c723c */ /* 0x048ff0000000184c */
[----:B------:R-:W-:Y:S01]  /*1930*/  HMMA.16816.F32 R72, R12, R10, R72 ;  /* 0x0000000a0c48723c */ /* 0x000fe20000001848 */
[----:B------:R-:W2:Y:S07]  /*1940*/  LDSM.16.M88.4 R8, [R192+0x1000] ;  /* 0x00100000c008783b */ /* 0x000eae0000000200 */
[----:B------:R-:W-:Y:S01]  /*1950*/  HMMA.16816.F32 R52, R92, R38, R52 ;  /* 0x000000265c34723c */ /* 0x000fe20000001834 */
[----:B------:R-:W3:Y:S07]  /*1960*/  LDSM.16.M88.4 R36, [R201+0x4000] ;  /* 0x00400000c924783b */ /* 0x000eee0000000200 */
[----:B------:R-:W-:Y:S08]  /*1970*/  HMMA.16816.F32 R16, R64, R80, R16 ;  /* 0x000000504010723c */ /* 0x000ff00000001810 */
[----:B------:R-:W-:Y:S08]  /*1980*/  HMMA.16816.F32 R68, R12, R84, R68 ;  /* 0x000000540c44723c */ /* 0x000ff00000001844 */
[----:B------:R-:W-:Y:S08]  /*1990*/  HMMA.16816.F32 R40, R96, R44, R40 ;  /* 0x0000002c6028723c */ /* 0x000ff00000001828 */
[----:B------:R-:W-:Y:S01]  /*19a0*/  HMMA.16816.F32 R12, R12, R86, R24 ;  /* 0x000000560c0c723c */ /* 0x000fe20000001818 */
[----:B------:R-:W4:Y:S04]  /*19b0*/  LDSM.16.M88.4 R84, [R205+0xf000] ;  /* 0x00f00000cd54783b */ /* 0x000f280000000200 */
[----:B------:R-:W-:Y:S03]  /*19c0*/  LDSM.16.M88.4 R24, [R206+0x8000] ;  /* 0x00800000ce18783b */ /* 0x000fe60000000200 */
[----:B------:R-:W-:Y:S01]  /*19d0*/  HMMA.16816.F32 R28, R64, R82, R28 ;  /* 0x00000052401c723c */ /* 0x000fe2000000181c */
[----:B------:R-:W-:Y:S07]  /*19e0*/  LDSM.16.M88.4 R80, [R205+0xf800] ;  /* 0x00f80000cd50783b */ /* 0x000fee0000000200 */
[C---:B-1----:R-:W-:Y:S08]  /*19f0*/  HMMA.16816.F32 R76, R92.reuse, R20, R76 ;  /* 0x000000145c4c723c */ /* 0x042ff0000000184c */
[----:B------:R-:W-:Y:S01]  /*1a00*/  HMMA.16816.F32 R72, R92, R22, R72 ;  /* 0x000000165c48723c */ /* 0x000fe20000001848 */
[----:B------:R-:W1:Y:S07]  /*1a10*/  LDSM.16.M88.4 R20, [R205+0x10000] ;  /* 0x01000000cd14783b */ /* 0x000e6e0000000200 */
[----:B------:R-:W-:Y:S01]  /*1a20*/  HMMA.16816.F32 R52, R96, R46, R52 ;  /* 0x0000002e6034723c */ /* 0x000fe20000001834 */
[----:B------:R-:W1:Y:S07]  /*1a30*/  LDSM.16.M88.4 R44, [R199+0xe800] ;  /* 0x00e80000c72c783b */ /* 0x000e6e0000000200 */
[----:B------:R-:W-:Y:S08]  /*1a40*/  HMMA.16816.F32 R16, R48, R56, R16 ;  /* 0x000000383010723c */ /* 0x000ff00000001810 */
[----:B------:R-:W-:Y:S08]  /*1a50*/  HMMA.16816.F32 R68, R92, R60, R68 ;  /* 0x0000003c5c44723c */ /* 0x000ff00000001844 */
[----:B-----5:R-:W-:Y:S08]  /*1a60*/  HMMA.16816.F32 R40, R88, R32, R40 ;  /* 0x000000205828723c */ /* 0x020ff00000001828 */
[----:B------:R-:W-:Y:S01]  /*1a70*/  HMMA.16816.F32 R92, R92, R62, R12 ;  /* 0x0000003e5c5c723c */ /* 0x000fe2000000180c */
[----:B------:R-:W5:Y:S04]  /*1a80*/  LDSM.16.M88.4 R60, [R203+0x3000] ;  /* 0x00300000cb3c783b */ /* 0x000f680000000200 */
[----:B------:R-:W-:Y:S03]  /*1a90*/  LDSM.16.M88.4 R12, [R203+0x4000] ;  /* 0x00400000cb0c783b */ /* 0x000fe60000000200 */
[----:B------:R-:W-:Y:S01]  /*1aa0*/  HMMA.16816.F32 R28, R48, R58, R28 ;  /* 0x0000003a301c723c */ /* 0x000fe2000000181c */
[----:B------:R-:W-:Y:S07]  /*1ab0*/  LDSM.16.M88.4 R56, [R203+0x3800] ;  /* 0x00380000cb38783b */ /* 0x000fee0000000200 */
[C---:B--2---:R-:W-:Y:S08]  /*1ac0*/  HMMA.16816.F32 R76, R96.reuse, R8, R76 ;  /* 0x00000008604c723c */ /* 0x044ff0000000184c */
[----:B------:R-:W-:Y:S01]  /*1ad0*/  HMMA.16816.F32 R72, R96, R10, R72 ;  /* 0x0000000a6048723c */ /* 0x000fe20000001848 */
[----:B------:R-:W2:Y:S07]  /*1ae0*/  LDSM.16.M88.4 R8, [R204+0x8000] ;  /* 0x00800000cc08783b */ /* 0x000eae0000000200 */
[----:B------:R-:W-:Y:S01]  /*1af0*/  HMMA.16816.F32 R52, R88, R34, R52 ;  /* 0x000000225834723c */ /* 0x000fe20000001834 */
[----:B------:R-:W1:Y:S07]  /*1b00*/  LDSM.16.M88.4 R32, [R192+0x2800] ;  /* 0x00280000c020783b */ /* 0x000e6e0000000200 */
[----:B---3--:R-:W-:Y:S08]  /*1b10*/  HMMA.16816.F32 R16, R36, R100, R16 ;  /* 0x000000642410723c */ /* 0x008ff00000001810 */
[----:B------:R-:W-:Y:S08]  /*1b20*/  HMMA.16816.F32 R40, R64, R104, R40 ;  /* 0x000000684028723c */ /* 0x000ff00000001828 */
[C---:B------:R-:W-:Y:S08]  /*1b30*/  HMMA.16816.F32 R68, R96.reuse, R108, R68 ;  /* 0x0000006c6044723c */ /* 0x040ff00000001844 */
[----:B------:R-:W-:Y:S01]  /*1b40*/  HMMA.16816.F32 R92, R96, R110, R92 ;  /* 0x0000006e605c723c */ /* 0x000fe2000000185c */
[----:B------:R-:W-:Y:S07]  /*1b50*/  LDSM.16.M88.4 R96, [R205+0x10800] ;  /* 0x01080000cd60783b */ /* 0x000fee0000000200 */
[----:B------:R-:W-:Y:S08]  /*1b60*/  HMMA.16816.F32 R28, R36, R102, R28 ;  /* 0x00000066241c723c */ /* 0x000ff0000000181c */
[C---:B----4-:R-:W-:Y:S08]  /*1b70*/  HMMA.16816.F32 R76, R88.reuse, R84, R76 ;  /* 0x00000054584c723c */ /* 0x050ff0000000184c */
[----:B------:R-:W-:Y:S01]  /*1b80*/  HMMA.16816.F32 R72, R88, R86, R72 ;  /* 0x000000565848723c */ /* 0x000fe20000001848 */
[----:B------:R-:W-:Y:S07]  /*1b90*/  LDSM.16.M88.4 R84, [R199+0x10000] ;  /* 0x01000000c754783b */ /* 0x000fee0000000200 */
[----:B------:R-:W-:Y:S01]  /*1ba0*/  HMMA.16816.F32 R104, R64, R106, R52 ;  /* 0x0000006a4068723c */ /* 0x000fe20000001834 */
[----:B------:R-:W-:Y:S07]  /*1bb0*/  LDSM.16.M88.4 R52, [R202+0x8000] ;  /* 0x00800000ca34783b */ /* 0x000fee0000000200 */
[----:B-1----:R-:W-:Y:S08]  /*1bc0*/  HMMA.16816.F32 R16, R24, R20, R16 ;  /* 0x000000141810723c */ /* 0x002ff00000001810 */
[----:B------:R-:W-:Y:S08]  /*1bd0*/  HMMA.16816.F32 R40, R48, R44, R40 ;  /* 0x0000002c3028723c */ /* 0x000ff00000001828 */
[C---:B------:R-:W-:Y:S08]  /*1be0*/  HMMA.16816.F32 R68, R88.reuse, R80, R68 ;  /* 0x000000505844723c */ /* 0x040ff00000001844 */
[----:B------:R-:W-:Y:S01]  /*1bf0*/  HMMA.16816.F32 R92, R88, R82, R92 ;  /* 0x00000052585c723c */ /* 0x000fe2000000185c */
[----:B------:R-:W-:Y:S07]  /*1c00*/  LDSM.16.M88.4 R80, [R192+0x3000] ;  /* 0x00300000c050783b */ /* 0x000fee0000000200 */
[----:B------:R-:W-:Y:S01]  /*1c10*/  HMMA.16816.F32 R28, R24, R22, R28 ;  /* 0x00000016181c723c */ /* 0x000fe2000000181c */
[----:B------:R-:W1:Y:S07]  /*1c20*/  LDSM.16.M88.4 R20, [R199+0xf000] ;  /* 0x00f00000c714783b */ /* 0x000e6e0000000200 */
[C---:B-----5:R-:W-:Y:S08]  /*1c30*/  HMMA.16816.F32 R76, R64.reuse, R60, R76 ;  /* 0x0000003c404c723c */ /* 0x060ff0000000184c */
[----:B------:R-:W-:Y:S01]  /*1c40*/  HMMA.16816.F32 R72, R64, R62, R72 ;  /* 0x0000003e4048723c */ /* 0x000fe20000001848 */
[----:B------:R-:W3:Y:S07]  /*1c50*/  LDSM.16.M88.4 R60, [R199+0xf800] ;  /* 0x00f80000c73c783b */ /* 0x000eee0000000200 */
[----:B------:R-:W-:Y:S01]  /*1c60*/  HMMA.16816.F32 R104, R48, R46, R104 ;  /* 0x0000002e3068723c */ /* 0x000fe20000001868 */
[----:B------:R-:W-:Y:S07]  /*1c70*/  LDSM.16.M88.4 R44, [R203+0x4800] ;  /* 0x00480000cb2c783b */ /* 0x000fee0000000200 */
[----:B--2---:R-:W-:Y:S08]  /*1c80*/  HMMA.16816.F32 R16, R8, R12, R16 ;  /* 0x0000000c0810723c */ /* 0x004ff00000001810 */
[----:B------:R-:W-:Y:S08]  /*1c90*/  HMMA.16816.F32 R40, R36, R32, R40 ;  /* 0x000000202428723c */ /* 0x000ff00000001828 */
[C---:B------:R-:W-:Y:S08]  /*1ca0*/  HMMA.16816.F32 R68, R64.reuse, R56, R68 ;  /* 0x000000384044723c */ /* 0x040ff00000001844 */
[----:B------:R-:W-:Y:S01]  /*1cb0*/  HMMA.16816.F32 R92, R64, R58, R92 ;  /* 0x0000003a405c723c */ /* 0x000fe2000000185c */
[----:B------:R-:W-:Y:S04]  /*1cc0*/  LDSM.16.M88.4 R56, [R201+0x8000] ;  /* 0x00800000c938783b */ /* 0x000fe80000000200 */
[----:B------:R-:W2:Y:S03]  /*1cd0*/  LDSM.16.M88.4 R64, [R192+0x4000] ;  /* 0x00400000c040783b */ /* 0x000ea60000000200 */
[----:B------:R-:W-:Y:S01]  /*1ce0*/  HMMA.16816.F32 R28, R8, R14, R28 ;  /* 0x0000000e081c723c */ /* 0x000fe2000000181c */
[----:B------:R-:W4:Y:S07]  /*1cf0*/  LDSM.16.M88.4 R12, [R192+0x3800] ;  /* 0x00380000c00c783b */ /* 0x000f2e0000000200 */
[----:B------:R-:W-:Y:S01]  /*1d00*/  HMMA.16816.F32 R104, R36, R34, R104 ;  /* 0x000000222468723c */ /* 0x000fe20000001868 */
[----:B------:R-:W-:Y:S07]  /*1d10*/  LDSM.16.M88.4 R32, [R199+0x10800] ;  /* 0x01080000c720783b */ /* 0x000fee0000000200 */
[C---:B-1----:R-:W-:Y:S08]  /*1d20*/  HMMA.16816.F32 R76, R48.reuse, R20, R76 ;  /* 0x00000014304c723c */ /* 0x042ff0000000184c */
[----:B------:R-:W-:Y:S01]  /*1d30*/  HMMA.16816.F32 R72, R48, R22, R72 ;  /* 0x000000163048723c */ /* 0x000fe20000001848 */
[----:B------:R-:W1:Y:S07]  /*1d40*/  LDSM.16.M88.4 R20, [R205+0x11000] ;  /* 0x01100000cd14783b */ /* 0x000e6e0000000200 */
[----:B------:R-:W-:Y:S08]  /*1d50*/  HMMA.16816.F32 R16, R52, R84, R16 ;  /* 0x000000543410723c */ /* 0x000ff00000001810 */
[----:B------:R-:W-:Y:S08]  /*1d60*/  HMMA.16816.F32 R40, R24, R96, R40 ;  /* 0x000000601828723c */ /* 0x000ff00000001828 */
[C---:B---3--:R-:W-:Y:S08]  /*1d70*/  HMMA.16816.F32 R68, R48.reuse, R60, R68 ;  /* 0x0000003c3044723c */ /* 0x048ff00000001844 */
[----:B------:R-:W-:Y:S01]  /*1d80*/  HMMA.16816.F32 R92, R48, R62, R92 ;  /* 0x0000003e305c723c */ /* 0x000fe2000000185c */
[----:B------:R-:W-:Y:S07]  /*1d90*/  LDSM.16.M88.4 R48, [R192+0x4800] ;  /* 0x00480000c030783b */ /* 0x000fee0000000200 */
[----:B------:R-:W-:Y:S08]  /*1da0*/  HMMA.16816.F32 R28, R52, R86, R28 ;  /* 0x00000056341c723c */ /* 0x000ff0000000181c */
[----:B------:R-:W-:Y:S08]  /*1db0*/  HMMA.16816.F32 R104, R24, R98, R104 ;  /* 0x000000621868723c */ /* 0x000ff00000001868 */
[C---:B------:R-:W-:Y:S08]  /*1dc0*/  HMMA.16816.F32 R76, R36.reuse, R80, R76 ;  /* 0x00000050244c723c */ /* 0x040ff0000000184c */
[----:B------:R-:W-:Y:S08]  /*1dd0*/  HMMA.16816.F32 R72, R36, R82, R72 ;  /* 0x000000522448723c */ /* 0x000ff00000001848 */
[----:B--2---:R-:W-:Y:S08]  /*1de0*/  HMMA.16816.F32 R16, R56, R64, R16 ;  /* 0x000000403810723c */ /* 0x004ff00000001810 */
[----:B------:R-:W-:Y:S08]  /*1df0*/  HMMA.16816.F32 R40, R8, R44, R40 ;  /* 0x0000002c0828723c */ /* 0x000ff00000001828 */
[C---:B----4-:R-:W-:Y:S08]  /*1e00*/  HMMA.16816.F32 R68, R36.reuse, R12, R68 ;  /* 0x0000000c2444723c */ /* 0x050ff00000001844 */
[----:B------:R-:W-:Y:S01]  /*1e10*/  HMMA.16816.F32 R92, R36, R14, R92 ;  /* 0x0000000e245c723c */ /* 0x000fe2000000185c */
[----:B------:R-:W2:Y:S01]  /*1e20*/  LDSM.16.M88.4 R12, [R203+0x5000] ;  /* 0x00500000cb0c783b */ /* 0x000ea20000000200 */
[----:B------:R-:W-:-:S05]  /*1e30*/  FMUL.FTZ R16, R16, c[0x0][0x2ec] ;  /* 0x0000bb0010107a20 */ /* 0x000fca0000410000 */
[----:B------:R-:W-:Y:S01]  /*1e40*/  FMUL.FTZ R36, R17, c[0x0][0x2ec] ;  /* 0x0000bb0011247a20 */ /* 0x000fe20000410000 */
[----:B------:R-:W-:Y:S01]  /*1e50*/  HMMA.16816.F32 R28, R56, R66, R28 ;  /* 0x00000042381c723c */ /* 0x000fe2000000181c */
[----:B------:R-:W-:-:S04]  /*1e60*/  FMUL.FTZ R37, R19, c[0x0][0x2ec] ;  /* 0x0000bb0013257a20 */ /* 0x000fc80000410000 */
[----:B------:R-:W3:Y:S03]  /*1e70*/  MUFU.TANH R36, R36 ;  /* 0x0000002400247308 */ /* 0x000ee60000002400 */
[----:B------:R-:W-:Y:S05]  /*1e80*/  HMMA.16816.F32 R104, R8, R46, R104 ;  /* 0x0000002e0868723c */ /* 0x000fea0000001868 */
[----:B------:R-:W4:Y:S03]  /*1e90*/  MUFU.TANH R37, R37 ;  /* 0x0000002500257308 */ /* 0x000f260000002400 */
[C---:B-1----:R-:W-:Y:S08]  /*1ea0*/  HMMA.16816.F32 R76, R24.reuse, R20, R76 ;  /* 0x00000014184c723c */ /* 0x042ff0000000184c */
[----:B------:R-:W-:Y:S01]  /*1eb0*/  HMMA.16816.F32 R72, R24, R22, R72 ;  /* 0x000000161848723c */ /* 0x000fe20000001848 */
[----:B------:R-:W1:Y:S01]  /*1ec0*/  LDSM.16.M88.4 R20, [R205+0x11800] ;  /* 0x01180000cd14783b */ /* 0x000e620000000200 */
[----:B------:R-:W-:-:S02]  /*1ed0*/  FMUL.FTZ R28, R28, c[0x0][0x2ec] ;  /* 0x0000bb001c1c7a20 */ /* 0x000fc40000410000 */
[----:B------:R-:W-:Y:S02]  /*1ee0*/  FMUL.FTZ R29, R29, c[0x0][0x2ec] ;  /* 0x0000bb001d1d7a20 */ /* 0x000fe40000410000 */
[----:B------:R-:W5:Y:S01]  /*1ef0*/  MUFU.TANH R38, R28 ;  /* 0x0000001c00267308 */ /* 0x000f620000002400 */
[----:B------:R-:W-:Y:S01]  /*1f00*/  FMUL.FTZ R39, R31, c[0x0][0x2ec] ;  /* 0x0000bb001f277a20 */ /* 0x000fe20000410000 */
[C---:B------:R-:W-:Y:S06]  /*1f10*/  HMMA.16816.F32 R40, R52.reuse, R32, R40 ;  /* 0x000000203428723c */ /* 0x040fec0000001828 */
[----:B------:R3:W-:Y:S01]  /*1f20*/  MUFU.TANH R32, R16 ;  /* 0x0000001000207308 */ /* 0x0007e20000002400 */
[----:B------:R-:W-:Y:S01]  /*1f30*/  FMUL.FTZ R33, R18, c[0x0][0x2ec] ;  /* 0x0000bb0012217a20 */ /* 0x000fe20000410000 */
[----:B------:R-:W-:Y:S06]  /*1f40*/  HMMA.16816.F32 R104, R52, R34, R104 ;  /* 0x000000223468723c */ /* 0x000fec0000001868 */
[----:B------:R4:W-:Y:S01]  /*1f50*/  MUFU.TANH R34, R29 ;  /* 0x0000001d00227308 */ /* 0x0009e20000002400 */
[----:B------:R-:W-:Y:S01]  /*1f60*/  FMUL.FTZ R35, R30, c[0x0][0x2ec] ;  /* 0x0000bb001e237a20 */ /* 0x000fe20000410000 */
[C---:B--2---:R-:W-:Y:S01]  /*1f70*/  HMMA.16816.F32 R76, R8.reuse, R12, R76 ;  /* 0x0000000c084c723c */ /* 0x044fe2000000184c */
[----:B---3--:R-:W2:Y:S05]  /*1f80*/  LDSM.16.M88.4 R16, [R199+0x11000] ;  /* 0x01100000c710783b */ /* 0x008eaa0000000200 */
[----:B------:R-:W3:Y:S02]  /*1f90*/  MUFU.TANH R35, R35 ;  /* 0x0000002300237308 */ /* 0x000ee40000002400 */
[----:B------:R-:W-:Y:S01]  /*1fa0*/  HMMA.16816.F32 R72, R8, R14, R72 ;  /* 0x0000000e0848723c */ /* 0x000fe20000001848 */
[----:B------:R-:W-:Y:S04]  /*1fb0*/  LDSM.16.M88.4 R12, [R192+0x5000] ;  /* 0x00500000c00c783b */ /* 0x000fe80000000200 */
[----:B----4-:R-:W4:Y:S01]  /*1fc0*/  LDSM.16.M88.4 R28, [R203+0x5800] ;  /* 0x00580000cb1c783b */ /* 0x010f220000000200 */
[----:B------:R-:W2:Y:S02]  /*1fd0*/  MUFU.TANH R39, R39 ;  /* 0x0000002700277308 */ /* 0x000ea40000002400 */
[----:B------:R-:W-:Y:S06]  /*1fe0*/  HMMA.16816.F32 R40, R56, R48, R40 ;  /* 0x000000303828723c */ /* 0x000fec0000001828 */
[----:B------:R-:W-:Y:S02]  /*1ff0*/  MUFU.TANH R33, R33 ;  /* 0x0000002100217308 */ /* 0x000fe40000002400 */
[C---:B-1----:R-:W-:Y:S08]  /*2000*/  HMMA.16816.F32 R68, R24.reuse, R20, R68 ;  /* 0x000000141844723c */ /* 0x042ff00000001844 */
[----:B------:R-:W-:Y:S01]  /*2010*/  HMMA.16816.F32 R92, R24, R22, R92 ;  /* 0x00000016185c723c */ /* 0x000fe2000000185c */
[----:B------:R-:W-:Y:S06]  /*2020*/  LDSM.16.M88.4 R20, [R192+0x5800] ;  /* 0x00580000c014783b */ /* 0x000fec0000000200 */
[----:B------:R-:W-:Y:S01]  /*2030*/  IMAD R26, R133, 0x40, R228 ;  /* 0x00000040851a7824 */ /* 0x000fe200078e02e4 */
[----:B------:R-:W-:Y:S01]  /*2040*/  HMMA.16816.F32 R104, R56, R50, R104 ;  /* 0x000000323868723c */ /* 0x000fe20000001868 */
[----:B------:R-:W-:-:S02]  /*2050*/  FMUL.FTZ R44, R40, c[0x0][0x2ec] ;  /* 0x0000bb00282c7a20 */ /* 0x000fc40000410000 */
[----:B------:R-:W-:Y:S02]  /*2060*/  FMUL.FTZ R40, R41, c[0x0][0x2ec] ;  /* 0x0000bb0029287a20 */ /* 0x000fe40000410000 */
[----:B------:R-:W-:Y:S02]  /*2070*/  FMUL.FTZ R41, R42, c[0x0][0x2ec] ;  /* 0x0000bb002a297a20 */ /* 0x000fe40000410000 */
[----:B------:R-:W-:Y:S01]  /*2080*/  FMUL.FTZ R42, R43, c[0x0][0x2ec] ;  /* 0x0000bb002b2a7a20 */ /* 0x000fe20000410000 */
[C---:B--2---:R-:W-:Y:S01]  /*2090*/  HMMA.16816.F32 R76, R52.reuse, R16, R76 ;  /* 0x00000010344c723c */ /* 0x044fe2000000184c */
[----:B------:R-:W1:Y:S07]  /*20a0*/  MUFU.TANH R44, R44 ;  /* 0x0000002c002c7308 */ /* 0x000e6e0000002400 */
[----:B------:R-:W-:Y:S01]  /*20b0*/  HMMA.16816.F32 R72, R52, R18, R72 ;  /* 0x000000123448723c */ /* 0x000fe20000001848 */
[----:B------:R-:W2:Y:S01]  /*20c0*/  LDSM.16.M88.4 R16, [R199+0x11800] ;  /* 0x01180000c710783b */ /* 0x000ea20000000200 */
[----:B------:R-:W-:Y:S01]  /*20d0*/  MUFU.TANH R40, R40 ;  /* 0x0000002800287308 */ /* 0x000fe20000002400 */
[----:B------:R-:W-:-:S05]  /*20e0*/  DEPBAR.LE SB0, 0x0 ;  /* 0x000080000000791a */ /* 0x000fca0000000000 */
[C---:B----4-:R-:W-:Y:S01]  /*20f0*/  HMMA.16816.F32 R68, R8.reuse, R28, R68 ;  /* 0x0000001c0844723c */ /* 0x050fe20000001844 */
[----:B------:R-:W-:Y:S01]  /*2100*/  FMUL.FTZ R43, R104, c[0x0][0x2ec] ;  /* 0x0000bb00682b7a20 */ /* 0x000fe20000410000 */
[----:B------:R-:W4:Y:S01]  /*2110*/  MUFU.TANH R41, R41 ;  /* 0x0000002900297308 */ /* 0x000f220000002400 */
[----:B------:R-:W-:Y:S02]  /*2120*/  FMUL.FTZ R45, R105, c[0x0][0x2ec] ;  /* 0x0000bb00692d7a20 */ /* 0x000fe40000410000 */
[----:B------:R-:W-:Y:S02]  /*2130*/  FMUL.FTZ R25, R107, c[0x0][0x2ec] ;  /* 0x0000bb006b197a20 */ /* 0x000fe40000410000 */
[----:B------:R-:W-:Y:S01]  /*2140*/  FMUL.FTZ R28, R106, c[0x0][0x2ec] ;  /* 0x0000bb006a1c7a20 */ /* 0x000fe20000410000 */
[----:B------:R-:W-:Y:S02]  /*2150*/  HMMA.16816.F32 R92, R8, R30, R92 ;  /* 0x0000001e085c723c */ /* 0x000fe4000000185c */
[----:B------:R-:W1:Y:S05]  /*2160*/  MUFU.TANH R42, R42 ;  /* 0x0000002a002a7308 */ /* 0x000e6a0000002400 */
[C---:B------:R-:W-:Y:S01]  /*2170*/  IADD3 R8, R26.reuse, 0x8, RZ ;  /* 0x000000081a087810 */ /* 0x040fe20007ffe0ff */
[C---:B------:R-:W-:Y:S01]  /*2180*/  HMMA.16816.F32 R76, R56.reuse, R12, R76 ;  /* 0x0000000c384c723c */ /* 0x040fe2000000184c */
[----:B------:R-:W-:Y:S01]  /*2190*/  IADD3 R9, R26, 0x9, RZ ;  /* 0x000000091a097810 */ /* 0x000fe20007ffe0ff */
[----:B------:R-:W1:Y:S05]  /*21a0*/  MUFU.TANH R43, R43 ;  /* 0x0000002b002b7308 */ /* 0x000e6a0000002400 */
[----:B------:R-:W-:Y:S01]  /*21b0*/  SHF.R.S32.HI R13, RZ, 0x1f, R0 ;  /* 0x0000001fff0d7819 */ /* 0x000fe20000011400 */
[----:B------:R-:W-:Y:S02]  /*21c0*/  HMMA.16816.F32 R72, R56, R14, R72 ;  /* 0x0000000e3848723c */ /* 0x000fe40000001848 */
[----:B------:R-:W-:Y:S01]  /*21d0*/  MUFU.TANH R45, R45 ;  /* 0x0000002d002d7308 */ /* 0x000fe20000002400 */
[----:B------:R-:W-:Y:S01]  /*21e0*/  LEA.HI R220, R13, R0, RZ, 0x2 ;  /* 0x000000000ddc7211 */ /* 0x000fe200078f10ff */
[----:B------:R-:W-:-:S02]  /*21f0*/  IMAD R13, R116, 0x10, R118 ;  /* 0x00000010740d7824 */ /* 0x000fc400078e0276 */
[----:B------:R-:W-:Y:S01]  /*2200*/  IMAD.IADD R0, R113, 0x1, R6 ;  /* 0x0000000171007824 */ /* 0x000fe200078e0206 */
[----:B------:R-:W-:Y:S01]  /*2210*/  SHF.R.S32.HI R220, RZ, 0x2, R220 ;  /* 0x00000002ffdc7819 */ /* 0x000fe200000114dc */
[----:B--2---:R-:W-:Y:S01]  /*2220*/  HMMA.16816.F32 R68, R52, R16, R68 ;  /* 0x000000103444723c */ /* 0x004fe20000001844 */
[----:B------:R-:W-:Y:S01]  /*2230*/  IADD3 R6, R26, 0x1, RZ ;  /* 0x000000011a067810 */ /* 0x000fe20007ffe0ff */
[----:B------:R-:W2:Y:S01]  /*2240*/  MUFU.TANH R28, R28 ;  /* 0x0000001c001c7308 */ /* 0x000ea20000002400 */
[----:B------:R-:W-:-:S04]  /*2250*/  IADD3 R13, R13, 0x1, R220 ;  /* 0x000000010d0d7810 */ /* 0x000fc80007ffe0dc */
[----:B------:R-:W-:Y:S01]  /*2260*/  IADD3 R13, R112, R13, -R213 ;  /* 0x0000000d700d7210 */ /* 0x000fe20007ffe8d5 */
[----:B------:R-:W-:Y:S01]  /*2270*/  HMMA.16816.F32 R92, R52, R18, R92 ;  /* 0x00000012345c723c */ /* 0x000fe2000000185c */
[----:B------:R-:W-:Y:S01]  /*2280*/  FMUL.FTZ R76, R76, c[0x0][0x2ec] ;  /* 0x0000bb004c4c7a20 */ /* 0x000fe20000410000 */
[----:B------:R-:W1:Y:S01]  /*2290*/  MUFU.TANH R25, R25 ;  /* 0x0000001900197308 */ /* 0x000e620000002400 */
[----:B------:R-:W-:Y:S01]  /*22a0*/  IADD3 R13, R13, c[0x0][0x2e8], RZ ;  /* 0x0000ba000d0d7a10 */ /* 0x000fe20007ffe0ff */
[----:B------:R-:W-:Y:S02]  /*22b0*/  FMUL.FTZ R77, R77, c[0x0][0x2ec] ;  /* 0x0000bb004d4d7a20 */ /* 0x000fe40000410000 */
[----:B------:R-:W-:Y:S01]  /*22c0*/  FMUL.FTZ R78, R78, c[0x0][0x2ec] ;  /* 0x0000bb004e4e7a20 */ /* 0x000fe20000410000 */
[C---:B------:R-:W-:Y:S01]  /*22d0*/  IADD3 R221, R13.reuse, 0x8, RZ ;  /* 0x000000080ddd7810 */ /* 0x040fe20007ffe0ff */
[----:B------:R-:W-:Y:S01]  /*22e0*/  FMUL.FTZ R72, R72, c[0x0][0x2ec] ;  /* 0x0000bb0048487a20 */ /* 0x000fe20000410000 */
[-C--:B------:R-:W-:Y:S01]  /*22f0*/  IMNMX R226, R13, R112.reuse, PT ;  /* 0x000000700de27217 */ /* 0x080fe20003800200 */
[----:B------:R-:W-:Y:S01]  /*2300*/  MUFU.TANH R167, R76 ;  /* 0x0000004c00a77308 */ /* 0x000fe20000002400 */
[----:B------:R-:W-:Y:S01]  /*2310*/  IMNMX R221, R221, R112, PT ;  /* 0x00000070dddd7217 */ /* 0x000fe20003800200 */
[----:B------:R-:W-:Y:S01]  /*2320*/  FMUL.FTZ R79, R79, c[0x0][0x2ec] ;  /* 0x0000bb004f4f7a20 */ /* 0x000fe20000410000 */
[CC--:B------:R-:W-:Y:S01]  /*2330*/  ISETP.GE.AND P6, PT, R6.reuse, R226.reuse, PT ;  /* 0x000000e20600720c */ /* 0x0c0fe20003fc6270 */
[----:B------:R-:W-:Y:S01]  /*2340*/  FMUL.FTZ R73, R73, c[0x0][0x2ec] ;  /* 0x0000bb0049497a20 */ /* 0x000fe20000410000 */
[-C--:B------:R-:W-:Y:S01]  /*2350*/  ISETP.GE.AND P3, PT, R6, R221.reuse, PT ;  /* 0x000000dd0600720c */ /* 0x080fe20003f66270 */
[C---:B------:R-:W-:Y:S01]  /*2360*/  HMMA.16816.F32 R68, R56.reuse, R20, R68 ;  /* 0x000000143844723c */ /* 0x040fe20000001844 */
[----:B------:R-:W-:Y:S01]  /*2370*/  IADD3 R6, R26, 0x10, RZ ;  /* 0x000000101a067810 */ /* 0x000fe20007ffe0ff */
[----:B------:R-:W1:Y:S01]  /*2380*/  MUFU.TANH R159, R72 ;  /* 0x00000048009f7308 */ /* 0x000e620000002400 */
[----:B------:R-:W-:Y:S01]  /*2390*/  FSEL R17, R36, -INF , !P6 ;  /* 0xff80000024117808 */ /* 0x000fe20007000000 */
[----:B------:R-:W-:Y:S01]  /*23a0*/  FMUL.FTZ R74, R74, c[0x0][0x2ec] ;  /* 0x0000bb004a4a7a20 */ /* 0x000fe20000410000 */
[-C--:B------:R-:W-:Y:S01]  /*23b0*/  ISETP.GE.AND P4, PT, R8, R226.reuse, PT ;  /* 0x000000e20800720c */ /* 0x080fe20003f86270 */
[----:B------:R-:W-:Y:S01]  /*23c0*/  FMUL.FTZ R75, R75, c[0x0][0x2ec] ;  /* 0x0000bb004b4b7a20 */ /* 0x000fe20000410000 */
[C---:B------:R-:W-:Y:S01]  /*23d0*/  ISETP.GE.AND P2, PT, R6.reuse, R226, PT ;  /* 0x000000e20600720c */ /* 0x040fe20003f46270 */
[----:B------:R-:W-:Y:S01]  /*23e0*/  HMMA.16816.F32 R20, R56, R22, R92 ;  /* 0x000000163814723c */ /* 0x000fe2000000185c */
[----:B------:R-:W-:Y:S01]  /*23f0*/  ISETP.GE.AND P6, PT, R6, R221, PT ;  /* 0x000000dd0600720c */ /* 0x000fe20003fc6270 */
[----:B------:R-:W-:Y:S01]  /*2400*/  MUFU.TANH R161, R77 ;  /* 0x0000004d00a17308 */ /* 0x000fe20000002400 */
[----:B------:R-:W-:-:S02]  /*2410*/  IADD3 R6, R26, 0x11, RZ ;  /* 0x000000111a067810 */ /* 0x000fc40007ffe0ff */
[----:B------:R-:W-:Y:S02]  /*2420*/  FSEL R24, R37, -INF , !P3 ;  /* 0xff80000025187808 */ /* 0x000fe40005800000 */
[----:B-----5:R-:W-:Y:S02]  /*2430*/  FSEL R27, R38, -INF , !P4 ;  /* 0xff800000261b7808 */ /* 0x020fe40006000000 */
[-C--:B------:R-:W-:Y:S01]  /*2440*/  ISETP.GE.AND P1, PT, R8, R221.reuse, PT ;  /* 0x000000dd0800720c */ /* 0x080fe20003f26270 */
[----:B------:R-:W-:Y:S01]  /*2450*/  MUFU.TANH R164, R78 ;  /* 0x0000004e00a47308 */ /* 0x000fe20000002400 */
[-C--:B------:R-:W-:Y:S02]  /*2460*/  ISETP.GE.AND P0, PT, R9, R226.reuse, PT ;  /* 0x000000e20900720c */ /* 0x080fe40003f06270 */
[CC--:B------:R-:W-:Y:S02]  /*2470*/  ISETP.GE.AND P3, PT, R6.reuse, R226.reuse, PT ;  /* 0x000000e20600720c */ /* 0x0c0fe40003f66270 */
[-C--:B------:R-:W-:Y:S01]  /*2480*/  ISETP.GE.AND P4, PT, R6, R221.reuse, PT ;  /* 0x000000dd0600720c */ /* 0x080fe20003f86270 */
[----:B------:R-:W-:Y:S01]  /*2490*/  FMUL.FTZ R71, R71, c[0x0][0x2ec] ;  /* 0x0000bb0047477a20 */ /* 0x000fe20000410000 */
[----:B------:R-:W-:Y:S01]  /*24a0*/  IADD3 R6, R26, 0x18, RZ ;  /* 0x000000181a067810 */ /* 0x000fe20007ffe0ff */
[----:B------:R-:W-:Y:S01]  /*24b0*/  MUFU.TANH R174, R79 ;  /* 0x0000004f00ae7308 */ /* 0x000fe20000002400 */
[-C--:B------:R-:W-:Y:S01]  /*24c0*/  ISETP.GE.AND P5, PT, R9, R221.reuse, PT ;  /* 0x000000dd0900720c */ /* 0x080fe20003fa6270 */
[----:B------:R-:W-:Y:S01]  /*24d0*/  FMUL.FTZ R68, R68, c[0x0][0x2ec] ;  /* 0x0000bb0044447a20 */ /* 0x000fe20000410000 */
[----:B------:R-:W-:Y:S01]  /*24e0*/  IADD3 R8, R26, 0x19, RZ ;  /* 0x000000191a087810 */ /* 0x000fe20007ffe0ff */
[----:B------:R-:W-:Y:S01]  /*24f0*/  FMUL.FTZ R69, R69, c[0x0][0x2ec] ;  /* 0x0000bb0045457a20 */ /* 0x000fe20000410000 */
[----:B---3--:R-:W-:Y:S01]  /*2500*/  FSEL R16, R35, -INF , !P1 ;  /* 0xff80000023107808 */ /* 0x008fe20004800000 */
[----:B------:R-:W-:Y:S01]  /*2510*/  FMUL.FTZ R70, R70, c[0x0][0x2ec] ;  /* 0x0000bb0046467a20 */ /* 0x000fe20000410000 */
[----:B------:R-:W-:Y:S01]  /*2520*/  FSEL R19, R34, -INF , !P0 ;  /* 0xff80000022137808 */ /* 0x000fe20004000000 */
[----:B------:R-:W3:Y:S01]  /*2530*/  MUFU.TANH R142, R71 ;  /* 0x00000047008e7308 */ /* 0x000ee20000002400 */
[-C--:B------:R-:W-:Y:S01]  /*2540*/  ISETP.GE.AND P1, PT, R6, R226.reuse, PT ;  /* 0x000000e20600720c */ /* 0x080fe20003f26270 */
[----:B------:R-:W-:Y:S01]  /*2550*/  FMUL.FTZ R20, R20, c[0x0][0x2ec] ;  /* 0x0000bb0014147a20 */ /* 0x000fe20000410000 */
[----:B------:R-:W-:Y:S01]  /*2560*/  ISETP.GE.AND P0, PT, R6, R221, PT ;  /* 0x000000dd0600720c */ /* 0x000fe20003f06270 */
[----:B------:R-:W-:Y:S01]  /*2570*/  FMUL.FTZ R21, R21, c[0x0][0x2ec] ;  /* 0x0000bb0015157a20 */ /* 0x000fe20000410000 */
[----:B------:R-:W-:Y:S01]  /*2580*/  FSEL R6, R39, -INF , !P5 ;  /* 0xff80000027067808 */ /* 0x000fe20006800000 */
[----:B------:R-:W-:Y:S01]  /*2590*/  FMUL.FTZ R22, R22, c[0x0][0x2ec] ;  /* 0x0000bb0016167a20 */ /* 0x000fe20000410000 */
[----:B-1----:R-:W-:Y:S01]  /*25a0*/  FSEL R15, R44, -INF , !P2 ;  /* 0xff8000002c0f7808 */ /* 0x002fe20005000000 */
[----:B------:R-:W-:Y:S01]  /*25b0*/  MUFU.TANH R165, R73 ;  /* 0x0000004900a57308 */ /* 0x000fe20000002400 */
[----:B------:R-:W-:Y:S01]  /*25c0*/  IADD3 R9, R26, 0x20, RZ ;  /* 0x000000201a097810 */ /* 0x000fe20007ffe0ff */
[----:B------:R-:W-:Y:S01]  /*25d0*/  FMUL.FTZ R23, R23, c[0x0][0x2ec] ;  /* 0x0000bb0017177a20 */ /* 0x000fe20000410000 */
[----:B------:R-:W-:-:S02]  /*25e0*/  ISETP.GE.AND P5, PT, R8, R226, PT ;  /* 0x000000e20800720c */ /* 0x000fc40003fa6270 */
[-C--:B------:R-:W-:Y:S02]  /*25f0*/  ISETP.GE.AND P2, PT, R8, R221.reuse, PT ;  /* 0x000000dd0800720c */ /* 0x080fe40003f46270 */
[----:B------:R-:W-:Y:S01]  /*2600*/  IADD3 R8, R26, 0x21, RZ ;  /* 0x000000211a087810 */ /* 0x000fe20007ffe0ff */
[----:B------:R-:W1:Y:S01]  /*2610*/  MUFU.TANH R172, R74 ;  /* 0x0000004a00ac7308 */ /* 0x000e620000002400 */
[----:B----4-:R-:W-:Y:S02]  /*2620*/  FSEL R14, R41, -INF , !P6 ;  /* 0xff800000290e7808 */ /* 0x010fe40007000000 */
[----:B------:R-:W-:Y:S02]  /*2630*/  FSEL R13, R40, -INF , !P3 ;  /* 0xff800000280d7808 */ /* 0x000fe40005800000 */
[C---:B------:R-:W-:Y:S02]  /*2640*/  ISETP.GE.AND P6, PT, R9.reuse, R226, PT ;  /* 0x000000e20900720c */ /* 0x040fe40003fc6270 */
[----:B------:R-:W-:Y:S01]  /*2650*/  ISETP.GE.AND P3, PT, R9, R221, PT ;  /* 0x000000dd0900720c */ /* 0x000fe20003f66270 */
[----:B------:R-:W4:Y:S01]  /*2660*/  MUFU.TANH R170, R75 ;  /* 0x0000004b00aa7308 */ /* 0x000f220000002400 */
[----:B------:R-:W-:-:S02]  /*2670*/  FSEL R12, R42, -INF , !P4 ;  /* 0xff8000002a0c7808 */ /* 0x000fc40006000000 */
[----:B------:R-:W-:Y:S02]  /*2680*/  FSEL R9, R43, -INF , !P1 ;  /* 0xff8000002b097808 */ /* 0x000fe40004800000 */
[C---:B------:R-:W-:Y:S02]  /*2690*/  ISETP.GE.AND P4, PT, R8.reuse, R226, PT ;  /* 0x000000e20800720c */ /* 0x040fe40003f86270 */
[----:B------:R-:W-:Y:S01]  /*26a0*/  ISETP.GE.AND P1, PT, R8, R221, PT ;  /* 0x000000dd0800720c */ /* 0x000fe20003f26270 */
[----:B------:R-:W5:Y:S01]  /*26b0*/  MUFU.TANH R171, R68 ;  /* 0x0000004400ab7308 */ /* 0x000f620000002400 */
[----:B------:R-:W-:Y:S02]  /*26c0*/  IADD3 R8, R26, 0x28, RZ ;  /* 0x000000281a087810 */ /* 0x000fe40007ffe0ff */
[----:B--2---:R-:W-:Y:S02]  /*26d0*/  FSEL R10, R28, -INF , !P0 ;  /* 0xff8000001c0a7808 */ /* 0x004fe40004000000 */
[----:B------:R-:W-:-:S02]  /*26e0*/  FSEL R11, R45, -INF , !P5 ;  /* 0xff8000002d0b7808 */ /* 0x000fc40006800000 */
[C---:B------:R-:W-:Y:S01]  /*26f0*/  ISETP.GE.AND P0, PT, R8.reuse, R226, PT ;  /* 0x000000e20800720c */ /* 0x040fe20003f06270 */
[----:B------:R-:W-:Y:S01]  /*2700*/  MUFU.TANH R169, R69 ;  /* 0x0000004500a97308 */ /* 0x000fe20000002400 */
[----:B------:R-:W-:Y:S02]  /*2710*/  ISETP.GE.AND P5, PT, R8, R221, PT ;  /* 0x000000dd0800720c */ /* 0x000fe40003fa6270 */
[----:B------:R-:W-:Y:S02]  /*2720*/  FSEL R8, R25, -INF , !P2 ;  /* 0xff80000019087808 */ /* 0x000fe40005000000 */
[C---:B------:R-:W-:Y:S02]  /*2730*/  IADD3 R25, R26.reuse, 0x31, RZ ;  /* 0x000000311a197810 */ /* 0x040fe40007ffe0ff */
[----:B------:R-:W-:Y:S01]  /*2740*/  IADD3 R18, R26, 0x29, RZ ;  /* 0x000000291a127810 */ /* 0x000fe20007ffe0ff */
[----:B------:R-:W2:Y:S01]  /*2750*/  MUFU.TANH R166, R70 ;  /* 0x0000004600a67308 */ /* 0x000ea20000002400 */
[----:B------:R-:W-:-:S02]  /*2760*/  FSEL R159, R159, -INF , !P0 ;  /* 0xff8000009f9f7808 */ /* 0x000fc40004000000 */
[----:B------:R-:W-:Y:S02]  /*2770*/  FSEL R167, R167, -INF , !P6 ;  /* 0xff800000a7a77808 */ /* 0x000fe40007000000 */
[-C--:B------:R-:W-:Y:S02]  /*2780*/  ISETP.GE.AND P0, PT, R25, R221.reuse, PT ;  /* 0x000000dd1900720c */ /* 0x080fe40003f06270 */
[C---:B------:R-:W-:Y:S01]  /*2790*/  ISETP.GE.AND P2, PT, R18.reuse, R226, PT ;  /* 0x000000e21200720c */ /* 0x040fe20003f46270 */
[----:B------:R-:W1:Y:S01]  /*27a0*/  MUFU.TANH R143, R20 ;  /* 0x00000014008f7308 */ /* 0x000e620000002400 */
[----:B------:R-:W-:Y:S02]  /*27b0*/  ISETP.GE.AND P6, PT, R18, R221, PT ;  /* 0x000000dd1200720c */ /* 0x000fe40003fc6270 */
[----:B------:R-:W-:Y:S02]  /*27c0*/  IADD3 R18, R26, 0x30, RZ ;  /* 0x000000301a127810 */ /* 0x000fe40007ffe0ff */
[----:B---3--:R-:W-:-:S02]  /*27d0*/  FSEL R142, R142, -INF , !P0 ;  /* 0xff8000008e8e7808 */ /* 0x008fc40004000000 */
[----:B------:R-:W-:Y:S01]  /*27e0*/  FSEL R164, R164, -INF , !P3 ;  /* 0xff800000a4a47808 */ /* 0x000fe20005800000 */
[----:B------:R-:W-:Y:S01]  /*27f0*/  MUFU.TANH R141, R21 ;  /* 0x00000015008d7308 */ /* 0x000fe20000002400 */
[----:B------:R-:W-:Y:S02]  /*2800*/  FSEL R161, R161, -INF , !P4 ;  /* 0xff800000a1a17808 */ /* 0x000fe40006000000 */
[----:B------:R-:W-:Y:S02]  /*2810*/  ISETP.GE.AND P0, PT, R2, 0x2, PT ;  /* 0x000000020200780c */ /* 0x000fe40003f06270 */
[C---:B------:R-:W-:Y:S02]  /*2820*/  ISETP.GE.AND P3, PT, R18.reuse, R226, PT ;  /* 0x000000e21200720c */ /* 0x040fe40003f66270 */
[----:B------:R-:W-:Y:S01]  /*2830*/  ISETP.GE.AND P4, PT, R18, R221, PT ;  /* 0x000000dd1200720c */ /* 0x000fe20003f86270 */
[----:B------:R-:W3:Y:S01]  /*2840*/  MUFU.TANH R140, R22 ;  /* 0x00000016008c7308 */ /* 0x000ee20000002400 */
[----:B------:R-:W-:-:S02]  /*2850*/  IADD3 R18, R26, 0x38, RZ ;  /* 0x000000381a127810 */ /* 0x000fc40007ffe0ff */
[----:B------:R-:W-:Y:S02]  /*2860*/  FSEL R174, R174, -INF , !P1 ;  /* 0xff800000aeae7808 */ /* 0x000fe40004800000 */
[----:B-1----:R-:W-:Y:S02]  /*2870*/  FSEL R172, R172, -INF , !P5 ;  /* 0xff800000acac7808 */ /* 0x002fe40006800000 */
[----:B------:R-:W-:Y:S01]  /*2880*/  FSEL R165, R165, -INF , !P2 ;  /* 0xff800000a5a57808 */ /* 0x000fe20005000000 */
[----:B------:R-:W1:Y:S01]  /*2890*/  MUFU.TANH R162, R23 ;  /* 0x0000001700a27308 */ /* 0x000e620000002400 */
[----:B------:R-:W-:Y:S01]  /*28a0*/  BAR.SYNC.DEFER_BLOCKING 0x0 ;  /* 0x0000000000007b1d */ /* 0x000fe20000010000 */
[-C--:B------:R-:W-:Y:S02]  /*28b0*/  ISETP.GE.AND P1, PT, R25, R226.reuse, PT ;  /* 0x000000e21900720c */ /* 0x080fe40003f26270 */
[C---:B------:R-:W-:Y:S02]  /*28c0*/  ISETP.GE.AND P5, PT, R18.reuse, R226, PT ;  /* 0x000000e21200720c */ /* 0x040fe40003fa6270 */
[----:B------:R-:W-:-:S02]  /*28d0*/  ISETP.GE.AND P2, PT, R18, R221, PT ;  /* 0x000000dd1200720c */ /* 0x000fc40003f46270 */
[----:B------:R-:W-:Y:S02]  /*28e0*/  IADD3 R18, R26, 0x39, RZ ;  /* 0x000000391a127810 */ /* 0x000fe40007ffe0ff */
[----:B----4-:R-:W-:Y:S02]  /*28f0*/  FSEL R170, R170, -INF , !P6 ;  /* 0xff800000aaaa7808 */ /* 0x010fe40007000000 */
[----:B-----5:R-:W-:Y:S02]  /*2900*/  FSEL R171, R171, -INF , !P3 ;  /* 0xff800000abab7808 */ /* 0x020fe40005800000 */
[----:B--2---:R-:W-:Y:S02]  /*2910*/  FSEL R166, R166, -INF , !P4 ;  /* 0xff800000a6a67808 */ /* 0x004fe40006000000 */
[----:B------:R-:W-:Y:S02]  /*2920*/  FSEL R169, R169, -INF , !P1 ;  /* 0xff800000a9a97808 */ /* 0x000fe40004800000 */
[----:B------:R-:W-:-:S02]  /*2930*/  ISETP.GE.AND P6, PT, R26, R226, PT ;  /* 0x000000e21a00720c */ /* 0x000fc40003fc6270 */
[-C--:B------:R-:W-:Y:S02]  /*2940*/  ISETP.GE.AND P3, PT, R26, R221.reuse, PT ;  /* 0x000000dd1a00720c */ /* 0x080fe40003f66270 */
[C---:B------:R-:W-:Y:S02]  /*2950*/  ISETP.GE.AND P4, PT, R18.reuse, R226, PT ;  /* 0x000000e21200720c */ /* 0x040fe40003f86270 */
[----:B------:R-:W-:Y:S02]  /*2960*/  ISETP.GE.AND P1, PT, R18, R221, PT ;  /* 0x000000dd1200720c */ /* 0x000fe40003f26270 */
[----:B------:R-:W-:Y:S02]  /*2970*/  FSEL R143, R143, -INF , !P5 ;  /* 0xff8000008f8f7808 */ /* 0x000fe40006800000 */
[----:B---3--:R-:W-:Y:S02]  /*2980*/  FSEL R140, R140, -INF , !P2 ;  /* 0xff8000008c8c7808 */ /* 0x008fe40005000000 */
[----:B------:R-:W-:-:S02]  /*2990*/  FSEL R32, R32, -INF , !P6 ;  /* 0xff80000020207808 */ /* 0x000fc40007000000 */
[----:B------:R-:W-:Y:S02]  /*29a0*/  FSEL R33, R33, -INF , !P3 ;  /* 0xff80000021217808 */ /* 0x000fe40005800000 */
[----:B------:R-:W-:Y:S02]  /*29b0*/  FSEL R141, R141, -INF , !P4 ;  /* 0xff8000008d8d7808 */ /* 0x000fe40006000000 */
[----:B-1----:R-:W-:Y:S01]  /*29c0*/  FSEL R162, R162, -INF , !P1 ;  /* 0xff800000a2a27808 */ /* 0x002fe20004800000 */
        /* <DEDUP_REMOVED lines=21> */
.L_x_36:
        /* <DEDUP_REMOVED lines=31> */
[----:B-1----:R-:W1:Y:S03]  /*2d10*/  SHFL.BFLY PT, R21, R18, 0x2, 0x1f ;  /* 0x0c401f0012157f89 */ /* 0x002e6600000e0000 */
        /* <DEDUP_REMOVED lines=34> */
[--C-:B------:R-:W-:Y:S01]  /*2f40*/  FFMA.FTZ R155, R33, c[0x0][0x23c], -R163.reuse ;  /* 0x00008f00219b7a23 */ /* 0x100fe200000108a3 */
[----:B------:R-:W-:Y:S01]  /*2f50*/  LDSM.16.MT88.4 R28, [R196+0x12800] ;  /* 0x01280000c41c783b */ /* 0x000fe20000004200 */
[----:B------:R-:W-:-:S02]  /*2f60*/  FFMA.FTZ R156, R24, c[0x0][0x23c], -R163 ;  /* 0x00008f00189c7a23 */ /* 0x000fc400000108a3 */
[--C-:B------:R-:W-:Y:S01]  /*2f70*/  FFMA.FTZ R157, R16, c[0x0][0x23c], -R163.reuse ;  /* 0x00008f00109d7a23 */ /* 0x100fe200000108a3 */
[----:B------:R-:W-:Y:S01]  /*2f80*/  LDSM.16.MT88.4 R32, [R197+0x12800] ;  /* 0x01280000c520783b */ /* 0x000fe20000004200 */
[--C-:B------:R-:W-:Y:S01]  /*2f90*/  FFMA.FTZ R150, R6, c[0x0][0x23c], -R163.reuse ;  /* 0x00008f0006967a23 */ /* 0x100fe200000108a3 */
[----:B------:R-:W1:Y:S01]  /*2fa0*/  MUFU.EX2 R153, R153 ;  /* 0x0000009900997308 */ /* 0x000e620000000800 */
[--C-:B------:R-:W-:Y:S01]  /*2fb0*/  FFMA.FTZ R145, R9, c[0x0][0x23c], -R168.reuse ;  /* 0x00008f0009917a23 */ /* 0x100fe200000108a8 */
[----:B------:R-:W2:Y:S01]  /*2fc0*/  LDSM.16.MT88.4 R4, [R196+0x16000] ;  /* 0x01600000c404783b */ /* 0x000ea20000004200 */
[--C-:B------:R-:W-:Y:S02]  /*2fd0*/  FFMA.FTZ R0, R11, c[0x0][0x23c], -R168.reuse ;  /* 0x00008f000b007a23 */ /* 0x100fe400000108a8 */
[--C-:B------:R-:W-:Y:S01]  /*2fe0*/  FFMA.FTZ R148, R10, c[0x0][0x23c], -R163.reuse ;  /* 0x00008f000a947a23 */ /* 0x100fe200000108a3 */
[----:B------:R-:W-:Y:S01]  /*2ff0*/  LDSM.16.MT88.4 R16, [R197+0x14800] ;  /* 0x01480000c510783b */ /* 0x000fe20000004200 */
[----:B------:R-:W-:Y:S01]  /*3000*/  FFMA.FTZ R135, R8, c[0x0][0x23c], -R163 ;  /* 0x00008f0008877a23 */ /* 0x000fe200000108a3 */
[----:B------:R-:W-:Y:S01]  /*3010*/  MUFU.EX2 R152, R152 ;  /* 0x0000009800987308 */ /* 0x000fe20000000800 */
[--C-:B------:R-:W-:Y:S01]  /*3020*/  FFMA.FTZ R151, R15, c[0x0][0x23c], -R168.reuse ;  /* 0x00008f000f977a23 */ /* 0x100fe200000108a8 */
[----:B------:R-:W2:Y:S01]  /*3030*/  LDSM.16.MT88.4 R8, [R200+0x14800] ;  /* 0x01480000c808783b */ /* 0x000ea20000004200 */
[----:B------:R-:W-:-:S02]  /*3040*/  FFMA.FTZ R146, R13, c[0x0][0x23c], -R168 ;  /* 0x00008f000d927a23 */ /* 0x000fc400000108a8 */
[--C-:B------:R-:W-:Y:S01]  /*3050*/  FFMA.FTZ R149, R14, c[0x0][0x23c], -R163.reuse ;  /* 0x00008f000e957a23 */ /* 0x100fe200000108a3 */
[----:B------:R-:W-:Y:S01]  /*3060*/  LDSM.16.MT88.4 R24, [R198+0x14800] ;  /* 0x01480000c618783b */ /* 0x000fe20000004200 */
[----:B------:R-:W-:Y:S01]  /*3070*/  FFMA.FTZ R144, R12, c[0x0][0x23c], -R163 ;  /* 0x00008f000c907a23 */ /* 0x000fe200000108a3 */
[----:B------:R-:W3:Y:S01]  /*3080*/  MUFU.EX2 R147, R147 ;  /* 0x0000009300937308 */ /* 0x000ee20000000800 */
[----:B-1----:R-:W-:Y:S01]  /*3090*/  F2FP.PACK_AB R96, R153, R154 ;  /* 0x0000009a9960723e */ /* 0x002fe200000000ff */
[----:B------:R-:W1:Y:S01]  /*30a0*/  LDSM.16.MT88.4 R12, [R196+0x14800] ;  /* 0x01480000c40c783b */ /* 0x000e620000004200 */
[--C-:B------:R-:W-:Y:S02]  /*30b0*/  FFMA.FTZ R158, R167, c[0x0][0x23c], -R168.reuse ;  /* 0x00008f00a79e7a23 */ /* 0x100fe400000108a8 */
[--C-:B------:R-:W-:Y:S02]  /*30c0*/  FFMA.FTZ R160, R165, c[0x0][0x23c], -R168.reuse ;  /* 0x00008f00a5a07a23 */ /* 0x100fe400000108a8 */
[--C-:B------:R-:W-:Y:S01]  /*30d0*/  FFMA.FTZ R161, R161, c[0x0][0x23c], -R168.reuse ;  /* 0x00008f00a1a17a23 */ /* 0x100fe200000108a8 */
[----:B------:R-:W-:Y:S01]  /*30e0*/  MUFU.EX2 R155, R155 ;  /* 0x0000009b009b7308 */ /* 0x000fe20000000800 */
[----:B------:R-:W-:-:S02]  /*30f0*/  FFMA.FTZ R159, R159, c[0x0][0x23c], -R168 ;  /* 0x00008f009f9f7a23 */ /* 0x000fc400000108a8 */
[--C-:B------:R-:W-:Y:S02]  /*3100*/  FFMA.FTZ R164, R164, c[0x0][0x23c], -R163.reuse ;  /* 0x00008f00a4a47a23 */ /* 0x100fe400000108a3 */
[--C-:B------:R-:W-:Y:S02]  /*3110*/  FFMA.FTZ R165, R174, c[0x0][0x23c], -R163.reuse ;  /* 0x00008f00aea57a23 */ /* 0x100fe400000108a3 */
[--C-:B------:R-:W-:Y:S01]  /*3120*/  FFMA.FTZ R167, R172, c[0x0][0x23c], -R163.reuse ;  /* 0x00008f00aca77a23 */ /* 0x100fe200000108a3 */
[----:B------:R-:W4:Y:S01]  /*3130*/  MUFU.EX2 R156, R156 ;  /* 0x0000009c009c7308 */ /* 0x000f220000000800 */
[----:B---3--:R-:W-:Y:S01]  /*3140*/  F2FP.PACK_AB R98, R147, R152 ;  /* 0x000000989362723e */ /* 0x008fe200000000ff */
[----:B------:R-:W-:Y:S02]  /*3150*/  FFMA.FTZ R170, R170, c[0x0][0x23c], -R163 ;  /* 0x00008f00aaaa7a23 */ /* 0x000fe400000108a3 */
[--C-:B------:R-:W-:Y:S02]  /*3160*/  FFMA.FTZ R172, R169, c[0x0][0x23c], -R168.reuse ;  /* 0x00008f00a9ac7a23 */ /* 0x100fe400000108a8 */
        /* <DEDUP_REMOVED lines=9> */
[----:B------:R-:W-:Y:S01]  /*3200*/  FFMA.FTZ R227, R162, c[0x0][0x23c], -R163 ;  /* 0x00008f00a2e37a23 */ /* 0x000fe200000108a3 */
[----:B------:R-:W-:Y:S01]  /*3210*/  LDSM.16.MT88.4 R140, [R198+0x13800] ;  /* 0x01380000c68c783b */ /* 0x000fe20000004200 */
[----:B------:R-:W-:Y:S02]  /*3220*/  FADD.FTZ R153, R154, R153 ;  /* 0x000000999a997221 */ /* 0x000fe40000010000 */
[----:B------:R-:W-:Y:S01]  /*3230*/  MUFU.EX2 R151, R151 ;  /* 0x0000009700977308 */ /* 0x000fe20000000800 */
[----:B------:R-:W-:Y:S02]  /*3240*/  FADD.FTZ R156, R155, R156 ;  /* 0x0000009c9b9c7221 */ /* 0x000fe40000010000 */
[----:B------:R-:W-:-:S04]  /*3250*/  FADD.FTZ R152, R152, R153 ;  /* 0x0000009998987221 */ /* 0x000fc80000010000 */
[----:B------:R-:W-:Y:S01]  /*3260*/  FADD.FTZ R152, R147, R152 ;  /* 0x0000009893987221 */ /* 0x000fe20000010000 */
[----:B---3--:R-:W-:Y:S01]  /*3270*/  F2FP.PACK_AB R99, R150, R157 ;  /* 0x0000009d9663723e */ /* 0x008fe200000000ff */
[----:B------:R-:W3:Y:S01]  /*3280*/  MUFU.EX2 R146, R146 ;  /* 0x0000009200927308 */ /* 0x000ee20000000800 */
[----:B------:R-:W-:-:S04]  /*3290*/  FADD.FTZ R157, R157, R156 ;  /* 0x0000009c9d9d7221 */ /* 0x000fc80000010000 */
        /* <DEDUP_REMOVED lines=195> */
[----:B------:R-:W-:-:S05]  /*3ed0*/  IMAD.IADD R5, R7, 0x1, R0 ;  /* 0x0000000107057824 */ /* 0x000fca00078e0200 */
        /* <DEDUP_REMOVED lines=16> */
[----:B------:R-:W-:Y:S04]  /*3fe0*/  LDSM.16.M88.4 R144, [R204] ;  /* 0x00000000cc90783b */ /* 0x000fe80000000200 */
[----:B------:R-:W5:Y:S04]  /*3ff0*/  LDSM.16.M88.4 R20, [R203] ;  /* 0x00000000cb14783b */ /* 0x000f680000000200 */
[----:B------:R-:W4:Y:S04]  /*4000*/  LDSM.16.M88.4 R156, [R205+0xd000] ;  /* 0x00d00000cd9c783b */ /* 0x000f280000000200 */
[----:B------:R-:W5:Y:S04]  /*4010*/  LDSM.16.M88.4 R164, [R205+0xd800] ;  /* 0x00d80000cda4783b */ /* 0x000f680000000200 */
[----:B-1----:R-:W1:Y:S04]  /*4020*/  LDSM.16.M88.4 R8, [R195] ;  /* 0x00000000c308783b */ /* 0x002e680000000200 */
[----:B------:R-:W-:Y:S04]  /*4030*/  LDSM.16.M88.4 R148, [R202] ;  /* 0x00000000ca94783b */ /* 0x000fe80000000200 */
[----:B------:R-:W1:Y:S04]  /*4040*/  LDSM.16.M88.4 R32, [R199+0xc000] ;  /* 0x00c00000c720783b */ /* 0x000e680000000200 */
[----:B------:R-:W1:Y:S01]  /*4050*/  LDSM.16.M88.4 R24, [R194] ;  /* 0x00000000c218783b */ /* 0x000e620000000200 */
[C---:B---3--:R-:W-:Y:S03]  /*4060*/  HMMA.16816.F32 R16, R172.reuse, R12, RZ ;  /* 0x0000000cac10723c */ /* 0x048fe600000018ff */
[----:B------:R-:W3:Y:S04]  /*4070*/  LDSM.16.M88.4 R168, [R193] ;  /* 0x00000000c1a8783b */ /* 0x000ee80000000200 */
[----:B--2---:R-:W2:Y:S01]  /*4080*/  LDSM.16.M88.4 R4, [R199+0xc800] ;  /* 0x00c80000c704783b */ /* 0x004ea20000000200 */
[C---:B------:R-:W-:Y:S03]  /*4090*/  HMMA.16816.F32 R12, R172.reuse, R14, RZ ;  /* 0x0000000eac0c723c */ /* 0x040fe600000018ff */
[----:B------:R-:W-:Y:S04]  /*40a0*/  LDSM.16.M88.4 R136, [R199+0xd000] ;  /* 0x00d00000c788783b */ /* 0x000fe80000000200 */
[----:B------:R-:W-:Y:S01]  /*40b0*/  LDSM.16.M88.4 R176, [R199+0xd800] ;  /* 0x00d80000c7b0783b */ /* 0x000fe20000000200 */
[C---:B----4-:R-:W-:Y:S03]  /*40c0*/  HMMA.16816.F32 R28, R172.reuse, R140, RZ ;  /* 0x0000008cac1c723c */ /* 0x050fe600000018ff */
[----:B------:R-:W-:Y:S04]  /*40d0*/  LDSM.16.M88.4 R236, [R192+0x2800] ;  /* 0x00280000c0ec783b */ /* 0x000fe80000000200 */
[----:B------:R-:W-:Y:S01]  /*40e0*/  LDSM.16.M88.4 R180, [R205+0x10800] ;  /* 0x01080000cdb4783b */ /* 0x000fe20000000200 */
[----:B------:R-:W-:Y:S03]  /*40f0*/  HMMA.16816.F32 R140, R172, R142, RZ ;  /* 0x0000008eac8c723c */ /* 0x000fe600000018ff */
[----:B------:R-:W-:Y:S04]  /*4100*/  LDSM.16.M88.4 R232, [R199+0xf800] ;  /* 0x00f80000c7e8783b */ /* 0x000fe80000000200 */
[----:B------:R-:W0:Y:S01]  /*4110*/  LDGDEPBAR ;  /* 0x00000000000079af */ /* 0x000e220000000000 */
[C---:B-----5:R-:W-:Y:S08]  /*4120*/  HMMA.16816.F32 R16, R144.reuse, R20, R16 ;  /* 0x000000149010723c */ /* 0x060ff00000001810 */
[----:B------:R-:W-:Y:S01]  /*4130*/  HMMA.16816.F32 R12, R144, R22, R12 ;  /* 0x00000016900c723c */ /* 0x000fe2000000180c */
[----:B------:R-:W-:Y:S07]  /*4140*/  LDSM.16.M88.4 R20, [R192] ;  /* 0x00000000c014783b */ /* 0x000fee0000000200 */
[C---:B------:R-:W-:Y:S08]  /*4150*/  HMMA.16816.F32 R160, R172.reuse, R156, RZ ;  /* 0x0000009caca0723c */ /* 0x040ff000000018ff */
[C---:B------:R-:W-:Y:S08]  /*4160*/  HMMA.16816.F32 R156, R172.reuse, R158, RZ ;  /* 0x0000009eac9c723c */ /* 0x040ff000000018ff */
[C---:B------:R-:W-:Y:S08]  /*4170*/  HMMA.16816.F32 R152, R172.reuse, R164, RZ ;  /* 0x000000a4ac98723c */ /* 0x040ff000000018ff */
[----:B------:R-:W-:Y:S01]  /*4180*/  HMMA.16816.F32 R172, R172, R166, RZ ;  /* 0x000000a6acac723c */ /* 0x000fe200000018ff */
[----:B------:R-:W4:Y:S07]  /*4190*/  LDSM.16.M88.4 R164, [R201] ;  /* 0x00000000c9a4783b */ /* 0x000f2e0000000200 */
[C---:B-1----:R-:W-:Y:S08]  /*41a0*/  HMMA.16816.F32 R28, R144.reuse, R8, R28 ;  /* 0x00000008901c723c */ /* 0x042ff0000000181c */
[----:B------:R-:W-:Y:S01]  /*41b0*/  HMMA.16816.F32 R140, R144, R10, R140 ;  /* 0x0000000a908c723c */ /* 0x000fe2000000188c */
[----:B------:R-:W1:Y:S07]  /*41c0*/  LDSM.16.M88.4 R8, [R192+0x800] ;  /* 0x00080000c008783b */ /* 0x000e6e0000000200 */
[C---:B------:R-:W-:Y:S08]  /*41d0*/  HMMA.16816.F32 R16, R148.reuse, R32, R16 ;  /* 0x000000209410723c */ /* 0x040ff00000001810 */
[----:B------:R-:W-:Y:S01]  /*41e0*/  HMMA.16816.F32 R12, R148, R34, R12 ;  /* 0x00000022940c723c */ /* 0x000fe2000000180c */
[----:B------:R-:W-:Y:S07]  /*41f0*/  LDSM.16.M88.4 R32, [R205+0xe000] ;  /* 0x00e00000cd20783b */ /* 0x000fee0000000200 */
[C---:B------:R-:W-:Y:S08]  /*4200*/  HMMA.16816.F32 R160, R144.reuse, R24, R160 ;  /* 0x0000001890a0723c */ /* 0x040ff000000018a0 */
[C---:B------:R-:W-:Y:S01]  /*4210*/  HMMA.16816.F32 R156, R144.reuse, R26, R156 ;  /* 0x0000001a909c723c */ /* 0x040fe2000000189c */
[----:B------:R-:W-:Y:S07]  /*4220*/  LDSM.16.M88.4 R24, [R192+0x1000] ;  /* 0x00100000c018783b */ /* 0x000fee0000000200 */
[C---:B---3--:R-:W-:Y:S08]  /*4230*/  HMMA.16816.F32 R152, R144.reuse, R168, R152 ;  /* 0x000000a89098723c */ /* 0x048ff00000001898 */
[----:B------:R-:W-:Y:S01]  /*4240*/  HMMA.16816.F32 R172, R144, R170, R172 ;  /* 0x000000aa90ac723c */ /* 0x000fe200000018ac */
[----:B------:R-:W3:Y:S04]  /*4250*/  LDSM.16.M88.4 R144, [R206+0x4000] ;  /* 0x00400000ce90783b */ /* 0x000ee80000000200 */
[----:B------:R-:W-:Y:S03]  /*4260*/  LDSM.16.M88.4 R168, [R192+0x1800] ;  /* 0x00180000c0a8783b */ /* 0x000fe60000000200 */
[C---:B--2---:R-:W-:Y:S08]  /*4270*/  HMMA.16816.F32 R28, R148.reuse, R4, R28 ;  /* 0x00000004941c723c */ /* 0x044ff0000000181c */
[----:B------:R-:W-:Y:S01]  /*4280*/  HMMA.16816.F32 R140, R148, R6, R140 ;  /* 0x00000006948c723c */ /* 0x000fe2000000188c */
[----:B------:R-:W2:Y:S07]  /*4290*/  LDSM.16.M88.4 R4, [R205+0xe800] ;  /* 0x00e80000cd04783b */ /* 0x000eae0000000200 */
[C---:B----4-:R-:W-:Y:S08]  /*42a0*/  HMMA.16816.F32 R16, R164.reuse, R20, R16 ;  /* 0x00000014a410723c */ /* 0x050ff00000001810 */
[----:B------:R-:W-:Y:S01]  /*42b0*/  HMMA.16816.F32 R12, R164, R22, R12 ;  /* 0x00000016a40c723c */ /* 0x000fe2000000180c */
[----:B------:R-:W-:Y:S07]  /*42c0*/  LDSM.16.M88.4 R20, [R191] ;  /* 0x00000000bf14783b */ /* 0x000fee0000000200 */
[C---:B------:R-:W-:Y:S08]  /*42d0*/  HMMA.16816.F32 R160, R148.reuse, R136, R160 ;  /* 0x0000008894a0723c */ /* 0x040ff000000018a0 */
[----:B------:R-:W-:Y:S01]  /*42e0*/  HMMA.16816.F32 R156, R148, R138, R156 ;  /* 0x0000008a949c723c */ /* 0x000fe2000000189c */
[----:B------:R-:W-:Y:S07]  /*42f0*/  LDSM.16.M88.4 R136, [R205+0xf000] ;  /* 0x00f00000cd88783b */ /* 0x000fee0000000200 */
[C---:B-1----:R-:W-:Y:S08]  /*4300*/  HMMA.16816.F32 R28, R164.reuse, R8, R28 ;  /* 0x00000008a41c723c */ /* 0x042ff0000000181c */
[----:B------:R-:W-:Y:S01]  /*4310*/  HMMA.16816.F32 R140, R164, R10, R140 ;  /* 0x0000000aa48c723c */ /* 0x000fe2000000188c */
[----:B------:R-:W1:Y:S07]  /*4320*/  LDSM.16.M88.4 R8, [R204+0x4000] ;  /* 0x00400000cc08783b */ /* 0x000e6e0000000200 */
[C---:B------:R-:W-:Y:S08]  /*4330*/  HMMA.16816.F32 R152, R148.reuse, R176, R152 ;  /* 0x000000b09498723c */ /* 0x040ff00000001898 */
[----:B------:R-:W-:Y:S01]  /*4340*/  HMMA.16816.F32 R172, R148, R178, R172 ;  /* 0x000000b294ac723c */ /* 0x000fe200000018ac */
[----:B------:R-:W4:Y:S04]  /*4350*/  LDSM.16.M88.4 R148, [R205+0xf800] ;  /* 0x00f80000cd94783b */ /* 0x000f280000000200 */
[----:B------:R-:W-:Y:S03]  /*4360*/  LDSM.16.M88.4 R176, [R202+0x4000] ;  /* 0x00400000cab0783b */ /* 0x000fe60000000200 */
[C---:B---3--:R-:W-:Y:S08]  /*4370*/  HMMA.16816.F32 R16, R144.reuse, R32, R16 ;  /* 0x000000209010723c */ /* 0x048ff00000001810 */
[----:B------:R-:W-:Y:S01]  /*4380*/  HMMA.16816.F32 R12, R144, R34, R12 ;  /* 0x00000022900c723c */ /* 0x000fe2000000180c */
[----:B------:R-:W-:Y:S07]  /*4390*/  LDSM.16.M88.4 R32, [R199+0xe000] ;  /* 0x00e00000c720783b */ /* 0x000fee0000000200 */
[C---:B------:R-:W-:Y:S08]  /*43a0*/  HMMA.16816.F32 R160, R164.reuse, R24, R160 ;  /* 0x00000018a4a0723c */ /* 0x040ff000000018a0 */
[----:B------:R-:W-:Y:S01]  /*43b0*/  HMMA.16816.F32 R156, R164, R26, R156 ;  /* 0x0000001aa49c723c */ /* 0x000fe2000000189c */
[----:B------:R-:W3:Y:S07]  /*43c0*/  LDSM.16.M88.4 R24, [R190] ;  /* 0x00000000be18783b */ /* 0x000eee0000000200 */
[C---:B--2---:R-:W-:Y:S08]  /*43d0*/  HMMA.16816.F32 R28, R144.reuse, R4, R28 ;  /* 0x00000004901c723c */ /* 0x044ff0000000181c */
[----:B------:R-:W-:Y:S01]  /*43e0*/  HMMA.16816.F32 R140, R144, R6, R140 ;  /* 0x00000006908c723c */ /* 0x000fe2000000188c */
[----:B------:R-:W2:Y:S07]  /*43f0*/  LDSM.16.M88.4 R4, [R189] ;  /* 0x00000000bd04783b */ /* 0x000eae0000000200 */
[C---:B------:R-:W-:Y:S08]  /*4400*/  HMMA.16816.F32 R152, R164.reuse, R168, R152 ;  /* 0x000000a8a498723c */ /* 0x040ff00000001898 */
[----:B------:R-:W-:Y:S01]  /*4410*/  HMMA.16816.F32 R172, R164, R170, R172 ;  /* 0x000000aaa4ac723c */ /* 0x000fe200000018ac */
[----:B------:R-:W-:Y:S04]  /*4420*/  LDSM.16.M88.4 R168, [R201+0x4000] ;  /* 0x00400000c9a8783b */ /* 0x000fe80000000200 */
[----:B------:R-:W-:Y:S03]  /*4430*/  LDSM.16.M88.4 R164, [R192+0x3000] ;  /* 0x00300000c0a4783b */ /* 0x000fe60000000200 */
[C---:B-1----:R-:W-:Y:S08]  /*4440*/  HMMA.16816.F32 R16, R8.reuse, R20, R16 ;  /* 0x000000140810723c */ /* 0x042ff00000001810 */
[----:B------:R-:W-:Y:S01]  /*4450*/  HMMA.16816.F32 R12, R8, R22, R12 ;  /* 0x00000016080c723c */ /* 0x000fe2000000180c */
[----:B------:R-:W-:Y:S07]  /*4460*/  LDSM.16.M88.4 R20, [R192+0x2000] ;  /* 0x00200000c014783b */ /* 0x000fee0000000200 */
[C---:B------:R-:W-:Y:S08]  /*4470*/  HMMA.16816.F32 R160, R144.reuse, R136, R160 ;  /* 0x0000008890a0723c */ /* 0x040ff000000018a0 */
[C---:B------:R-:W-:Y:S01]  /*4480*/  HMMA.16816.F32 R156, R144.reuse, R138, R156 ;  /* 0x0000008a909c723c */ /* 0x040fe2000000189c */
[----:B------:R-:W1:Y:S07]  /*4490*/  LDSM.16.M88.4 R136, [R188] ;  /* 0x00000000bc88783b */ /* 0x000e6e0000000200 */
[C---:B----4-:R-:W-:Y:S08]  /*44a0*/  HMMA.16816.F32 R152, R144.reuse, R148, R152 ;  /* 0x000000949098723c */ /* 0x050ff00000001898 */
[----:B------:R-:W-:Y:S01]  /*44b0*/  HMMA.16816.F32 R172, R144, R150, R172 ;  /* 0x0000009690ac723c */ /* 0x000fe200000018ac */
[----:B------:R-:W-:Y:S04]  /*44c0*/  LDSM.16.M88.4 R148, [R206+0x8000] ;  /* 0x00800000ce94783b */ /* 0x000fe80000000200 */
[----:B------:R-:W-:Y:S03]  /*44d0*/  LDSM.16.M88.4 R144, [R187] ;  /* 0x00000000bb90783b */ /* 0x000fe60000000200 */
[C---:B---3--:R-:W-:Y:S08]  /*44e0*/  HMMA.16816.F32 R28, R8.reuse, R24, R28 ;  /* 0x00000018081c723c */ /* 0x048ff0000000181c */
[----:B------:R-:W-:Y:S01]  /*44f0*/  HMMA.16816.F32 R140, R8, R26, R140 ;  /* 0x0000001a088c723c */ /* 0x000fe2000000188c */
[----:B------:R-:W3:Y:S07]  /*4500*/  LDSM.16.M88.4 R24, [R199+0xe800] ;  /* 0x00e80000c718783b */ /* 0x000eee0000000200 */
[C---:B------:R-:W-:Y:S08]  /*4510*/  HMMA.16816.F32 R16, R176.reuse, R32, R16 ;  /* 0x00000020b010723c */ /* 0x040ff00000001810 */
[----:B------:R-:W-:Y:S01]  /*4520*/  HMMA.16816.F32 R12, R176, R34, R12 ;  /* 0x00000022b00c723c */ /* 0x000fe2000000180c */
[----:B------:R-:W-:Y:S07]  /*4530*/  LDSM.16.M88.4 R32, [R186] ;  /* 0x00000000ba20783b */ /* 0x000fee0000000200 */
[C---:B--2---:R-:W-:Y:S08]  /*4540*/  HMMA.16816.F32 R160, R8.reuse, R4, R160 ;  /* 0x0000000408a0723c */ /* 0x044ff000000018a0 */
[C---:B------:R-:W-:Y:S01]  /*4550*/  HMMA.16816.F32 R156, R8.reuse, R6, R156 ;  /* 0x00000006089c723c */ /* 0x040fe2000000189c */
[----:B------:R-:W2:Y:S07]  /*4560*/  LDSM.16.M88.4 R4, [R205+0x10000] ;  /* 0x01000000cd04783b */ /* 0x000eae0000000200 */
[C---:B-1----:R-:W-:Y:S08]  /*4570*/  HMMA.16816.F32 R152, R8.reuse, R136, R152 ;  /* 0x000000880898723c */ /* 0x042ff00000001898 */
[----:B------:R-:W-:Y:S01]  /*4580*/  HMMA.16816.F32 R172, R8, R138, R172 ;  /* 0x0000008a08ac723c */ /* 0x000fe200000018ac */
[----:B------:R-:W1:Y:S04]  /*4590*/  LDSM.16.M88.4 R8, [R199+0xf000] ;  /* 0x00f00000c708783b */ /* 0x000e680000000200 */
[----:B------:R-:W4:Y:S03]  /*45a0*/  LDSM.16.M88.4 R136, [R204+0x8000] ;  /* 0x00800000cc88783b */ /* 0x000f260000000200 */
[C---:B------:R-:W-:Y:S08]  /*45b0*/  HMMA.16816.F32 R16, R168.reuse, R20, R16 ;  /* 0x00000014a810723c */ /* 0x040ff00000001810 */
[----:B------:R-:W-:Y:S01]  /*45c0*/  HMMA.16816.F32 R12, R168, R22, R12 ;  /* 0x00000016a80c723c */ /* 0x000fe2000000180c */
[----:B------:R-:W-:Y:S07]  /*45d0*/  LDSM.16.M88.4 R20, [R199+0x10000] ;  /* 0x01000000c714783b */ /* 0x000fee0000000200 */
[C---:B---3--:R-:W-:Y:S08]  /*45e0*/  HMMA.16816.F32 R28, R176.reuse, R24, R28 ;  /* 0x00000018b01c723c */ /* 0x048ff0000000181c */
[----:B------:R-:W-:Y:S01]  /*45f0*/  HMMA.16816.F32 R140, R176, R26, R140 ;  /* 0x0000001ab08c723c */ /* 0x000fe2000000188c */
[----:B------:R-:W3:Y:S07]  /*4600*/  LDSM.16.M88.4 R24, [R202+0x8000] ;  /* 0x00800000ca18783b */ /* 0x000eee0000000200 */
[C---:B--2---:R-:W-:Y:S08]  /*4610*/  HMMA.16816.F32 R16, R148.reuse, R4, R16 ;  /* 0x000000049410723c */ /* 0x044ff00000001810 */
[----:B------:R-:W-:Y:S01]  /*4620*/  HMMA.16816.F32 R12, R148, R6, R12 ;  /* 0x00000006940c723c */ /* 0x000fe2000000180c */
[----:B------:R-:W-:Y:S07]  /*4630*/  LDSM.16.M88.4 R4, [R192+0x4000] ;  /* 0x00400000c004783b */ /* 0x000fee0000000200 */
[----:B-1----:R-:W-:Y:S08]  /*4640*/  HMMA.16816.F32 R160, R176, R8, R160 ;  /* 0x00000008b0a0723c */ /* 0x002ff000000018a0 */
[----:B------:R-:W-:Y:S08]  /*4650*/  HMMA.16816.F32 R28, R168, R236, R28 ;  /* 0x000000eca81c723c */ /* 0x000ff0000000181c */
[----:B------:R-:W-:Y:S01]  /*4660*/  HMMA.16816.F32 R156, R176, R10, R156 ;  /* 0x0000000ab09c723c */ /* 0x000fe2000000189c */
[----:B------:R-:W-:Y:S07]  /*4670*/  LDSM.16.M88.4 R8, [R201+0x8000] ;  /* 0x00800000c908783b */ /* 0x000fee0000000200 */
[----:B------:R-:W-:Y:S08]  /*4680*/  HMMA.16816.F32 R140, R168, R238, R140 ;  /* 0x000000eea88c723c */ /* 0x000ff0000000188c */
[C---:B----4-:R-:W-:Y:S08]  /*4690*/  HMMA.16816.F32 R16, R136.reuse, R144, R16 ;  /* 0x000000908810723c */ /* 0x050ff00000001810 */
[----:B------:R-:W-:Y:S01]  /*46a0*/  HMMA.16816.F32 R12, R136, R146, R12 ;  /* 0x00000092880c723c */ /* 0x000fe2000000180c */
[----:B------:R-:W1:Y:S07]  /*46b0*/  LDSM.16.M88.4 R144, [R205+0x11000] ;  /* 0x01100000cd90783b */ /* 0x000e6e0000000200 */
[----:B------:R-:W-:Y:S08]  /*46c0*/  HMMA.16816.F32 R28, R148, R180, R28 ;  /* 0x000000b4941c723c */ /* 0x000ff0000000181c */
[----:B------:R-:W-:Y:S08]  /*46d0*/  HMMA.16816.F32 R160, R168, R164, R160 ;  /* 0x000000a4a8a0723c */ /* 0x000ff000000018a0 */
[----:B------:R-:W-:Y:S01]  /*46e0*/  HMMA.16816.F32 R140, R148, R182, R140 ;  /* 0x000000b6948c723c */ /* 0x000fe2000000188c */
[----:B------:R-:W2:Y:S07]  /*46f0*/  LDSM.16.M88.4 R180, [R192+0x3800] ;  /* 0x00380000c0b4783b */ /* 0x000eae0000000200 */
[----:B------:R-:W-:Y:S01]  /*4700*/  HMMA.16816.F32 R164, R168, R166, R156 ;  /* 0x000000a6a8a4723c */ /* 0x000fe2000000189c */
[----:B------:R-:W-:Y:S07]  /*4710*/  LDSM.16.M88.4 R156, [R192+0x4800] ;  /* 0x00480000c09c783b */ /* 0x000fee0000000200 */
[C---:B------:R-:W-:Y:S08]  /*4720*/  HMMA.16816.F32 R152, R176.reuse, R232, R152 ;  /* 0x000000e8b098723c */ /* 0x040ff00000001898 */
[----:B------:R-:W-:Y:S01]  /*4730*/  HMMA.16816.F32 R176, R176, R234, R172 ;  /* 0x000000eab0b0723c */ /* 0x000fe200000018ac */
[----:B------:R-:W4:Y:S07]  /*4740*/  LDSM.16.M88.4 R172, [R199+0x10800] ;  /* 0x01080000c7ac783b */ /* 0x000f2e0000000200 */
[C---:B---3--:R-:W-:Y:S08]  /*4750*/  HMMA.16816.F32 R16, R24.reuse, R20, R16 ;  /* 0x000000141810723c */ /* 0x048ff00000001810 */
[----:B------:R-:W-:Y:S01]  /*4760*/  HMMA.16816.F32 R12, R24, R22, R12 ;  /* 0x00000016180c723c */ /* 0x000fe2000000180c */
[----:B------:R-:W3:Y:S07]  /*4770*/  LDSM.16.M88.4 R20, [R185] ;  /* 0x00000000b914783b */ /* 0x000eee0000000200 */
[----:B------:R-:W-:Y:S08]  /*4780*/  HMMA.16816.F32 R28, R136, R32, R28 ;  /* 0x00000020881c723c */ /* 0x000ff0000000181c */
[----:B-1----:R-:W-:Y:S08]  /*4790*/  HMMA.16816.F32 R160, R148, R144, R160 ;  /* 0x0000009094a0723c */ /* 0x002ff000000018a0 */
[----:B------:R-:W-:Y:S01]  /*47a0*/  HMMA.16816.F32 R140, R136, R34, R140 ;  /* 0x00000022888c723c */ /* 0x000fe2000000188c */
[----:B------:R-:W1:Y:S07]  /*47b0*/  LDSM.16.M88.4 R32, [R205+0x11800] ;  /* 0x01180000cd20783b */ /* 0x000e6e0000000200 */
[----:B------:R-:W-:Y:S08]  /*47c0*/  HMMA.16816.F32 R164, R148, R146, R164 ;  /* 0x0000009294a4723c */ /* 0x000ff000000018a4 */
[----:B--2---:R-:W-:Y:S08]  /*47d0*/  HMMA.16816.F32 R152, R168, R180, R152 ;  /* 0x000000b4a898723c */ /* 0x004ff00000001898 */
[----:B------:R-:W-:Y:S08]  /*47e0*/  HMMA.16816.F32 R12, R8, R6, R12 ;  /* 0x00000006080c723c */ /* 0x000ff0000000180c */
[----:B----4-:R-:W-:Y:S08]  /*47f0*/  HMMA.16816.F32 R28, R24, R172, R28 ;  /* 0x000000ac181c723c */ /* 0x010ff0000000181c */
[C---:B---3--:R-:W-:Y:S08]  /*4800*/  HMMA.16816.F32 R160, R136.reuse, R20, R160 ;  /* 0x0000001488a0723c */ /* 0x048ff000000018a0 */
[----:B------:R-:W-:Y:S01]  /*4810*/  HMMA.16816.F32 R164, R136, R22, R164 ;  /* 0x0000001688a4723c */ /* 0x000fe200000018a4 */
[----:B------:R-:W2:Y:S01]  /*4820*/  LDSM.16.M88.4 R20, [R184] ;  /* 0x00000000b814783b */ /* 0x000ea20000000200 */
[----:B------:R-:W-:-:S02]  /*4830*/  FMUL.FTZ R12, R12, c[0x0][0x2ec] ;  /* 0x0000bb000c0c7a20 */ /* 0x000fc40000410000 */
[----:B------:R-:W-:Y:S02]  /*4840*/  FMUL.FTZ R13, R13, c[0x0][0x2ec] ;  /* 0x0000bb000d0d7a20 */ /* 0x000fe40000410000 */
[----:B------:R-:W-:Y:S01]  /*4850*/  FMUL.FTZ R14, R14, c[0x0][0x2ec] ;  /* 0x0000bb000e0e7a20 */ /* 0x000fe20000410000 */
[----:B------:R-:W-:Y:S01]  /*4860*/  MUFU.TANH R145, R12 ;  /* 0x0000000c00917308 */ /* 0x000fe20000002400 */
[----:B------:R-:W-:Y:S01]  /*4870*/  HMMA.16816.F32 R16, R8, R4, R16 ;  /* 0x000000040810723c */ /* 0x000fe20000001810 */
[----:B------:R-:W3:Y:S06]  /*4880*/  LDSM.16.M88.4 R4, [R199+0x11000] ;  /* 0x01100000c704783b */ /* 0x000eec0000000200 */
[----:B------:R-:W-:Y:S01]  /*4890*/  MUFU.TANH R146, R13 ;  /* 0x0000000d00927308 */ /* 0x000fe20000002400 */
[----:B------:R-:W-:Y:S07]  /*48a0*/  HMMA.16816.F32 R176, R168, R182, R176 ;  /* 0x000000b6a8b0723c */ /* 0x000fee00000018b0 */
[----:B------:R4:W-:Y:S01]  /*48b0*/  MUFU.TANH R147, R14 ;  /* 0x0000000e00937308 */ /* 0x0009e20000002400 */
[----:B-1----:R-:W-:Y:S08]  /*48c0*/  HMMA.16816.F32 R152, R148, R32, R152 ;  /* 0x000000209498723c */ /* 0x002ff00000001898 */
[----:B------:R-:W-:Y:S01]  /*48d0*/  HMMA.16816.F32 R28, R8, R156, R28 ;  /* 0x0000009c081c723c */ /* 0x000fe2000000181c */
[----:B------:R-:W-:-:S02]  /*48e0*/  FMUL.FTZ R17, R17, c[0x0][0x2ec] ;  /* 0x0000bb0011117a20 */ /* 0x000fc40000410000 */
[----:B------:R-:W-:Y:S02]  /*48f0*/  FMUL.FTZ R0, R16, c[0x0][0x2ec] ;  /* 0x0000bb0010007a20 */ /* 0x000fe40000410000 */
[----:B------:R1:W5:Y:S01]  /*4900*/  MUFU.TANH R135, R17 ;  /* 0x0000001100877308 */ /* 0x0003620000002400 */
[----:B------:R-:W-:Y:S02]  /*4910*/  FMUL.FTZ R134, R18, c[0x0][0x2ec] ;  /* 0x0000bb0012867a20 */ /* 0x000fe40000410000 */
[----:B------:R-:W-:Y:S01]  /*4920*/  FMUL.FTZ R156, R15, c[0x0][0x2ec] ;  /* 0x0000bb000f9c7a20 */ /* 0x000fe20000410000 */
[----:B------:R-:W-:Y:S01]  /*4930*/  HMMA.16816.F32 R176, R148, R34, R176 ;  /* 0x0000002294b0723c */ /* 0x000fe200000018b0 */
[----:B----4-:R-:W4:Y:S01]  /*4940*/  LDSM.16.M88.4 R12, [R199+0x11800] ;  /* 0x01180000c70c783b */ /* 0x010f220000000200 */
[----:B------:R-:W-:Y:S02]  /*4950*/  FMUL.FTZ R144, R19, c[0x0][0x2ec] ;  /* 0x0000bb0013907a20 */ /* 0x000fe40000410000 */
[----:B------:R-:W-:Y:S04]  /*4960*/  MUFU.TANH R0, R0 ;  /* 0x0000000000007308 */ /* 0x000fe80000002400 */
[----:B--2---:R-:W-:Y:S01]  /*4970*/  HMMA.16816.F32 R152, R136, R20, R152 ;  /* 0x000000148898723c */ /* 0x004fe20000001898 */
[----:B-1----:R-:W1:Y:S03]  /*4980*/  LDSM.16.M88.4 R16, [R192+0x5000] ;  /* 0x00500000c010783b */ /* 0x002e660000000200 */
[----:B------:R-:W2:Y:S03]  /*4990*/  MUFU.TANH R144, R144 ;  /* 0x0000009000907308 */ /* 0x000ea60000002400 */
[----:B------:R-:W-:Y:S01]  /*49a0*/  FMUL.FTZ R28, R28, c[0x0][0x2ec] ;  /* 0x0000bb001c1c7a20 */ /* 0x000fe20000410000 */
[----:B---3--:R-:W-:Y:S01]  /*49b0*/  HMMA.16816.F32 R160, R24, R4, R160 ;  /* 0x0000000418a0723c */ /* 0x008fe200000018a0 */
[----:B------:R-:W-:-:S02]  /*49c0*/  FMUL.FTZ R29, R29, c[0x0][0x2ec] ;  /* 0x0000bb001d1d7a20 */ /* 0x000fc40000410000 */
[----:B------:R-:W-:Y:S02]  /*49d0*/  FMUL.FTZ R30, R30, c[0x0][0x2ec] ;  /* 0x0000bb001e1e7a20 */ /* 0x000fe40000410000 */
[----:B------:R-:W-:Y:S01]  /*49e0*/  FMUL.FTZ R31, R31, c[0x0][0x2ec] ;  /* 0x0000bb001f1f7a20 */ /* 0x000fe20000410000 */
[----:B------:R-:W3:Y:S02]  /*49f0*/  MUFU.TANH R28, R28 ;  /* 0x0000001c001c7308 */ /* 0x000ee40000002400 */
[----:B------:R-:W-:Y:S01]  /*4a00*/  HMMA.16816.F32 R164, R24, R6, R164 ;  /* 0x0000000618a4723c */ /* 0x000fe200000018a4 */
[----:B------:R-:W2:Y:S01]  /*4a10*/  LDSM.16.M88.4 R4, [R192+0x5800] ;  /* 0x00580000c004783b */ /* 0x000ea20000000200 */
[----:B------:R-:W-:-:S04]  /*4a20*/  DEPBAR.LE SB0, 0x0 ;  /* 0x000080000000791a */ /* 0x000fc80000000000 */
[----:B------:R-:W-:Y:S02]  /*4a30*/  MUFU.TANH R29, R29 ;  /* 0x0000001d001d7308 */ /* 0x000fe40000002400 */
[----:B------:R-:W-:Y:S06]  /*4a40*/  HMMA.16816.F32 R140, R24, R174, R140 ;  /* 0x000000ae188c723c */ /* 0x000fec000000188c */
[----:B------:R-:W1:Y:S02]  /*4a50*/  MUFU.TANH R30, R30 ;  /* 0x0000001e001e7308 */ /* 0x000e640000002400 */
[----:B------:R-:W-:Y:S06]  /*4a60*/  HMMA.16816.F32 R176, R136, R22, R176 ;  /* 0x0000001688b0723c */ /* 0x000fec00000018b0 */
[----:B------:R-:W1:Y:S02]  /*4a70*/  MUFU.TANH R31, R31 ;  /* 0x0000001f001f7308 */ /* 0x000e640000002400 */
[----:B----4-:R-:W-:Y:S06]  /*4a80*/  HMMA.16816.F32 R152, R24, R12, R152 ;  /* 0x0000000c1898723c */ /* 0x010fec0000001898 */
[----:B------:R-:W-:Y:S01]  /*4a90*/  MUFU.TANH R156, R156 ;  /* 0x0000009c009c7308 */ /* 0x000fe20000002400 */
[----:B------:R-:W-:Y:S01]  /*4aa0*/  IMAD R12, R133, 0x40, R228 ;  /* 0x00000040850c7824 */ /* 0x000fe200078e02e4 */
[----:B------:R-:W-:Y:S04]  /*4ab0*/  HMMA.16816.F32 R140, R8, R158, R140 ;  /* 0x0000009e088c723c */ /* 0x000fe8000000188c */
[----:B------:R-:W-:-:S02]  /*4ac0*/  IADD3 R13, R12, 0x1, RZ ;  /* 0x000000010c0d7810 */ /* 0x000fc40007ffe0ff */
[----:B------:R-:W-:Y:S02]  /*4ad0*/  MUFU.TANH R134, R134 ;  /* 0x0000008600867308 */ /* 0x000fe40000002400 */
[----:B-1----:R-:W-:Y:S01]  /*4ae0*/  HMMA.16816.F32 R160, R8, R16, R160 ;  /* 0x0000001008a0723c */ /* 0x002fe200000018a0 */
[C---:B------:R-:W-:Y:S02]  /*4af0*/  ISETP.GE.AND P5, PT, R13.reuse, R226, PT ;  /* 0x000000e20d00720c */ /* 0x040fe40003fa6270 */
[----:B------:R-:W-:Y:S02]  /*4b00*/  ISETP.GE.AND P2, PT, R13, R221, PT ;  /* 0x000000dd0d00720c */ /* 0x000fe40003f46270 */
[----:B-----5:R-:W-:-:S03]  /*4b10*/  FSEL R135, R135, -INF , !P5 ;  /* 0xff80000087877808 */ /* 0x020fc60006800000 */
[----:B------:R-:W-:Y:S07]  /*4b20*/  HMMA.16816.F32 R176, R24, R14, R176 ;  /* 0x0000000e18b0723c */ /* 0x000fee00000018b0 */
[----:B------:R-:W-:Y:S01]  /*4b30*/  IADD3 R15, R12, 0x18, RZ ;  /* 0x000000180c0f7810 */ /* 0x000fe20007ffe0ff */
[----:B------:R-:W-:Y:S01]  /*4b40*/  HMMA.16816.F32 R164, R8, R18, R164 ;  /* 0x0000001208a4723c */ /* 0x000fe200000018a4 */
[----:B------:R-:W-:Y:S02]  /*4b50*/  FMUL.FTZ R16, R140, c[0x0][0x2ec] ;  /* 0x0000bb008c107a20 */ /* 0x000fe40000410000 */
[----:B------:R-:W-:-:S02]  /*4b60*/  FMUL.FTZ R17, R142, c[0x0][0x2ec] ;  /* 0x0000bb008e117a20 */ /* 0x000fc40000410000 */
[----:B------:R-:W-:Y:S02]  /*4b70*/  FMUL.FTZ R20, R143, c[0x0][0x2ec] ;  /* 0x0000bb008f147a20 */ /* 0x000fe40000410000 */
[----:B------:R-:W1:Y:S01]  /*4b80*/  MUFU.TANH R16, R16 ;  /* 0x0000001000107308 */ /* 0x000e620000002400 */
[C---:B--2---:R-:W-:Y:S01]  /*4b90*/  HMMA.16816.F32 R152, R8.reuse, R4, R152 ;  /* 0x000000040898723c */ /* 0x044fe20000001898 */
[----:B------:R-:W-:Y:S01]  /*4ba0*/  FMUL.FTZ R160, R160, c[0x0][0x2ec] ;  /* 0x0000bb00a0a07a20 */ /* 0x000fe20000410000 */
[----:B------:R-:W-:Y:S01]  /*4bb0*/  IADD3 R18, R12, 0x8, RZ ;  /* 0x000000080c127810 */ /* 0x000fe20007ffe0ff */
[----:B------:R-:W-:Y:S02]  /*4bc0*/  FMUL.FTZ R141, R141, c[0x0][0x2ec] ;  /* 0x0000bb008d8d7a20 */ /* 0x000fe40000410000 */
[----:B------:R-:W-:Y:S01]  /*4bd0*/  FMUL.FTZ R163, R163, c[0x0][0x2ec] ;  /* 0x0000bb00a3a37a20 */ /* 0x000fe20000410000 */
[----:B------:R-:W-:Y:S01]  /*4be0*/  ISETP.GE.AND P4, PT, R18, R226, PT ;  /* 0x000000e21200720c */ /* 0x000fe20003f86270 */
[----:B------:R-:W2:Y:S01]  /*4bf0*/  MUFU.TANH R17, R17 ;  /* 0x0000001100117308 */ /* 0x000ea20000002400 */
[----:B------:R-:W-:Y:S01]  /*4c00*/  HMMA.16816.F32 R176, R8, R6, R176 ;  /* 0x0000000608b0723c */ /* 0x000fe200000018b0 */
[C---:B------:R-:W-:Y:S01]  /*4c10*/  IADD3 R5, R12.reuse, 0x9, RZ ;  /* 0x000000090c057810 */ /* 0x040fe20007ffe0ff */
[----:B------:R-:W-:Y:S01]  /*4c20*/  FMUL.FTZ R161, R161, c[0x0][0x2ec] ;  /* 0x0000bb00a1a17a20 */ /* 0x000fe20000410000 */
[----:B------:R-:W-:Y:S01]  /*4c30*/  IADD3 R4, R12, 0x10, RZ ;  /* 0x000000100c047810 */ /* 0x000fe20007ffe0ff */
[----:B------:R-:W-:Y:S01]  /*4c40*/  FMUL.FTZ R162, R162, c[0x0][0x2ec] ;  /* 0x0000bb00a2a27a20 */ /* 0x000fe20000410000 */
[----:B------:R-:W-:-:S02]  /*4c50*/  ISETP.GE.AND P1, PT, R18, R221, PT ;  /* 0x000000dd1200720c */ /* 0x000fc40003f26270 */
[----:B------:R-:W4:Y:S01]  /*4c60*/  MUFU.TANH R20, R20 ;  /* 0x0000001400147308 */ /* 0x000f220000002400 */
[----:B------:R-:W-:Y:S01]  /*4c70*/  FMUL.FTZ R164, R164, c[0x0][0x2ec] ;  /* 0x0000bb00a4a47a20 */ /* 0x000fe20000410000 */
[-C--:B------:R-:W-:Y:S01]  /*4c80*/  ISETP.GE.AND P0, PT, R5, R226.reuse, PT ;  /* 0x000000e20500720c */ /* 0x080fe20003f06270 */
[----:B------:R-:W-:Y:S01]  /*4c90*/  FMUL.FTZ R165, R165, c[0x0][0x2ec] ;  /* 0x0000bb00a5a57a20 */ /* 0x000fe20000410000 */
[-C--:B------:R-:W-:Y:S01]  /*4ca0*/  ISETP.GE.AND P6, PT, R5, R221.reuse, PT ;  /* 0x000000dd0500720c */ /* 0x080fe20003fc6270 */
[----:B------:R-:W-:Y:S01]  /*4cb0*/  FMUL.FTZ R166, R166, c[0x0][0x2ec] ;  /* 0x0000bb00a6a67a20 */ /* 0x000fe20000410000 */
[----:B------:R-:W-:Y:S02]  /*4cc0*/  IADD3 R5, R12, 0x11, RZ ;  /* 0x000000110c057810 */ /* 0x000fe40007ffe0ff */
[----:B------:R-:W5:Y:S01]  /*4cd0*/  MUFU.TANH R169, R160 ;  /* 0x000000a000a97308 */ /* 0x000f620000002400 */
[----:B------:R-:W-:Y:S01]  /*4ce0*/  FMUL.FTZ R140, R155, c[0x0][0x2ec] ;  /* 0x0000bb009b8c7a20 */ /* 0x000fe20000410000 */
[----:B------:R-:W-:Y:S01]  /*4cf0*/  ISETP.GE.AND P3, PT, R4, R226, PT ;  /* 0x000000e20400720c */ /* 0x000fe20003f66270 */
[----:B------:R-:W-:Y:S01]  /*4d00*/  FMUL.FTZ R152, R152, c[0x0][0x2ec] ;  /* 0x0000bb0098987a20 */ /* 0x000fe20000410000 */
[----:B------:R-:W-:Y:S01]  /*4d10*/  ISETP.GE.AND P5, PT, R4, R221, PT ;  /* 0x000000dd0400720c */ /* 0x000fe20003fa6270 */
[----:B------:R-:W-:Y:S01]  /*4d20*/  FMUL.FTZ R153, R153, c[0x0][0x2ec] ;  /* 0x0000bb0099997a20 */ /* 0x000fe20000410000 */
[----:B------:R-:W-:-:S02]  /*4d30*/  FSEL R4, R144, -INF , !P2 ;  /* 0xff80000090047808 */ /* 0x000fc40005000000 */
[----:B------:R1:W1:Y:S01]  /*4d40*/  MUFU.TANH R13, R164 ;  /* 0x000000a4000d7308 */ /* 0x0002620000002400 */
[----:B------:R-:W-:Y:S01]  /*4d50*/  FSEL R145, R145, -INF , !P4 ;  /* 0xff80000091917808 */ /* 0x000fe20006000000 */
[----:B------:R-:W-:Y:S01]  /*4d60*/  FMUL.FTZ R143, R176, c[0x0][0x2ec] ;  /* 0x0000bb00b08f7a20 */ /* 0x000fe20000410000 */
[----:B------:R-:W-:Y:S01]  /*4d70*/  FSEL R14, R147, -INF , !P1 ;  /* 0xff800000930e7808 */ /* 0x000fe20004800000 */
[----:B------:R-:W-:Y:S01]  /*4d80*/  FMUL.FTZ R142, R178, c[0x0][0x2ec] ;  /* 0x0000bb00b28e7a20 */ /* 0x000fe20000410000 */
[-C--:B------:R-:W-:Y:S01]  /*4d90*/  ISETP.GE.AND P2, PT, R5, R226.reuse, PT ;  /* 0x000000e20500720c */ /* 0x080fe20003f46270 */
[----:B------:R-:W-:Y:S01]  /*4da0*/  FMUL.FTZ R150, R179, c[0x0][0x2ec] ;  /* 0x0000bb00b3967a20 */ /* 0x000fe20000410000 */
[----:B------:R-:W-:Y:S01]  /*4db0*/  ISETP.GE.AND P4, PT, R5, R221, PT ;  /* 0x000000dd0500720c */ /* 0x000fe20003f86270 */
[----:B------:R-:W2:Y:S01]  /*4dc0*/  MUFU.TANH R140, R140 ;  /* 0x0000008c008c7308 */ /* 0x000ea20000002400 */
[----:B------:R-:W-:Y:S02]  /*4dd0*/  ISETP.GE.AND P1, PT, R15, R226, PT ;  /* 0x000000e20f00720c */ /* 0x000fe40003f26270 */
[----:B------:R-:W-:-:S02]  /*4de0*/  IADD3 R18, R12, 0x19, RZ ;  /* 0x000000190c127810 */ /* 0x000fc40007ffe0ff */
[C---:B------:R-:W-:Y:S02]  /*4df0*/  IADD3 R7, R12.reuse, 0x20, RZ ;  /* 0x000000200c077810 */ /* 0x040fe40007ffe0ff */
[----:B------:R-:W-:Y:S01]  /*4e00*/  IADD3 R6, R12, 0x21, RZ ;  /* 0x000000210c067810 */ /* 0x000fe20007ffe0ff */
[----:B------:R2:W2:Y:S01]  /*4e10*/  MUFU.TANH R21, R141 ;  /* 0x0000008d00157308 */ /* 0x0004a20000002400 */
[----:B------:R-:W-:Y:S01]  /*4e20*/  FSEL R5, R146, -INF , !P0 ;  /* 0xff80000092057808 */ /* 0x000fe20004000000 */
[----:B-1----:R-:W-:Y:S01]  /*4e30*/  FMUL.FTZ R164, R167, c[0x0][0x2ec] ;  /* 0x0000bb00a7a47a20 */ /* 0x002fe20000410000 */
[----:B---3--:R-:W-:Y:S02]  /*4e40*/  FSEL R25, R28, -INF , !P3 ;  /* 0xff8000001c197808 */ /* 0x008fe40005800000 */
[----:B------:R-:W-:Y:S02]  /*4e50*/  FSEL R26, R30, -INF , !P5 ;  /* 0xff8000001e1a7808 */ /* 0x000fe40006800000 */
[----:B------:R-:W-:Y:S01]  /*4e60*/  FSEL R27, R29, -INF , !P2 ;  /* 0xff8000001d1b7808 */ /* 0x000fe20005000000 */
[----:B------:R-:W1:Y:S01]  /*4e70*/  MUFU.TANH R168, R163 ;  /* 0x000000a300a87308 */ /* 0x000e620000002400 */
[----:B------:R-:W-:-:S02]  /*4e80*/  FSEL R24, R31, -INF , !P4 ;  /* 0xff8000001f187808 */ /* 0x000fc40006000000 */
[----:B------:R-:W-:Y:S02]  /*4e90*/  FSEL R23, R16, -INF , !P1 ;  /* 0xff80000010177808 */ /* 0x000fe40004800000 */
[-C--:B------:R-:W-:Y:S02]  /*4ea0*/  ISETP.GE.AND P0, PT, R15, R221.reuse, PT ;  /* 0x000000dd0f00720c */ /* 0x080fe40003f06270 */
[-C--:B------:R-:W-:Y:S01]  /*4eb0*/  ISETP.GE.AND P3, PT, R18, R221.reuse, PT ;  /* 0x000000dd1200720c */ /* 0x080fe20003f66270 */
[----:B------:R3:W-:Y:S01]  /*4ec0*/  MUFU.TANH R15, R152 ;  /* 0x00000098000f7308 */ /* 0x0007e20000002400 */
[-C--:B------:R-:W-:Y:S01]  /*4ed0*/  ISETP.GE.AND P5, PT, R7, R226.reuse, PT ;  /* 0x000000e20700720c */ /* 0x080fe20003fa6270 */
[----:B--2---:R-:W-:Y:S01]  /*4ee0*/  FMUL.FTZ R141, R177, c[0x0][0x2ec] ;  /* 0x0000bb00b18d7a20 */ /* 0x004fe20000410000 */
[----:B------:R-:W-:Y:S02]  /*4ef0*/  ISETP.GE.AND P2, PT, R7, R221, PT ;  /* 0x000000dd0700720c */ /* 0x000fe40003f46270 */
[----:B------:R-:W-:-:S02]  /*4f00*/  ISETP.GE.AND P4, PT, R6, R226, PT ;  /* 0x000000e20600720c */ /* 0x000fc40003f86270 */
[----:B------:R-:W-:Y:S01]  /*4f10*/  ISETP.GE.AND P1, PT, R6, R221, PT ;  /* 0x000000dd0600720c */ /* 0x000fe20003f26270 */
[----:B------:R-:W-:Y:S01]  /*4f20*/  MUFU.TANH R171, R161 ;  /* 0x000000a100ab7308 */ /* 0x000fe20000002400 */
[C---:B------:R-:W-:Y:S02]  /*4f30*/  IADD3 R7, R12.reuse, 0x28, RZ ;  /* 0x000000280c077810 */ /* 0x040fe40007ffe0ff */
[----:B------:R-:W-:Y:S02]  /*4f40*/  IADD3 R6, R12, 0x29, RZ ;  /* 0x000000290c067810 */ /* 0x000fe40007ffe0ff */
[----:B------:R-:W-:Y:S02]  /*4f50*/  FSEL R22, R17, -INF , !P0 ;  /* 0xff80000011167808 */ /* 0x000fe40004000000 */
[----:B----4-:R-:W-:Y:S01]  /*4f60*/  FSEL R20, R20, -INF , !P3 ;  /* 0xff80000014147808 */ /* 0x010fe20005800000 */
[----:B---3--:R-:W-:Y:S01]  /*4f70*/  FMUL.FTZ R152, R154, c[0x0][0x2ec] ;  /* 0x0000bb009a987a20 */ /* 0x008fe20000410000 */
[----:B------:R-:W2:Y:S01]  /*4f80*/  MUFU.TANH R170, R162 ;  /* 0x000000a200aa7308 */ /* 0x000ea20000002400 */
[----:B-----5:R-:W-:-:S02]  /*4f90*/  FSEL R169, R169, -INF , !P5 ;  /* 0xff800000a9a97808 */ /* 0x020fc40006800000 */
[-C--:B------:R-:W-:Y:S02]  /*4fa0*/  ISETP.GE.AND P0, PT, R7, R226.reuse, PT ;  /* 0x000000e20700720c */ /* 0x080fe40003f06270 */
[C---:B------:R-:W-:Y:S02]  /*4fb0*/  ISETP.GE.AND P3, PT, R6.reuse, R226, PT ;  /* 0x000000e20600720c */ /* 0x040fe40003f66270 */
[----:B------:R-:W-:Y:S01]  /*4fc0*/  ISETP.GE.AND P5, PT, R6, R221, PT ;  /* 0x000000dd0600720c */ /* 0x000fe20003fa6270 */
[----:B------:R-:W-:Y:S01]  /*4fd0*/  MUFU.TANH R165, R165 ;  /* 0x000000a500a57308 */ /* 0x000fe20000002400 */
[----:B------:R-:W-:Y:S02]  /*4fe0*/  IADD3 R6, R12, 0x31, RZ ;  /* 0x000000310c067810 */ /* 0x000fe40007ffe0ff */
[----:B------:R-:W-:Y:S02]  /*4ff0*/  FSEL R167, R13, -INF , !P0 ;  /* 0xff8000000da77808 */ /* 0x000fe40004000000 */
[----:B------:R-:W-:-:S02]  /*5000*/  FSEL R156, R156, -INF , !P6 ;  /* 0xff8000009c9c7808 */ /* 0x000fc40007000000 */
[-C--:B------:R-:W-:Y:S01]  /*5010*/  ISETP.GE.AND P0, PT, R6, R221.reuse, PT ;  /* 0x000000dd0600720c */ /* 0x080fe20003f06270 */
[----:B------:R-:W3:Y:S01]  /*5020*/  MUFU.TANH R166, R166 ;  /* 0x000000a600a67308 */ /* 0x000ee20000002400 */
[----:B------:R-:W-:Y:S02]  /*5030*/  ISETP.GE.AND P6, PT, R18, R226, PT ;  /* 0x000000e21200720c */ /* 0x000fe40003fc6270 */
[----:B------:R-:W-:Y:S02]  /*5040*/  FSEL R140, R140, -INF , !P0 ;  /* 0xff8000008c8c7808 */ /* 0x000fe40004000000 */
[----:B------:R-:W-:Y:S02]  /*5050*/  FSEL R21, R21, -INF , !P6 ;  /* 0xff80000015157808 */ /* 0x000fe40007000000 */
[----:B------:R-:W-:Y:S01]  /*5060*/  ISETP.NE.AND P0, PT, R2, 0x2, PT ;  /* 0x000000020200780c */ /* 0x000fe20003f05270 */
[----:B------:R-:W4:Y:S01]  /*5070*/  MUFU.TANH R164, R164 ;  /* 0x000000a400a47308 */ /* 0x000f220000002400 */
[----:B------:R-:W-:-:S02]  /*5080*/  ISETP.GE.AND P6, PT, R7, R221, PT ;  /* 0x000000dd0700720c */ /* 0x000fc40003fc6270 */
[----:B------:R-:W-:Y:S02]  /*5090*/  IADD3 R7, R12, 0x30, RZ ;  /* 0x000000300c077810 */ /* 0x000fe40007ffe0ff */
[----:B-1----:R-:W-:Y:S02]  /*50a0*/  FSEL R168, R168, -INF , !P1 ;  /* 0xff800000a8a87808 */ /* 0x002fe40004800000 */
[----:B--2---:R-:W-:Y:S01]  /*50b0*/  FSEL R170, R170, -INF , !P2 ;  /* 0xff800000aaaa7808 */ /* 0x004fe20005000000 */
[----:B------:R-:W-:Y:S01]  /*50c0*/  MUFU.TANH R153, R153 ;  /* 0x0000009900997308 */ /* 0x000fe20000002400 */
[----:B------:R-:W-:Y:S02]  /*50d0*/  FSEL R171, R171, -INF , !P4 ;  /* 0xff800000abab7808 */ /* 0x000fe40006000000 */
[----:B------:R-:W-:Y:S02]  /*50e0*/  ISETP.GE.AND P1, PT, R6, R226, PT ;  /* 0x000000e20600720c */ /* 0x000fe40003f26270 */
[----:B---3--:R-:W-:-:S02]  /*50f0*/  FSEL R166, R166, -INF , !P6 ;  /* 0xff800000a6a67808 */ /* 0x008fc40007000000 */
[----:B------:R-:W-:Y:S01]  /*5100*/  FSEL R165, R165, -INF , !P3 ;  /* 0xff800000a5a57808 */ /* 0x000fe20005800000 */
[----:B------:R-:W1:Y:S01]  /*5110*/  MUFU.TANH R152, R152 ;  /* 0x0000009800987308 */ /* 0x000e620000002400 */
[CC--:B------:R-:W-:Y:S02]  /*5120*/  ISETP.GE.AND P2, PT, R7.reuse, R226.reuse, PT ;  /* 0x000000e20700720c */ /* 0x0c0fe40003f46270 */
[-C--:B------:R-:W-:Y:S02]  /*5130*/  ISETP.GE.AND P4, PT, R7, R221.reuse, PT ;  /* 0x000000dd0700720c */ /* 0x080fe40003f86270 */
[C---:B------:R-:W-:Y:S02]  /*5140*/  ISETP.GE.AND P6, PT, R12.reuse, R226, PT ;  /* 0x000000e20c00720c */ /* 0x040fe40003fc6270 */
[C---:B------:R-:W-:Y:S01]  /*5150*/  ISETP.GE.AND P3, PT, R12.reuse, R221, PT ;  /* 0x000000dd0c00720c */ /* 0x040fe20003f66270 */
[----:B------:R-:W2:Y:S01]  /*5160*/  MUFU.TANH R143, R143 ;  /* 0x0000008f008f7308 */ /* 0x000ea20000002400 */
[----:B------:R-:W-:-:S02]  /*5170*/  IADD3 R6, R12, 0x38, RZ ;  /* 0x000000380c067810 */ /* 0x000fc40007ffe0ff */
[----:B------:R-:W-:Y:S02]  /*5180*/  IADD3 R12, R12, 0x39, RZ ;  /* 0x000000390c0c7810 */ /* 0x000fe40007ffe0ff */
[----:B----4-:R-:W-:Y:S02]  /*5190*/  FSEL R164, R164, -INF , !P5 ;  /* 0xff800000a4a47808 */ /* 0x010fe40006800000 */
[----:B------:R-:W-:Y:S01]  /*51a0*/  FSEL R155, R15, -INF , !P2 ;  /* 0xff8000000f9b7808 */ /* 0x000fe20005000000 */
[----:B------:R-:W3:Y:S01]  /*51b0*/  MUFU.TANH R141, R141 ;  /* 0x0000008d008d7308 */ /* 0x000ee20000002400 */
[----:B-1----:R-:W-:Y:S02]  /*51c0*/  FSEL R152, R152, -INF , !P4 ;  /* 0xff80000098987808 */ /* 0x002fe40006000000 */
[----:B------:R-:W-:Y:S02]  /*51d0*/  FSEL R153, R153, -INF , !P1 ;  /* 0xff80000099997808 */ /* 0x000fe40004800000 */
[----:B------:R-:W-:-:S02]  /*51e0*/  ISETP.GE.AND P5, PT, R6, R226, PT ;  /* 0x000000e20600720c */ /* 0x000fc40003fa6270 */
[-C--:B------:R-:W-:Y:S01]  /*51f0*/  ISETP.GE.AND P2, PT, R6, R221.reuse, PT ;  /* 0x000000dd0600720c */ /* 0x080fe20003f46270 */
[----:B------:R-:W1:Y:S01]  /*5200*/  MUFU.TANH R142, R142 ;  /* 0x0000008e008e7308 */ /* 0x000e620000002400 */
[----:B------:R-:W-:Y:S01]  /*5210*/  BAR.SYNC.DEFER_BLOCKING 0x0 ;  /* 0x0000000000007b1d */ /* 0x000fe20000010000 */
[C---:B------:R-:W-:Y:S02]  /*5220*/  ISETP.GE.AND P4, PT, R12.reuse, R226, PT ;  /* 0x000000e20c00720c */ /* 0x040fe40003f86270 */
[----:B------:R-:W-:Y:S02]  /*5230*/  ISETP.GE.AND P1, PT, R12, R221, PT ;  /* 0x000000dd0c00720c */ /* 0x000fe40003f26270 */
[----:B--2---:R-:W-:Y:S02]  /*5240*/  FSEL R143, R143, -INF , !P5 ;  /* 0xff8000008f8f7808 */ /* 0x004fe40006800000 */
[----:B------:R-:W2:Y:S01]  /*5250*/  MUFU.TANH R150, R150 ;  /* 0x0000009600967308 */ /* 0x000ea20000002400 */
[----:B------:R-:W-:-:S02]  /*5260*/  FSEL R7, R0, -INF , !P6 ;  /* 0xff80000000077808 */ /* 0x000fc40007000000 */
[----:B------:R-:W-:Y:S02]  /*5270*/  FSEL R134, R134, -INF , !P3 ;  /* 0xff80000086867808 */ /* 0x000fe40005800000 */
[----:B---3--:R-:W-:Y:S02]  /*5280*/  FSEL R141, R141, -INF , !P4 ;  /* 0xff8000008d8d7808 */ /* 0x008fe40006000000 */
[----:B-1----:R-:W-:Y:S02]  /*5290*/  FSEL R142, R142, -INF , !P2 ;  /* 0xff8000008e8e7808 */ /* 0x002fe40005000000 */
[----:B--2---:R-:W-:Y:S01]  /*52a0*/  FSEL R150, R150, -INF , !P1 ;  /* 0xff80000096967808 */ /* 0x004fe20004800000 */
[----:B------:R-:W-:Y:S05]  /*52b0*/  @!P0 BRA `(.L_x_38) ;  /* 0x0000016000008947 */ /* 0x000fea0003800000 */
[----:B------:R-:W-:-:S04]  /*52c0*/  IADD3 R9, R2, -0x3, RZ ;  /* 0xfffffffd02097810 */ /* 0x000fc80007ffe0ff */
[----:B------:R-:W-:Y:S01]  /*52d0*/  SHF.R.S32.HI R0, RZ, 0x1f, R9 ;  /* 0x0000001fff007819 */ /* 0x000fe20000011409 */
[----:B------:R-:W-:-:S04]  /*52e0*/  IMAD.WIDE.U32 R10, R9, c[0x0][0x198], RZ ;  /* 0x00006600090a7a25 */ /* 0x000fc800078e00ff */
[----:B------:R-:W-:Y:S01]  /*52f0*/  IMAD R0, R0, c[0x0][0x198], RZ ;  /* 0x0000660000007a24 */ /* 0x000fe200078e02ff */
[----:B------:R-:W-:-:S03]  /*5300*/  LEA R6, P0, R10, R214, 0x6 ;  /* 0x000000d60a067211 */ /* 0x000fc600078030ff */
[----:B------:R-:W-:Y:S01]  /*5310*/  IMAD R0, R9, c[0x0][0x19c], R0 ;  /* 0x0000670009007a24 */ /* 0x000fe200078e0200 */
[----:B------:R-:W-:-:S03]  /*5320*/  LEA R8, P1, R6, c[0x0][0x168], 0x1 ;  /* 0x00005a0006087a11 */ /* 0x000fc600078208ff */
[----:B------:R-:W-:-:S05]  /*5330*/  IMAD.IADD R9, R11, 0x1, R0 ;  /* 0x000000010b097824 */ /* 0x000fca00078e0200 */
        /* <DEDUP_REMOVED lines=14> */
.L_x_38:
[----:B-1----:R-:W-:Y:S01]  /*5420*/  FMNMX.FTZ R9, R3, R134, !PT ;  /* 0x0000008603097209 */ /* 0x002fe20007810000 */
[----:B------:R-:W-:Y:S01]  /*5430*/  LDSM.16.MT88.4 R16, [R200+0x12000] ;  /* 0x01200000c810783b */ /* 0x000fe20000004200 */
        /* <DEDUP_REMOVED lines=43> */
[----:B------:R-:W-:Y:S01]  /*56f0*/  FSETP.NEU.FTZ.AND P0, PT, R0, -INF , PT ;  /* 0xff8000000000780b */ /* 0x000fe20003f1d000 */
[----:B------:R-:W-:Y:S01]  /*5700*/  LDSM.16.MT88.4 R8, [R197+0x12000] ;  /* 0x01200000c508783b */ /* 0x000fe20000004200 */
[C---:B------:R-:W-:Y:S01]  /*5710*/  FSETP.NEU.FTZ.AND P1, PT, R236.reuse, -INF , PT ;  /* 0xff800000ec00780b */ /* 0x040fe20003f3d000 */
[----:B------:R-:W-:Y:S01]  /*5720*/  FMUL.FTZ R154, R236, c[0x0][0x23c] ;  /* 0x00008f00ec9a7a20 */ /* 0x000fe20000410000 */
[----:B------:R-:W-:Y:S02]  /*5730*/  FSEL R151, R151, RZ, P0 ;  /* 0x000000ff97977208 */ /* 0x000fe40000000000 */
[----:B------:R-:W-:Y:S02]  /*5740*/  FSEL R6, R0, RZ, P0 ;  /* 0x000000ff00067208 */ /* 0x000fe40000000000 */
[----:B------:R-:W-:Y:S01]  /*5750*/  FSEL R154, R154, RZ, P1 ;  /* 0x000000ff9a9a7208 */ /* 0x000fe20000800000 */
[--C-:B------:R-:W-:Y:S01]  /*5760*/  FFMA.FTZ R144, R134, c[0x0][0x23c], -R151.reuse ;  /* 0x00008f0086907a23 */ /* 0x100fe20000010897 */
[----:B------:R-:W-:Y:S01]  /*5770*/  ISETP.GE.AND P0, PT, R2, 0x3, PT ;  /* 0x000000030200780c */ /* 0x000fe20003f06270 */
[----:B------:R-:W-:-:S02]  /*5780*/  FFMA.FTZ R134, R14, c[0x0][0x23c], -R151 ;  /* 0x00008f000e867a23 */ /* 0x000fc40000010897 */
[--C-:B------:R-:W-:Y:S01]  /*5790*/  FFMA.FTZ R146, R145, c[0x0][0x23c], -R154.reuse ;  /* 0x00008f0091927a23 */ /* 0x100fe2000001089a */
[----:B------:R-:W1:Y:S01]  /*57a0*/  LDSM.16.MT88.4 R12, [R198+0x12000] ;  /* 0x01200000c60c783b */ /* 0x000e620000004200 */
[--C-:B------:R-:W-:Y:S01]  /*57b0*/  FFMA.FTZ R145, R5, c[0x0][0x23c], -R154.reuse ;  /* 0x00008f0005917a23 */ /* 0x100fe2000001089a */
[----:B------:R-:W-:Y:S01]  /*57c0*/  FSEL R5, R236, RZ, P1 ;  /* 0x000000ffec057208 */ /* 0x000fe20000800000 */
[----:B------:R-:W-:Y:S01]  /*57d0*/  FFMA.FTZ R147, R135, c[0x0][0x23c], -R154 ;  /* 0x00008f0087937a23 */ /* 0x000fe2000001089a */
[----:B------:R-:W-:Y:S01]  /*57e0*/  MUFU.EX2 R144, R144 ;  /* 0x0000009000907308 */ /* 0x000fe20000000800 */
[----:B------:R-:W-:Y:S02]  /*57f0*/  FFMA.FTZ R135, R4, c[0x0][0x23c], -R151 ;  /* 0x00008f0004877a23 */ /* 0x000fe40000010897 */
[----:B------:R-:W-:Y:S02]  /*5800*/  FADD.FTZ R4, R132, -R5 ;  /* 0x8000000584047221 */ /* 0x000fe40000010000 */
[----:B------:R-:W-:-:S02]  /*5810*/  FADD.FTZ R6, R3, -R6 ;  /* 0x8000000603067221 */ /* 0x000fc40000010000 */
[--C-:B------:R-:W-:Y:S01]  /*5820*/  FFMA.FTZ R148, R7, c[0x0][0x23c], -R154.reuse ;  /* 0x00008f0007947a23 */ /* 0x100fe2000001089a */
[----:B------:R-:W-:Y:S01]  /*5830*/  MUFU.EX2 R147, R147 ;  /* 0x0000009300937308 */ /* 0x000fe20000000800 */
[----:B------:R-:W-:Y:S02]  /*5840*/  FFMA.FTZ R149, R156, c[0x0][0x23c], -R151 ;  /* 0x00008f009c957a23 */ /* 0x000fe40000010897 */
[----:B------:R-:W-:Y:S02]  /*5850*/  FMUL.FTZ R132, R4, c[0x0][0x23c] ;  /* 0x00008f0004847a20 */ /* 0x000fe40000410000 */
[----:B------:R-:W-:Y:S02]  /*5860*/  FMUL.FTZ R3, R6, c[0x0][0x23c] ;  /* 0x00008f0006037a20 */ /* 0x000fe40000410000 */
[--C-:B------:R-:W-:Y:S01]  /*5870*/  FFMA.FTZ R156, R25, c[0x0][0x23c], -R154.reuse ;  /* 0x00008f00199c7a23 */ /* 0x100fe2000001089a */
[----:B------:R-:W2:Y:S01]  /*5880*/  MUFU.EX2 R148, R148 ;  /* 0x0000009400947308 */ /* 0x000ea20000000800 */
[----:B------:R-:W-:-:S02]  /*5890*/  FFMA.FTZ R157, R27, c[0x0][0x23c], -R154 ;  /* 0x00008f001b9d7a23 */ /* 0x000fc4000001089a */
[--C-:B------:R-:W-:Y:S02]  /*58a0*/  FFMA.FTZ R158, R23, c[0x0][0x23c], -R154.reuse ;  /* 0x00008f00179e7a23 */ /* 0x100fe4000001089a */
[----:B------:R-:W-:Y:S02]  /*58b0*/  FFMA.FTZ R159, R21, c[0x0][0x23c], -R154 ;  /* 0x00008f00159f7a23 */ /* 0x000fe4000001089a */
[--C-:B------:R-:W-:Y:S01]  /*58c0*/  FFMA.FTZ R160, R26, c[0x0][0x23c], -R151.reuse ;  /* 0x00008f001aa07a23 */ /* 0x100fe20000010897 */
[----:B------:R-:W-:Y:S01]  /*58d0*/  MUFU.EX2 R146, R146 ;  /* 0x0000009200927308 */ /* 0x000fe20000000800 */
[--C-:B------:R-:W-:Y:S02]  /*58e0*/  FFMA.FTZ R163, R24, c[0x0][0x23c], -R151.reuse ;  /* 0x00008f0018a37a23 */ /* 0x100fe40000010897 */
[--C-:B------:R-:W-:Y:S01]  /*58f0*/  FFMA.FTZ R161, R22, c[0x0][0x23c], -R151.reuse ;  /* 0x00008f0016a17a23 */ /* 0x100fe20000010897 */
[----:B------:R-:W-:Y:S01]  /*5900*/  LDSM.16.MT88.4 R24, [R200+0x14800] ;  /* 0x01480000c818783b */ /* 0x000fe20000004200 */
[----:B------:R-:W-:-:S02]  /*5910*/  FFMA.FTZ R162, R20, c[0x0][0x23c], -R151 ;  /* 0x00008f0014a27a23 */ /* 0x000fc40000010897 */
[--C-:B------:R-:W-:Y:S01]  /*5920*/  FFMA.FTZ R172, R171, c[0x0][0x23c], -R154.reuse ;  /* 0x00008f00abac7a23 */ /* 0x100fe2000001089a */
[----:B------:R-:W3:Y:S01]  /*5930*/  MUFU.EX2 R145, R145 ;  /* 0x0000009100917308 */ /* 0x000ee20000000800 */
[----:B--2---:R-:W-:Y:S01]  /*5940*/  F2FP.PACK_AB R4, R147, R148 ;  /* 0x000000949304723e */ /* 0x004fe200000000ff */
[----:B------:R-:W-:Y:S01]  /*5950*/  LDSM.16.MT88.4 R20, [R198+0x14800] ;  /* 0x01480000c614783b */ /* 0x000fe20000004200 */
[--C-:B------:R-:W-:Y:S02]  /*5960*/  FFMA.FTZ R174, R165, c[0x0][0x23c], -R154.reuse ;  /* 0x00008f00a5ae7a23 */ /* 0x100fe4000001089a */
[--C-:B------:R-:W-:Y:S02]  /*5970*/  FFMA.FTZ R169, R169, c[0x0][0x23c], -R154.reuse ;  /* 0x00008f00a9a97a23 */ /* 0x100fe4000001089a */
[----:B------:R-:W-:Y:S01]  /*5980*/  FFMA.FTZ R167, R167, c[0x0][0x23c], -R154 ;  /* 0x00008f00a7a77a23 */ /* 0x000fe2000001089a */
[----:B------:R-:W2:Y:S01]  /*5990*/  MUFU.EX2 R135, R135 ;  /* 0x0000008700877308 */ /* 0x000ea20000000800 */
[----:B------:R-:W-:-:S02]  /*59a0*/  FFMA.FTZ R165, R170, c[0x0][0x23c], -R151 ;  /* 0x00008f00aaa57a23 */ /* 0x000fc40000010897 */
[--C-:B------:R-:W-:Y:S02]  /*59b0*/  FFMA.FTZ R168, R168, c[0x0][0x23c], -R151.reuse ;  /* 0x00008f00a8a87a23 */ /* 0x100fe40000010897 */
[--C-:B------:R-:W-:Y:S02]  /*59c0*/  FFMA.FTZ R166, R166, c[0x0][0x23c], -R151.reuse ;  /* 0x00008f00a6a67a23 */ /* 0x100fe40000010897 */
[----:B------:R-:W-:Y:S01]  /*59d0*/  FFMA.FTZ R171, R164, c[0x0][0x23c], -R151 ;  /* 0x00008f00a4ab7a23 */ /* 0x000fe20000010897 */
[----:B------:R-:W-:Y:S01]  /*59e0*/  MUFU.EX2 R134, R134 ;  /* 0x0000008600867308 */ /* 0x000fe20000000800 */
[----:B---3--:R-:W-:Y:S01]  /*59f0*/  F2FP.PACK_AB R6, R145, R146 ;  /* 0x000000929106723e */ /* 0x008fe200000000ff */
[--C-:B------:R-:W-:Y:S02]  /*5a00*/  FFMA.FTZ R164, R153, c[0x0][0x23c], -R154.reuse ;  /* 0x00008f0099a47a23 */ /* 0x100fe4000001089a */
[--C-:B------:R-:W-:Y:S02]  /*5a10*/  FFMA.FTZ R155, R155, c[0x0][0x23c], -R154.reuse ;  /* 0x00008f009b9b7a23 */ /* 0x100fe4000001089a */
[----:B------:R-:W-:-:S02]  /*5a20*/  FFMA.FTZ R153, R143, c[0x0][0x23c], -R154 ;  /* 0x00008f008f997a23 */ /* 0x000fc4000001089a */
[----:B------:R-:W3:Y:S01]  /*5a30*/  MUFU.EX2 R149, R149 ;  /* 0x0000009500957308 */ /* 0x000ee20000000800 */
[----:B--2---:R-:W-:Y:S01]  /*5a40*/  F2FP.PACK_AB R5, R135, R144 ;  /* 0x000000908705723e */ /* 0x004fe200000000ff */
[--C-:B------:R-:W-:Y:S02]  /*5a50*/  FFMA.FTZ R152, R152, c[0x0][0x23c], -R151.reuse ;  /* 0x00008f0098987a23 */ /* 0x100fe40000010897 */
[--C-:B------:R-:W-:Y:S02]  /*5a60*/  FFMA.FTZ R173, R140, c[0x0][0x23c], -R151.reuse ;  /* 0x00008f008cad7a23 */ /* 0x100fe40000010897 */
[--C-:B------:R-:W-:Y:S02]  /*5a70*/  FFMA.FTZ R170, R142, c[0x0][0x23c], -R151.reuse ;  /* 0x00008f008eaa7a23 */ /* 0x100fe40000010897 */
        /* <DEDUP_REMOVED lines=17> */
[C---:B-1----:R-:W-:Y:S01]  /*5b90*/  HMMA.16816.F32 R120, R4.reuse, R12, R120 ;  /* 0x0000000c0478723c */ /* 0x042fe20000001878 */
[-C--:B------:R-:W-:Y:S01]  /*5ba0*/  FMUL.FTZ R129, R129, R132.reuse ;  /* 0x0000008481817220 */ /* 0x080fe20000410000 */
[----:B------:R-:W-:Y:S01]  /*5bb0*/  MUFU.EX2 R158, R158 ;  /* 0x0000009e009e7308 */ /* 0x000fe20000000800 */
[-C--:B------:R-:W-:Y:S02]  /*5bc0*/  FMUL.FTZ R130, R130, R3.reuse ;  /* 0x0000000382827220 */ /* 0x080fe40000410000 */
[-C--:B------:R-:W-:Y:S02]  /*5bd0*/  FMUL.FTZ R131, R131, R3.reuse ;  /* 0x0000000383837220 */ /* 0x080fe40000410000 */
[-C--:B------:R-:W-:Y:S01]  /*5be0*/  FMUL.FTZ R124, R124, R132.reuse ;  /* 0x000000847c7c7220 */ /* 0x080fe20000410000 */
[----:B------:R-:W-:Y:S01]  /*5bf0*/  HMMA.16816.F32 R116, R4, R14, R116 ;  /* 0x0000000e0474723c */ /* 0x000fe20000001874 */
[----:B------:R-:W1:Y:S01]  /*5c00*/  LDSM.16.MT88.4 R12, [R200+0x14000] ;  /* 0x01400000c80c783b */ /* 0x000e620000004200 */
        /* <DEDUP_REMOVED lines=13> */
[----:B------:R-:W3:Y:S01]  /*5ce0*/  LDSM.16.MT88.4 R16, [R196+0x12000] ;  /* 0x01200000c410783b */ /* 0x000ee20000004200 */
[-C--:B------:R-:W-:Y:S01]  /*5cf0*/  FMUL.FTZ R110, R110, R3.reuse ;  /* 0x000000036e6e7220 */ /* 0x080fe20000410000 */
[----:B------:R-:W4:Y:S01]  /*5d00*/  MUFU.EX2 R163, R163 ;  /* 0x000000a300a37308 */ /* 0x000f220000000800 */
[----:B------:R-:W-:-:S02]  /*5d10*/  FMUL.FTZ R111, R111, R3 ;  /* 0x000000036f6f7220 */ /* 0x000fc40000410000 */
[-C--:B------:R-:W-:Y:S01]  /*5d20*/  FMUL.FTZ R36, R36, R132.reuse ;  /* 0x0000008424247220 */ /* 0x080fe20000410000 */
[C---:B------:R-:W-:Y:S01]  /*5d30*/  HMMA.16816.F32 R112, R4.reuse, R8, R112 ;  /* 0x000000080470723c */ /* 0x040fe20000001870 */
[-C--:B------:R-:W-:Y:S02]  /*5d40*/  FMUL.FTZ R37, R37, R132.reuse ;  /* 0x0000008425257220 */ /* 0x080fe40000410000 */
[-C--:B------:R-:W-:Y:S01]  /*5d50*/  FMUL.FTZ R38, R38, R3.reuse ;  /* 0x0000000326267220 */ /* 0x080fe20000410000 */
[----:B------:R-:W-:Y:S01]  /*5d60*/  MUFU.EX2 R161, R161 ;  /* 0x000000a100a17308 */ /* 0x000fe20000000800 */
[----:B------:R-:W-:Y:S02]  /*5d70*/  FMUL.FTZ R39, R39, R3 ;  /* 0x0000000327277220 */ /* 0x000fe40000410000 */
[-C--:B------:R-:W-:Y:S01]  /*5d80*/  FMUL.FTZ R40, R40, R132.reuse ;  /* 0x0000008428287220 */ /* 0x080fe20000410000 */
[----:B------:R-:W-:Y:S01]  /*5d90*/  HMMA.16816.F32 R108, R4, R10, R108 ;  /* 0x0000000a046c723c */ /* 0x000fe2000000186c */
[----:B------:R-:W5:Y:S01]  /*5da0*/  LDSM.16.MT88.4 R8, [R198+0x14000] ;  /* 0x01400000c608783b */ /* 0x000f620000004200 */
[----:B------:R-:W-:-:S02]  /*5db0*/  FMUL.FTZ R41, R41, R132 ;  /* 0x0000008429297220 */ /* 0x000fc40000410000 */
[-C--:B------:R-:W-:Y:S01]  /*5dc0*/  FMUL.FTZ R42, R42, R3.reuse ;  /* 0x000000032a2a7220 */ /* 0x080fe20000410000 */
[----:B------:R-:W2:Y:S01]  /*5dd0*/  MUFU.EX2 R162, R162 ;  /* 0x000000a200a27308 */ /* 0x000ea20000000800 */
[-C--:B------:R-:W-:Y:S02]  /*5de0*/  FMUL.FTZ R43, R43, R3.reuse ;  /* 0x000000032b2b7220 */ /* 0x080fe40000410000 */
[C---:B-1----:R-:W-:Y:S01]  /*5df0*/  HMMA.16816.F32 R36, R4.reuse, R12, R36 ;  /* 0x0000000c0424723c */ /* 0x042fe20000001824 */
[-C--:B------:R-:W-:Y:S02]  /*5e00*/  FMUL.FTZ R104, R104, R132.reuse ;  /* 0x0000008468687220 */ /* 0x080fe40000410000 */
[-C--:B------:R-:W-:Y:S02]  /*5e10*/  FMUL.FTZ R105, R105, R132.reuse ;  /* 0x0000008469697220 */ /* 0x080fe40000410000 */
[-C--:B------:R-:W-:Y:S01]  /*5e20*/  FMUL.FTZ R106, R106, R3.reuse ;  /* 0x000000036a6a7220 */ /* 0x080fe20000410000 */
[----:B------:R-:W-:Y:S01]  /*5e30*/  MUFU.EX2 R169, R169 ;  /* 0x000000a900a97308 */ /* 0x000fe20000000800 */
[----:B------:R-:W-:Y:S01]  /*5e40*/  FMUL.FTZ R107, R107, R3 ;  /* 0x000000036b6b7220 */ /* 0x000fe20000410000 */
[----:B------:R-:W-:Y:S01]  /*5e50*/  HMMA.16816.F32 R40, R4, R14, R40 ;  /* 0x0000000e0428723c */ /* 0x000fe20000001828 */
[----:B------:R-:W1:Y:S01]  /*5e60*/  LDSM.16.MT88.4 R12, [R196+0x14000] ;  /* 0x01400000c40c783b */ /* 0x000e620000004200 */
[----:B------:R-:W-:-:S02]  /*5e70*/  FMUL.FTZ R100, R100, R132 ;  /* 0x0000008464647220 */ /* 0x000fc40000410000 */
[-C--:B------:R-:W-:Y:S02]  /*5e80*/  FMUL.FTZ R101, R101, R132.reuse ;  /* 0x0000008465657220 */ /* 0x080fe40000410000 */
[-C--:B------:R-:W-:Y:S01]  /*5e90*/  FMUL.FTZ R102, R102, R3.reuse ;  /* 0x0000000366667220 */ /* 0x080fe20000410000 */
[----:B------:R-:W1:Y:S01]  /*5ea0*/  MUFU.EX2 R172, R172 ;  /* 0x000000ac00ac7308 */ /* 0x000e620000000800 */
[-C--:B------:R-:W-:Y:S02]  /*5eb0*/  FMUL.FTZ R103, R103, R3.reuse ;  /* 0x0000000367677220 */ /* 0x080fe40000410000 */
[-C--:B------:R-:W-:Y:S01]  /*5ec0*/  FMUL.FTZ R44, R44, R132.reuse ;  /* 0x000000842c2c7220 */ /* 0x080fe20000410000 */
[----:B---3--:R-:W-:Y:S01]  /*5ed0*/  HMMA.16816.F32 R104, R4, R16, R104 ;  /* 0x000000100468723c */ /* 0x008fe20000001868 */
[----:B------:R-:W-:Y:S02]  /*5ee0*/  FMUL.FTZ R45, R45, R132 ;  /* 0x000000842d2d7220 */ /* 0x000fe40000410000 */
[-C--:B------:R-:W-:Y:S01]  /*5ef0*/  FMUL.FTZ R46, R46, R3.reuse ;  /* 0x000000032e2e7220 */ /* 0x080fe20000410000 */
[----:B------:R-:W-:Y:S01]  /*5f00*/  MUFU.EX2 R167, R167 ;  /* 0x000000a700a77308 */ /* 0x000fe20000000800 */
[----:B------:R-:W-:-:S02]  /*5f10*/  FMUL.FTZ R47, R47, R3 ;  /* 0x000000032f2f7220 */ /* 0x000fc40000410000 */
[-C--:B------:R-:W-:Y:S01]  /*5f20*/  FMUL.FTZ R48, R48, R132.reuse ;  /* 0x0000008430307220 */ /* 0x080fe20000410000 */
[C---:B------:R-:W-:Y:S01]  /*5f30*/  HMMA.16816.F32 R100, R4.reuse, R18, R100 ;  /* 0x000000120464723c */ /* 0x040fe20000001864 */
[-C--:B------:R-:W-:Y:S01]  /*5f40*/  FMUL.FTZ R49, R49, R132.reuse ;  /* 0x0000008431317220 */ /* 0x080fe20000410000 */
[----:B------:R-:W3:Y:S01]  /*5f50*/  LDSM.16.MT88.4 R16, [R197+0x14000] ;  /* 0x01400000c510783b */ /* 0x000ee20000004200 */
[-C--:B------:R-:W-:Y:S01]  /*5f60*/  FMUL.FTZ R50, R50, R3.reuse ;  /* 0x0000000332327220 */ /* 0x080fe20000410000 */
[----:B------:R-:W-:Y:S01]  /*5f70*/  MUFU.EX2 R174, R174 ;  /* 0x000000ae00ae7308 */ /* 0x000fe20000000800 */
[----:B------:R-:W-:Y:S02]  /*5f80*/  FMUL.FTZ R51, R51, R3 ;  /* 0x0000000333337220 */ /* 0x000fe40000410000 */
[-C--:B------:R-:W-:Y:S01]  /*5f90*/  FMUL.FTZ R60, R60, R132.reuse ;  /* 0x000000843c3c7220 */ /* 0x080fe20000410000 */
[----:B-----5:R-:W-:Y:S01]  /*5fa0*/  HMMA.16816.F32 R44, R4, R8, R44 ;  /* 0x00000008042c723c */ /* 0x020fe2000000182c */
[----:B------:R-:W-:-:S02]  /*5fb0*/  FMUL.FTZ R61, R61, R132 ;  /* 0x000000843d3d7220 */ /* 0x000fc40000410000 */
[-C--:B------:R-:W-:Y:S01]  /*5fc0*/  FMUL.FTZ R62, R62, R3.reuse ;  /* 0x000000033e3e7220 */ /* 0x080fe20000410000 */
[----:B------:R-:W-:Y:S01]  /*5fd0*/  MUFU.EX2 R165, R165 ;  /* 0x000000a500a57308 */ /* 0x000fe20000000800 */
[-C--:B------:R-:W-:Y:S02]  /*5fe0*/  FMUL.FTZ R63, R63, R3.reuse ;  /* 0x000000033f3f7220 */ /* 0x080fe40000410000 */
[-C--:B------:R-:W-:Y:S01]  /*5ff0*/  FMUL.FTZ R64, R64, R132.reuse ;  /* 0x0000008440407220 */ /* 0x080fe20000410000 */
[----:B------:R-:W-:Y:S01]  /*6000*/  HMMA.16816.F32 R48, R4, R10, R48 ;  /* 0x0000000a0430723c */ /* 0x000fe20000001830 */
[----:B------:R-:W5:Y:S01]  /*6010*/  LDSM.16.MT88.4 R8, [R200+0x16000] ;  /* 0x01600000c808783b */ /* 0x000f620000004200 */
[----:B------:R-:W-:Y:S02]  /*6020*/  FMUL.FTZ R65, R65, R132 ;  /* 0x0000008441417220 */ /* 0x000fe40000410000 */
[-C--:B------:R-:W-:Y:S01]  /*6030*/  FMUL.FTZ R66, R66, R3.reuse ;  /* 0x0000000342427220 */ /* 0x080fe20000410000 */
[----:B------:R-:W2:Y:S01]  /*6040*/  MUFU.EX2 R168, R168 ;  /* 0x000000a800a87308 */ /* 0x000ea20000000800 */
[----:B------:R-:W-:-:S02]  /*6050*/  FMUL.FTZ R67, R67, R3 ;  /* 0x0000000343437220 */ /* 0x000fc40000410000 */
        /* <DEDUP_REMOVED lines=24> */
[----:B------:R-:W1:Y:S01]  /*61e0*/  MUFU.EX2 R164, R164 ;  /* 0x000000a400a47308 */ /* 0x000e620000000800 */
        /* <DEDUP_REMOVED lines=12> */
[----:B------:R-:W-:Y:S01]  /*62b0*/  MUFU.EX2 R154, R154 ;  /* 0x0000009a009a7308 */ /* 0x000fe20000000800 */
        /* <DEDUP_REMOVED lines=26> */
[-C--:B------:R-:W-:Y:S02]  /*6460*/  FMUL.FTZ R99, R99, R3.reuse ;  /* 0x0000000363637220 */ /* 0x080fe40000410000 */
[----:B------:R-:W-:Y:S01]  /*6470*/  FFMA.FTZ R132, R229, R132, R148 ;  /* 0x00000084e5847223 */ /* 0x000fe20000010094 */
[----:B-----5:R-:W-:Y:S01]  /*6480*/  HMMA.16816.F32 R92, R4, R8, R92 ;  /* 0x00000008045c723c */ /* 0x020fe2000000185c */
[----:B------:R-:W-:-:S02]  /*6490*/  FFMA.FTZ R144, R227, R3, R144 ;  /* 0x00000003e3907223 */ /* 0x000fc40000010090 */
[----:B------:R-:W-:Y:S01]  /*64a0*/  FADD.FTZ R147, R147, R132 ;  /* 0x0000008493937221 */ /* 0x000fe20000010000 */
[----:B------:R-:W-:Y:S01]  /*64b0*/  MOV R132, R236 ;  /* 0x000000ec00847202 */ /* 0x000fe20000000f00 */
        /* <DEDUP_REMOVED lines=9> */
[----:B----4-:R-:W-:-:S02]  /*6550*/  F2FP.PACK_AB R5, R163, R160 ;  /* 0x000000a0a305723e */ /* 0x010fc400000000ff */
[----:B------:R-:W-:Y:S01]  /*6560*/  F2FP.PACK_AB R6, R159, R158 ;  /* 0x0000009e9f06723e */ /* 0x000fe200000000ff */
[----:B------:R-:W-:Y:S01]  /*6570*/  FADD.FTZ R157, R157, R156 ;  /* 0x0000009c9d9d7221 */ /* 0x000fe20000010000 */
[----:B------:R-:W-:-:S03]  /*6580*/  F2FP.PACK_AB R7, R162, R161 ;  /* 0x000000a1a207723e */ /* 0x000fc600000000ff */
[----:B------:R-:W-:-:S04]  /*6590*/  FADD.FTZ R158, R158, R157 ;  /* 0x0000009d9e9e7221 */ /* 0x000fc80000010000 */
[C---:B-1----:R-:W-:Y:S08]  /*65a0*/  HMMA.16816.F32 R128, R4.reuse, R12, R128 ;  /* 0x0000000c0480723c */ /* 0x042ff00000001880 */
[C---:B------:R-:W-:Y:S01]  /*65b0*/  HMMA.16816.F32 R124, R4.reuse, R14, R124 ;  /* 0x0000000e047c723c */ /* 0x040fe2000000187c */
[----:B------:R-:W1:Y:S07]  /*65c0*/  LDSM.16.MT88.4 R12, [R200+0x16800] ;  /* 0x01680000c80c783b */ /* 0x000e6e0000004200 */
[C---:B------:R-:W-:Y:S08]  /*65d0*/  HMMA.16816.F32 R36, R4.reuse, R24, R36 ;  /* 0x000000180424723c */ /* 0x040ff00000001824 */
[C---:B------:R-:W-:Y:S01]  /*65e0*/  HMMA.16816.F32 R40, R4.reuse, R26, R40 ;  /* 0x0000001a0428723c */ /* 0x040fe20000001828 */
[----:B------:R-:W2:Y:S07]  /*65f0*/  LDSM.16.MT88.4 R24, [R198+0x16800] ;  /* 0x01680000c618783b */ /* 0x000eae0000004200 */
[C---:B------:R-:W-:Y:S08]  /*6600*/  HMMA.16816.F32 R44, R4.reuse, R20, R44 ;  /* 0x00000014042c723c */ /* 0x040ff0000000182c */
[C---:B------:R-:W-:Y:S01]  /*6610*/  HMMA.16816.F32 R48, R4.reuse, R22, R48 ;  /* 0x000000160430723c */ /* 0x040fe20000001830 */
[----:B------:R-:W4:Y:S07]  /*6620*/  LDSM.16.MT88.4 R20, [R197+0x16800] ;  /* 0x01680000c514783b */ /* 0x000f2e0000004200 */
[C---:B---3--:R-:W-:Y:S08]  /*6630*/  HMMA.16816.F32 R52, R4.reuse, R16, R52 ;  /* 0x000000100434723c */ /* 0x048ff00000001834 */
[C---:B------:R-:W-:Y:S01]  /*6640*/  HMMA.16816.F32 R56, R4.reuse, R18, R56 ;  /* 0x000000120438723c */ /* 0x040fe20000001838 */
[----:B------:R-:W3:Y:S07]  /*6650*/  LDSM.16.MT88.4 R16, [R196+0x16800] ;  /* 0x01680000c410783b */ /* 0x000eee0000004200 */
        /* <DEDUP_REMOVED lines=18> */
[C---:B----4-:R-:W-:Y:S08]  /*6780*/  HMMA.16816.F32 R84, R4.reuse, R20, R84 ;  /* 0x000000140454723c */ /* 0x050ff00000001854 */
[C---:B------:R-:W-:Y:S01]  /*6790*/  HMMA.16816.F32 R88, R4.reuse, R22, R88 ;  /* 0x000000160458723c */ /* 0x040fe20000001858 */
[----:B------:R-:W-:Y:S07]  /*67a0*/  LDSM.16.MT88.4 R20, [R198+0x15000] ;  /* 0x01500000c614783b */ /* 0x000fee0000004200 */
[C---:B---3--:R-:W-:Y:S08]  /*67b0*/  HMMA.16816.F32 R92, R4.reuse, R16, R92 ;  /* 0x00000010045c723c */ /* 0x048ff0000000185c */
        /* <DEDUP_REMOVED lines=73> */
[----:B------:R-:W-:Y:S01]  /*6c50*/  MOV R3, R0 ;  /* 0x0000000000037202 */ /* 0x000fe20000000f00 */
        /* <DEDUP_REMOVED lines=51> */
[----:B------:R-:W2:Y:S04]  /*6f90*/  LDSM.16.M88.4 R136, [R205+0xc800] ;  /* 0x00c80000cd88783b */ /* 0x000ea80000000200 */
[----:B------:R-:W-:Y:S04]  /*6fa0*/  LDSM.16.M88.4 R140, [R204] ;  /* 0x00000000cc8c783b */ /* 0x000fe80000000200 */
[----:B------:R-:W4:Y:S04]  /*6fb0*/  LDSM.16.M88.4 R20, [R203] ;  /* 0x00000000cb14783b */ /* 0x000f280000000200 */
[----:B------:R-:W5:Y:S04]  /*6fc0*/  LDSM.16.M88.4 R152, [R205+0xd000] ;  /* 0x00d00000cd98783b */ /* 0x000f680000000200 */
[----:B------:R-:W4:Y:S04]  /*6fd0*/  LDSM.16.M88.4 R160, [R205+0xd800] ;  /* 0x00d80000cda0783b */ /* 0x000f280000000200 */
[----:B-1----:R-:W1:Y:S04]  /*6fe0*/  LDSM.16.M88.4 R8, [R195] ;  /* 0x00000000c308783b */ /* 0x002e680000000200 */
[----:B------:R-:W-:Y:S04]  /*6ff0*/  LDSM.16.M88.4 R144, [R202] ;  /* 0x00000000ca90783b */ /* 0x000fe80000000200 */
[----:B------:R-:W1:Y:S04]  /*7000*/  LDSM.16.M88.4 R32, [R199+0xc000] ;  /* 0x00c00000c720783b */ /* 0x000e680000000200 */
[----:B------:R-:W1:Y:S01]  /*7010*/  LDSM.16.M88.4 R24, [R194] ;  /* 0x00000000c218783b */ /* 0x000e620000000200 */
[C---:B---3--:R-:W-:Y:S03]  /*7020*/  HMMA.16816.F32 R16, R168.reuse, R12, RZ ;  /* 0x0000000ca810723c */ /* 0x048fe600000018ff */
[----:B------:R-:W3:Y:S04]  /*7030*/  LDSM.16.M88.4 R164, [R193] ;  /* 0x00000000c1a4783b */ /* 0x000ee80000000200 */
[----:B------:R-:W1:Y:S01]  /*7040*/  LDSM.16.M88.4 R4, [R199+0xc800] ;  /* 0x00c80000c704783b */ /* 0x000e620000000200 */
[C---:B------:R-:W-:Y:S03]  /*7050*/  HMMA.16816.F32 R12, R168.reuse, R14, RZ ;  /* 0x0000000ea80c723c */ /* 0x040fe600000018ff */
[----:B------:R-:W-:Y:S04]  /*7060*/  LDSM.16.M88.4 R132, [R199+0xd000] ;  /* 0x00d00000c784783b */ /* 0x000fe80000000200 */
[----:B------:R-:W-:Y:S01]  /*7070*/  LDSM.16.M88.4 R172, [R199+0xd800] ;  /* 0x00d80000c7ac783b */ /* 0x000fe20000000200 */
[C---:B--2---:R-:W-:Y:S03]  /*7080*/  HMMA.16816.F32 R28, R168.reuse, R136, RZ ;  /* 0x00000088a81c723c */ /* 0x044fe600000018ff */
[----:B------:R-:W-:Y:S04]  /*7090*/  LDSM.16.M88.4 R232, [R192+0x2800] ;  /* 0x00280000c0e8783b */ /* 0x000fe80000000200 */
[----:B------:R-:W-:Y:S01]  /*70a0*/  LDSM.16.M88.4 R176, [R205+0x10800] ;  /* 0x01080000cdb0783b */ /* 0x000fe20000000200 */
[----:B------:R-:W-:Y:S03]  /*70b0*/  HMMA.16816.F32 R136, R168, R138, RZ ;  /* 0x0000008aa888723c */ /* 0x000fe600000018ff */
[----:B------:R-:W-:Y:S04]  /*70c0*/  LDSM.16.M88.4 R180, [R199+0xf800] ;  /* 0x00f80000c7b4783b */ /* 0x000fe80000000200 */
[----:B------:R-:W0:Y:S01]  /*70d0*/  LDGDEPBAR ;  /* 0x00000000000079af */ /* 0x000e220000000000 */
[C---:B----4-:R-:W-:Y:S08]  /*70e0*/  HMMA.16816.F32 R16, R140.reuse, R20, R16 ;  /* 0x000000148c10723c */ /* 0x050ff00000001810 */
[----:B------:R-:W-:Y:S01]  /*70f0*/  HMMA.16816.F32 R12, R140, R22, R12 ;  /* 0x000000168c0c723c */ /* 0x000fe2000000180c */
[----:B------:R-:W-:Y:S07]  /*7100*/  LDSM.16.M88.4 R20, [R192] ;  /* 0x00000000c014783b */ /* 0x000fee0000000200 */
[C---:B-----5:R-:W-:Y:S08]  /*7110*/  HMMA.16816.F32 R156, R168.reuse, R152, RZ ;  /* 0x00000098a89c723c */ /* 0x060ff000000018ff */
[C---:B------:R-:W-:Y:S08]  /*7120*/  HMMA.16816.F32 R152, R168.reuse, R154, RZ ;  /* 0x0000009aa898723c */ /* 0x040ff000000018ff */
[C---:B------:R-:W-:Y:S08]  /*7130*/  HMMA.16816.F32 R148, R168.reuse, R160, RZ ;  /* 0x000000a0a894723c */ /* 0x040ff000000018ff */
[----:B------:R-:W-:Y:S01]  /*7140*/  HMMA.16816.F32 R168, R168, R162, RZ ;  /* 0x000000a2a8a8723c */ /* 0x000fe200000018ff */
[----:B------:R-:W2:Y:S07]  /*7150*/  LDSM.16.M88.4 R160, [R201] ;  /* 0x00000000c9a0783b */ /* 0x000eae0000000200 */
        /* <DEDUP_REMOVED lines=13> */
[C---:B------:R-:W-:Y:S08]  /*7230*/  HMMA.16816.F32 R28, R144.reuse, R4, R28 ;  /* 0x00000004901c723c */ /* 0x040ff0000000181c */
[----:B------:R-:W-:Y:S01]  /*7240*/  HMMA.16816.F32 R136, R144, R6, R136 ;  /* 0x000000069088723c */ /* 0x000fe20000001888 */
[----:B------:R-:W4:Y:S07]  /*7250*/  LDSM.16.M88.4 R4, [R205+0xe800] ;  /* 0x00e80000cd04783b */ /* 0x000f2e0000000200 */
[C---:B--2---:R-:W-:Y:S08]  /*7260*/  HMMA.16816.F32 R16, R160.reuse, R20, R16 ;  /* 0x00000014a010723c */ /* 0x044ff00000001810 */
        /* <DEDUP_REMOVED lines=10> */
[----:B------:R-:W2:Y:S04]  /*7310*/  LDSM.16.M88.4 R144, [R205+0xf800] ;  /* 0x00f80000cd90783b */ /* 0x000ea80000000200 */
[----:B------:R-:W-:Y:S03]  /*7320*/  LDSM.16.M88.4 R172, [R202+0x4000] ;  /* 0x00400000caac783b */ /* 0x000fe60000000200 */
[C---:B---3--:R-:W-:Y:S08]  /*7330*/  HMMA.16816.F32 R16, R140.reuse, R32, R16 ;  /* 0x000000208c10723c */ /* 0x048ff00000001810 */
[----:B------:R-:W-:Y:S01]  /*7340*/  HMMA.16816.F32 R12, R140, R34, R12 ;  /* 0x000000228c0c723c */ /* 0x000fe2000000180c */
[----:B------:R-:W-:Y:S07]  /*7350*/  LDSM.16.M88.4 R32, [R199+0xe000] ;  /* 0x00e00000c720783b */ /* 0x000fee0000000200 */
[C---:B------:R-:W-:Y:S08]  /*7360*/  HMMA.16816.F32 R156, R160.reuse, R24, R156 ;  /* 0x00000018a09c723c */ /* 0x040ff0000000189c */
[----:B------:R-:W-:Y:S01]  /*7370*/  HMMA.16816.F32 R152, R160, R26, R152 ;  /* 0x0000001aa098723c */ /* 0x000fe20000001898 */
[----:B------:R-:W3:Y:S07]  /*7380*/  LDSM.16.M88.4 R24, [R190] ;  /* 0x00000000be18783b */ /* 0x000eee0000000200 */
[C---:B----4-:R-:W-:Y:S08]  /*7390*/  HMMA.16816.F32 R28, R140.reuse, R4, R28 ;  /* 0x000000048c1c723c */ /* 0x050ff0000000181c */
[----:B------:R-:W-:Y:S01]  /*73a0*/  HMMA.16816.F32 R136, R140, R6, R136 ;  /* 0x000000068c88723c */ /* 0x000fe20000001888 */
[----:B------:R-:W4:Y:S07]  /*73b0*/  LDSM.16.M88.4 R4, [R189] ;  /* 0x00000000bd04783b */ /* 0x000f2e0000000200 */
        /* <DEDUP_REMOVED lines=10> */
[C---:B--2---:R-:W-:Y:S08]  /*7460*/  HMMA.16816.F32 R148, R140.reuse, R144, R148 ;  /* 0x000000908c94723c */ /* 0x044ff00000001894 */
[----:B------:R-:W-:Y:S01]  /*7470*/  HMMA.16816.F32 R168, R140, R146, R168 ;  /* 0x000000928ca8723c */ /* 0x000fe200000018a8 */
[----:B------:R-:W-:Y:S04]  /*7480*/  LDSM.16.M88.4 R144, [R206+0x8000] ;  /* 0x00800000ce90783b */ /* 0x000fe80000000200 */
[----:B------:R-:W-:Y:S03]  /*7490*/  LDSM.16.M88.4 R140, [R187] ;  /* 0x00000000bb8c783b */ /* 0x000fe60000000200 */
[C---:B---3--:R-:W-:Y:S08]  /*74a0*/  HMMA.16816.F32 R28, R8.reuse, R24, R28 ;  /* 0x00000018081c723c */ /* 0x048ff0000000181c */
[----:B------:R-:W-:Y:S01]  /*74b0*/  HMMA.16816.F32 R136, R8, R26, R136 ;  /* 0x0000001a0888723c */ /* 0x000fe20000001888 */
[----:B------:R-:W2:Y:S07]  /*74c0*/  LDSM.16.M88.4 R24, [R199+0xe800] ;  /* 0x00e80000c718783b */ /* 0x000eae0000000200 */
[C---:B------:R-:W-:Y:S08]  /*74d0*/  HMMA.16816.F32 R16, R172.reuse, R32, R16 ;  /* 0x00000020ac10723c */ /* 0x040ff00000001810 */
[----:B------:R-:W-:Y:S01]  /*74e0*/  HMMA.16816.F32 R12, R172, R34, R12 ;  /* 0x00000022ac0c723c */ /* 0x000fe2000000180c */
[----:B------:R-:W-:Y:S07]  /*74f0*/  LDSM.16.M88.4 R32, [R186] ;  /* 0x00000000ba20783b */ /* 0x000fee0000000200 */
[C---:B----4-:R-:W-:Y:S08]  /*7500*/  HMMA.16816.F32 R156, R8.reuse, R4, R156 ;  /* 0x00000004089c723c */ /* 0x050ff0000000189c */
[C---:B------:R-:W-:Y:S01]  /*7510*/  HMMA.16816.F32 R152, R8.reuse, R6, R152 ;  /* 0x000000060898723c */ /* 0x040fe20000001898 */
[----:B------:R-:W3:Y:S07]  /*7520*/  LDSM.16.M88.4 R4, [R205+0x10000] ;  /* 0x01000000cd04783b */ /* 0x000eee0000000200 */
[C---:B-1----:R-:W-:Y:S08]  /*7530*/  HMMA.16816.F32 R148, R8.reuse, R132, R148 ;  /* 0x000000840894723c */ /* 0x042ff00000001894 */
[----:B------:R-:W-:Y:S01]  /*7540*/  HMMA.16816.F32 R168, R8, R134, R168 ;  /* 0x0000008608a8723c */ /* 0x000fe200000018a8 */
[----:B------:R-:W1:Y:S04]  /*7550*/  LDSM.16.M88.4 R8, [R199+0xf000] ;  /* 0x00f00000c708783b */ /* 0x000e680000000200 */
[----:B------:R-:W4:Y:S03]  /*7560*/  LDSM.16.M88.4 R132, [R204+0x8000] ;  /* 0x00800000cc84783b */ /* 0x000f260000000200 */
[C---:B------:R-:W-:Y:S08]  /*7570*/  HMMA.16816.F32 R16, R164.reuse, R20, R16 ;  /* 0x00000014a410723c */ /* 0x040ff00000001810 */
[----:B------:R-:W-:Y:S01]  /*7580*/  HMMA.16816.F32 R12, R164, R22, R12 ;  /* 0x00000016a40c723c */ /* 0x000fe2000000180c */
[----:B------:R-:W-:Y:S07]  /*7590*/  LDSM.16.M88.4 R20, [R199+0x10000] ;  /* 0x01000000c714783b */ /* 0x000fee0000000200 */
[C---:B--2---:R-:W-:Y:S08]  /*75a0*/  HMMA.16816.F32 R28, R172.reuse, R24, R28 ;  /* 0x00000018ac1c723c */ /* 0x044ff0000000181c */
[----:B------:R-:W-:Y:S01]  /*75b0*/  HMMA.16816.F32 R136, R172, R26, R136 ;  /* 0x0000001aac88723c */ /* 0x000fe20000001888 */
[----:B------:R-:W2:Y:S07]  /*75c0*/  LDSM.16.M88.4 R24, [R202+0x8000] ;  /* 0x00800000ca18783b */ /* 0x000eae0000000200 */
[C---:B---3--:R-:W-:Y:S08]  /*75d0*/  HMMA.16816.F32 R16, R144.reuse, R4, R16 ;  /* 0x000000049010723c */ /* 0x048ff00000001810 */
        /* <DEDUP_REMOVED lines=13> */
[----:B------:R-:W3:Y:S07]  /*76b0*/  LDSM.16.M88.4 R176, [R192+0x3800] ;  /* 0x00380000c0b0783b */ /* 0x000eee0000000200 */
[----:B------:R-:W-:Y:S01]  /*76c0*/  HMMA.16816.F32 R160, R164, R162, R152 ;  /* 0x000000a2a4a0723c */ /* 0x000fe20000001898 */
[----:B------:R-:W-:Y:S07]  /*76d0*/  LDSM.16.M88.4 R152, [R192+0x4800] ;  /* 0x00480000c098783b */ /* 0x000fee0000000200 */
[C---:B------:R-:W-:Y:S08]  /*76e0*/  HMMA.16816.F32 R148, R172.reuse, R180, R148 ;  /* 0x000000b4ac94723c */ /* 0x040ff00000001894 */
[----:B------:R-:W-:Y:S01]  /*76f0*/  HMMA.16816.F32 R172, R172, R182, R168 ;  /* 0x000000b6acac723c */ /* 0x000fe200000018a8 */
[----:B------:R-:W4:Y:S07]  /*7700*/  LDSM.16.M88.4 R168, [R199+0x10800] ;  /* 0x01080000c7a8783b */ /* 0x000f2e0000000200 */
[C---:B--2---:R-:W-:Y:S08]  /*7710*/  HMMA.16816.F32 R16, R24.reuse, R20, R16 ;  /* 0x000000141810723c */ /* 0x044ff00000001810 */
[----:B------:R-:W-:Y:S01]  /*7720*/  HMMA.16816.F32 R12, R24, R22, R12 ;  /* 0x00000016180c723c */ /* 0x000fe2000000180c */
[----:B------:R-:W2:Y:S07]  /*7730*/  LDSM.16.M88.4 R20, [R185] ;  /* 0x00000000b914783b */ /* 0x000eae0000000200 */
[----:B------:R-:W-:Y:S08]  /*7740*/  HMMA.16816.F32 R28, R132, R32, R28 ;  /* 0x00000020841c723c */ /* 0x000ff0000000181c */
[----:B-1----:R-:W-:Y:S08]  /*7750*/  HMMA.16816.F32 R156, R144, R140, R156 ;  /* 0x0000008c909c723c */ /* 0x002ff0000000189c */
[----:B------:R-:W-:Y:S01]  /*7760*/  HMMA.16816.F32 R136, R132, R34, R136 ;  /* 0x000000228488723c */ /* 0x000fe20000001888 */
[----:B------:R-:W1:Y:S07]  /*7770*/  LDSM.16.M88.4 R32, [R205+0x11800] ;  /* 0x01180000cd20783b */ /* 0x000e6e0000000200 */
[----:B------:R-:W-:Y:S08]  /*7780*/  HMMA.16816.F32 R160, R144, R142, R160 ;  /* 0x0000008e90a0723c */ /* 0x000ff000000018a0 */
[----:B---3--:R-:W-:Y:S08]  /*7790*/  HMMA.16816.F32 R148, R164, R176, R148 ;  /* 0x000000b0a494723c */ /* 0x008ff00000001894 */
[----:B------:R-:W-:Y:S08]  /*77a0*/  HMMA.16816.F32 R12, R8, R6, R12 ;  /* 0x00000006080c723c */ /* 0x000ff0000000180c */
[----:B----4-:R-:W-:Y:S08]  /*77b0*/  HMMA.16816.F32 R28, R24, R168, R28 ;  /* 0x000000a8181c723c */ /* 0x010ff0000000181c */
[C---:B--2---:R-:W-:Y:S08]  /*77c0*/  HMMA.16816.F32 R156, R132.reuse, R20, R156 ;  /* 0x00000014849c723c */ /* 0x044ff0000000189c */
[----:B------:R-:W-:Y:S01]  /*77d0*/  HMMA.16816.F32 R160, R132, R22, R160 ;  /* 0x0000001684a0723c */ /* 0x000fe200000018a0 */
[----:B------:R-:W2:Y:S01]  /*77e0*/  LDSM.16.M88.4 R20, [R184] ;  /* 0x00000000b814783b */ /* 0x000ea20000000200 */
[----:B------:R-:W-:-:S02]  /*77f0*/  FMUL.FTZ R12, R12, c[0x0][0x2ec] ;  /* 0x0000bb000c0c7a20 */ /* 0x000fc40000410000 */
[----:B------:R-:W-:Y:S02]  /*7800*/  FMUL.FTZ R13, R13, c[0x0][0x2ec] ;  /* 0x0000bb000d0d7a20 */ /* 0x000fe40000410000 */
[----:B------:R-:W-:Y:S02]  /*7810*/  FMUL.FTZ R14, R14, c[0x0][0x2ec] ;  /* 0x0000bb000e0e7a20 */ /* 0x000fe40000410000 */
[----:B------:R-:W-:Y:S01]  /*7820*/  HMMA.16816.F32 R16, R8, R4, R16 ;  /* 0x000000040810723c */ /* 0x000fe20000001810 */
[----:B------:R-:W3:Y:S01]  /*7830*/  LDSM.16.M88.4 R4, [R199+0x11000] ;  /* 0x01100000c704783b */ /* 0x000ee20000000200 */
[----:B------:R-:W-:Y:S01]  /*7840*/  MUFU.TANH R168, R14 ;  /* 0x0000000e00a87308 */ /* 0x000fe20000002400 */
[----:B------:R-:W-:-:S05]  /*7850*/  FMUL.FTZ R169, R15, c[0x0][0x2ec] ;  /* 0x0000bb000fa97a20 */ /* 0x000fca0000410000 */
[----:B------:R-:W-:Y:S02]  /*7860*/  HMMA.16816.F32 R172, R164, R178, R172 ;  /* 0x000000b2a4ac723c */ /* 0x000fe400000018ac */
[----:B------:R-:W-:Y:S06]  /*7870*/  MUFU.TANH R169, R169 ;  /* 0x000000a900a97308 */ /* 0x000fec0000002400 */
[----:B-1----:R-:W-:Y:S08]  /*7880*/  HMMA.16816.F32 R148, R144, R32, R148 ;  /* 0x000000209094723c */ /* 0x002ff00000001894 */
[----:B------:R-:W-:Y:S01]  /*7890*/  HMMA.16816.F32 R28, R8, R152, R28 ;  /* 0x00000098081c723c */ /* 0x000fe2000000181c */
[----:B------:R-:W-:Y:S01]  /*78a0*/  MUFU.TANH R152, R12 ;  /* 0x0000000c00987308 */ /* 0x000fe20000002400 */
[----:B------:R-:W-:-:S02]  /*78b0*/  FMUL.FTZ R16, R16, c[0x0][0x2ec] ;  /* 0x0000bb0010107a20 */ /* 0x000fc40000410000 */
[----:B------:R-:W-:Y:S02]  /*78c0*/  FMUL.FTZ R17, R17, c[0x0][0x2ec] ;  /* 0x0000bb0011117a20 */ /* 0x000fe40000410000 */
[----:B------:R-:W-:Y:S02]  /*78d0*/  FMUL.FTZ R143, R18, c[0x0][0x2ec] ;  /* 0x0000bb00128f7a20 */ /* 0x000fe40000410000 */
[----:B------:R-:W-:Y:S01]  /*78e0*/  HMMA.16816.F32 R172, R144, R34, R172 ;  /* 0x0000002290ac723c */ /* 0x000fe200000018ac */
[----:B------:R1:W-:Y:S01]  /*78f0*/  MUFU.TANH R153, R13 ;  /* 0x0000000d00997308 */ /* 0x0003e20000002400 */
[----:B------:R-:W-:-:S06]  /*7900*/  FMUL.FTZ R142, R19, c[0x0][0x2ec] ;  /* 0x0000bb00138e7a20 */ /* 0x000fcc0000410000 */
[----:B--2---:R-:W-:Y:S01]  /*7910*/  HMMA.16816.F32 R148, R132, R20, R148 ;  /* 0x000000148494723c */ /* 0x004fe20000001894 */
[----:B------:R-:W-:Y:S07]  /*7920*/  MUFU.TANH R140, R16 ;  /* 0x00000010008c7308 */ /* 0x000fee0000002400 */
[----:B---3--:R-:W-:Y:S01]  /*7930*/  HMMA.16816.F32 R156, R24, R4, R156 ;  /* 0x00000004189c723c */ /* 0x008fe2000000189c */
[----:B-1----:R-:W1:Y:S01]  /*7940*/  LDSM.16.M88.4 R12, [R199+0x11800] ;  /* 0x01180000c70c783b */ /* 0x002e620000000200 */
[----:B------:R2:W-:Y:S01]  /*7950*/  MUFU.TANH R141, R17 ;  /* 0x00000011008d7308 */ /* 0x0005e20000002400 */
[----:B------:R-:W-:-:S02]  /*7960*/  FMUL.FTZ R29, R29, c[0x0][0x2ec] ;  /* 0x0000bb001d1d7a20 */ /* 0x000fc40000410000 */
[----:B------:R-:W-:Y:S02]  /*7970*/  FMUL.FTZ R30, R30, c[0x0][0x2ec] ;  /* 0x0000bb001e1e7a20 */ /* 0x000fe40000410000 */
[----:B------:R-:W-:Y:S01]  /*7980*/  FMUL.FTZ R28, R28, c[0x0][0x2ec] ;  /* 0x0000bb001c1c7a20 */ /* 0x000fe20000410000 */
[----:B------:R-:W-:Y:S01]  /*7990*/  HMMA.16816.F32 R160, R24, R6, R160 ;  /* 0x0000000618a0723c */ /* 0x000fe200000018a0 */
[----:B------:R-:W-:Y:S01]  /*79a0*/  LDSM.16.M88.4 R4, [R192+0x5800] ;  /* 0x00580000c004783b */ /* 0x000fe20000000200 */
[----:B------:R-:W3:Y:S01]  /*79b0*/  MUFU.TANH R142, R142 ;  /* 0x0000008e008e7308 */ /* 0x000ee20000002400 */
[----:B------:R-:W-:-:S05]  /*79c0*/  FMUL.FTZ R31, R31, c[0x0][0x2ec] ;  /* 0x0000bb001f1f7a20 */ /* 0x000fca0000410000 */
[----:B------:R-:W-:Y:S01]  /*79d0*/  HMMA.16816.F32 R136, R24, R170, R136 ;  /* 0x000000aa1888723c */ /* 0x000fe20000001888 */
[----:B--2---:R-:W2:Y:S01]  /*79e0*/  LDSM.16.M88.4 R16, [R192+0x5000] ;  /* 0x00500000c010783b */ /* 0x004ea20000000200 */
[----:B------:R-:W-:Y:S01]  /*79f0*/  MUFU.TANH R29, R29 ;  /* 0x0000001d001d7308 */ /* 0x000fe20000002400 */
[----:B------:R-:W-:-:S05]  /*7a00*/  DEPBAR.LE SB0, 0x0 ;  /* 0x000080000000791a */ /* 0x000fca0000000000 */
[----:B------:R-:W-:Y:S02]  /*7a10*/  HMMA.16816.F32 R172, R132, R22, R172 ;  /* 0x0000001684ac723c */ /* 0x000fe400000018ac */
[----:B------:R-:W4:Y:S05]  /*7a20*/  MUFU.TANH R30, R30 ;  /* 0x0000001e001e7308 */ /* 0x000f2a0000002400 */
[C---:B------:R-:W-:Y:S01]  /*7a30*/  IADD3 R22, R228.reuse, 0x19, RZ ;  /* 0x00000019e4167810 */ /* 0x040fe20007ffe0ff */
[----:B------:R-:W-:Y:S02]  /*7a40*/  IMAD.MOV.U32 R133, RZ, RZ, R3 ;  /* 0x000000ffff857224 */ /* 0x000fe400078e0003 */
[----:B------:R-:W5:Y:S06]  /*7a50*/  MUFU.TANH R28, R28 ;  /* 0x0000001c001c7308 */ /* 0x000f6c0000002400 */
[----:B------:R-:W-:Y:S02]  /*7a60*/  HMMA.16816.F32 R136, R8, R154, R136 ;  /* 0x0000009a0888723c */ /* 0x000fe40000001888 */
[----:B------:R-:W2:Y:S06]  /*7a70*/  MUFU.TANH R31, R31 ;  /* 0x0000001f001f7308 */ /* 0x000eac0000002400 */
[C---:B-1----:R-:W-:Y:S02]  /*7a80*/  HMMA.16816.F32 R148, R24.reuse, R12, R148 ;  /* 0x0000000c1894723c */ /* 0x042fe40000001894 */
[----:B------:R-:W-:Y:S05]  /*7a90*/  MUFU.TANH R143, R143 ;  /* 0x0000008f008f7308 */ /* 0x000fea0000002400 */
[----:B------:R-:W-:Y:S01]  /*7aa0*/  IADD3 R13, R228, 0x1, RZ ;  /* 0x00000001e40d7810 */ /* 0x000fe20007ffe0ff */
[----:B------:R-:W-:Y:S03]  /*7ab0*/  HMMA.16816.F32 R172, R24, R14, R172 ;  /* 0x0000000e18ac723c */ /* 0x000fe600000018ac */
[C---:B------:R-:W-:Y:S01]  /*7ac0*/  ISETP.GE.AND P5, PT, R13.reuse, R226, PT ;  /* 0x000000e20d00720c */ /* 0x040fe20003fa6270 */
[----:B------:R-:W-:Y:S01]  /*7ad0*/  BAR.SYNC.DEFER_BLOCKING 0x0 ;  /* 0x0000000000007b1d */ /* 0x000fe20000010000 */
[----:B------:R-:W-:-:S02]  /*7ae0*/  ISETP.GE.AND P2, PT, R13, R221, PT ;  /* 0x000000dd0d00720c */ /* 0x000fc40003f46270 */
[----:B------:R-:W-:Y:S01]  /*7af0*/  IADD3 R13, R228, 0x8, RZ ;  /* 0x00000008e40d7810 */ /* 0x000fe20007ffe0ff */
[C---:B--2---:R-:W-:Y:S01]  /*7b00*/  HMMA.16816.F32 R156, R8.reuse, R16, R156 ;  /* 0x00000010089c723c */ /* 0x044fe2000000189c */
[----:B------:R-:W-:Y:S02]  /*7b10*/  FMUL.FTZ R137, R137, c[0x0][0x2ec] ;  /* 0x0000bb0089897a20 */ /* 0x000fe40000410000 */
[----:B------:R-:W-:Y:S01]  /*7b20*/  FMUL.FTZ R21, R139, c[0x0][0x2ec] ;  /* 0x0000bb008b157a20 */ /* 0x000fe20000410000 */
[C---:B------:R-:W-:Y:S01]  /*7b30*/  ISETP.GE.AND P4, PT, R13.reuse, R226, PT ;  /* 0x000000e20d00720c */ /* 0x040fe20003f86270 */
[----:B------:R-:W-:Y:S01]  /*7b40*/  MUFU.TANH R20, R137 ;  /* 0x0000008900147308 */ /* 0x000fe20000002400 */
[----:B------:R-:W-:Y:S01]  /*7b50*/  ISETP.GE.AND P1, PT, R13, R221, PT ;  /* 0x000000dd0d00720c */ /* 0x000fe20003f26270 */
[----:B------:R-:W-:Y:S01]  /*7b60*/  FMUL.FTZ R16, R136, c[0x0][0x2ec] ;  /* 0x0000bb0088107a20 */ /* 0x000fe20000410000 */
[----:B------:R-:W-:Y:S01]  /*7b70*/  HMMA.16816.F32 R160, R8, R18, R160 ;  /* 0x0000001208a0723c */ /* 0x000fe200000018a0 */
[----:B------:R-:W-:Y:S01]  /*7b80*/  FMUL.FTZ R17, R138, c[0x0][0x2ec] ;  /* 0x0000bb008a117a20 */ /* 0x000fe20000410000 */
[----:B---3--:R-:W-:-:S02]  /*7b90*/  FSEL R13, R142, -INF , !P2 ;  /* 0xff8000008e0d7808 */ /* 0x008fc40005000000 */
[----:B------:R-:W-:Y:S01]  /*7ba0*/  FSEL R152, R152, -INF , !P4 ;  /* 0xff80000098987808 */ /* 0x000fe20006000000 */
[----:B------:R-:W1:Y:S01]  /*7bb0*/  MUFU.TANH R16, R16 ;  /* 0x0000001000107308 */ /* 0x000e620000002400 */
[----:B------:R-:W-:Y:S02]  /*7bc0*/  FSEL R15, R168, -INF , !P1 ;  /* 0xff800000a80f7808 */ /* 0x000fe40004800000 */
[C---:B------:R-:W-:Y:S05]  /*7bd0*/  HMMA.16816.F32 R148, R8.reuse, R4, R148 ;  /* 0x000000040894723c */ /* 0x040fea0000001894 */
[----:B------:R-:W2:Y:S02]  /*7be0*/  MUFU.TANH R17, R17 ;  /* 0x0000001100117308 */ /* 0x000ea40000002400 */
[C---:B------:R-:W-:Y:S01]  /*7bf0*/  IADD3 R4, R228.reuse, 0x9, RZ ;  /* 0x00000009e4047810 */ /* 0x040fe20007ffe0ff */
[----:B------:R-:W-:Y:S01]  /*7c00*/  FMUL.FTZ R19, R159, c[0x0][0x2ec] ;  /* 0x0000bb009f137a20 */ /* 0x000fe20000410000 */
[----:B------:R-:W-:Y:S01]  /*7c10*/  IADD3 R5, R228, 0x10, RZ ;  /* 0x00000010e4057810 */ /* 0x000fe20007ffe0ff */
[----:B------:R-:W-:Y:S01]  /*7c20*/  HMMA.16816.F32 R172, R8, R6, R172 ;  /* 0x0000000608ac723c */ /* 0x000fe200000018ac */
[-C--:B------:R-:W-:Y:S01]  /*7c30*/  ISETP.GE.AND P0, PT, R4, R226.reuse, PT ;  /* 0x000000e20400720c */ /* 0x080fe20003f06270 */
[----:B------:R-:W-:Y:S01]  /*7c40*/  FMUL.FTZ R156, R156, c[0x0][0x2ec] ;  /* 0x0000bb009c9c7a20 */ /* 0x000fe20000410000 */
[-C--:B------:R-:W-:Y:S01]  /*7c50*/  ISETP.GE.AND P6, PT, R4, R221.reuse, PT ;  /* 0x000000dd0400720c */ /* 0x080fe20003fc6270 */
[----:B------:R-:W3:Y:S01]  /*7c60*/  MUFU.TANH R21, R21 ;  /* 0x0000001500157308 */ /* 0x000ee20000002400 */
[----:B------:R-:W-:Y:S01]  /*7c70*/  FSEL R4, R141, -INF , !P5 ;  /* 0xff8000008d047808 */ /* 0x000fe20006800000 */
[----:B------:R-:W-:Y:S01]  /*7c80*/  FMUL.FTZ R18, R160, c[0x0][0x2ec] ;  /* 0x0000bb00a0127a20 */ /* 0x000fe20000410000 */
[-C--:B------:R-:W-:Y:S01]  /*7c90*/  ISETP.GE.AND P3, PT, R5, R226.reuse, PT ;  /* 0x000000e20500720c */ /* 0x080fe20003f66270 */
[----:B------:R-:W-:Y:S01]  /*7ca0*/  FMUL.FTZ R157, R157, c[0x0][0x2ec] ;  /* 0x0000bb009d9d7a20 */ /* 0x000fe20000410000 */
[-C--:B------:R-:W-:Y:S01]  /*7cb0*/  ISETP.GE.AND P5, PT, R5, R221.reuse, PT ;  /* 0x000000dd0500720c */ /* 0x080fe20003fa6270 */
[----:B------:R-:W-:Y:S01]  /*7cc0*/  FMUL.FTZ R158, R158, c[0x0][0x2ec] ;  /* 0x0000bb009e9e7a20 */ /* 0x000fe20000410000 */
[C---:B------:R-:W-:Y:S01]  /*7cd0*/  IADD3 R5, R228.reuse, 0x11, RZ ;  /* 0x00000011e4057810 */ /* 0x040fe20007ffe0ff */
[----:B------:R-:W1:Y:S01]  /*7ce0*/  MUFU.TANH R170, R156 ;  /* 0x0000009c00aa7308 */ /* 0x000e620000002400 */
[----:B------:R-:W-:Y:S01]  /*7cf0*/  IADD3 R7, R228, 0x20, RZ ;  /* 0x00000020e4077810 */ /* 0x000fe20007ffe0ff */
[----:B------:R-:W-:Y:S01]  /*7d00*/  FMUL.FTZ R141, R151, c[0x0][0x2ec] ;  /* 0x0000bb00978d7a20 */ /* 0x000fe20000410000 */
[-C--:B------:R-:W-:Y:S01]  /*7d10*/  ISETP.GE.AND P2, PT, R5, R226.reuse, PT ;  /* 0x000000e20500720c */ /* 0x080fe20003f46270 */
[----:B------:R-:W-:Y:S01]  /*7d20*/  FMUL.FTZ R161, R161, c[0x0][0x2ec] ;  /* 0x0000bb00a1a17a20 */ /* 0x000fe20000410000 */
[-C--:B------:R-:W-:Y:S01]  /*7d30*/  ISETP.GE.AND P4, PT, R5, R221.reuse, PT ;  /* 0x000000dd0500720c */ /* 0x080fe20003f86270 */
[----:B------:R-:W-:Y:S01]  /*7d40*/  FMUL.FTZ R162, R162, c[0x0][0x2ec] ;  /* 0x0000bb00a2a27a20 */ /* 0x000fe20000410000 */
[----:B------:R-:W-:Y:S01]  /*7d50*/  IADD3 R5, R228, 0x18, RZ ;  /* 0x00000018e4057810 */ /* 0x000fe20007ffe0ff */
[----:B------:R-:W1:Y:S01]  /*7d60*/  MUFU.TANH R19, R19 ;  /* 0x0000001300137308 */ /* 0x000e620000002400 */
[----:B------:R-:W-:Y:S01]  /*7d70*/  FSEL R14, R153, -INF , !P0 ;  /* 0xff800000990e7808 */ /* 0x000fe20004000000 */
[----:B------:R-:W-:Y:S01]  /*7d80*/  FMUL.FTZ R163, R163, c[0x0][0x2ec] ;  /* 0x0000bb00a3a37a20 */ /* 0x000fe20000410000 */
[CC--:B------:R-:W-:Y:S01]  /*7d90*/  ISETP.GE.AND P1, PT, R5.reuse, R226.reuse, PT ;  /* 0x000000e20500720c */ /* 0x0c0fe20003f26270 */
[----:B------:R-:W-:Y:S01]  /*7da0*/  FMUL.FTZ R148, R148, c[0x0][0x2ec] ;  /* 0x0000bb0094947a20 */ /* 0x000fe20000410000 */
[-C--:B------:R-:W-:Y:S01]  /*7db0*/  ISETP.GE.AND P0, PT, R5, R221.reuse, PT ;  /* 0x000000dd0500720c */ /* 0x080fe20003f06270 */
[----:B------:R-:W-:Y:S01]  /*7dc0*/  FMUL.FTZ R149, R149, c[0x0][0x2ec] ;  /* 0x0000bb0095957a20 */ /* 0x000fe20000410000 */
[----:B------:R-:W-:Y:S01]  /*7dd0*/  FSEL R5, R169, -INF , !P6 ;  /* 0xff800000a9057808 */ /* 0x000fe20007000000 */
[----:B------:R-:W1:Y:S01]  /*7de0*/  MUFU.TANH R18, R18 ;  /* 0x0000001200127308 */ /* 0x000e620000002400 */
[----:B----4-:R-:W-:Y:S01]  /*7df0*/  FSEL R27, R30, -INF , !P5 ;  /* 0xff8000001e1b7808 */ /* 0x010fe20006800000 */
[----:B------:R-:W-:Y:S01]  /*7e00*/  FMUL.FTZ R150, R150, c[0x0][0x2ec] ;  /* 0x0000bb0096967a20 */ /* 0x000fe20000410000 */
[----:B------:R-:W-:Y:S01]  /*7e10*/  FSEL R26, R29, -INF , !P2 ;  /* 0xff8000001d1a7808 */ /* 0x000fe20005000000 */
[----:B------:R-:W-:Y:S01]  /*7e20*/  FMUL.FTZ R142, R172, c[0x0][0x2ec] ;  /* 0x0000bb00ac8e7a20 */ /* 0x000fe20000410000 */
[-C--:B------:R-:W-:Y:S01]  /*7e30*/  ISETP.GE.AND P6, PT, R22, R226.reuse, PT ;  /* 0x000000e21600720c */ /* 0x080fe20003fc6270 */
[----:B------:R-:W-:Y:S01]  /*7e40*/  FMUL.FTZ R151, R175, c[0x0][0x2ec] ;  /* 0x0000bb00af977a20 */ /* 0x000fe20000410000 */
[C---:B------:R-:W-:Y:S01]  /*7e50*/  ISETP.GE.AND P5, PT, R7.reuse, R226, PT ;  /* 0x000000e20700720c */ /* 0x040fe20003fa6270 */
[----:B------:R-:W-:Y:S01]  /*7e60*/  MUFU.TANH R12, R157 ;  /* 0x0000009d000c7308 */ /* 0x000fe20000002400 */
[----:B------:R-:W-:Y:S01]  /*7e70*/  ISETP.GE.AND P2, PT, R7, R221, PT ;  /* 0x000000dd0700720c */ /* 0x000fe20003f46270 */
[----:B------:R-:W-:Y:S01]  /*7e80*/  FMUL.FTZ R173, R173, c[0x0][0x2ec] ;  /* 0x0000bb00adad7a20 */ /* 0x000fe20000410000 */
[----:B------:R-:W-:-:S02]  /*7e90*/  IADD3 R6, R228, 0x21, RZ ;  /* 0x00000021e4067810 */ /* 0x000fc40007ffe0ff */
[----:B------:R-:W-:Y:S02]  /*7ea0*/  IADD3 R7, R228, 0x28, RZ ;  /* 0x00000028e4077810 */ /* 0x000fe40007ffe0ff */
[----:B-----5:R-:W-:Y:S01]  /*7eb0*/  FSEL R24, R28, -INF , !P3 ;  /* 0xff8000001c187808 */ /* 0x020fe20005800000 */
[----:B------:R-:W4:Y:S01]  /*7ec0*/  MUFU.TANH R171, R158 ;  /* 0x0000009e00ab7308 */ /* 0x000f220000002400 */
[----:B------:R-:W-:Y:S02]  /*7ed0*/  ISETP.GE.AND P3, PT, R22, R221, PT ;  /* 0x000000dd1600720c */ /* 0x000fe40003f66270 */
[----:B------:R-:W-:Y:S02]  /*7ee0*/  FSEL R25, R31, -INF , !P4 ;  /* 0xff8000001f197808 */ /* 0x000fe40006000000 */
[----:B-1----:R-:W-:Y:S02]  /*7ef0*/  FSEL R22, R16, -INF , !P1 ;  /* 0xff80000010167808 */ /* 0x002fe40004800000 */
[----:B--2---:R-:W-:Y:S01]  /*7f00*/  FSEL R23, R17, -INF , !P0 ;  /* 0xff80000011177808 */ /* 0x004fe20004000000 */
[----:B------:R-:W1:Y:S01]  /*7f10*/  MUFU.TANH R141, R141 ;  /* 0x0000008d008d7308 */ /* 0x000e620000002400 */
[----:B------:R-:W-:-:S02]  /*7f20*/  FSEL R20, R20, -INF , !P6 ;  /* 0xff80000014147808 */ /* 0x000fc40007000000 */
[CC--:B------:R-:W-:Y:S02]  /*7f30*/  ISETP.GE.AND P4, PT, R6.reuse, R226.reuse, PT ;  /* 0x000000e20600720c */ /* 0x0c0fe40003f86270 */
[-C--:B------:R-:W-:Y:S02]  /*7f40*/  ISETP.GE.AND P1, PT, R6, R221.reuse, PT ;  /* 0x000000dd0600720c */ /* 0x080fe40003f26270 */
[C---:B------:R-:W-:Y:S01]  /*7f50*/  ISETP.GE.AND P0, PT, R7.reuse, R226, PT ;  /* 0x000000e20700720c */ /* 0x040fe20003f06270 */
[----:B------:R-:W-:Y:S01]  /*7f60*/  MUFU.TANH R166, R161 ;  /* 0x000000a100a67308 */ /* 0x000fe20000002400 */
[----:B------:R-:W-:Y:S02]  /*7f70*/  ISETP.GE.AND P6, PT, R7, R221, PT ;  /* 0x000000dd0700720c */ /* 0x000fe40003fc6270 */
[C---:B------:R-:W-:Y:S02]  /*7f80*/  IADD3 R6, R228.reuse, 0x29, RZ ;  /* 0x00000029e4067810 */ /* 0x040fe40007ffe0ff */
[----:B------:R-:W-:-:S02]  /*7f90*/  IADD3 R7, R228, 0x31, RZ ;  /* 0x00000031e4077810 */ /* 0x000fc40007ffe0ff */
[----:B---3--:R-:W-:Y:S01]  /*7fa0*/  FSEL R21, R21, -INF , !P3 ;  /* 0xff80000015157808 */ /* 0x008fe20005800000 */
[----:B------:R-:W2:Y:S01]  /*7fb0*/  MUFU.TANH R167, R162 ;  /* 0x000000a200a77308 */ /* 0x000ea20000002400 */
[----:B------:R-:W-:Y:S02]  /*7fc0*/  FSEL R170, R170, -INF , !P5 ;  /* 0xff800000aaaa7808 */ /* 0x000fe40006800000 */
[----:B------:R-:W-:Y:S02]  /*7fd0*/  FSEL R169, R19, -INF , !P1 ;  /* 0xff80000013a97808 */ /* 0x000fe40004800000 */
[----:B------:R-:W-:Y:S02]  /*7fe0*/  FSEL R168, R18, -INF , !P0 ;  /* 0xff80000012a87808 */ /* 0x000fe40004000000 */
[C---:B------:R-:W-:Y:S01]  /*7ff0*/  ISETP.GE.AND P3, PT, R6.reuse, R226, PT ;  /* 0x000000e20600720c */ /* 0x040fe20003f66270 */
[----:B------:R-:W3:Y:S01]  /*8000*/  MUFU.TANH R165, R163 ;  /* 0x000000a300a57308 */ /* 0x000ee20000002400 */
[----:B------:R-:W-:-:S02]  /*8010*/  ISETP.GE.AND P5, PT, R6, R221, PT ;  /* 0x000000dd0600720c */ /* 0x000fc40003fa6270 */
[CC--:B------:R-:W-:Y:S02]  /*8020*/  ISETP.GE.AND P1, PT, R7.reuse, R226.reuse, PT ;  /* 0x000000e20700720c */ /* 0x0c0fe40003f26270 */
[----:B------:R-:W-:Y:S01]  /*8030*/  ISETP.GE.AND P0, PT, R7, R221, PT ;  /* 0x000000dd0700720c */ /* 0x000fe20003f06270 */
[----:B------:R-:W-:Y:S01]  /*8040*/  FMUL.FTZ R7, R174, c[0x0][0x2ec] ;  /* 0x0000bb00ae077a20 */ /* 0x000fe20000410000 */
[----:B------:R-:W-:Y:S01]  /*8050*/  IADD3 R6, R228, 0x30, RZ ;  /* 0x00000030e4067810 */ /* 0x000fe20007ffe0ff */
[----:B------:R-:W5:Y:S01]  /*8060*/  MUFU.TANH R156, R148 ;  /* 0x00000094009c7308 */ /* 0x000f620000002400 */
[----:B----4-:R-:W-:Y:S02]  /*8070*/  FSEL R171, R171, -INF , !P2 ;  /* 0xff800000abab7808 */ /* 0x010fe40005000000 */
[----:B------:R-:W-:Y:S02]  /*8080*/  FSEL R172, R12, -INF , !P4 ;  /* 0xff8000000cac7808 */ /* 0x000fe40006000000 */
[----:B------:R-:W-:-:S02]  /*8090*/  ISETP.GE.AND P2, PT, R6, R226, PT ;  /* 0x000000e20600720c */ /* 0x000fc40003f46270 */
[----:B------:R-:W-:Y:S01]  /*80a0*/  ISETP.GE.AND P4, PT, R6, R221, PT ;  /* 0x000000dd0600720c */ /* 0x000fe20003f86270 */
[----:B------:R-:W4:Y:S01]  /*80b0*/  MUFU.TANH R154, R149 ;  /* 0x00000095009a7308 */ /* 0x000f220000002400 */
[----:B-1----:R-:W-:Y:S02]  /*80c0*/  FSEL R141, R141, -INF , !P0 ;  /* 0xff8000008d8d7808 */ /* 0x002fe40004000000 */
[----:B------:R-:W-:Y:S02]  /*80d0*/  ISETP.NE.AND P0, PT, R2, 0x3, PT ;  /* 0x000000030200780c */ /* 0x000fe40003f05270 */
[----:B--2---:R-:W-:Y:S02]  /*80e0*/  FSEL R167, R167, -INF , !P6 ;  /* 0xff800000a7a77808 */ /* 0x004fe40007000000 */
[----:B------:R-:W-:Y:S01]  /*80f0*/  FSEL R166, R166, -INF , !P3 ;  /* 0xff800000a6a67808 */ /* 0x000fe20005800000 */
[----:B------:R-:W1:Y:S01]  /*8100*/  MUFU.TANH R153, R150 ;  /* 0x0000009600997308 */ /* 0x000e620000002400 */
[----:B------:R-:W-:-:S02]  /*8110*/  ISETP.GE.AND P6, PT, R228, R226, PT ;  /* 0x000000e2e400720c */ /* 0x000fc40003fc6270 */
[C---:B------:R-:W-:Y:S02]  /*8120*/  ISETP.GE.AND P3, PT, R228.reuse, R221, PT ;  /* 0x000000dde400720c */ /* 0x040fe40003f66270 */
[C---:B------:R-:W-:Y:S02]  /*8130*/  IADD3 R8, R228.reuse, 0x38, RZ ;  /* 0x00000038e4087810 */ /* 0x040fe40007ffe0ff */
[----:B------:R-:W-:Y:S01]  /*8140*/  IADD3 R228, R228, 0x39, RZ ;  /* 0x00000039e4e47810 */ /* 0x000fe20007ffe0ff */
[----:B------:R-:W2:Y:S01]  /*8150*/  MUFU.TANH R142, R142 ;  /* 0x0000008e008e7308 */ /* 0x000ea20000002400 */
[----:B---3--:R-:W-:Y:S02]  /*8160*/  FSEL R165, R165, -INF , !P5 ;  /* 0xff800000a5a57808 */ /* 0x008fe40006800000 */
[----:B-----5:R-:W-:Y:S02]  /*8170*/  FSEL R156, R156, -INF , !P2 ;  /* 0xff8000009c9c7808 */ /* 0x020fe40005000000 */
[----:B----4-:R-:W-:-:S02]  /*8180*/  FSEL R154, R154, -INF , !P1 ;  /* 0xff8000009a9a7808 */ /* 0x010fc40004800000 */
[CC--:B------:R-:W-:Y:S01]  /*8190*/  ISETP.GE.AND P5, PT, R8.reuse, R226.reuse, PT ;  /* 0x000000e20800720c */ /* 0x0c0fe20003fa6270 */
[----:B------:R-:W3:Y:S01]  /*81a0*/  MUFU.TANH R6, R173 ;  /* 0x000000ad00067308 */ /* 0x000ee20000002400 */
[----:B-1----:R-:W-:Y:S02]  /*81b0*/  FSEL R153, R153, -INF , !P4 ;  /* 0xff80000099997808 */ /* 0x002fe40006000000 */
[-C--:B------:R-:W-:Y:S02]  /*81c0*/  ISETP.GE.AND P2, PT, R8, R221.reuse, PT ;  /* 0x000000dd0800720c */ /* 0x080fe40003f46270 */
[C---:B------:R-:W-:Y:S02]  /*81d0*/  ISETP.GE.AND P4, PT, R228.reuse, R226, PT ;  /* 0x000000e2e400720c */ /* 0x040fe40003f86270 */
[----:B------:R-:W-:Y:S01]  /*81e0*/  ISETP.GE.AND P1, PT, R228, R221, PT ;  /* 0x000000dde400720c */ /* 0x000fe20003f26270 */
[----:B------:R-:W1:Y:S01]  /*81f0*/  MUFU.TANH R7, R7 ;  /* 0x0000000700077308 */ /* 0x000e620000002400 */
[----:B------:R-:W-:-:S02]  /*8200*/  FSEL R3, R140, -INF , !P6 ;  /* 0xff8000008c037808 */ /* 0x000fc40007000000 */
[----:B------:R-:W-:Y:S02]  /*8210*/  FSEL R9, R143, -INF , !P3 ;  /* 0xff8000008f097808 */ /* 0x000fe40005800000 */
[----:B--2---:R-:W-:-:S03]  /*8220*/  FSEL R142, R142, -INF , !P5 ;  /* 0xff8000008e8e7808 */ /* 0x004fc60006800000 */
[----:B------:R-:W2:Y:S01]  /*8230*/  MUFU.TANH R151, R151 ;  /* 0x0000009700977308 */ /* 0x000ea20000002400 */
[----:B---3--:R-:W-:Y:S02]  /*8240*/  FSEL R140, R6, -INF , !P4 ;  /* 0xff800000068c7808 */ /* 0x008fe40006000000 */
[----:B-1----:R-:W-:Y:S02]  /*8250*/  FSEL R143, R7, -INF , !P2 ;  /* 0xff800000078f7808 */ /* 0x002fe40005000000 */
[----:B--2---:R-:W-:Y:S01]  /*8260*/  FSEL R151, R151, -INF , !P1 ;  /* 0xff80000097977808 */ /* 0x004fe20004800000 */
        /* <DEDUP_REMOVED lines=23> */
.L_x_39:
        /* <DEDUP_REMOVED lines=42> */
[----:B-1----:R-:W-:-:S04]  /*8680*/  FMNMX.FTZ R132, R11, R132, !PT ;  /* 0x000000840b847209 */ /* 0x002fc80007810000 */
[C---:B------:R-:W-:Y:S01]  /*8690*/  FSETP.NEU.FTZ.AND P1, PT, R132.reuse, -INF , PT ;  /* 0xff8000008400780b */ /* 0x040fe20003f3d000 */
[----:B------:R-:W-:-:S05]  /*86a0*/  FMUL.FTZ R155, R132, c[0x0][0x23c] ;  /* 0x00008f00849b7a20 */ /* 0x000fca0000410000 */
[----:B------:R-:W-:-:S05]  /*86b0*/  FSEL R155, R155, RZ, P1 ;  /* 0x000000ff9b9b7208 */ /* 0x000fca0000800000 */
[--C-:B------:R-:W-:Y:S01]  /*86c0*/  FFMA.FTZ R148, R3, c[0x0][0x23c], -R155.reuse ;  /* 0x00008f0003947a23 */ /* 0x100fe2000001089b */
[----:B--2---:R-:W-:Y:S01]  /*86d0*/  FMNMX.FTZ R3, R7, R6, !PT ;  /* 0x0000000607037209 */ /* 0x004fe20007810000 */
[--C-:B------:R-:W-:Y:S01]  /*86e0*/  FFMA.FTZ R147, R4, c[0x0][0x23c], -R155.reuse ;  /* 0x00008f0004937a23 */ /* 0x100fe2000001089b */
[----:B------:R-:W-:Y:S01]  /*86f0*/  FSEL R7, R132, RZ, P1 ;  /* 0x000000ff84077208 */ /* 0x000fe20000800000 */
[--C-:B------:R-:W-:Y:S01]  /*8700*/  FFMA.FTZ R146, R152, c[0x0][0x23c], -R155.reuse ;  /* 0x00008f0098927a23 */ /* 0x100fe2000001089b */
[C---:B------:R-:W-:Y:S01]  /*8710*/  FSETP.NEU.FTZ.AND P0, PT, R3.reuse, -INF , PT ;  /* 0xff8000000300780b */ /* 0x040fe20003f1d000 */
[----:B------:R-:W-:Y:S01]  /*8720*/  FMUL.FTZ R4, R3, c[0x0][0x23c] ;  /* 0x00008f0003047a20 */ /* 0x000fe20000410000 */
[----:B------:R-:W-:Y:S01]  /*8730*/  MUFU.EX2 R148, R148 ;  /* 0x0000009400947308 */ /* 0x000fe20000000800 */
[--C-:B------:R-:W-:Y:S02]  /*8740*/  FFMA.FTZ R145, R14, c[0x0][0x23c], -R155.reuse ;  /* 0x00008f000e917a23 */ /* 0x100fe4000001089b */
[----:B------:R-:W-:Y:S01]  /*8750*/  FFMA.FTZ R157, R24, c[0x0][0x23c], -R155 ;  /* 0x00008f00189d7a23 */ /* 0x000fe2000001089b */
[----:B------:R-:W-:Y:S01]  /*8760*/  FSEL R152, R4, RZ, P0 ;  /* 0x000000ff04987208 */ /* 0x000fe20000000000 */
[----:B------:R-:W-:-:S02]  /*8770*/  FADD.FTZ R4, R236, -R7 ;  /* 0x80000007ec047221 */ /* 0x000fc40000010000 */
[----:B------:R-:W-:Y:S01]  /*8780*/  FFMA.FTZ R158, R26, c[0x0][0x23c], -R155 ;  /* 0x00008f001a9e7a23 */ /* 0x000fe2000001089b */
[----:B------:R-:W1:Y:S01]  /*8790*/  MUFU.EX2 R147, R147 ;  /* 0x0000009300937308 */ /* 0x000e620000000800 */
[--C-:B------:R-:W-:Y:S02]  /*87a0*/  FFMA.FTZ R135, R13, c[0x0][0x23c], -R152.reuse ;  /* 0x00008f000d877a23 */ /* 0x100fe40000010898 */
[--C-:B------:R-:W-:Y:S02]  /*87b0*/  FFMA.FTZ R134, R15, c[0x0][0x23c], -R152.reuse ;  /* 0x00008f000f867a23 */ /* 0x100fe40000010898 */
[----:B------:R-:W2:Y:S01]  /*87c0*/  LDSM.16.MT88.4 R12, [R198+0x12000] ;  /* 0x01200000c60c783b */ /* 0x000ea20000004200 */
[--C-:B------:R-:W-:Y:S01]  /*87d0*/  FFMA.FTZ R149, R5, c[0x0][0x23c], -R152.reuse ;  /* 0x00008f0005957a23 */ /* 0x100fe20000010898 */
[----:B------:R-:W-:Y:S01]  /*87e0*/  FSEL R5, R3, RZ, P0 ;  /* 0x000000ff03057208 */ /* 0x000fe20000000000 */
[----:B------:R-:W-:Y:S01]  /*87f0*/  FFMA.FTZ R144, R9, c[0x0][0x23c], -R152 ;  /* 0x00008f0009907a23 */ /* 0x000fe20000010898 */
[----:B------:R-:W-:Y:S01]  /*8800*/  MUFU.EX2 R146, R146 ;  /* 0x0000009200927308 */ /* 0x000fe20000000800 */
[----:B------:R-:W-:Y:S01]  /*8810*/  FMUL.FTZ R150, R4, c[0x0][0x23c] ;  /* 0x00008f0004967a20 */ /* 0x000fe20000410000 */
[----:B------:R-:W3:Y:S01]  /*8820*/  LDSM.16.MT88.4 R8, [R197+0x12000] ;  /* 0x01200000c508783b */ /* 0x000ee20000004200 */
[----:B------:R-:W-:Y:S01]  /*8830*/  FADD.FTZ R5, R0, -R5 ;  /* 0x8000000500057221 */ /* 0x000fe20000010000 */
[----:B------:R-:W-:Y:S01]  /*8840*/  ISETP.GE.AND P0, PT, R2, 0x4, PT ;  /* 0x000000040200780c */ /* 0x000fe20003f06270 */
[----:B------:R-:W-:-:S02]  /*8850*/  FFMA.FTZ R159, R22, c[0x0][0x23c], -R155 ;  /* 0x00008f00169f7a23 */ /* 0x000fc4000001089b */
[----:B------:R-:W-:Y:S01]  /*8860*/  FMUL.FTZ R0, R5, c[0x0][0x23c] ;  /* 0x00008f0005007a20 */ /* 0x000fe20000410000 */
[----:B------:R-:W4:Y:S01]  /*8870*/  MUFU.EX2 R145, R145 ;  /* 0x0000009100917308 */ /* 0x000f220000000800 */
[----:B-1----:R-:W-:Y:S01]  /*8880*/  F2FP.PACK_AB R4, R147, R148 ;  /* 0x000000949304723e */ /* 0x002fe200000000ff */
[--C-:B------:R-:W-:Y:S02]  /*8890*/  FFMA.FTZ R160, R20, c[0x0][0x23c], -R155.reuse ;  /* 0x00008f0014a07a23 */ /* 0x100fe4000001089b */
[--C-:B------:R-:W-:Y:S02]  /*88a0*/  FFMA.FTZ R161, R27, c[0x0][0x23c], -R152.reuse ;  /* 0x00008f001ba17a23 */ /* 0x100fe40000010898 */
[--C-:B------:R-:W-:Y:S02]  /*88b0*/  FFMA.FTZ R164, R25, c[0x0][0x23c], -R152.reuse ;  /* 0x00008f0019a47a23 */ /* 0x100fe40000010898 */
[----:B------:R-:W-:Y:S01]  /*88c0*/  MUFU.EX2 R144, R144 ;  /* 0x0000009000907308 */ /* 0x000fe20000000800 */
[--C-:B------:R-:W-:Y:S01]  /*88d0*/  FFMA.FTZ R162, R23, c[0x0][0x23c], -R152.reuse ;  /* 0x00008f0017a27a23 */ /* 0x100fe20000010898 */
[----:B------:R-:W-:Y:S01]  /*88e0*/  LDSM.16.MT88.4 R24, [R200+0x14800] ;  /* 0x01480000c818783b */ /* 0x000fe20000004200 */
[----:B------:R-:W-:Y:S01]  /*88f0*/  FFMA.FTZ R163, R21, c[0x0][0x23c], -R152 ;  /* 0x00008f0015a37a23 */ /* 0x000fe20000010898 */
[----:B------:R-:W-:Y:S01]  /*8900*/  @P0 IADD3 R221, R2, -0x4, RZ ;  /* 0xfffffffc02dd0810 */ /* 0x000fe20007ffe0ff */
[--C-:B------:R-:W-:Y:S01]  /*8910*/  FFMA.FTZ R173, R172, c[0x0][0x23c], -R155.reuse ;  /* 0x00008f00acad7a23 */ /* 0x100fe2000001089b */
[----:B------:R-:W-:Y:S01]  /*8920*/  LDSM.16.MT88.4 R20, [R198+0x14800] ;  /* 0x01480000c614783b */ /* 0x000fe20000004200 */
[--C-:B------:R-:W-:Y:S01]  /*8930*/  FFMA.FTZ R175, R166, c[0x0][0x23c], -R155.reuse ;  /* 0x00008f00a6af7a23 */ /* 0x100fe2000001089b */
[----:B------:R-:W1:Y:S01]  /*8940*/  MUFU.EX2 R135, R135 ;  /* 0x0000008700877308 */ /* 0x000e620000000800 */
[----:B----4-:R-:W-:Y:S01]  /*8950*/  F2FP.PACK_AB R6, R145, R146 ;  /* 0x000000929106723e */ /* 0x010fe200000000ff */
[----:B------:R-:W-:-:S02]  /*8960*/  FFMA.FTZ R170, R170, c[0x0][0x23c], -R155 ;  /* 0x00008f00aaaa7a23 */ /* 0x000fc4000001089b */
[--C-:B------:R-:W-:Y:S02]  /*8970*/  FFMA.FTZ R168, R168, c[0x0][0x23c], -R155.reuse ;  /* 0x00008f00a8a87a23 */ /* 0x100fe4000001089b */
[--C-:B------:R-:W-:Y:S02]  /*8980*/  FFMA.FTZ R166, R171, c[0x0][0x23c], -R152.reuse ;  /* 0x00008f00aba67a23 */ /* 0x100fe40000010898 */
[----:B------:R-:W-:Y:S01]  /*8990*/  MUFU.EX2 R134, R134 ;  /* 0x0000008600867308 */ /* 0x000fe20000000800 */
[--C-:B------:R-:W-:Y:S02]  /*89a0*/  FFMA.FTZ R169, R169, c[0x0][0x23c], -R152.reuse ;  /* 0x00008f00a9a97a23 */ /* 0x100fe40000010898 */
[--C-:B------:R-:W-:Y:S02]  /*89b0*/  FFMA.FTZ R167, R167, c[0x0][0x23c], -R152.reuse ;  /* 0x00008f00a7a77a23 */ /* 0x100fe40000010898 */
[----:B------:R-:W-:Y:S02]  /*89c0*/  FFMA.FTZ R172, R165, c[0x0][0x23c], -R152 ;  /* 0x00008f00a5ac7a23 */ /* 0x000fe40000010898 */
[--C-:B------:R-:W-:Y:S01]  /*89d0*/  FFMA.FTZ R165, R154, c[0x0][0x23c], -R155.reuse ;  /* 0x00008f009aa57a23 */ /* 0x100fe2000001089b */
[----:B------:R-:W4:Y:S01]  /*89e0*/  MUFU.EX2 R149, R149 ;  /* 0x0000009500957308 */ /* 0x000f220000000800 */
[----:B-1----:R-:W-:Y:S01]  /*89f0*/  F2FP.PACK_AB R5, R135, R144 ;  /* 0x000000908705723e */ /* 0x002fe200000000ff */
[----:B------:R-:W-:-:S02]  /*8a00*/  FFMA.FTZ R156, R156, c[0x0][0x23c], -R155 ;  /* 0x00008f009c9c7a23 */ /* 0x000fc4000001089b */
[--C-:B------:R-:W-:Y:S02]  /*8a10*/  FFMA.FTZ R154, R142, c[0x0][0x23c], -R155.reuse ;  /* 0x00008f008e9a7a23 */ /* 0x100fe4000001089b */
[--C-:B------:R-:W-:Y:S02]  /*8a20*/  FFMA.FTZ R153, R153, c[0x0][0x23c], -R152.reuse ;  /* 0x00008f0099997a23 */ /* 0x100fe40000010898 */
[----:B------:R-:W1:Y:S01]  /*8a30*/  MUFU.EX2 R150, R150 ;  /* 0x0000009600967308 */ /* 0x000e620000000800 */
[--C-:B------:R-:W-:Y:S02]  /*8a40*/  FFMA.FTZ R174, R141, c[0x0][0x23c], -R152.reuse ;  /* 0x00008f008dae7a23 */ /* 0x100fe40000010898 */
[--C-:B------:R-:W-:Y:S02]  /*8a50*/  FFMA.FTZ R171, R143, c[0x0][0x23c], -R152.reuse ;  /* 0x00008f008fab7a23 */ /* 0x100fe40000010898 */
[----:B------:R-:W-:Y:S02]  /*8a60*/  FFMA.FTZ R155, R140, c[0x0][0x23c], -R155 ;  /* 0x00008f008c9b7a23 */ /* 0x000fe4000001089b */
[----:B------:R-:W-:Y:S01]  /*8a70*/  FFMA.FTZ R152, R151, c[0x0][0x23c], -R152 ;  /* 0x00008f0097987a23 */ /* 0x000fe20000010898 */
[----:B------:R-:W5:Y:S01]  /*8a80*/  MUFU.EX2 R0, R0 ;  /* 0x0000000000007308 */ /* 0x000f620000000800 */
[----:B----4-:R-:W-:Y:S01]  /*8a90*/  F2FP.PACK_AB R7, R149, R134 ;  /* 0x000000869507723e */ /* 0x010fe200000000ff */
[----:B------:R-:W-:Y:S01]  /*8aa0*/  LDSM.16.MT88.4 R140, [R198+0x13800] ;  /* 0x01380000c68c783b */ /* 0x000fe20000004200 */
[----:B-1----:R-:W-:-:S05]  /*8ab0*/  FMUL.FTZ R120, R120, R150 ;  /* 0x0000009678787220 */ /* 0x002fca0000410000 */
[----:B------:R-:W-:Y:S01]  /*8ac0*/  MUFU.EX2 R157, R157 ;  /* 0x0000009d009d7308 */ /* 0x000fe20000000800 */
[-C--:B------:R-:W-:Y:S02]  /*8ad0*/  FMUL.FTZ R121, R121, R150.reuse ;  /* 0x0000009679797220 */ /* 0x080fe40000410000 */
[-C--:B------:R-:W-:Y:S02]  /*8ae0*/  FMUL.FTZ R116, R116, R150.reuse ;  /* 0x0000009674747220 */ /* 0x080fe40000410000 */
[----:B------:R-:W-:Y:S02]  /*8af0*/  FMUL.FTZ R117, R117, R150 ;  /* 0x0000009675757220 */ /* 0x000fe40000410000 */
[-C--:B-----5:R-:W-:Y:S01]  /*8b00*/  FMUL.FTZ R122, R122, R0.reuse ;  /* 0x000000007a7a7220 */ /* 0x0a0fe20000410000 */
[----:B------:R-:W1:Y:S01]  /*8b10*/  MUFU.EX2 R158, R158 ;  /* 0x0000009e009e7308 */ /* 0x000e620000000800 */
[-C--:B------:R-:W-:Y:S02]  /*8b20*/  FMUL.FTZ R123, R123, R0.reuse ;  /* 0x000000007b7b7220 */ /* 0x080fe40000410000 */
[----:B------:R-:W-:-:S02]  /*8b30*/  FMUL.FTZ R118, R118, R0 ;  /* 0x0000000076767220 */ /* 0x000fc40000410000 */
[----:B------:R-:W-:Y:S02]  /*8b40*/  FMUL.FTZ R119, R119, R0 ;  /* 0x0000000077777220 */ /* 0x000fe40000410000 */
[-C--:B------:R-:W-:Y:S01]  /*8b50*/  FMUL.FTZ R128, R128, R150.reuse ;  /* 0x0000009680807220 */ /* 0x080fe20000410000 */
[C---:B--2---:R-:W-:Y:S01]  /*8b60*/  HMMA.16816.F32 R120, R4.reuse, R12, R120 ;  /* 0x0000000c0478723c */ /* 0x044fe20000001878 */
[----:B------:R-:W-:Y:S01]  /*8b70*/  FMUL.FTZ R129, R129, R150 ;  /* 0x0000009681817220 */ /* 0x000fe20000410000 */
[----:B------:R-:W-:Y:S01]  /*8b80*/  MUFU.EX2 R159, R159 ;  /* 0x0000009f009f7308 */ /* 0x000fe20000000800 */
[-C--:B------:R-:W-:Y:S02]  /*8b90*/  FMUL.FTZ R130, R130, R0.reuse ;  /* 0x0000000082827220 */ /* 0x080fe40000410000 */
[----:B------:R-:W-:Y:S02]  /*8ba0*/  FMUL.FTZ R131, R131, R0 ;  /* 0x0000000083837220 */ /* 0x000fe40000410000 */
[-C--:B------:R-:W-:Y:S01]  /*8bb0*/  FMUL.FTZ R124, R124, R150.reuse ;  /* 0x000000967c7c7220 */ /* 0x080fe20000410000 */
[----:B------:R-:W-:Y:S01]  /*8bc0*/  HMMA.16816.F32 R116, R4, R14, R116 ;  /* 0x0000000e0474723c */ /* 0x000fe20000001874 */
[----:B------:R-:W2:Y:S01]  /*8bd0*/  LDSM.16.MT88.4 R12, [R200+0x14000] ;  /* 0x01400000c80c783b */ /* 0x000ea20000004200 */
        /* <DEDUP_REMOVED lines=18> */
[C---:B---3--:R-:W-:Y:S01]  /*8d00*/  HMMA.16816.F32 R112, R4.reuse, R8, R112 ;  /* 0x000000080470723c */ /* 0x048fe20000001870 */
[----:B------:R-:W-:Y:S02]  /*8d10*/  FMUL.FTZ R37, R37, R150 ;  /* 0x0000009625257220 */ /* 0x000fe40000410000 */
[-C--:B------:R-:W-:Y:S01]  /*8d20*/  FMUL.FTZ R38, R38, R0.reuse ;  /* 0x0000000026267220 */ /* 0x080fe20000410000 */
[----:B------:R-:W-:Y:S01]  /*8d30*/  MUFU.EX2 R162, R162 ;  /* 0x000000a200a27308 */ /* 0x000fe20000000800 */
[----:B------:R-:W-:Y:S02]  /*8d40*/  FMUL.FTZ R39, R39, R0 ;  /* 0x0000000027277220 */ /* 0x000fe40000410000 */
[-C--:B------:R-:W-:Y:S01]  /*8d50*/  FMUL.FTZ R40, R40, R150.reuse ;  /* 0x0000009628287220 */ /* 0x080fe20000410000 */
[----:B------:R-:W-:Y:S01]  /*8d60*/  HMMA.16816.F32 R108, R4, R10, R108 ;  /* 0x0000000a046c723c */ /* 0x000fe2000000186c */
[----:B------:R-:W3:Y:S01]  /*8d70*/  LDSM.16.MT88.4 R8, [R198+0x14000] ;  /* 0x01400000c608783b */ /* 0x000ee20000004200 */
[----:B------:R-:W-:-:S02]  /*8d80*/  FMUL.FTZ R41, R41, R150 ;  /* 0x0000009629297220 */ /* 0x000fc40000410000 */
[-C--:B------:R-:W-:Y:S01]  /*8d90*/  FMUL.FTZ R42, R42, R0.reuse ;  /* 0x000000002a2a7220 */ /* 0x080fe20000410000 */
[----:B------:R-:W1:Y:S01]  /*8da0*/  MUFU.EX2 R163, R163 ;  /* 0x000000a300a37308 */ /* 0x000e620000000800 */
[----:B------:R-:W-:Y:S02]  /*8db0*/  FMUL.FTZ R43, R43, R0 ;  /* 0x000000002b2b7220 */ /* 0x000fe40000410000 */
[C---:B--2---:R-:W-:Y:S01]  /*8dc0*/  HMMA.16816.F32 R36, R4.reuse, R12, R36 ;  /* 0x0000000c0424723c */ /* 0x044fe20000001824 */
[-C--:B------:R-:W-:Y:S02]  /*8dd0*/  FMUL.FTZ R104, R104, R150.reuse ;  /* 0x0000009668687220 */ /* 0x080fe40000410000 */
[----:B------:R-:W-:Y:S02]  /*8de0*/  FMUL.FTZ R105, R105, R150 ;  /* 0x0000009669697220 */ /* 0x000fe40000410000 */
[-C--:B------:R-:W-:Y:S01]  /*8df0*/  FMUL.FTZ R106, R106, R0.reuse ;  /* 0x000000006a6a7220 */ /* 0x080fe20000410000 */
[----:B------:R-:W-:Y:S01]  /*8e00*/  MUFU.EX2 R170, R170 ;  /* 0x000000aa00aa7308 */ /* 0x000fe20000000800 */
[----:B------:R-:W-:Y:S01]  /*8e10*/  FMUL.FTZ R107, R107, R0 ;  /* 0x000000006b6b7220 */ /* 0x000fe20000410000 */
[----:B------:R-:W-:Y:S01]  /*8e20*/  HMMA.16816.F32 R40, R4, R14, R40 ;  /* 0x0000000e0428723c */ /* 0x000fe20000001828 */
[----:B------:R-:W2:Y:S01]  /*8e30*/  LDSM.16.MT88.4 R12, [R196+0x14000] ;  /* 0x01400000c40c783b */ /* 0x000ea20000004200 */
        /* <DEDUP_REMOVED lines=19> */
[----:B---3--:R-:W-:Y:S01]  /*8f70*/  HMMA.16816.F32 R44, R4, R8, R44 ;  /* 0x00000008042c723c */ /* 0x008fe2000000182c */
[----:B------:R-:W-:-:S02]  /*8f80*/  FMUL.FTZ R61, R61, R150 ;  /* 0x000000963d3d7220 */ /* 0x000fc40000410000 */
[-C--:B------:R-:W-:Y:S01]  /*8f90*/  FMUL.FTZ R62, R62, R0.reuse ;  /* 0x000000003e3e7220 */ /* 0x080fe20000410000 */
[----:B------:R-:W-:Y:S01]  /*8fa0*/  MUFU.EX2 R166, R166 ;  /* 0x000000a600a67308 */ /* 0x000fe20000000800 */
[----:B------:R-:W-:Y:S02]  /*8fb0*/  FMUL.FTZ R63, R63, R0 ;  /* 0x000000003f3f7220 */ /* 0x000fe40000410000 */
[-C--:B------:R-:W-:Y:S01]  /*8fc0*/  FMUL.FTZ R64, R64, R150.reuse ;  /* 0x0000009640407220 */ /* 0x080fe20000410000 */
[----:B------:R-:W-:Y:S01]  /*8fd0*/  HMMA.16816.F32 R48, R4, R10, R48 ;  /* 0x0000000a0430723c */ /* 0x000fe20000001830 */
[----:B------:R-:W3:Y:S01]  /*8fe0*/  LDSM.16.MT88.4 R8, [R200+0x16000] ;  /* 0x01600000c808783b */ /* 0x000ee20000004200 */
[----:B------:R-:W-:Y:S02]  /*8ff0*/  FMUL.FTZ R65, R65, R150 ;  /* 0x0000009641417220 */ /* 0x000fe40000410000 */
[-C--:B------:R-:W-:Y:S01]  /*9000*/  FMUL.FTZ R66, R66, R0.reuse ;  /* 0x0000000042427220 */ /* 0x080fe20000410000 */
[----:B------:R-:W1:Y:S01]  /*9010*/  MUFU.EX2 R169, R169 ;  /* 0x000000a900a97308 */ /* 0x000e620000000800 */
[----:B------:R-:W-:-:S02]  /*9020*/  FMUL.FTZ R67, R67, R0 ;  /* 0x0000000043437220 */ /* 0x000fc40000410000 */
        /* <DEDUP_REMOVED lines=37> */
[----:B------:R-:W-:Y:S01]  /*9280*/  MUFU.EX2 R155, R155 ;  /* 0x0000009b009b7308 */ /* 0x000fe20000000800 */
        /* <DEDUP_REMOVED lines=28> */
[----:B---3--:R-:W-:Y:S01]  /*9450*/  HMMA.16816.F32 R92, R4, R8, R92 ;  /* 0x00000008045c723c */ /* 0x008fe2000000185c */
[----:B------:R-:W-:-:S02]  /*9460*/  FFMA.FTZ R0, R227, R0, R144 ;  /* 0x00000000e3007223 */ /* 0x000fc40000010090 */
[----:B------:R-:W-:Y:S02]  /*9470*/  FADD.FTZ R147, R147, R148 ;  /* 0x0000009493937221 */ /* 0x000fe40000010000 */
[----:B------:R-:W-:Y:S02]  /*9480*/  FADD.FTZ R135, R135, R0 ;  /* 0x0000000087877221 */ /* 0x000fe40000010000 */
[----:B------:R-:W-:Y:S01]  /*9490*/  FADD.FTZ R0, R146, R147 ;  /* 0x0000009392007221 */ /* 0x000fe20000010000 */
[----:B------:R-:W-:Y:S01]  /*94a0*/  HMMA.16816.F32 R96, R4, R10, R96 ;  /* 0x0000000a0460723c */ /* 0x000fe20000001860 */
[----:B------:R-:W-:Y:S02]  /*94b0*/  LDSM.16.MT88.4 R8, [R196+0x14800] ;  /* 0x01480000c408783b */ /* 0x000fe40000004200 */
[----:B------:R-:W-:-:S04]  /*94c0*/  FADD.FTZ R0, R145, R0 ;  /* 0x0000000091007221 */ /* 0x000fc80000010000 */
[----:B-1----:R-:W-:Y:S01]  /*94d0*/  F2FP.PACK_AB R4, R158, R157 ;  /* 0x0000009d9e04723e */ /* 0x002fe200000000ff */
[----:B------:R-:W-:Y:S01]  /*94e0*/  FADD.FTZ R157, R157, R0 ;  /* 0x000000009d9d7221 */ /* 0x000fe20000010000 */
[----:B-----5:R-:W-:Y:S02]  /*94f0*/  F2FP.PACK_AB R5, R164, R161 ;  /* 0x000000a1a405723e */ /* 0x020fe400000000ff */
[----:B------:R-:W-:Y:S01]  /*9500*/  F2FP.PACK_AB R6, R160, R159 ;  /* 0x0000009fa006723e */ /* 0x000fe200000000ff */
[----:B------:R-:W-:Y:S01]  /*9510*/  FADD.FTZ R158, R158, R157 ;  /* 0x0000009d9e9e7221 */ /* 0x000fe20000010000 */
[----:B------:R-:W-:-:S03]  /*9520*/  F2FP.PACK_AB R7, R163, R162 ;  /* 0x000000a2a307723e */ /* 0x000fc600000000ff */
[----:B------:R-:W-:-:S04]  /*9530*/  FADD.FTZ R159, R159, R158 ;  /* 0x0000009e9f9f7221 */ /* 0x000fc80000010000 */
[C---:B--2---:R-:W-:Y:S08]  /*9540*/  HMMA.16816.F32 R128, R4.reuse, R12, R128 ;  /* 0x0000000c0480723c */ /* 0x044ff00000001880 */
        /* <DEDUP_REMOVED lines=108> */
[----:B------:R-:W-:Y:S02]  /*9c10*/  FADD.FTZ R175, R175, R168 ;  /* 0x000000a8afaf7221 */ /* 0x000fe40000010000 */
        /* <DEDUP_REMOVED lines=22> */
.L_x_37:
[----:B------:R-:W-:-:S07]  /*9d80*/  IADD3 R221, R133, -0x1, RZ ;  /* 0xffffffff85dd7810 */ /* 0x000fce0007ffe0ff */
.L_x_40:
        /* <DEDUP_REMOVED lines=13> */
.L_x_44:
        /* <DEDUP_REMOVED lines=23> */
.L_x_42:
[----:B------:R-:W-:Y:S04]  /*9fd0*/  DEPBAR.LE SB0, 0x0 ;  /* 0x000080000000791a */ /* 0x000fe80000000000 */
[----:B------:R-:W-:Y:S01]  /*9fe0*/  BAR.SYNC.DEFER_BLOCKING 0x0 ;  /* 0x0000000000007b1d */ /* 0x000fe20000010000 */
[----:B------:R-:W-:Y:S01]  /*9ff0*/  SHF.R.S32.HI R3, RZ, 0x1f, R221 ;  /* 0x0000001fff037819 */ /* 0x000fe200000114dd */
[C---:B------:R-:W-:Y:S02]  /*a000*/  IMAD R2, R221.reuse, UR5, RZ ;  /* 0x00000005dd027c24 */ /* 0x040fe4000f8e02ff */
[----:B------:R-:W-:Y:S04]  /*a010*/  IMAD.WIDE.U32 R132, R221, UR4, R216 ;  /* 0x00000004dd847c25 */ /* 0x000fe8000f8e00d8 */
[----:B------:R-:W-:Y:S01]  /*a020*/  IMAD R2, R3, UR4, R2 ;  /* 0x0000000403027c24 */ /* 0x000fe2000f8e0202 */
[----:B------:R-:W-:Y:S04]  /*a030*/  LEA R230, P1, R132, c[0x0][0x170], 0x1 ;  /* 0x00005c0084e67a11 */ /* 0x000fe800078208ff */
[----:B------:R-:W-:Y:S02]  /*a040*/  IADD3 R2, R133, R2, RZ ;  /* 0x0000000285027210 */ /* 0x000fe40007ffe0ff */
[----:B------:R-:W-:Y:S02]  /*a050*/  IADD3 R232, P0, R230, UR7, RZ ;  /* 0x00000007e6e87c10 */ /* 0x000fe4000ff1e0ff */
[----:B------:R-:W-:Y:S04]  /*a060*/  LEA.HI.X R231, R132, c[0x0][0x174], R2, 0x1, P1 ;  /* 0x00005d0084e77a11 */ /* 0x000fe800008f0c02 */
[----:B------:R-:W-:Y:S02]  /*a070*/  IADD3.X R233, R231, UR6, RZ, P0, !PT ;  /* 0x00000006e7e97c10 */ /* 0x000fe400087fe4ff */
[----:B------:R-:W-:Y:S01]  /*a080*/  ISETP.GT.AND P0, PT, R221, RZ, PT ;  /* 0x000000ffdd00720c */ /* 0x000fe20003f04270 */
[----:B------:R-:W-:Y:S01]  /*a090*/  @!PT LDS RZ, [RZ] ;  /* 0x00000000fffff984 */ /* 0x000fe20000000800 */
[----:B------:R-:W-:Y:S01]  /*a0a0*/  @!PT LDS RZ, [RZ] ;  /* 0x00000000fffff984 */ /* 0x000fe20000000800 */
[----:B------:R-:W-:Y:S01]  /*a0b0*/  @!PT LDS RZ, [RZ] ;  /* 0x00000000fffff984 */ /* 0x000fe20000000800 */
[----:B------:R1:W-:Y:S07]  /*a0c0*/  LDGSTS.E.BYPASS.LTC128B.128 [R211+0x12000], [R230.64] ;  /* 0x12000000e6d37fae */ /* 0x0003ee000b901d48 */
[----:B------:R1:W-:Y:S07]  /*a0d0*/  LDGSTS.E.BYPASS.LTC128B.128 [R211+0x14000], [R230.64+0x80] ;  /* 0x14000080e6d37fae */ /* 0x0003ee000b901d48 */
[----:B------:R1:W-:Y:S07]  /*a0e0*/  LDGSTS.E.BYPASS.LTC128B.128 [R211+0x16000], [R230.64+0x100] ;  /* 0x16000100e6d37fae */ /* 0x0003ee000b901d48 */
[----:B------:R2:W-:Y:S07]  /*a0f0*/  LDGSTS.E.BYPASS.LTC128B.128 [R211+0x13000], [R232.64] ;  /* 0x13000000e8d37fae */ /* 0x0005ee000b901d48 */
[----:B------:R2:W-:Y:S07]  /*a100*/  LDGSTS.E.BYPASS.LTC128B.128 [R211+0x15000], [R232.64+0x80] ;  /* 0x15000080e8d37fae */ /* 0x0005ee000b901d48 */
[----:B------:R2:W-:Y:S07]  /*a110*/  LDGSTS.E.BYPASS.LTC128B.128 [R211+0x17000], [R232.64+0x100] ;  /* 0x17000100e8d37fae */ /* 0x0005ee000b901d48 */
[----:B------:R-:W-:Y:S07]  /*a120*/  LDSM.16.M88.4 R136, [R206] ;  /* 0x00000000ce88783b */ /* 0x000fee0000000200 */
[----:B------:R-:W3:Y:S07]  /*a130*/  LDSM.16.M88.4 R140, [R205+0xc000] ;  /* 0x00c00000cd8c783b */ /* 0x000eee0000000200 */
[----:B------:R-:W4:Y:S07]  /*a140*/  LDSM.16.M88.4 R144, [R205+0xc800] ;  /* 0x00c80000cd90783b */ /* 0x000f2e0000000200 */
[----:B------:R-:W5:Y:S07]  /*a150*/  LDSM.16.M88.4 R148, [R205+0xd000] ;  /* 0x00d00000cd94783b */ /* 0x000f6e0000000200 */
[----:B------:R-:W0:Y:S07]  /*a160*/  LDGDEPBAR ;  /* 0x00000000000079af */ /* 0x000e2e0000000000 */
[----:B------:R-:W1:Y:S07]  /*a170*/  LDSM.16.M88.4 R152, [R205+0xd800] ;  /* 0x00d80000cd98783b */ /* 0x000e6e0000000200 */
[----:B------:R-:W-:Y:S01]  /*a180*/  LDSM.16.M88.4 R156, [R204] ;  /* 0x00000000cc9c783b */ /* 0x000fe20000000200 */
[C---:B---3--:R-:W-:Y:S06]  /*a190*/  HMMA.16816.F32 R4, R136.reuse, R140, RZ ;  /* 0x0000008c8804723c */ /* 0x048fec00000018ff */
[----:B------:R-:W3:Y:S02]  /*a1a0*/  LDSM.16.M88.4 R160, [R203] ;  /* 0x00000000cba0783b */ /* 0x000ee40000000200 */
[C---:B------:R-:W-:Y:S05]  /*a1b0*/  HMMA.16816.F32 R8, R136.reuse, R142, RZ ;  /* 0x0000008e8808723c */ /* 0x040fea00000018ff */
[----:B------:R-:W2:Y:S03]  /*a1c0*/  LDSM.16.M88.4 R164, [R195] ;  /* 0x00000000c3a4783b */ /* 0x000ea60000000200 */
[C---:B----4-:R-:W-:Y:S04]  /*a1d0*/  HMMA.16816.F32 R12, R136.reuse, R144, RZ ;  /* 0x00000090880c723c */ /* 0x050fe800000018ff */
[----:B------:R-:W4:Y:S04]  /*a1e0*/  LDSM.16.M88.4 R168, [R194] ;  /* 0x00000000c2a8783b */ /* 0x000f280000000200 */
[C---:B------:R-:W-:Y:S03]  /*a1f0*/  HMMA.16816.F32 R16, R136.reuse, R146, RZ ;  /* 0x000000928810723c */ /* 0x040fe600000018ff */
[----:B------:R-:W2:Y:S05]  /*a200*/  LDSM.16.M88.4 R172, [R193] ;  /* 0x00000000c1ac783b */ /* 0x000eaa0000000200 */
[C---:B-----5:R-:W-:Y:S02]  /*a210*/  HMMA.16816.F32 R20, R136.reuse, R148, RZ ;  /* 0x000000948814723c */ /* 0x060fe400000018ff */
[----:B------:R-:W-:Y:S06]  /*a220*/  LDSM.16.M88.4 R176, [R202] ;  /* 0x00000000cab0783b */ /* 0x000fec0000000200 */
[C---:B------:R-:W-:Y:S01]  /*a230*/  HMMA.16816.F32 R24, R136.reuse, R150, RZ ;  /* 0x000000968818723c */ /* 0x040fe200000018ff */
[----:B------:R-:W5:Y:S07]  /*a240*/  LDSM.16.M88.4 R180, [R199+0xc000] ;  /* 0x00c00000c7b4783b */ /* 0x000f6e0000000200 */
[C---:B-1----:R-:W-:Y:S01]  /*a250*/  HMMA.16816.F32 R28, R136.reuse, R152, RZ ;  /* 0x00000098881c723c */ /* 0x042fe200000018ff */
[----:B------:R-:W-:Y:S07]  /*a260*/  LDSM.16.M88.4 R140, [R199+0xd000] ;  /* 0x00d00000c78c783b */ /* 0x000fee0000000200 */
[----:B------:R-:W-:Y:S01]  /*a270*/  HMMA.16816.F32 R32, R136, R154, RZ ;  /* 0x0000009a8820723c */ /* 0x000fe200000018ff */
[----:B------:R-:W1:Y:S07]  /*a280*/  LDSM.16.M88.4 R136, [R199+0xc800] ;  /* 0x00c80000c788783b */ /* 0x000e6e0000000200 */
[C---:B---3--:R-:W-:Y:S01]  /*a290*/  HMMA.16816.F32 R4, R156.reuse, R160, R4 ;  /* 0x000000a09c04723c */ /* 0x048fe20000001804 */
[----:B------:R-:W3:Y:S07]  /*a2a0*/  LDSM.16.M88.4 R144, [R199+0xd800] ;  /* 0x00d80000c790783b */ /* 0x000eee0000000200 */
[C---:B------:R-:W-:Y:S01]  /*a2b0*/  HMMA.16816.F32 R8, R156.reuse, R162, R8 ;  /* 0x000000a29c08723c */ /* 0x040fe20000001808 */
[----:B------:R-:W-:Y:S07]  /*a2c0*/  LDSM.16.M88.4 R148, [R201] ;  /* 0x00000000c994783b */ /* 0x000fee0000000200 */
[C---:B--2---:R-:W-:Y:S01]  /*a2d0*/  HMMA.16816.F32 R12, R156.reuse, R164, R12 ;  /* 0x000000a49c0c723c */ /* 0x044fe2000000180c */
[----:B------:R-:W2:Y:S07]  /*a2e0*/  LDSM.16.M88.4 R152, [R192] ;  /* 0x00000000c098783b */ /* 0x000eae0000000200 */
[C---:B------:R-:W-:Y:S01]  /*a2f0*/  HMMA.16816.F32 R16, R156.reuse, R166, R16 ;  /* 0x000000a69c10723c */ /* 0x040fe20000001810 */
[----:B------:R-:W-:Y:S07]  /*a300*/  LDSM.16.M88.4 R160, [R192+0x1000] ;  /* 0x00100000c0a0783b */ /* 0x000fee0000000200 */
[C---:B----4-:R-:W-:Y:S01]  /*a310*/  HMMA.16816.F32 R20, R156.reuse, R168, R20 ;  /* 0x000000a89c14723c */ /* 0x050fe20000001814 */
[----:B------:R-:W-:Y:S07]  /*a320*/  LDSM.16.M88.4 R164, [R192+0x1800] ;  /* 0x00180000c0a4783b */ /* 0x000fee0000000200 */
[C---:B------:R-:W-:Y:S01]  /*a330*/  HMMA.16816.F32 R24, R156.reuse, R170, R24 ;  /* 0x000000aa9c18723c */ /* 0x040fe20000001818 */
[----:B------:R-:W-:Y:S07]  /*a340*/  LDSM.16.M88.4 R168, [R206+0x4000] ;  /* 0x00400000cea8783b */ /* 0x000fee0000000200 */
[C---:B------:R-:W-:Y:S08]  /*a350*/  HMMA.16816.F32 R28, R156.reuse, R172, R28 ;  /* 0x000000ac9c1c723c */ /* 0x040ff0000000181c */
[----:B------:R-:W-:Y:S01]  /*a360*/  HMMA.16816.F32 R32, R156, R174, R32 ;  /* 0x000000ae9c20723c */ /* 0x000fe20000001820 */
[----:B------:R-:W4:Y:S07]  /*a370*/  LDSM.16.M88.4 R156, [R192+0x800] ;  /* 0x00080000c09c783b */ /* 0x000f2e0000000200 */
[C---:B-----5:R-:W-:Y:S01]  /*a380*/  HMMA.16816.F32 R4, R176.reuse, R180, R4 ;  /* 0x000000b4b004723c */ /* 0x060fe20000001804 */
[----:B------:R-:W5:Y:S07]  /*a390*/  LDSM.16.M88.4 R172, [R205+0xe000] ;  /* 0x00e00000cdac783b */ /* 0x000f6e0000000200 */
[C---:B------:R-:W-:Y:S01]  /*a3a0*/  HMMA.16816.F32 R8, R176.reuse, R182, R8 ;  /* 0x000000b6b008723c */ /* 0x040fe20000001808 */
[----:B------:R-:W-:Y:S07]  /*a3b0*/  LDSM.16.M88.4 R180, [R191] ;  /* 0x00000000bfb4783b */ /* 0x000fee0000000200 */
[C---:B-1----:R-:W-:Y:S08]  /*a3c0*/  HMMA.16816.F32 R12, R176.reuse, R136, R12 ;  /* 0x00000088b00c723c */ /* 0x042ff0000000180c */
[C---:B------:R-:W-:Y:S01]  /*a3d0*/  HMMA.16816.F32 R16, R176.reuse, R138, R16 ;  /* 0x0000008ab010723c */ /* 0x040fe20000001810 */
[----:B------:R-:W1:Y:S07]  /*a3e0*/  LDSM.16.M88.4 R136, [R205+0xe800] ;  /* 0x00e80000cd88783b */ /* 0x000e6e0000000200 */
[C---:B------:R-:W-:Y:S08]  /*a3f0*/  HMMA.16816.F32 R20, R176.reuse, R140, R20 ;  /* 0x0000008cb014723c */ /* 0x040ff00000001814 */
[C---:B------:R-:W-:Y:S01]  /*a400*/  HMMA.16816.F32 R24, R176.reuse, R142, R24 ;  /* 0x0000008eb018723c */ /* 0x040fe20000001818 */
[----:B------:R-:W1:Y:S07]  /*a410*/  LDSM.16.M88.4 R140, [R205+0xf000] ;  /* 0x00f00000cd8c783b */ /* 0x000e6e0000000200 */
[C---:B---3--:R-:W-:Y:S08]  /*a420*/  HMMA.16816.F32 R28, R176.reuse, R144, R28 ;  /* 0x00000090b01c723c */ /* 0x048ff0000000181c */
[----:B------:R-:W-:Y:S01]  /*a430*/  HMMA.16816.F32 R32, R176, R146, R32 ;  /* 0x00000092b020723c */ /* 0x000fe20000001820 */
[----:B------:R-:W3:Y:S07]  /*a440*/  LDSM.16.M88.4 R144, [R205+0xf800] ;  /* 0x00f80000cd90783b */ /* 0x000eee0000000200 */
[C---:B--2---:R-:W-:Y:S01]  /*a450*/  HMMA.16816.F32 R4, R148.reuse, R152, R4 ;  /* 0x000000989404723c */ /* 0x044fe20000001804 */
[----:B------:R-:W2:Y:S07]  /*a460*/  LDSM.16.M88.4 R176, [R204+0x4000] ;  /* 0x00400000ccb0783b */ /* 0x000eae0000000200 */
[C---:B------:R-:W-:Y:S01]  /*a470*/  HMMA.16816.F32 R8, R148.reuse, R154, R8 ;  /* 0x0000009a9408723c */ /* 0x040fe20000001808 */
[----:B------:R-:W-:Y:S07]  /*a480*/  LDSM.16.M88.4 R152, [R189] ;  /* 0x00000000bd98783b */ /* 0x000fee0000000200 */
[C---:B----4-:R-:W-:Y:S08]  /*a490*/  HMMA.16816.F32 R12, R148.reuse, R156, R12 ;  /* 0x0000009c940c723c */ /* 0x050ff0000000180c */
[C---:B------:R-:W-:Y:S01]  /*a4a0*/  HMMA.16816.F32 R16, R148.reuse, R158, R16 ;  /* 0x0000009e9410723c */ /* 0x040fe20000001810 */
[----:B------:R-:W-:Y:S07]  /*a4b0*/  LDSM.16.M88.4 R156, [R188] ;  /* 0x00000000bc9c783b */ /* 0x000fee0000000200 */
[C---:B------:R-:W-:Y:S08]  /*a4c0*/  HMMA.16816.F32 R20, R148.reuse, R160, R20 ;  /* 0x000000a09414723c */ /* 0x040ff00000001814 */
[C---:B------:R-:W-:Y:S01]  /*a4d0*/  HMMA.16816.F32 R24, R148.reuse, R162, R24 ;  /* 0x000000a29418723c */ /* 0x040fe20000001818 */
[----:B------:R-:W-:Y:S07]  /*a4e0*/  LDSM.16.M88.4 R160, [R202+0x4000] ;  /* 0x00400000caa0783b */ /* 0x000fee0000000200 */
[C---:B------:R-:W-:Y:S08]  /*a4f0*/  HMMA.16816.F32 R28, R148.reuse, R164, R28 ;  /* 0x000000a4941c723c */ /* 0x040ff0000000181c */
[----:B------:R-:W-:Y:S01]  /*a500*/  HMMA.16816.F32 R32, R148, R166, R32 ;  /* 0x000000a69420723c */ /* 0x000fe20000001820 */
[----:B------:R-:W4:Y:S07]  /*a510*/  LDSM.16.M88.4 R148, [R190] ;  /* 0x00000000be94783b */ /* 0x000f2e0000000200 */
[C---:B-----5:R-:W-:Y:S01]  /*a520*/  HMMA.16816.F32 R4, R168.reuse, R172, R4 ;  /* 0x000000aca804723c */ /* 0x060fe20000001804 */
[----:B------:R-:W5:Y:S07]  /*a530*/  LDSM.16.M88.4 R164, [R199+0xe000] ;  /* 0x00e00000c7a4783b */ /* 0x000f6e0000000200 */
[C---:B------:R-:W-:Y:S01]  /*a540*/  HMMA.16816.F32 R8, R168.reuse, R174, R8 ;  /* 0x000000aea808723c */ /* 0x040fe20000001808 */
[----:B------:R-:W-:Y:S07]  /*a550*/  LDSM.16.M88.4 R172, [R192+0x2000] ;  /* 0x00200000c0ac783b */ /* 0x000fee0000000200 */
        /* <DEDUP_REMOVED lines=12> */
[----:B------:R-:W-:Y:S07]  /*a620*/  LDSM.16.M88.4 R180, [R205+0x10000] ;  /* 0x01000000cdb4783b */ /* 0x000fee0000000200 */
[C---:B----4-:R-:W-:Y:S08]  /*a630*/  HMMA.16816.F32 R12, R176.reuse, R148, R12 ;  /* 0x00000094b00c723c */ /* 0x050ff0000000180c */
[C---:B------:R-:W-:Y:S01]  /*a640*/  HMMA.16816.F32 R16, R176.reuse, R150, R16 ;  /* 0x00000096b010723c */ /* 0x040fe20000001810 */
[----:B------:R-:W4:Y:S07]  /*a650*/  LDSM.16.M88.4 R148, [R192+0x2800] ;  /* 0x00280000c094783b */ /* 0x000f2e0000000200 */
[C---:B------:R-:W-:Y:S08]  /*a660*/  HMMA.16816.F32 R20, R176.reuse, R152, R20 ;  /* 0x00000098b014723c */ /* 0x040ff00000001814 */
[C---:B------:R-:W-:Y:S01]  /*a670*/  HMMA.16816.F32 R24, R176.reuse, R154, R24 ;  /* 0x0000009ab018723c */ /* 0x040fe20000001818 */
[----:B------:R-:W2:Y:S07]  /*a680*/  LDSM.16.M88.4 R152, [R192+0x3000] ;  /* 0x00300000c098783b */ /* 0x000eae0000000200 */
[C---:B------:R-:W-:Y:S08]  /*a690*/  HMMA.16816.F32 R28, R176.reuse, R156, R28 ;  /* 0x0000009cb01c723c */ /* 0x040ff0000000181c */
[----:B------:R-:W-:Y:S01]  /*a6a0*/  HMMA.16816.F32 R32, R176, R158, R32 ;  /* 0x0000009eb020723c */ /* 0x000fe20000001820 */
[----:B------:R-:W2:Y:S07]  /*a6b0*/  LDSM.16.M88.4 R156, [R192+0x3800] ;  /* 0x00380000c09c783b */ /* 0x000eae0000000200 */
        /* <DEDUP_REMOVED lines=19> */
[----:B------:R-:W4:Y:S07]  /*a7f0*/  LDSM.16.M88.4 R148, [R186] ;  /* 0x00000000ba94783b */ /* 0x000f2e0000000200 */
[C---:B------:R-:W-:Y:S08]  /*a800*/  HMMA.16816.F32 R20, R168.reuse, R152, R20 ;  /* 0x00000098a814723c */ /* 0x040ff00000001814 */
[C---:B------:R-:W-:Y:S01]  /*a810*/  HMMA.16816.F32 R24, R168.reuse, R154, R24 ;  /* 0x0000009aa818723c */ /* 0x040fe20000001818 */
[----:B------:R-:W1:Y:S07]  /*a820*/  LDSM.16.M88.4 R152, [R185] ;  /* 0x00000000b998783b */ /* 0x000e6e0000000200 */
[C---:B------:R-:W-:Y:S08]  /*a830*/  HMMA.16816.F32 R28, R168.reuse, R156, R28 ;  /* 0x0000009ca81c723c */ /* 0x040ff0000000181c */
[----:B------:R-:W-:Y:S01]  /*a840*/  HMMA.16816.F32 R32, R168, R158, R32 ;  /* 0x0000009ea820723c */ /* 0x000fe20000001820 */
[----:B------:R-:W2:Y:S07]  /*a850*/  LDSM.16.M88.4 R156, [R184] ;  /* 0x00000000b89c783b */ /* 0x000eae0000000200 */
[----:B------:R-:W2:Y:S01]  /*a860*/  LDSM.16.M88.4 R168, [R202+0x8000] ;  /* 0x00800000caa8783b */ /* 0x000ea20000000200 */
[C---:B-----5:R-:W-:Y:S08]  /*a870*/  HMMA.16816.F32 R4, R176.reuse, R180, R4 ;  /* 0x000000b4b004723c */ /* 0x060ff00000001804 */
[C---:B------:R-:W-:Y:S01]  /*a880*/  HMMA.16816.F32 R8, R176.reuse, R182, R8 ;  /* 0x000000b6b008723c */ /* 0x040fe20000001808 */
[----:B------:R-:W-:Y:S07]  /*a890*/  LDSM.16.M88.4 R180, [R192+0x4000] ;  /* 0x00400000c0b4783b */ /* 0x000fee0000000200 */
[C---:B-1----:R-:W-:Y:S08]  /*a8a0*/  HMMA.16816.F32 R12, R176.reuse, R136, R12 ;  /* 0x00000088b00c723c */ /* 0x042ff0000000180c */
[C---:B------:R-:W-:Y:S01]  /*a8b0*/  HMMA.16816.F32 R16, R176.reuse, R138, R16 ;  /* 0x0000008ab010723c */ /* 0x040fe20000001810 */
[----:B------:R-:W1:Y:S07]  /*a8c0*/  LDSM.16.M88.4 R136, [R199+0x10800] ;  /* 0x01080000c788783b */ /* 0x000e6e0000000200 */
[C---:B------:R-:W-:Y:S08]  /*a8d0*/  HMMA.16816.F32 R20, R176.reuse, R140, R20 ;  /* 0x0000008cb014723c */ /* 0x040ff00000001814 */
[C---:B------:R-:W-:Y:S01]  /*a8e0*/  HMMA.16816.F32 R24, R176.reuse, R142, R24 ;  /* 0x0000008eb018723c */ /* 0x040fe20000001818 */
[----:B------:R-:W5:Y:S07]  /*a8f0*/  LDSM.16.M88.4 R140, [R199+0x11000] ;  /* 0x01100000c78c783b */ /* 0x000f6e0000000200 */
[C---:B---3--:R-:W-:Y:S08]  /*a900*/  HMMA.16816.F32 R28, R176.reuse, R144, R28 ;  /* 0x00000090b01c723c */ /* 0x048ff0000000181c */
[----:B------:R-:W-:Y:S01]  /*a910*/  HMMA.16816.F32 R32, R176, R146, R32 ;  /* 0x00000092b020723c */ /* 0x000fe20000001820 */
[----:B------:R-:W3:Y:S07]  /*a920*/  LDSM.16.M88.4 R144, [R199+0x11800] ;  /* 0x01180000c790783b */ /* 0x000eee0000000200 */
[----:B------:R-:W1:Y:S01]  /*a930*/  LDSM.16.M88.4 R176, [R201+0x8000] ;  /* 0x00800000c9b0783b */ /* 0x000e620000000200 */
[C---:B--2---:R-:W-:Y:S08]  /*a940*/  HMMA.16816.F32 R4, R160.reuse, R164, R4 ;  /* 0x000000a4a004723c */ /* 0x044ff00000001804 */
[C---:B------:R-:W-:Y:S08]  /*a950*/  HMMA.16816.F32 R8, R160.reuse, R166, R8 ;  /* 0x000000a6a008723c */ /* 0x040ff00000001808 */
[C---:B----4-:R-:W-:Y:S08]  /*a960*/  HMMA.16816.F32 R12, R160.reuse, R148, R12 ;  /* 0x00000094a00c723c */ /* 0x050ff0000000180c */
[C---:B------:R-:W-:Y:S08]  /*a970*/  HMMA.16816.F32 R16, R160.reuse, R150, R16 ;  /* 0x00000096a010723c */ /* 0x040ff00000001810 */
[C---:B------:R-:W-:Y:S08]  /*a980*/  HMMA.16816.F32 R20, R160.reuse, R152, R20 ;  /* 0x00000098a014723c */ /* 0x040ff00000001814 */
[C---:B------:R-:W-:Y:S08]  /*a990*/  HMMA.16816.F32 R24, R160.reuse, R154, R24 ;  /* 0x0000009aa018723c */ /* 0x040ff00000001818 */
[C---:B------:R-:W-:Y:S08]  /*a9a0*/  HMMA.16816.F32 R28, R160.reuse, R156, R28 ;  /* 0x0000009ca01c723c */ /* 0x040ff0000000181c */
[----:B------:R-:W-:Y:S08]  /*a9b0*/  HMMA.16816.F32 R32, R160, R158, R32 ;  /* 0x0000009ea020723c */ /* 0x000ff00000001820 */
[C---:B------:R-:W-:Y:S08]  /*a9c0*/  HMMA.16816.F32 R4, R168.reuse, R172, R4 ;  /* 0x000000aca804723c */ /* 0x040ff00000001804 */
[C---:B------:R-:W-:Y:S08]  /*a9d0*/  HMMA.16816.F32 R8, R168.reuse, R174, R8 ;  /* 0x000000aea808723c */ /* 0x040ff00000001808 */
[C---:B-1----:R-:W-:Y:S08]  /*a9e0*/  HMMA.16816.F32 R12, R168.reuse, R136, R12 ;  /* 0x00000088a80c723c */ /* 0x042ff0000000180c */
[C---:B------:R-:W-:Y:S01]  /*a9f0*/  HMMA.16816.F32 R16, R168.reuse, R138, R16 ;  /* 0x0000008aa810723c */ /* 0x040fe20000001810 */
[----:B------:R-:W1:Y:S07]  /*aa00*/  LDSM.16.M88.4 R136, [R192+0x4800] ;  /* 0x00480000c088783b */ /* 0x000e6e0000000200 */
[C---:B-----5:R-:W-:Y:S08]  /*aa10*/  HMMA.16816.F32 R20, R168.reuse, R140, R20 ;  /* 0x0000008ca814723c */ /* 0x060ff00000001814 */
[C---:B------:R-:W-:Y:S01]  /*aa20*/  HMMA.16816.F32 R24, R168.reuse, R142, R24 ;  /* 0x0000008ea818723c */ /* 0x040fe20000001818 */
[----:B------:R-:W2:Y:S07]  /*aa30*/  LDSM.16.M88.4 R140, [R192+0x5000] ;  /* 0x00500000c08c783b */ /* 0x000eae0000000200 */
[C---:B---3--:R-:W-:Y:S08]  /*aa40*/  HMMA.16816.F32 R28, R168.reuse, R144, R28 ;  /* 0x00000090a81c723c */ /* 0x048ff0000000181c */
[----:B------:R-:W-:Y:S08]  /*aa50*/  HMMA.16816.F32 R32, R168, R146, R32 ;  /* 0x00000092a820723c */ /* 0x000ff00000001820 */
[C---:B------:R-:W-:Y:S08]  /*aa60*/  HMMA.16816.F32 R4, R176.reuse, R180, R4 ;  /* 0x000000b4b004723c */ /* 0x040ff00000001804 */
[C---:B------:R-:W-:Y:S08]  /*aa70*/  HMMA.16816.F32 R8, R176.reuse, R182, R8 ;  /* 0x000000b6b008723c */ /* 0x040ff00000001808 */
[C---:B-1----:R-:W-:Y:S08]  /*aa80*/  HMMA.16816.F32 R12, R176.reuse, R136, R12 ;  /* 0x00000088b00c723c */ /* 0x042ff0000000180c */
[C---:B------:R-:W-:Y:S01]  /*aa90*/  HMMA.16816.F32 R16, R176.reuse, R138, R16 ;  /* 0x0000008ab010723c */ /* 0x040fe20000001810 */
[----:B------:R-:W1:Y:S01]  /*aaa0*/  LDSM.16.M88.4 R136, [R192+0x5800] ;  /* 0x00580000c088783b */ /* 0x000e620000000200 */
[----:B------:R-:W-:Y:S04]  /*aab0*/  DEPBAR.LE SB0, 0x0 ;  /* 0x000080000000791a */ /* 0x000fe80000000000 */
[----:B------:R-:W-:Y:S02]  /*aac0*/  FMUL.FTZ R3, R4, c[0x0][0x2ec] ;  /* 0x0000bb0004037a20 */ /* 0x000fe40000410000 */
[C---:B--2---:R-:W-:Y:S02]  /*aad0*/  HMMA.16816.F32 R20, R176.reuse, R140, R20 ;  /* 0x0000008cb014723c */ /* 0x044fe40000001814 */
[----:B------:R2:W3:Y:S01]  /*aae0*/  MUFU.TANH R170, R3 ;  /* 0x0000000300aa7308 */ /* 0x0004e20000002400 */
[----:B------:R-:W-:Y:S02]  /*aaf0*/  BAR.SYNC.DEFER_BLOCKING 0x0 ;  /* 0x0000000000007b1d */ /* 0x000fe40000010000 */
[----:B------:R-:W-:Y:S02]  /*ab00*/  FMUL.FTZ R2, R6, c[0x0][0x2ec] ;  /* 0x0000bb0006027a20 */ /* 0x000fe40000410000 */
[----:B------:R-:W-:Y:S01]  /*ab10*/  FMUL.FTZ R252, R5, c[0x0][0x2ec] ;  /* 0x0000bb0005fc7a20 */ /* 0x000fe20000410000 */
[C---:B------:R-:W-:Y:S04]  /*ab20*/  HMMA.16816.F32 R24, R176.reuse, R142, R24 ;  /* 0x0000008eb018723c */ /* 0x040fe80000001818 */
[----:B------:R4:W2:Y:S01]  /*ab30*/  MUFU.TANH R171, R2 ;  /* 0x0000000200ab7308 */ /* 0x0008a20000002400 */
[----:B------:R-:W-:Y:S02]  /*ab40*/  FMUL.FTZ R251, R7, c[0x0][0x2ec] ;  /* 0x0000bb0007fb7a20 */ /* 0x000fe40000410000 */
[----:B------:R-:W-:Y:S02]  /*ab50*/  FMUL.FTZ R250, R8, c[0x0][0x2ec] ;  /* 0x0000bb0008fa7a20 */ /* 0x000fe40000410000 */
[----:B------:R-:W-:Y:S03]  /*ab60*/  FMUL.FTZ R248, R12, c[0x0][0x2ec] ;  /* 0x0000bb000cf87a20 */ /* 0x000fe60000410000 */
[----:B------:R-:W-:Y:S02]  /*ab70*/  FMUL.FTZ R246, R13, c[0x0][0x2ec] ;  /* 0x0000bb000df67a20 */ /* 0x000fe40000410000 */
[----:B------:R-:W2:Y:S01]  /*ab80*/  MUFU.TANH R252, R252 ;  /* 0x000000fc00fc7308 */ /* 0x000ea20000002400 */
[----:B------:R-:W-:Y:S02]  /*ab90*/  FMUL.FTZ R249, R14, c[0x0][0x2ec] ;  /* 0x0000bb000ef97a20 */ /* 0x000fe40000410000 */
[----:B------:R-:W-:Y:S02]  /*aba0*/  FMUL.FTZ R247, R15, c[0x0][0x2ec] ;  /* 0x0000bb000ff77a20 */ /* 0x000fe40000410000 */
[----:B------:R-:W-:Y:S02]  /*abb0*/  FMUL.FTZ R244, R16, c[0x0][0x2ec] ;  /* 0x0000bb0010f47a20 */ /* 0x000fe40000410000 */
[----:B------:R-:W-:Y:S02]  /*abc0*/  FMUL.FTZ R242, R17, c[0x0][0x2ec] ;  /* 0x0000bb0011f27a20 */ /* 0x000fe40000410000 */
[----:B------:R-:W-:Y:S01]  /*abd0*/  FMUL.FTZ R245, R18, c[0x0][0x2ec] ;  /* 0x0000bb0012f57a20 */ /* 0x000fe20000410000 */
[----:B------:R-:W2:Y:S01]  /*abe0*/  MUFU.TANH R251, R251 ;  /* 0x000000fb00fb7308 */ /* 0x000ea20000002400 */
[C---:B-1----:R-:W-:Y:S03]  /*abf0*/  HMMA.16816.F32 R28, R176.reuse, R136, R28 ;  /* 0x00000088b01c723c */ /* 0x042fe6000000181c */
[----:B------:R-:W-:Y:S02]  /*ac00*/  FMUL.FTZ R243, R19, c[0x0][0x2ec] ;  /* 0x0000bb0013f37a20 */ /* 0x000fe40000410000 */
[----:B------:R-:W-:Y:S02]  /*ac10*/  FMUL.FTZ R240, R20, c[0x0][0x2ec] ;  /* 0x0000bb0014f07a20 */ /* 0x000fe40000410000 */
[----:B------:R-:W-:Y:S01]  /*ac20*/  FMUL.FTZ R238, R21, c[0x0][0x2ec] ;  /* 0x0000bb0015ee7a20 */ /* 0x000fe20000410000 */
[----:B------:R-:W-:Y:S01]  /*ac30*/  HMMA.16816.F32 R32, R176, R138, R32 ;  /* 0x0000008ab020723c */ /* 0x000fe20000001820 */
[----:B------:R-:W1:Y:S03]  /*ac40*/  MUFU.TANH R250, R250 ;  /* 0x000000fa00fa7308 */ /* 0x000e660000002400 */
[----:B------:R-:W-:Y:S02]  /*ac50*/  FMUL.FTZ R241, R22, c[0x0][0x2ec] ;  /* 0x0000bb0016f17a20 */ /* 0x000fe40000410000 */
[----:B------:R-:W-:Y:S02]  /*ac60*/  FMUL.FTZ R239, R23, c[0x0][0x2ec] ;  /* 0x0000bb0017ef7a20 */ /* 0x000fe40000410000 */
[----:B------:R-:W-:Y:S03]  /*ac70*/  FMUL.FTZ R236, R24, c[0x0][0x2ec] ;  /* 0x0000bb0018ec7a20 */ /* 0x000fe60000410000 */
[----:B------:R-:W1:Y:S01]  /*ac80*/  MUFU.TANH R248, R248 ;  /* 0x000000f800f87308 */ /* 0x000e620000002400 */
[----:B------:R-:W-:Y:S02]  /*ac90*/  FMUL.FTZ R234, R25, c[0x0][0x2ec] ;  /* 0x0000bb0019ea7a20 */ /* 0x000fe40000410000 */
[----:B------:R-:W-:Y:S02]  /*aca0*/  FMUL.FTZ R237, R26, c[0x0][0x2ec] ;  /* 0x0000bb001aed7a20 */ /* 0x000fe40000410000 */
[----:B------:R-:W-:Y:S02]  /*acb0*/  FMUL.FTZ R235, R27, c[0x0][0x2ec] ;  /* 0x0000bb001beb7a20 */ /* 0x000fe40000410000 */
[----:B------:R-:W-:Y:S02]  /*acc0*/  FMUL.FTZ R230, R28, c[0x0][0x2ec] ;  /* 0x0000bb001ce67a20 */ /* 0x000fe40000410000 */
[----:B------:R-:W-:Y:S01]  /*acd0*/  FMUL.FTZ R232, R29, c[0x0][0x2ec] ;  /* 0x0000bb001de87a20 */ /* 0x000fe20000410000 */
        /* <DEDUP_REMOVED lines=8> */
[----:B--2---:R-:W-:Y:S02]  /*ad60*/  FMUL.FTZ R3, R10, c[0x0][0x2ec] ;  /* 0x0000bb000a037a20 */ /* 0x004fe40000410000 */
[----:B----4-:R-:W-:Y:S02]  /*ad70*/  FMUL.FTZ R2, R11, c[0x0][0x2ec] ;  /* 0x0000bb000b027a20 */ /* 0x010fe40000410000 */
[----:B------:R-:W-:Y:S03]  /*ad80*/  FMUL.FTZ R35, R35, c[0x0][0x2ec] ;  /* 0x0000bb0023237a20 */ /* 0x000fe60000410000 */
[----:B------:R2:W4:Y:S10]  /*ad90*/  MUFU.TANH R182, R132 ;  /* 0x0000008400b67308 */ /* 0x0005340000002400 */
[----:B------:R2:W1:Y:S10]  /*ada0*/  MUFU.TANH R183, R3 ;  /* 0x0000000300b77308 */ /* 0x0004740000002400 */
[----:B------:R2:W1:Y:S10]  /*adb0*/  MUFU.TANH R181, R2 ;  /* 0x0000000200b57308 */ /* 0x0004740000002400 */
[----:B------:R-:W1:Y:S10]  /*adc0*/  MUFU.TANH R247, R247 ;  /* 0x000000f700f77308 */ /* 0x000e740000002400 */
        /* <DEDUP_REMOVED lines=19> */
[----:B------:R2:W1:Y:S02]  /*af00*/  MUFU.TANH R133, R35 ;  /* 0x0000002300857308 */ /* 0x0004640000002400 */
[----:B-1234-:R-:W-:-:S05]  /*af10*/  @P0 BRA `(.L_x_44) ;  /* 0xffffef4000000947 */ /* 0x01efca000383ffff */
.L_x_43:
        /* <DEDUP_REMOVED lines=39> */
[----:B-1----:R-:W-:Y:S02]  /*b190*/  FMNMX.FTZ R7, R133, R2, !PT ;  /* 0x0000000285077209 */ /* 0x002fe40007810000 */
[----:B------:R-:W-:Y:S01]  /*b1a0*/  IADD3 R221, R221, -0x1, RZ ;  /* 0xffffffffdddd7810 */ /* 0x000fe20007ffe0ff */
[----:B------:R-:W1:Y:S08]  /*b1b0*/  SHFL.BFLY PT, R6, R5, 0x2, 0x1f ;  /* 0x0c401f0005067f89 */ /* 0x000e7000000e0000 */
[----:B------:R-:W2:Y:S08]  /*b1c0*/  SHFL.BFLY PT, R2, R7, 0x2, 0x1f ;  /* 0x0c401f0007027f89 */ /* 0x000eb000000e0000 */
[----:B------:R-:W-:Y:S08]  /*b1d0*/  LDSM.16.MT88.4 R160, [R196+0x15800] ;  /* 0x01580000c4a0783b */ /* 0x000ff00000004200 */
[----:B------:R-:W-:Y:S01]  /*b1e0*/  LDSM.16.MT88.4 R164, [R200+0x17800] ;  /* 0x01780000c8a4783b */ /* 0x000fe20000004200 */
[----:B-1----:R-:W-:Y:S02]  /*b1f0*/  FMNMX.FTZ R9, R5, R6, !PT ;  /* 0x0000000605097209 */ /* 0x002fe40007810000 */
[----:B--2---:R-:W-:Y:S05]  /*b200*/  FMNMX.FTZ R4, R7, R2, !PT ;  /* 0x0000000207047209 */ /* 0x004fea0007810000 */
[----:B------:R-:W1:Y:S08]  /*b210*/  SHFL.BFLY PT, R132, R9, 0x1, 0x1f ;  /* 0x0c201f0009847f89 */ /* 0x000e7000000e0000 */
[----:B------:R-:W2:Y:S01]  /*b220*/  SHFL.BFLY PT, R3, R4, 0x1, 0x1f ;  /* 0x0c201f0004037f89 */ /* 0x000ea200000e0000 */
[----:B-1----:R-:W-:Y:S04]  /*b230*/  FMNMX.FTZ R132, R9, R132, !PT ;  /* 0x0000008409847209 */ /* 0x002fe80007810000 */
[C---:B------:R-:W-:Y:S01]  /*b240*/  FSETP.NEU.FTZ.AND P1, PT, R132.reuse, -INF , PT ;  /* 0xff8000008400780b */ /* 0x040fe20003f3d000 */
[C---:B------:R-:W-:Y:S02]  /*b250*/  FMUL.FTZ R145, R132.reuse, c[0x0][0x23c] ;  /* 0x00008f0084917a20 */ /* 0x040fe40000410000 */
[----:B------:R-:W-:Y:S01]  /*b260*/  FADD.FTZ R2, -R132, R135 ;  /* 0x0000008784027221 */ /* 0x000fe20000010100 */
[----:B--2---:R-:W-:Y:S02]  /*b270*/  FMNMX.FTZ R3, R4, R3, !PT ;  /* 0x0000000304037209 */ /* 0x004fe40007810000 */
[----:B------:R-:W-:Y:S01]  /*b280*/  FSEL R145, R145, RZ, P1 ;  /* 0x000000ff91917208 */ /* 0x000fe20000800000 */
[----:B------:R-:W-:Y:S01]  /*b290*/  FMUL.FTZ R6, R2, c[0x0][0x23c] ;  /* 0x00008f0002067a20 */ /* 0x000fe20000410000 */
[C---:B------:R-:W-:Y:S01]  /*b2a0*/  FSETP.NEU.FTZ.AND P1, PT, R3.reuse, -INF , PT ;  /* 0xff8000000300780b */ /* 0x040fe20003f3d000 */
[C---:B------:R-:W-:Y:S01]  /*b2b0*/  FMUL.FTZ R144, R3.reuse, c[0x0][0x23c] ;  /* 0x00008f0003907a20 */ /* 0x040fe20000410000 */
[----:B------:R-:W-:Y:S01]  /*b2c0*/  MOV R135, R132 ;  /* 0x0000008400877202 */ /* 0x000fe20000000f00 */
[----:B------:R-:W-:Y:S01]  /*b2d0*/  FADD.FTZ R5, -R3, R0 ;  /* 0x0000000003057221 */ /* 0x000fe20000010100 */
[----:B------:R-:W1:Y:S01]  /*b2e0*/  MUFU.EX2 R2, R6 ;  /* 0x0000000600027308 */ /* 0x000e620000000800 */
[--C-:B------:R-:W-:Y:S01]  /*b2f0*/  FFMA.FTZ R175, R170, c[0x0][0x23c], -R145.reuse ;  /* 0x00008f00aaaf7a23 */ /* 0x100fe20000010891 */
[----:B------:R-:W-:Y:S01]  /*b300*/  FSEL R144, R144, RZ, P1 ;  /* 0x000000ff90907208 */ /* 0x000fe20000800000 */
[--C-:B------:R-:W-:Y:S02]  /*b310*/  FFMA.FTZ R174, R252, c[0x0][0x23c], -R145.reuse ;  /* 0x00008f00fcae7a23 */ /* 0x100fe40000010891 */
[--C-:B------:R-:W-:Y:S02]  /*b320*/  FFMA.FTZ R173, R250, c[0x0][0x23c], -R145.reuse ;  /* 0x00008f00faad7a23 */ /* 0x100fe40000010891 */
[--C-:B------:R-:W-:Y:S02]  /*b330*/  FFMA.FTZ R171, R171, c[0x0][0x23c], -R144.reuse ;  /* 0x00008f00abab7a23 */ /* 0x100fe40000010890 */
[--C-:B------:R-:W-:Y:S01]  /*b340*/  FFMA.FTZ R170, R251, c[0x0][0x23c], -R144.reuse ;  /* 0x00008f00fbaa7a23 */ /* 0x100fe20000010890 */
[----:B------:R-:W-:Y:S01]  /*b350*/  MUFU.EX2 R175, R175 ;  /* 0x000000af00af7308 */ /* 0x000fe20000000800 */
[--C-:B------:R-:W-:Y:S02]  /*b360*/  FFMA.FTZ R172, R182, c[0x0][0x23c], -R145.reuse ;  /* 0x00008f00b6ac7a23 */ /* 0x100fe40000010891 */
[--C-:B------:R-:W-:Y:S02]  /*b370*/  FFMA.FTZ R169, R183, c[0x0][0x23c], -R144.reuse ;  /* 0x00008f00b7a97a23 */ /* 0x100fe40000010890 */
[--C-:B------:R-:W-:Y:S02]  /*b380*/  FFMA.FTZ R168, R181, c[0x0][0x23c], -R144.reuse ;  /* 0x00008f00b5a87a23 */ /* 0x100fe40000010890 */
[----:B------:R-:W-:Y:S02]  /*b390*/  FMUL.FTZ R0, R5, c[0x0][0x23c] ;  /* 0x00008f0005007a20 */ /* 0x000fe40000410000 */
[--C-:B------:R-:W-:Y:S01]  /*b3a0*/  FFMA.FTZ R176, R248, c[0x0][0x23c], -R145.reuse ;  /* 0x00008f00f8b07a23 */ /* 0x100fe20000010891 */
[----:B------:R-:W2:Y:S01]  /*b3b0*/  MUFU.EX2 R174, R174 ;  /* 0x000000ae00ae7308 */ /* 0x000ea20000000800 */
[--C-:B------:R-:W-:Y:S02]  /*b3c0*/  FFMA.FTZ R177, R246, c[0x0][0x23c], -R145.reuse ;  /* 0x00008f00f6b17a23 */ /* 0x100fe40000010891 */
[--C-:B------:R-:W-:Y:S02]  /*b3d0*/  FFMA.FTZ R178, R249, c[0x0][0x23c], -R144.reuse ;  /* 0x00008f00f9b27a23 */ /* 0x100fe40000010890 */
[C---:B-1----:R-:W-:Y:S02]  /*b3e0*/  FMUL.FTZ R4, R2.reuse, R128 ;  /* 0x0000008002047220 */ /* 0x042fe40000410000 */
[C---:B------:R-:W-:Y:S02]  /*b3f0*/  FMUL.FTZ R5, R2.reuse, R129 ;  /* 0x0000008102057220 */ /* 0x040fe40000410000 */
[C---:B------:R-:W-:Y:S01]  /*b400*/  FMUL.FTZ R8, R2.reuse, R124 ;  /* 0x0000007c02087220 */ /* 0x040fe20000410000 */
[----:B------:R-:W1:Y:S01]  /*b410*/  MUFU.EX2 R0, R0 ;  /* 0x0000000000007308 */ /* 0x000e620000000800 */
[C---:B------:R-:W-:Y:S02]  /*b420*/  FMUL.FTZ R9, R2.reuse, R125 ;  /* 0x0000007d02097220 */ /* 0x040fe40000410000 */
[C---:B------:R-:W-:Y:S02]  /*b430*/  FMUL.FTZ R16, R2.reuse, R116 ;  /* 0x0000007402107220 */ /* 0x040fe40000410000 */
[C---:B------:R-:W-:Y:S02]  /*b440*/  FMUL.FTZ R17, R2.reuse, R117 ;  /* 0x0000007502117220 */ /* 0x040fe40000410000 */
[C---:B------:R-:W-:Y:S02]  /*b450*/  FMUL.FTZ R24, R2.reuse, R108 ;  /* 0x0000006c02187220 */ /* 0x040fe40000410000 */
[C---:B------:R-:W-:Y:S01]  /*b460*/  FMUL.FTZ R25, R2.reuse, R109 ;  /* 0x0000006d02197220 */ /* 0x040fe20000410000 */
[----:B------:R-:W-:Y:S01]  /*b470*/  MUFU.EX2 R171, R171 ;  /* 0x000000ab00ab7308 */ /* 0x000fe20000000800 */
[C---:B------:R-:W-:Y:S02]  /*b480*/  FMUL.FTZ R32, R2.reuse, R100 ;  /* 0x0000006402207220 */ /* 0x040fe40000410000 */
[----:B------:R-:W-:Y:S01]  /*b490*/  FMUL.FTZ R33, R2, R101 ;  /* 0x0000006502217220 */ /* 0x000fe20000410000 */
[----:B--2---:R-:W-:Y:S01]  /*b4a0*/  F2FP.PACK_AB R128, R174, R175 ;  /* 0x000000afae80723e */ /* 0x004fe200000000ff */
[C---:B------:R-:W-:Y:S02]  /*b4b0*/  FMUL.FTZ R36, R2.reuse, R36 ;  /* 0x0000002402247220 */ /* 0x040fe40000410000 */
[C---:B------:R-:W-:Y:S02]  /*b4c0*/  FMUL.FTZ R37, R2.reuse, R37 ;  /* 0x0000002502257220 */ /* 0x040fe40000410000 */
[C---:B------:R-:W-:Y:S01]  /*b4d0*/  FMUL.FTZ R40, R2.reuse, R40 ;  /* 0x0000002802287220 */ /* 0x040fe20000410000 */
[----:B------:R-:W2:Y:S01]  /*b4e0*/  MUFU.EX2 R170, R170 ;  /* 0x000000aa00aa7308 */ /* 0x000ea20000000800 */
[C---:B------:R-:W-:Y:S02]  /*b4f0*/  FMUL.FTZ R41, R2.reuse, R41 ;  /* 0x0000002902297220 */ /* 0x040fe40000410000 */
[----:B------:R-:W-:Y:S02]  /*b500*/  FMUL.FTZ R44, R2, R44 ;  /* 0x0000002c022c7220 */ /* 0x000fe40000410000 */
[C---:B-1----:R-:W-:Y:S02]  /*b510*/  FMUL.FTZ R6, R0.reuse, R130 ;  /* 0x0000008200067220 */ /* 0x042fe40000410000 */
[C---:B------:R-:W-:Y:S02]  /*b520*/  FMUL.FTZ R7, R0.reuse, R131 ;  /* 0x0000008300077220 */ /* 0x040fe40000410000 */
[C---:B------:R-:W-:Y:S01]  /*b530*/  FMUL.FTZ R10, R0.reuse, R126 ;  /* 0x0000007e000a7220 */ /* 0x040fe20000410000 */
[----:B------:R-:W-:Y:S01]  /*b540*/  MUFU.EX2 R173, R173 ;  /* 0x000000ad00ad7308 */ /* 0x000fe20000000800 */
[C---:B------:R-:W-:Y:S02]  /*b550*/  FMUL.FTZ R11, R0.reuse, R127 ;  /* 0x0000007f000b7220 */ /* 0x040fe40000410000 */
[C---:B------:R-:W-:Y:S01]  /*b560*/  FMUL.FTZ R18, R0.reuse, R118 ;  /* 0x0000007600127220 */ /* 0x040fe20000410000 */
[----:B------:R-:W-:Y:S01]  /*b570*/  LDSM.16.MT88.4 R124, [R200+0x14800] ;  /* 0x01480000c87c783b */ /* 0x000fe20000004200 */
[C---:B------:R-:W-:Y:S02]  /*b580*/  FMUL.FTZ R19, R0.reuse, R119 ;  /* 0x0000007700137220 */ /* 0x040fe40000410000 */
[C---:B------:R-:W-:Y:S02]  /*b590*/  FMUL.FTZ R26, R0.reuse, R110 ;  /* 0x0000006e001a7220 */ /* 0x040fe40000410000 */
[C---:B------:R-:W-:Y:S01]  /*b5a0*/  FMUL.FTZ R27, R0.reuse, R111 ;  /* 0x0000006f001b7220 */ /* 0x040fe20000410000 */
[----:B------:R-:W1:Y:S01]  /*b5b0*/  MUFU.EX2 R172, R172 ;  /* 0x000000ac00ac7308 */ /* 0x000e620000000800 */
[C---:B------:R-:W-:Y:S01]  /*b5c0*/  FMUL.FTZ R34, R0.reuse, R102 ;  /* 0x0000006600227220 */ /* 0x040fe20000410000 */
[----:B------:R-:W-:Y:S01]  /*b5d0*/  LDSM.16.MT88.4 R108, [R196+0x14000] ;  /* 0x01400000c46c783b */ /* 0x000fe20000004200 */
[----:B------:R-:W-:Y:S01]  /*b5e0*/  FMUL.FTZ R35, R0, R103 ;  /* 0x0000006700237220 */ /* 0x000fe20000410000 */
[----:B--2---:R-:W-:Y:S01]  /*b5f0*/  F2FP.PACK_AB R129, R170, R171 ;  /* 0x000000abaa81723e */ /* 0x004fe200000000ff */
[C---:B------:R-:W-:Y:S02]  /*b600*/  FMUL.FTZ R38, R0.reuse, R38 ;  /* 0x0000002600267220 */ /* 0x040fe40000410000 */
[C---:B------:R-:W-:Y:S02]  /*b610*/  FMUL.FTZ R39, R0.reuse, R39 ;  /* 0x0000002700277220 */ /* 0x040fe40000410000 */
[C---:B------:R-:W-:Y:S01]  /*b620*/  FMUL.FTZ R42, R0.reuse, R42 ;  /* 0x0000002a002a7220 */ /* 0x040fe20000410000 */
[----:B------:R-:W-:Y:S01]  /*b630*/  MUFU.EX2 R169, R169 ;  /* 0x000000a900a97308 */ /* 0x000fe20000000800 */
[----:B------:R-:W-:Y:S01]  /*b640*/  LDSM.16.MT88.4 R100, [R197+0x14000] ;  /* 0x01400000c564783b */ /* 0x000fe20000004200 */
[----:B------:R-:W-:Y:S02]  /*b650*/  FMUL.FTZ R43, R0, R43 ;  /* 0x0000002b002b7220 */ /* 0x000fe40000410000 */
[----:B------:R-:W-:Y:S02]  /*b660*/  FMUL.FTZ R45, R2, R45 ;  /* 0x0000002d022d7220 */ /* 0x000fe40000410000 */
[C---:B------:R-:W-:Y:S02]  /*b670*/  FMUL.FTZ R46, R0.reuse, R46 ;  /* 0x0000002e002e7220 */ /* 0x040fe40000410000 */
[----:B------:R-:W-:Y:S01]  /*b680*/  FMUL.FTZ R47, R0, R47 ;  /* 0x0000002f002f7220 */ /* 0x000fe20000410000 */
[----:B------:R-:W-:Y:S01]  /*b690*/  LDSM.16.MT88.4 R116, [R198+0x12800] ;  /* 0x01280000c674783b */ /* 0x000fe20000004200 */
[----:B------:R-:W2:Y:S01]  /*b6a0*/  MUFU.EX2 R168, R168 ;  /* 0x000000a800a87308 */ /* 0x000ea20000000800 */
[C---:B------:R-:W-:Y:S02]  /*b6b0*/  FMUL.FTZ R48, R2.reuse, R48 ;  /* 0x0000003002307220 */ /* 0x040fe40000410000 */
[----:B------:R-:W-:Y:S01]  /*b6c0*/  FMUL.FTZ R49, R2, R49 ;  /* 0x0000003102317220 */ /* 0x000fe20000410000 */
[----:B-1----:R-:W-:Y:S01]  /*b6d0*/  F2FP.PACK_AB R130, R172, R173 ;  /* 0x000000adac82723e */ /* 0x002fe200000000ff */
        /* <DEDUP_REMOVED lines=9> */
[----:B------:R-:W1:Y:S01]  /*b770*/  MUFU.EX2 R177, R177 ;  /* 0x000000b100b17308 */ /* 0x000e620000000800 */
[C---:B------:R-:W-:Y:S02]  /*b780*/  FMUL.FTZ R58, R0.reuse, R58 ;  /* 0x0000003a003a7220 */ /* 0x040fe40000410000 */
[----:B------:R-:W-:Y:S01]  /*b790*/  FMUL.FTZ R59, R0, R59 ;  /* 0x0000003b003b7220 */ /* 0x000fe20000410000 */
[----:B--2---:R-:W-:Y:S01]  /*b7a0*/  F2FP.PACK_AB R131, R168, R169 ;  /* 0x000000a9a883723e */ /* 0x004fe200000000ff */
[C---:B------:R-:W-:Y:S02]  /*b7b0*/  FMUL.FTZ R60, R2.reuse, R60 ;  /* 0x0000003c023c7220 */ /* 0x040fe40000410000 */
[----:B------:R-:W-:Y:S02]  /*b7c0*/  FMUL.FTZ R61, R2, R61 ;  /* 0x0000003d023d7220 */ /* 0x000fe40000410000 */
[C---:B------:R-:W-:Y:S01]  /*b7d0*/  FMUL.FTZ R62, R0.reuse, R62 ;  /* 0x0000003e003e7220 */ /* 0x040fe20000410000 */
[----:B------:R-:W-:Y:S01]  /*b7e0*/  MUFU.EX2 R178, R178 ;  /* 0x000000b200b27308 */ /* 0x000fe20000000800 */
[C---:B------:R-:W-:Y:S05]  /*b7f0*/  HMMA.16816.F32 R4, R128.reuse, R12, R4 ;  /* 0x0000000c8004723c */ /* 0x040fea0000001804 */
[----:B------:R-:W-:Y:S02]  /*b800*/  FMUL.FTZ R63, R0, R63 ;  /* 0x0000003f003f7220 */ /* 0x000fe40000410000 */
[C---:B------:R-:W-:Y:S01]  /*b810*/  FMUL.FTZ R12, R2.reuse, R120 ;  /* 0x00000078020c7220 */ /* 0x040fe20000410000 */
[C---:B------:R-:W-:Y:S04]  /*b820*/  HMMA.16816.F32 R8, R128.reuse, R14, R8 ;  /* 0x0000000e8008723c */ /* 0x040fe80000001808 */
[C---:B------:R-:W-:Y:S02]  /*b830*/  FMUL.FTZ R13, R2.reuse, R121 ;  /* 0x00000079020d7220 */ /* 0x040fe40000410000 */
[----:B------:R-:W-:Y:S02]  /*b840*/  FMUL.FTZ R64, R2, R64 ;  /* 0x0000004002407220 */ /* 0x000fe40000410000 */
[C---:B------:R-:W-:Y:S04]  /*b850*/  FMUL.FTZ R14, R0.reuse, R122 ;  /* 0x0000007a000e7220 */ /* 0x040fe80000410000 */
[----:B------:R-:W-:Y:S02]  /*b860*/  FMUL.FTZ R15, R0, R123 ;  /* 0x0000007b000f7220 */ /* 0x000fe40000410000 */
[----:B------:R-:W2:Y:S01]  /*b870*/  LDSM.16.MT88.4 R120, [R196+0x12000] ;  /* 0x01200000c478783b */ /* 0x000ea20000004200 */
[----:B------:R-:W-:Y:S02]  /*b880*/  FMUL.FTZ R65, R2, R65 ;  /* 0x0000004102417220 */ /* 0x000fe40000410000 */
[C---:B------:R-:W-:Y:S02]  /*b890*/  FMUL.FTZ R66, R0.reuse, R66 ;  /* 0x0000004200427220 */ /* 0x040fe40000410000 */
[C---:B------:R-:W-:Y:S03]  /*b8a0*/  HMMA.16816.F32 R12, R128.reuse, R20, R12 ;  /* 0x00000014800c723c */ /* 0x040fe6000000180c */
[----:B------:R-:W-:Y:S02]  /*b8b0*/  FMUL.FTZ R67, R0, R67 ;  /* 0x0000004300437220 */ /* 0x000fe40000410000 */
[C---:B------:R-:W-:Y:S02]  /*b8c0*/  FMUL.FTZ R68, R2.reuse, R68 ;  /* 0x0000004402447220 */ /* 0x040fe40000410000 */
[C---:B------:R-:W-:Y:S01]  /*b8d0*/  FMUL.FTZ R20, R2.reuse, R112 ;  /* 0x0000007002147220 */ /* 0x040fe20000410000 */
[C---:B------:R-:W-:Y:S04]  /*b8e0*/  HMMA.16816.F32 R16, R128.reuse, R22, R16 ;  /* 0x000000168010723c */ /* 0x040fe80000001810 */
[C---:B------:R-:W-:Y:S02]  /*b8f0*/  FMUL.FTZ R21, R2.reuse, R113 ;  /* 0x0000007102157220 */ /* 0x040fe40000410000 */
[----:B------:R-:W-:Y:S02]  /*b900*/  FMUL.FTZ R69, R2, R69 ;  /* 0x0000004502457220 */ /* 0x000fe40000410000 */
[C---:B------:R-:W-:Y:S04]  /*b910*/  FMUL.FTZ R22, R0.reuse, R114 ;  /* 0x0000007200167220 */ /* 0x040fe80000410000 */
[C---:B------:R-:W-:Y:S02]  /*b920*/  FMUL.FTZ R23, R0.reuse, R115 ;  /* 0x0000007300177220 */ /* 0x040fe40000410000 */
[----:B------:R-:W3:Y:S01]  /*b930*/  LDSM.16.MT88.4 R112, [R200+0x14000] ;  /* 0x01400000c870783b */ /* 0x000ee20000004200 */
[C---:B------:R-:W-:Y:S02]  /*b940*/  FMUL.FTZ R70, R0.reuse, R70 ;  /* 0x0000004600467220 */ /* 0x040fe40000410000 */
[----:B------:R-:W-:Y:S02]  /*b950*/  FMUL.FTZ R71, R0, R71 ;  /* 0x0000004700477220 */ /* 0x000fe40000410000 */
[C---:B------:R-:W-:Y:S03]  /*b960*/  HMMA.16816.F32 R20, R128.reuse, R28, R20 ;  /* 0x0000001c8014723c */ /* 0x040fe60000001814 */
[C---:B------:R-:W-:Y:S02]  /*b970*/  FMUL.FTZ R72, R2.reuse, R72 ;  /* 0x0000004802487220 */ /* 0x040fe40000410000 */
[C---:B------:R-:W-:Y:S02]  /*b980*/  FMUL.FTZ R73, R2.reuse, R73 ;  /* 0x0000004902497220 */ /* 0x040fe40000410000 */
[C---:B------:R-:W-:Y:S01]  /*b990*/  FMUL.FTZ R28, R2.reuse, R104 ;  /* 0x00000068021c7220 */ /* 0x040fe20000410000 */
[C---:B------:R-:W-:Y:S04]  /*b9a0*/  HMMA.16816.F32 R24, R128.reuse, R30, R24 ;  /* 0x0000001e8018723c */ /* 0x040fe80000001818 */
[----:B------:R-:W-:Y:S02]  /*b9b0*/  FMUL.FTZ R29, R2, R105 ;  /* 0x00000069021d7220 */ /* 0x000fe40000410000 */
[C---:B------:R-:W-:Y:S02]  /*b9c0*/  FMUL.FTZ R74, R0.reuse, R74 ;  /* 0x0000004a004a7220 */ /* 0x040fe40000410000 */
[C---:B------:R-:W-:Y:S04]  /*b9d0*/  FMUL.FTZ R30, R0.reuse, R106 ;  /* 0x0000006a001e7220 */ /* 0x040fe80000410000 */
[C---:B------:R-:W-:Y:S02]  /*b9e0*/  FMUL.FTZ R31, R0.reuse, R107 ;  /* 0x0000006b001f7220 */ /* 0x040fe40000410000 */
[----:B------:R-:W4:Y:S01]  /*b9f0*/  LDSM.16.MT88.4 R104, [R198+0x14000] ;  /* 0x01400000c668783b */ /* 0x000f220000004200 */
[----:B------:R-:W-:Y:S02]  /*ba00*/  FMUL.FTZ R75, R0, R75 ;  /* 0x0000004b004b7220 */ /* 0x000fe40000410000 */
[C---:B------:R-:W-:Y:S02]  /*ba10*/  FMUL.FTZ R76, R2.reuse, R76 ;  /* 0x0000004c024c7220 */ /* 0x040fe40000410000 */
[C---:B--2---:R-:W-:Y:S03]  /*ba20*/  HMMA.16816.F32 R28, R128.reuse, R120, R28 ;  /* 0x00000078801c723c */ /* 0x044fe6000000181c */
[----:B------:R-:W-:Y:S02]  /*ba30*/  FMUL.FTZ R77, R2, R77 ;  /* 0x0000004d024d7220 */ /* 0x000fe40000410000 */
[C---:B------:R-:W-:Y:S02]  /*ba40*/  FMUL.FTZ R78, R0.reuse, R78 ;  /* 0x0000004e004e7220 */ /* 0x040fe40000410000 */
[----:B------:R-:W-:Y:S01]  /*ba50*/  FMUL.FTZ R79, R0, R79 ;  /* 0x0000004f004f7220 */ /* 0x000fe20000410000 */
[C---:B------:R-:W-:Y:S01]  /*ba60*/  HMMA.16816.F32 R32, R128.reuse, R122, R32 ;  /* 0x0000007a8020723c */ /* 0x040fe20000001820 */
[----:B------:R-:W-:Y:S03]  /*ba70*/  LDSM.16.MT88.4 R120, [R196+0x12800] ;  /* 0x01280000c478783b */ /* 0x000fe60000004200 */
[C---:B------:R-:W-:Y:S02]  /*ba80*/  FMUL.FTZ R80, R2.reuse, R80 ;  /* 0x0000005002507220 */ /* 0x040fe40000410000 */
[----:B------:R-:W-:Y:S02]  /*ba90*/  FMUL.FTZ R81, R2, R81 ;  /* 0x0000005102517220 */ /* 0x000fe40000410000 */
[C---:B---3--:R-:W-:Y:S04]  /*baa0*/  HMMA.16816.F32 R36, R128.reuse, R112, R36 ;  /* 0x000000708024723c */ /* 0x048fe80000001824 */
[C---:B------:R-:W-:Y:S02]  /*bab0*/  FMUL.FTZ R82, R0.reuse, R82 ;  /* 0x0000005200527220 */ /* 0x040fe40000410000 */
[----:B------:R-:W-:Y:S02]  /*bac0*/  FMUL.FTZ R83, R0, R83 ;  /* 0x0000005300537220 */ /* 0x000fe40000410000 */
[C---:B------:R-:W-:Y:S01]  /*bad0*/  HMMA.16816.F32 R40, R128.reuse, R114, R40 ;  /* 0x000000728028723c */ /* 0x040fe20000001828 */
[----:B------:R-:W-:Y:S03]  /*bae0*/  LDSM.16.MT88.4 R112, [R200+0x12800] ;  /* 0x01280000c870783b */ /* 0x000fe60000004200 */
[C---:B------:R-:W-:Y:S02]  /*baf0*/  FMUL.FTZ R84, R2.reuse, R84 ;  /* 0x0000005402547220 */ /* 0x040fe40000410000 */
[----:B------:R-:W-:Y:S02]  /*bb00*/  FMUL.FTZ R85, R2, R85 ;  /* 0x0000005502557220 */ /* 0x000fe40000410000 */
[C---:B------:R-:W-:Y:S01]  /*bb10*/  FMUL.FTZ R86, R0.reuse, R86 ;  /* 0x0000005600567220 */ /* 0x040fe20000410000 */
[C---:B----4-:R-:W-:Y:S03]  /*bb20*/  HMMA.16816.F32 R44, R128.reuse, R104, R44 ;  /* 0x00000068802c723c */ /* 0x050fe6000000182c */
[----:B------:R-:W-:Y:S02]  /*bb30*/  FMUL.FTZ R87, R0, R87 ;  /* 0x0000005700577220 */ /* 0x000fe40000410000 */
[--C-:B------:R-:W-:Y:S02]  /*bb40*/  FFMA.FTZ R179, R247, c[0x0][0x23c], -R144.reuse ;  /* 0x00008f00f7b37a23 */ /* 0x100fe40000010890 */
[--C-:B------:R-:W-:Y:S01]  /*bb50*/  FFMA.FTZ R181, R244, c[0x0][0x23c], -R145.reuse ;  /* 0x00008f00f4b57a23 */ /* 0x100fe20000010891 */
[C---:B------:R-:W-:Y:S01]  /*bb60*/  HMMA.16816.F32 R48, R128.reuse, R106, R48 ;  /* 0x0000006a8030723c */ /* 0x040fe20000001830 */
[----:B------:R-:W2:Y:S02]  /*bb70*/  LDSM.16.MT88.4 R104, [R200+0x16000] ;  /* 0x01600000c868783b */ /* 0x000ea40000004200 */
[----:B------:R-:W3:Y:S01]  /*bb80*/  MUFU.EX2 R179, R179 ;  /* 0x000000b300b37308 */ /* 0x000ee20000000800 */
[--C-:B------:R-:W-:Y:S02]  /*bb90*/  FFMA.FTZ R180, R242, c[0x0][0x23c], -R145.reuse ;  /* 0x00008f00f2b47a23 */ /* 0x100fe40000010891 */
[--C-:B------:R-:W-:Y:S02]  /*bba0*/  FFMA.FTZ R182, R245, c[0x0][0x23c], -R144.reuse ;  /* 0x00008f00f5b67a23 */ /* 0x100fe40000010890 */
[C---:B------:R-:W-:Y:S04]  /*bbb0*/  HMMA.16816.F32 R52, R128.reuse, R100, R52 ;  /* 0x000000648034723c */ /* 0x040fe80000001834 */
[--C-:B------:R-:W-:Y:S01]  /*bbc0*/  FFMA.FTZ R183, R243, c[0x0][0x23c], -R144.reuse ;  /* 0x00008f00f3b77a23 */ /* 0x100fe20000010890 */
[----:B------:R-:W-:Y:S01]  /*bbd0*/  MUFU.EX2 R181, R181 ;  /* 0x000000b500b57308 */ /* 0x000fe20000000800 */
[C---:B------:R-:W-:Y:S02]  /*bbe0*/  FMUL.FTZ R88, R2.reuse, R88 ;  /* 0x0000005802587220 */ /* 0x040fe40000410000 */
[C---:B------:R-:W-:Y:S01]  /*bbf0*/  HMMA.16816.F32 R56, R128.reuse, R102, R56 ;  /* 0x000000668038723c */ /* 0x040fe20000001838 */
[----:B------:R-:W4:Y:S03]  /*bc00*/  LDSM.16.MT88.4 R100, [R198+0x16000] ;  /* 0x01600000c664783b */ /* 0x000f260000004200 */
[----:B------:R-:W-:Y:S02]  /*bc10*/  FMUL.FTZ R89, R2, R89 ;  /* 0x0000005902597220 */ /* 0x000fe40000410000 */
[C---:B------:R-:W-:Y:S01]  /*bc20*/  FMUL.FTZ R90, R0.reuse, R90 ;  /* 0x0000005a005a7220 */ /* 0x040fe20000410000 */
[----:B------:R-:W5:Y:S01]  /*bc30*/  MUFU.EX2 R180, R180 ;  /* 0x000000b400b47308 */ /* 0x000f620000000800 */
[C---:B------:R-:W-:Y:S04]  /*bc40*/  HMMA.16816.F32 R60, R128.reuse, R108, R60 ;  /* 0x0000006c803c723c */ /* 0x040fe8000000183c */
[----:B------:R-:W-:Y:S02]  /*bc50*/  FMUL.FTZ R91, R0, R91 ;  /* 0x0000005b005b7220 */ /* 0x000fe40000410000 */
[C---:B------:R-:W-:Y:S02]  /*bc60*/  FMUL.FTZ R92, R2.reuse, R92 ;  /* 0x0000005c025c7220 */ /* 0x040fe40000410000 */
[C---:B------:R-:W-:Y:S01]  /*bc70*/  HMMA.16816.F32 R64, R128.reuse, R110, R64 ;  /* 0x0000006e8040723c */ /* 0x040fe20000001840 */
[----:B------:R-:W5:Y:S01]  /*bc80*/  LDSM.16.MT88.4 R108, [R197+0x16000] ;  /* 0x01600000c56c783b */ /* 0x000f620000004200 */
[----:B------:R-:W-:Y:S02]  /*bc90*/  MUFU.EX2 R182, R182 ;  /* 0x000000b600b67308 */ /* 0x000fe40000000800 */
[----:B------:R-:W-:Y:S02]  /*bca0*/  FMUL.FTZ R93, R2, R93 ;  /* 0x0000005d025d7220 */ /* 0x000fe40000410000 */
[C---:B------:R-:W-:Y:S02]  /*bcb0*/  FMUL.FTZ R94, R0.reuse, R94 ;  /* 0x0000005e005e7220 */ /* 0x040fe40000410000 */
[----:B------:R-:W-:Y:S01]  /*bcc0*/  FMUL.FTZ R95, R0, R95 ;  /* 0x0000005f005f7220 */ /* 0x000fe20000410000 */
[C---:B--2---:R-:W-:Y:S03]  /*bcd0*/  HMMA.16816.F32 R68, R128.reuse, R104, R68 ;  /* 0x000000688044723c */ /* 0x044fe60000001844 */
[C---:B------:R-:W-:Y:S01]  /*bce0*/  FMUL.FTZ R96, R2.reuse, R96 ;  /* 0x0000006002607220 */ /* 0x040fe20000410000 */
[----:B------:R-:W2:Y:S01]  /*bcf0*/  MUFU.EX2 R183, R183 ;  /* 0x000000b700b77308 */ /* 0x000ea20000000800 */
[----:B------:R-:W-:Y:S02]  /*bd00*/  FMUL.FTZ R97, R2, R97 ;  /* 0x0000006102617220 */ /* 0x000fe40000410000 */
[C---:B------:R-:W-:Y:S01]  /*bd10*/  FMUL.FTZ R98, R0.reuse, R98 ;  /* 0x0000006200627220 */ /* 0x040fe20000410000 */
[C---:B------:R-:W-:Y:S01]  /*bd20*/  HMMA.16816.F32 R72, R128.reuse, R106, R72 ;  /* 0x0000006a8048723c */ /* 0x040fe20000001848 */
[----:B------:R-:W2:Y:S03]  /*bd30*/  LDSM.16.MT88.4 R104, [R196+0x16000] ;  /* 0x01600000c468783b */ /* 0x000ea60000004200 */
[----:B------:R-:W-:Y:S02]  /*bd40*/  FMUL.FTZ R99, R0, R99 ;  /* 0x0000006300637220 */ /* 0x000fe40000410000 */
[--C-:B------:R-:W-:Y:S02]  /*bd50*/  FFMA.FTZ R240, R240, c[0x0][0x23c], -R145.reuse ;  /* 0x00008f00f0f07a23 */ /* 0x100fe40000010891 */
[C---:B----4-:R-:W-:Y:S04]  /*bd60*/  HMMA.16816.F32 R76, R128.reuse, R100, R76 ;  /* 0x00000064804c723c */ /* 0x050fe8000000184c */
[--C-:B------:R-:W-:Y:S01]  /*bd70*/  FFMA.FTZ R243, R238, c[0x0][0x23c], -R145.reuse ;  /* 0x00008f00eef37a23 */ /* 0x100fe20000010891 */
[----:B------:R-:W-:Y:S01]  /*bd80*/  MUFU.EX2 R240, R240 ;  /* 0x000000f000f07308 */ /* 0x000fe20000000800 */
[--C-:B------:R-:W-:Y:S01]  /*bd90*/  FFMA.FTZ R238, R241, c[0x0][0x23c], -R144.reuse ;  /* 0x00008f00f1ee7a23 */ /* 0x100fe20000010890 */
[----:B-1----:R-:W-:Y:S01]  /*bda0*/  F2FP.PACK_AB R100, R177, R176 ;  /* 0x000000b0b164723e */ /* 0x002fe200000000ff */
[C---:B------:R-:W-:Y:S04]  /*bdb0*/  HMMA.16816.F32 R80, R128.reuse, R102, R80 ;  /* 0x000000668050723c */ /* 0x040fe80000001850 */
[----:B---3--:R-:W-:Y:S01]  /*bdc0*/  F2FP.PACK_AB R101, R179, R178 ;  /* 0x000000b2b365723e */ /* 0x008fe200000000ff */
[--C-:B------:R-:W-:Y:S02]  /*bdd0*/  FFMA.FTZ R239, R239, c[0x0][0x23c], -R144.reuse ;  /* 0x00008f00efef7a23 */ /* 0x100fe40000010890 */
[----:B-----5:R-:W-:Y:S01]  /*bde0*/  F2FP.PACK_AB R102, R180, R181 ;  /* 0x000000b5b466723e */ /* 0x020fe200000000ff */
[C---:B------:R-:W-:Y:S01]  /*bdf0*/  HMMA.16816.F32 R84, R128.reuse, R108, R84 ;  /* 0x0000006c8054723c */ /* 0x040fe20000001854 */
[----:B------:R-:W1:Y:S03]  /*be00*/  MUFU.EX2 R243, R243 ;  /* 0x000000f300f37308 */ /* 0x000e660000000800 */
[----:B--2---:R-:W-:Y:S01]  /*be10*/  F2FP.PACK_AB R103, R183, R182 ;  /* 0x000000b6b767723e */ /* 0x004fe200000000ff */
[--C-:B------:R-:W-:Y:S02]  /*be20*/  FFMA.FTZ R236, R236, c[0x0][0x23c], -R145.reuse ;  /* 0x00008f00ecec7a23 */ /* 0x100fe40000010891 */
[--C-:B------:R-:W-:Y:S01]  /*be30*/  FFMA.FTZ R241, R234, c[0x0][0x23c], -R145.reuse ;  /* 0x00008f00eaf17a23 */ /* 0x100fe20000010891 */
[C---:B------:R-:W-:Y:S01]  /*be40*/  HMMA.16816.F32 R88, R128.reuse, R110, R88 ;  /* 0x0000006e8058723c */ /* 0x040fe20000001858 */
[----:B------:R-:W2:Y:S02]  /*be50*/  LDSM.16.MT88.4 R108, [R197+0x12800] ;  /* 0x01280000c56c783b */ /* 0x000ea40000004200 */
[----:B------:R-:W-:Y:S01]  /*be60*/  MUFU.EX2 R238, R238 ;  /* 0x000000ee00ee7308 */ /* 0x000fe20000000800 */
[--C-:B------:R-:W-:Y:S02]  /*be70*/  FFMA.FTZ R234, R237, c[0x0][0x23c], -R144.reuse ;  /* 0x00008f00edea7a23 */ /* 0x100fe40000010890 */
[--C-:B------:R-:W-:Y:S02]  /*be80*/  FFMA.FTZ R235, R235, c[0x0][0x23c], -R144.reuse ;  /* 0x00008f00ebeb7a23 */ /* 0x100fe40000010890 */
[--C-:B------:R-:W-:Y:S01]  /*be90*/  FFMA.FTZ R230, R230, c[0x0][0x23c], -R145.reuse ;  /* 0x00008f00e6e67a23 */ /* 0x100fe20000010891 */
[C---:B------:R-:W-:Y:S03]  /*bea0*/  HMMA.16816.F32 R92, R128.reuse, R104, R92 ;  /* 0x00000068805c723c */ /* 0x040fe6000000185c */
[--C-:B------:R-:W-:Y:S01]  /*beb0*/  FFMA.FTZ R237, R232, c[0x0][0x23c], -R145.reuse ;  /* 0x00008f00e8ed7a23 */ /* 0x100fe20000010891 */
[----:B------:R-:W3:Y:S01]  /*bec0*/  MUFU.EX2 R239, R239 ;  /* 0x000000ef00ef7308 */ /* 0x000ee20000000800 */
[--C-:B------:R-:W-:Y:S02]  /*bed0*/  FFMA.FTZ R232, R233, c[0x0][0x23c], -R144.reuse ;  /* 0x00008f00e9e87a23 */ /* 0x100fe40000010890 */
[--C-:B------:R-:W-:Y:S01]  /*bee0*/  FFMA.FTZ R231, R231, c[0x0][0x23c], -R144.reuse ;  /* 0x00008f00e7e77a23 */ /* 0x100fe20000010890 */
[----:B------:R-:W-:Y:S01]  /*bef0*/  HMMA.16816.F32 R96, R128, R106, R96 ;  /* 0x0000006a8060723c */ /* 0x000fe20000001860 */
[----:B------:R-:W4:Y:S03]  /*bf00*/  LDSM.16.MT88.4 R104, [R196+0x14800] ;  /* 0x01480000c468783b */ /* 0x000f260000004200 */
[--C-:B------:R-:W-:Y:S02]  /*bf10*/  FFMA.FTZ R228, R228, c[0x0][0x23c], -R145.reuse ;  /* 0x00008f00e4e47a23 */ /* 0x100fe40000010891 */
[----:B------:R-:W-:Y:S01]  /*bf20*/  FFMA.FTZ R145, R226, c[0x0][0x23c], -R145 ;  /* 0x00008f00e2917a23 */ /* 0x000fe20000010891 */
[----:B------:R-:W-:Y:S01]  /*bf30*/  MUFU.EX2 R236, R236 ;  /* 0x000000ec00ec7308 */ /* 0x000fe20000000800 */
[C---:B------:R-:W-:Y:S01]  /*bf40*/  HMMA.16816.F32 R4, R100.reuse, R112, R4 ;  /* 0x000000706404723c */ /* 0x040fe20000001804 */
[----:B------:R-:W-:Y:S04]  /*bf50*/  LDSM.16.MT88.4 R128, [R198+0x15000] ;  /* 0x01500000c680783b */ /* 0x000fe80000004200 */
[--C-:B------:R-:W-:Y:S02]  /*bf60*/  FFMA.FTZ R134, R134, c[0x0][0x23c], -R144.reuse ;  /* 0x00008f0086867a23 */ /* 0x100fe40000010890 */
[----:B------:R-:W-:Y:S01]  /*bf70*/  FFMA.FTZ R144, R133, c[0x0][0x23c], -R144 ;  /* 0x00008f0085907a23 */ /* 0x000fe20000010890 */
[C---:B------:R-:W-:Y:S01]  /*bf80*/  HMMA.16816.F32 R8, R100.reuse, R114, R8 ;  /* 0x000000726408723c */ /* 0x040fe20000001808 */
[----:B------:R-:W-:Y:S01]  /*bf90*/  LDSM.16.MT88.4 R112, [R198+0x16800] ;  /* 0x01680000c670783b */ /* 0x000fe20000004200 */
[----:B------:R-:W-:Y:S02]  /*bfa0*/  MUFU.EX2 R233, R145 ;  /* 0x0000009100e97308 */ /* 0x000fe40000000800 */
[----:B------:R-:W-:Y:S02]  /*bfb0*/  FFMA.FTZ R175, R2, R229, R175 ;  /* 0x000000e502af7223 */ /* 0x000fe400000100af */
[----:B------:R-:W-:Y:S01]  /*bfc0*/  FFMA.FTZ R171, R0, R227, R171 ;  /* 0x000000e300ab7223 */ /* 0x000fe200000100ab */
[----:B------:R-:W-:Y:S01]  /*bfd0*/  MOV R0, R3 ;  /* 0x0000000300007202 */ /* 0x000fe20000000f00 */
[C---:B------:R-:W-:Y:S04]  /*bfe0*/  HMMA.16816.F32 R12, R100.reuse, R116, R12 ;  /* 0x00000074640c723c */ /* 0x040fe8000000180c */
[----:B------:R5:W-:Y:S01]  /*bff0*/  MUFU.EX2 R133, R144 ;  /* 0x0000009000857308 */ /* 0x000be20000000800 */
[----:B------:R-:W-:Y:S02]  /*c000*/  FADD.FTZ R174, R174, R175 ;  /* 0x000000afaeae7221 */ /* 0x000fe40000010000 */
[----:B------:R-:W-:Y:S01]  /*c010*/  FADD.FTZ R170, R170, R171 ;  /* 0x000000abaaaa7221 */ /* 0x000fe20000010000 */
[C---:B------:R-:W-:Y:S01]  /*c020*/  HMMA.16816.F32 R16, R100.reuse, R118, R16 ;  /* 0x000000766410723c */ /* 0x040fe20000001810 */
[----:B------:R-:W-:Y:S03]  /*c030*/  LDSM.16.MT88.4 R116, [R197+0x16800] ;  /* 0x01680000c574783b */ /* 0x000fe60000004200 */
[----:B------:R-:W-:Y:S02]  /*c040*/  FADD.FTZ R173, R173, R174 ;  /* 0x000000aeadad7221 */ /* 0x000fe40000010000 */
[----:B------:R-:W1:Y:S02]  /*c050*/  MUFU.EX2 R241, R241 ;  /* 0x000000f100f17308 */ /* 0x000e640000000800 */
[C---:B--2---:R-:W-:Y:S04]  /*c060*/  HMMA.16816.F32 R20, R100.reuse, R108, R20 ;  /* 0x0000006c6414723c */ /* 0x044fe80000001814 */
[----:B------:R-:W-:Y:S04]  /*c070*/  FADD.FTZ R173, R172, R173 ;  /* 0x000000adacad7221 */ /* 0x000fe80000010000 */
[C---:B------:R-:W-:Y:S01]  /*c080*/  HMMA.16816.F32 R24, R100.reuse, R110, R24 ;  /* 0x0000006e6418723c */ /* 0x040fe20000001818 */
[----:B------:R-:W2:Y:S01]  /*c090*/  LDSM.16.MT88.4 R108, [R200+0x16800] ;  /* 0x01680000c86c783b */ /* 0x000ea20000004200 */
[----:B------:R-:W-:Y:S02]  /*c0a0*/  MUFU.EX2 R234, R234 ;  /* 0x000000ea00ea7308 */ /* 0x000fe40000000800 */
[----:B------:R-:W-:Y:S04]  /*c0b0*/  FADD.FTZ R176, R176, R173 ;  /* 0x000000adb0b07221 */ /* 0x000fe80000010000 */
[C---:B------:R-:W-:Y:S01]  /*c0c0*/  HMMA.16816.F32 R28, R100.reuse, R120, R28 ;  /* 0x00000078641c723c */ /* 0x040fe2000000181c */
[----:B-----5:R-:W-:Y:S03]  /*c0d0*/  LDSM.16.MT88.4 R144, [R196+0x13800] ;  /* 0x01380000c490783b */ /* 0x020fe60000004200 */
[----:B------:R-:W5:Y:S01]  /*c0e0*/  MUFU.EX2 R235, R235 ;  /* 0x000000eb00eb7308 */ /* 0x000f620000000800 */
[----:B------:R-:W-:Y:S03]  /*c0f0*/  FADD.FTZ R176, R177, R176 ;  /* 0x000000b0b1b07221 */ /* 0x000fe60000010000 */
[C---:B------:R-:W-:Y:S01]  /*c100*/  HMMA.16816.F32 R32, R100.reuse, R122, R32 ;  /* 0x0000007a6420723c */ /* 0x040fe20000001820 */
[----:B------:R-:W-:Y:S03]  /*c110*/  LDSM.16.MT88.4 R120, [R198+0x13000] ;  /* 0x01300000c678783b */ /* 0x000fe60000004200 */
[----:B------:R-:W-:Y:S02]  /*c120*/  FADD.FTZ R181, R181, R176 ;  /* 0x000000b0b5b57221 */ /* 0x000fe40000010000 */
[----:B------:R-:W-:Y:S02]  /*c130*/  MUFU.EX2 R230, R230 ;  /* 0x000000e600e67308 */ /* 0x000fe40000000800 */
[C---:B------:R-:W-:Y:S04]  /*c140*/  HMMA.16816.F32 R36, R100.reuse, R124, R36 ;  /* 0x0000007c6424723c */ /* 0x040fe80000001824 */
[----:B------:R-:W-:Y:S04]  /*c150*/  FADD.FTZ R181, R180, R181 ;  /* 0x000000b5b4b57221 */ /* 0x000fe80000010000 */
[C---:B------:R-:W-:Y:S01]  /*c160*/  HMMA.16816.F32 R40, R100.reuse, R126, R40 ;  /* 0x0000007e6428723c */ /* 0x040fe20000001828 */
[----:B------:R-:W-:Y:S01]  /*c170*/  LDSM.16.MT88.4 R124, [R196+0x13000] ;  /* 0x01300000c47c783b */ /* 0x000fe20000004200 */
[----:B------:R-:W1:Y:S06]  /*c180*/  MUFU.EX2 R237, R237 ;  /* 0x000000ed00ed7308 */ /* 0x000e6c0000000800 */
[C---:B------:R-:W-:Y:S04]  /*c190*/  HMMA.16816.F32 R44, R100.reuse, R136, R44 ;  /* 0x00000088642c723c */ /* 0x040fe8000000182c */
[----:B------:R-:W-:Y:S04]  /*c1a0*/  MUFU.EX2 R232, R232 ;  /* 0x000000e800e87308 */ /* 0x000fe80000000800 */
[C---:B------:R-:W-:Y:S01]  /*c1b0*/  HMMA.16816.F32 R48, R100.reuse, R138, R48 ;  /* 0x0000008a6430723c */ /* 0x040fe20000001830 */
[----:B------:R-:W-:Y:S05]  /*c1c0*/  LDSM.16.MT88.4 R136, [R197+0x15000] ;  /* 0x01500000c588783b */ /* 0x000fea0000004200 */
[----:B------:R-:W1:Y:S02]  /*c1d0*/  MUFU.EX2 R231, R231 ;  /* 0x000000e700e77308 */ /* 0x000e640000000800 */
[C---:B------:R-:W-:Y:S08]  /*c1e0*/  HMMA.16816.F32 R52, R100.reuse, R140, R52 ;  /* 0x0000008c6434723c */ /* 0x040ff00000001834 */
[C---:B------:R-:W-:Y:S01]  /*c1f0*/  HMMA.16816.F32 R56, R100.reuse, R142, R56 ;  /* 0x0000008e6438723c */ /* 0x040fe20000001838 */
[----:B------:R-:W-:Y:S01]  /*c200*/  LDSM.16.MT88.4 R140, [R197+0x13800] ;  /* 0x01380000c58c783b */ /* 0x000fe20000004200 */
[----:B------:R-:W1:Y:S06]  /*c210*/  MUFU.EX2 R228, R228 ;  /* 0x000000e400e47308 */ /* 0x000e6c0000000800 */
[C---:B----4-:R-:W-:Y:S04]  /*c220*/  HMMA.16816.F32 R60, R100.reuse, R104, R60 ;  /* 0x00000068643c723c */ /* 0x050fe8000000183c */
[----:B------:R-:W4:Y:S04]  /*c230*/  MUFU.EX2 R134, R134 ;  /* 0x0000008600867308 */ /* 0x000f280000000800 */
[C---:B------:R-:W-:Y:S01]  /*c240*/  HMMA.16816.F32 R64, R100.reuse, R106, R64 ;  /* 0x0000006a6440723c */ /* 0x040fe20000001840 */
[----:B------:R-:W1:Y:S07]  /*c250*/  LDSM.16.MT88.4 R104, [R196+0x16800] ;  /* 0x01680000c468783b */ /* 0x000e6e0000004200 */
[C---:B--2---:R-:W-:Y:S08]  /*c260*/  HMMA.16816.F32 R68, R100.reuse, R108, R68 ;  /* 0x0000006c6444723c */ /* 0x044ff00000001844 */
[C---:B------:R-:W-:Y:S01]  /*c270*/  HMMA.16816.F32 R72, R100.reuse, R110, R72 ;  /* 0x0000006e6448723c */ /* 0x040fe20000001848 */
[----:B------:R-:W2:Y:S07]  /*c280*/  LDSM.16.MT88.4 R108, [R200+0x13000] ;  /* 0x01300000c86c783b */ /* 0x000eae0000004200 */
[C---:B------:R-:W-:Y:S08]  /*c290*/  HMMA.16816.F32 R76, R100.reuse, R112, R76 ;  /* 0x00000070644c723c */ /* 0x040ff0000000184c */
[C---:B------:R-:W-:Y:S01]  /*c2a0*/  HMMA.16816.F32 R80, R100.reuse, R114, R80 ;  /* 0x000000726450723c */ /* 0x040fe20000001850 */
[----:B------:R-:W2:Y:S07]  /*c2b0*/  LDSM.16.MT88.4 R112, [R197+0x13000] ;  /* 0x01300000c570783b */ /* 0x000eae0000004200 */
[C---:B------:R-:W-:Y:S08]  /*c2c0*/  HMMA.16816.F32 R84, R100.reuse, R116, R84 ;  /* 0x000000746454723c */ /* 0x040ff00000001854 */
[C---:B------:R-:W-:Y:S01]  /*c2d0*/  HMMA.16816.F32 R88, R100.reuse, R118, R88 ;  /* 0x000000766458723c */ /* 0x040fe20000001858 */
[----:B------:R-:W4:Y:S07]  /*c2e0*/  LDSM.16.MT88.4 R116, [R200+0x15000] ;  /* 0x01500000c874783b */ /* 0x000f2e0000004200 */
[C---:B-1----:R-:W-:Y:S08]  /*c2f0*/  HMMA.16816.F32 R92, R100.reuse, R104, R92 ;  /* 0x00000068645c723c */ /* 0x042ff0000000185c */
[----:B------:R-:W-:Y:S01]  /*c300*/  HMMA.16816.F32 R96, R100, R106, R96 ;  /* 0x0000006a6460723c */ /* 0x000fe20000001860 */
[----:B------:R-:W1:Y:S06]  /*c310*/  LDSM.16.MT88.4 R104, [R196+0x15000] ;  /* 0x01500000c468783b */ /* 0x000e6c0000004200 */
[----:B------:R-:W-:Y:S01]  /*c320*/  F2FP.PACK_AB R100, R243, R240 ;  /* 0x000000f0f364723e */ /* 0x000fe200000000ff */
[----:B------:R-:W-:Y:S01]  /*c330*/  FADD.FTZ R240, R240, R181 ;  /* 0x000000b5f0f07221 */ /* 0x000fe20000010000 */
[----:B---3--:R-:W-:Y:S03]  /*c340*/  F2FP.PACK_AB R101, R239, R238 ;  /* 0x000000eeef65723e */ /* 0x008fe600000000ff */
[----:B------:R-:W-:Y:S01]  /*c350*/  F2FP.PACK_AB R102, R241, R236 ;  /* 0x000000ecf166723e */ /* 0x000fe200000000ff */
[----:B------:R-:W-:Y:S01]  /*c360*/  FADD.FTZ R243, R243, R240 ;  /* 0x000000f0f3f37221 */ /* 0x000fe20000010000 */
[----:B-----5:R-:W-:Y:S03]  /*c370*/  F2FP.PACK_AB R103, R235, R234 ;  /* 0x000000eaeb67723e */ /* 0x020fe600000000ff */
[----:B------:R-:W-:Y:S04]  /*c380*/  FADD.FTZ R236, R236, R243 ;  /* 0x000000f3ecec7221 */ /* 0x000fe80000010000 */
[C---:B--2---:R-:W-:Y:S03]  /*c390*/  HMMA.16816.F32 R4, R100.reuse, R108, R4 ;  /* 0x0000006c6404723c */ /* 0x044fe60000001804 */
[----:B------:R-:W-:Y:S05]  /*c3a0*/  FADD.FTZ R241, R241, R236 ;  /* 0x000000ecf1f17221 */ /* 0x000fea0000010000 */
[C---:B------:R-:W-:Y:S01]  /*c3b0*/  HMMA.16816.F32 R8, R100.reuse, R110, R8 ;  /* 0x0000006e6408723c */ /* 0x040fe20000001808 */
[----:B------:R-:W2:Y:S07]  /*c3c0*/  LDSM.16.MT88.4 R108, [R200+0x17000] ;  /* 0x01700000c86c783b */ /* 0x000eae0000004200 */
[C---:B------:R-:W-:Y:S08]  /*c3d0*/  HMMA.16816.F32 R12, R100.reuse, R120, R12 ;  /* 0x00000078640c723c */ /* 0x040ff0000000180c */
[C---:B------:R-:W-:Y:S08]  /*c3e0*/  HMMA.16816.F32 R16, R100.reuse, R122, R16 ;  /* 0x0000007a6410723c */ /* 0x040ff00000001810 */
[C---:B------:R-:W-:Y:S08]  /*c3f0*/  HMMA.16816.F32 R20, R100.reuse, R112, R20 ;  /* 0x000000706414723c */ /* 0x040ff00000001814 */
[C---:B------:R-:W-:Y:S01]  /*c400*/  HMMA.16816.F32 R24, R100.reuse, R114, R24 ;  /* 0x000000726418723c */ /* 0x040fe20000001818 */
[----:B------:R-:W3:Y:S07]  /*c410*/  LDSM.16.MT88.4 R112, [R198+0x17000] ;  /* 0x01700000c670783b */ /* 0x000eee0000004200 */
[C---:B------:R-:W-:Y:S08]  /*c420*/  HMMA.16816.F32 R28, R100.reuse, R124, R28 ;  /* 0x0000007c641c723c */ /* 0x040ff0000000181c */
[C---:B------:R-:W-:Y:S01]  /*c430*/  HMMA.16816.F32 R32, R100.reuse, R126, R32 ;  /* 0x0000007e6420723c */ /* 0x040fe20000001820 */
[----:B------:R-:W-:Y:S07]  /*c440*/  LDSM.16.MT88.4 R124, [R200+0x13800] ;  /* 0x01380000c87c783b */ /* 0x000fee0000004200 */
[C---:B----4-:R-:W-:Y:S08]  /*c450*/  HMMA.16816.F32 R36, R100.reuse, R116, R36 ;  /* 0x000000746424723c */ /* 0x050ff00000001824 */
[C---:B------:R-:W-:Y:S01]  /*c460*/  HMMA.16816.F32 R40, R100.reuse, R118, R40 ;  /* 0x000000766428723c */ /* 0x040fe20000001828 */
[----:B------:R-:W4:Y:S07]  /*c470*/  LDSM.16.MT88.4 R116, [R197+0x17000] ;  /* 0x01700000c574783b */ /* 0x000f2e0000004200 */
[C---:B------:R-:W-:Y:S08]  /*c480*/  HMMA.16816.F32 R44, R100.reuse, R128, R44 ;  /* 0x00000080642c723c */ /* 0x040ff0000000182c */
[C---:B------:R-:W-:Y:S08]  /*c490*/  HMMA.16816.F32 R48, R100.reuse, R130, R48 ;  /* 0x000000826430723c */ /* 0x040ff00000001830 */
[C---:B------:R-:W-:Y:S07]  /*c4a0*/  HMMA.16816.F32 R52, R100.reuse, R136, R52 ;  /* 0x000000886434723c */ /* 0x040fee0000001834 */
[----:B------:R-:W-:Y:S01]  /*c4b0*/  F2FP.PACK_AB R136, R237, R230 ;  /* 0x000000e6ed88723e */ /* 0x000fe200000000ff */
[C---:B------:R-:W-:Y:S04]  /*c4c0*/  HMMA.16816.F32 R56, R100.reuse, R138, R56 ;  /* 0x0000008a6438723c */ /* 0x040fe80000001838 */
[----:B------:R-:W-:Y:S01]  /*c4d0*/  F2FP.PACK_AB R137, R231, R232 ;  /* 0x000000e8e789723e */ /* 0x000fe200000000ff */
[----:B------:R-:W-:Y:S02]  /*c4e0*/  FADD.FTZ R230, R230, R241 ;  /* 0x000000f1e6e67221 */ /* 0x000fe40000010000 */
[----:B------:R-:W-:Y:S01]  /*c4f0*/  F2FP.PACK_AB R138, R233, R228 ;  /* 0x000000e4e98a723e */ /* 0x000fe200000000ff */
[C---:B-1----:R-:W-:Y:S04]  /*c500*/  HMMA.16816.F32 R60, R100.reuse, R104, R60 ;  /* 0x00000068643c723c */ /* 0x042fe8000000183c */
[----:B------:R-:W-:Y:S01]  /*c510*/  F2FP.PACK_AB R139, R133, R134 ;  /* 0x00000086858b723e */ /* 0x000fe200000000ff */
[----:B------:R-:W-:Y:S03]  /*c520*/  FADD.FTZ R237, R237, R230 ;  /* 0x000000e6eded7221 */ /* 0x000fe60000010000 */
[C---:B------:R-:W-:Y:S01]  /*c530*/  HMMA.16816.F32 R64, R100.reuse, R106, R64 ;  /* 0x0000006a6440723c */ /* 0x040fe20000001840 */
[----:B------:R-:W1:Y:S03]  /*c540*/  LDSM.16.MT88.4 R104, [R196+0x17000] ;  /* 0x01700000c468783b */ /* 0x000e660000004200 */
[----:B------:R-:W-:Y:S04]  /*c550*/  FADD.FTZ R228, R228, R237 ;  /* 0x000000ede4e47221 */ /* 0x000fe80000010000 */
[C---:B--2---:R-:W-:Y:S04]  /*c560*/  HMMA.16816.F32 R68, R100.reuse, R108, R68 ;  /* 0x0000006c6444723c */ /* 0x044fe80000001844 */
[----:B------:R-:W-:Y:S04]  /*c570*/  FADD.FTZ R229, R233, R228 ;  /* 0x000000e4e9e57221 */ /* 0x000fe80000010000 */
[C---:B------:R-:W-:Y:S01]  /*c580*/  HMMA.16816.F32 R72, R100.reuse, R110, R72 ;  /* 0x0000006e6448723c */ /* 0x040fe20000001848 */
[----:B------:R-:W2:Y:S07]  /*c590*/  LDSM.16.MT88.4 R108, [R198+0x13800] ;  /* 0x01380000c66c783b */ /* 0x000eae0000004200 */
[C---:B---3--:R-:W-:Y:S08]  /*c5a0*/  HMMA.16816.F32 R76, R100.reuse, R112, R76 ;  /* 0x00000070644c723c */ /* 0x048ff0000000184c */
[C---:B------:R-:W-:Y:S08]  /*c5b0*/  HMMA.16816.F32 R80, R100.reuse, R114, R80 ;  /* 0x000000726450723c */ /* 0x040ff00000001850 */
[C---:B----4-:R-:W-:Y:S08]  /*c5c0*/  HMMA.16816.F32 R84, R100.reuse, R116, R84 ;  /* 0x000000746454723c */ /* 0x050ff00000001854 */
[C---:B------:R-:W-:Y:S08]  /*c5d0*/  HMMA.16816.F32 R88, R100.reuse, R118, R88 ;  /* 0x000000766458723c */ /* 0x040ff00000001858 */
[C---:B-1----:R-:W-:Y:S08]  /*c5e0*/  HMMA.16816.F32 R92, R100.reuse, R104, R92 ;  /* 0x00000068645c723c */ /* 0x042ff0000000185c */
[----:B------:R-:W-:Y:S08]  /*c5f0*/  HMMA.16816.F32 R96, R100, R106, R96 ;  /* 0x0000006a6460723c */ /* 0x000ff00000001860 */
[C---:B------:R-:W-:Y:S01]  /*c600*/  HMMA.16816.F32 R128, R136.reuse, R124, R4 ;  /* 0x0000007c8880723c */ /* 0x040fe20000001804 */
[----:B------:R-:W1:Y:S07]  /*c610*/  LDSM.16.MT88.4 R4, [R198+0x17800] ;  /* 0x01780000c604783b */ /* 0x000e6e0000004200 */
[C---:B------:R-:W-:Y:S01]  /*c620*/  HMMA.16816.F32 R124, R136.reuse, R126, R8 ;  /* 0x0000007e887c723c */ /* 0x040fe20000001808 */
[----:B------:R-:W3:Y:S07]  /*c630*/  LDSM.16.MT88.4 R8, [R197+0x17800] ;  /* 0x01780000c508783b */ /* 0x000eee0000004200 */
[C---:B--2---:R-:W-:Y:S01]  /*c640*/  HMMA.16816.F32 R120, R136.reuse, R108, R12 ;  /* 0x0000006c8878723c */ /* 0x044fe2000000180c */
[----:B------:R-:W2:Y:S07]  /*c650*/  LDSM.16.MT88.4 R12, [R196+0x17800] ;  /* 0x01780000c40c783b */ /* 0x000eae0000004200 */
[C---:B------:R-:W-:Y:S08]  /*c660*/  HMMA.16816.F32 R116, R136.reuse, R110, R16 ;  /* 0x0000006e8874723c */ /* 0x040ff00000001810 */
        /* <DEDUP_REMOVED lines=14> */
[C---:B-1----:R-:W-:Y:S07]  /*c750*/  HMMA.16816.F32 R76, R136.reuse, R4, R76 ;  /* 0x00000004884c723c */ /* 0x042fee000000184c */
[----:B------:R-:W-:Y:S01]  /*c760*/  FADD.FTZ R5, R169, R170 ;  /* 0x000000aaa9057221 */ /* 0x000fe20000010000 */
[C---:B------:R-:W-:Y:S04]  /*c770*/  HMMA.16816.F32 R80, R136.reuse, R6, R80 ;  /* 0x000000068850723c */ /* 0x040fe80000001850 */
[----:B------:R-:W-:Y:S04]  /*c780*/  FADD.FTZ R5, R168, R5 ;  /* 0x00000005a8057221 */ /* 0x000fe80000010000 */
[C---:B---3--:R-:W-:Y:S04]  /*c790*/  HMMA.16816.F32 R84, R136.reuse, R8, R84 ;  /* 0x000000088854723c */ /* 0x048fe80000001854 */
[----:B------:R-:W-:Y:S04]  /*c7a0*/  FADD.FTZ R178, R178, R5 ;  /* 0x00000005b2b27221 */ /* 0x000fe80000010000 */
[C---:B------:R-:W-:Y:S04]  /*c7b0*/  HMMA.16816.F32 R88, R136.reuse, R10, R88 ;  /* 0x0000000a8858723c */ /* 0x040fe80000001858 */
[----:B------:R-:W-:Y:S04]  /*c7c0*/  FADD.FTZ R179, R179, R178 ;  /* 0x000000b2b3b37221 */ /* 0x000fe80000010000 */
[----:B------:R-:W-:Y:S01]  /*c7d0*/  FADD.FTZ R182, R182, R179 ;  /* 0x000000b3b6b67221 */ /* 0x000fe20000010000 */
[C---:B--2---:R-:W-:Y:S03]  /*c7e0*/  HMMA.16816.F32 R92, R136.reuse, R12, R92 ;  /* 0x0000000c885c723c */ /* 0x044fe6000000185c */
[----:B------:R-:W-:Y:S04]  /*c7f0*/  FADD.FTZ R183, R183, R182 ;  /* 0x000000b6b7b77221 */ /* 0x000fe80000010000 */
[----:B------:R-:W-:Y:S01]  /*c800*/  FADD.FTZ R238, R238, R183 ;  /* 0x000000b7eeee7221 */ /* 0x000fe20000010000 */
[----:B------:R-:W-:Y:S04]  /*c810*/  HMMA.16816.F32 R96, R136, R14, R96 ;  /* 0x0000000e8860723c */ /* 0x000fe80000001860 */
[----:B------:R-:W-:Y:S04]  /*c820*/  FADD.FTZ R239, R239, R238 ;  /* 0x000000eeefef7221 */ /* 0x000fe80000010000 */
[----:B------:R-:W-:Y:S04]  /*c830*/  FADD.FTZ R234, R234, R239 ;  /* 0x000000efeaea7221 */ /* 0x000fe80000010000 */
[----:B------:R-:W-:Y:S04]  /*c840*/  FADD.FTZ R235, R235, R234 ;  /* 0x000000eaebeb7221 */ /* 0x000fe80000010000 */
[----:B------:R-:W-:Y:S04]  /*c850*/  FADD.FTZ R232, R232, R235 ;  /* 0x000000ebe8e87221 */ /* 0x000fe80000010000 */
[----:B------:R-:W-:Y:S04]  /*c860*/  FADD.FTZ R231, R231, R232 ;  /* 0x000000e8e7e77221 */ /* 0x000fe80000010000 */
[----:B------:R-:W-:Y:S04]  /*c870*/  FADD.FTZ R134, R134, R231 ;  /* 0x000000e786867221 */ /* 0x000fe80000010000 */
[----:B------:R-:W-:Y:S01]  /*c880*/  FADD.FTZ R227, R133, R134 ;  /* 0x0000008685e37221 */ /* 0x000fe20000010000 */
[----:B------:R-:W-:-:S05]  /*c890*/  @P0 BRA `(.L_x_42) ;  /* 0xffffd73000000947 */ /* 0x000fca000383ffff */
.L_x_41:
        /* <DEDUP_REMOVED lines=218> */
[----:B------:R-:W-:Y:S04]  /*d640*/  STS [R25], R100 ;  /* 0x0000006419007388 */ /* 0x000fe80000000800 */
[----:B------:R-:W-:Y:S04]  /*d650*/  STS [R25+0x400], R102 ;  /* 0x0004006619007388 */ /* 0x000fe80000000800 */
        /* <DEDUP_REMOVED lines=12> */
[----:B------:R-:W2:Y:S04]  /*d720*/  S2R R7, SR_CTAID.Y ;  /* 0x0000000000077919 */ /* 0x000ea80000002600 */
[----:B------:R4:W-:Y:S04]  /*d730*/  STS [R23+0x4000], R60 ;  /* 0x0040003c17007388 */ /* 0x0009e80000000800 */
[----:B------:R5:W-:Y:S04]  /*d740*/  STS [R23+0x4400], R62 ;  /* 0x0044003e17007388 */ /* 0x000be80000000800 */
[----:B------:R1:W-:Y:S04]  /*d750*/  STS [R25+0x4000], R64 ;  /* 0x0040004019007388 */ /* 0x0003e80000000800 */
[----:B------:R-:W-:Y:S04]  /*d760*/  STS [R25+0x4400], R66 ;  /* 0x0044004219007388 */ /* 0x000fe80000000800 */
[----:B------:R-:W-:Y:S04]  /*d770*/  STS [R11+0x8000], R68 ;  /* 0x008000440b007388 */ /* 0x000fe80000000800 */
[----:B------:R3:W-:Y:S01]  /*d780*/  STS [R11+0x8400], R70 ;  /* 0x008400460b007388 */ /* 0x0007e20000000800 */
[----:B--2---:R-:W-:Y:S01]  /*d790*/  @!P0 SHF.R.S32.HI R12, RZ, 0x1f, R7 ;  /* 0x0000001fff0c8819 */ /* 0x004fe20000011407 */
[----:B------:R-:W-:-:S02]  /*d7a0*/  @!P3 IMAD R63, R7, c[0x0][0x214], RZ ;  /* 0x00008500073fba24 */ /* 0x000fc400078e02ff */
[----:B------:R2:W-:Y:S01]  /*d7b0*/  STS [R13+0x8000], R72 ;  /* 0x008000480d007388 */ /* 0x0005e20000000800 */
[----:B----4-:R-:W-:Y:S01]  /*d7c0*/  @P1 MOV R60, c[0x0][0x210] ;  /* 0x00008400003c1a02 */ /* 0x010fe20000000f00 */
[----:B------:R-:W-:Y:S01]  /*d7d0*/  @!P0 IMAD R12, R12, c[0x0][0x1e0], RZ ;  /* 0x000078000c0c8a24 */ /* 0x000fe200078e02ff */
[----:B------:R-:W-:Y:S01]  /*d7e0*/  @!P3 SEL R63, R63, R210, !P0 ;  /* 0x000000d23f3fb207 */ /* 0x000fe20004000000 */
[----:B------:R2:W-:Y:S01]  /*d7f0*/  STS [R13+0x8400], R74 ;  /* 0x0084004a0d007388 */ /* 0x0005e20000000800 */
[----:B-----5:R-:W-:Y:S01]  /*d800*/  @P1 MOV R62, 0x1 ;  /* 0x00000001003e1802 */ /* 0x020fe20000000f00 */
[C---:B------:R-:W-:Y:S02]  /*d810*/  @!P0 IMAD R61, R7.reuse, c[0x0][0x1e4], R12 ;  /* 0x00007900073d8a24 */ /* 0x040fe400078e020c */
[----:B------:R2:W-:Y:S01]  /*d820*/  STS [R15+0x8000], R76 ;  /* 0x0080004c0f007388 */ /* 0x0005e20000000800 */
[----:B------:R-:W-:Y:S02]  /*d830*/  @P1 IMAD R60, R60, c[0x0][0x214], RZ ;  /* 0x000085003c3c1a24 */ /* 0x000fe400078e02ff */
[----:B-1----:R-:W-:Y:S01]  /*d840*/  @!P0 IMAD.WIDE.U32 R64, R7, c[0x0][0x1e0], RZ ;  /* 0x0000780007408a25 */ /* 0x002fe200078e00ff */
[----:B------:R2:W-:Y:S04]  /*d850*/  STS [R15+0x8400], R78 ;  /* 0x0084004e0f007388 */ /* 0x0005e80000000800 */
[----:B------:R2:W-:Y:S01]  /*d860*/  STS [R17+0x8000], R80 ;  /* 0x0080005011007388 */ /* 0x0005e20000000800 */
[----:B------:R-:W-:-:S02]  /*d870*/  @!P0 IADD3 R5, R65, R61, RZ ;  /* 0x0000003d41058210 */ /* 0x000fc40007ffe0ff */
[----:B------:R-:W-:Y:S01]  /*d880*/  @!P0 MOV R4, R64 ;  /* 0x0000004000048202 */ /* 0x000fe20000000f00 */
[----:B------:R2:W-:Y:S01]  /*d890*/  STS [R17+0x8400], R82 ;  /* 0x0084005211007388 */ /* 0x0005e20000000800 */
[----:B---3--:R-:W-:Y:S01]  /*d8a0*/  @!P1 MOV R11, c[0x0][0x214] ;  /* 0x00008500000b9a02 */ /* 0x008fe20000000f00 */
[----:B------:R-:W-:Y:S01]  /*d8b0*/  CS2R R64, SRZ ;  /* 0x0000000000407805 */ /* 0x000fe2000001ff00 */
[----:B------:R-:W-:Y:S01]  /*d8c0*/  SHF.R.S32.HI R61, RZ, 0x1f, R8 ;  /* 0x0000001fff3d7819 */ /* 0x000fe20000011408 */
[----:B------:R2:W-:Y:S01]  /*d8d0*/  STS [R19+0x8000], R84 ;  /* 0x0080005413007388 */ /* 0x0005e20000000800 */
[----:B------:R-:W-:Y:S02]  /*d8e0*/  @!P1 SEL R60, R11, c[0x0][0x234], !P2 ;  /* 0x00008d000b3c9a07 */ /* 0x000fe40005000000 */
[----:B------:R-:W-:Y:S01]  /*d8f0*/  LOP3.LUT P0, RZ, R9, 0x3, RZ, 0xc0, !PT ;  /* 0x0000000309ff7812 */ /* 0x000fe2000780c0ff */
[----:B------:R2:W-:Y:S01]  /*d900*/  STS [R19+0x8400], R86 ;  /* 0x0084005613007388 */ /* 0x0005e20000000800 */
[----:B------:R-:W-:Y:S01]  /*d910*/  LEA.HI R61, R61, R8, RZ, 0x3 ;  /* 0x000000083d3d7211 */ /* 0x000fe200078f18ff */
[----:B------:R-:W-:Y:S01]  /*d920*/  @!P1 IMAD R62, R60, c[0x0][0x1c0], RZ ;  /* 0x000070003c3e9a24 */ /* 0x000fe200078e02ff */
[----:B------:R-:W-:Y:S01]  /*d930*/  @!P3 MOV R64, R63 ;  /* 0x0000003f0040b202 */ /* 0x000fe20000000f00 */
[----:B------:R2:W-:Y:S01]  /*d940*/  STS [R21+0x8000], R88 ;  /* 0x0080005815007388 */ /* 0x0005e20000000800 */
[----:B------:R-:W-:Y:S01]  /*d950*/  @!P3 SHF.R.S32.HI R65, RZ, 0x1f, R63 ;  /* 0x0000001fff41b819 */ /* 0x000fe2000001143f */
[----:B------:R-:W-:Y:S01]  /*d960*/  IMAD R62, R7, R62, RZ ;  /* 0x0000003e073e7224 */ /* 0x000fe200078e02ff */
[----:B------:R-:W-:Y:S01]  /*d970*/  @P1 MOV R7, c[0x0][0x210] ;  /* 0x0000840000071a02 */ /* 0x000fe20000000f00 */
[----:B------:R2:W-:Y:S01]  /*d980*/  STS [R21+0x8400], R90 ;  /* 0x0084005a15007388 */ /* 0x0005e20000000800 */
[----:B------:R-:W-:Y:S01]  /*d990*/  @!P1 MOV R7, 0x1 ;  /* 0x0000000100079802 */ /* 0x000fe20000000f00 */
[----:B------:R-:W-:Y:S01]  /*d9a0*/  @P5 FMUL.FTZ R63, R2, 0.69314718246459960938 ;  /* 0x3f317218023f5820 */ /* 0x000fe20000410000 */
[----:B------:R-:W-:Y:S01]  /*d9b0*/  SEL R62, R62, RZ, P3 ;  /* 0x000000ff3e3e7207 */ /* 0x000fe20001800000 */
[----:B------:R2:W-:Y:S01]  /*d9c0*/  STS [R23+0x8000], R92 ;  /* 0x0080005c17007388 */ /* 0x0005e20000000800 */
[----:B------:R-:W-:Y:S01]  /*d9d0*/  LOP3.LUT R61, R61, 0xffffff8, RZ, 0xc0, !PT ;  /* 0x0ffffff83d3d7812 */ /* 0x000fe200078ec0ff */
[----:B------:R-:W-:-:S02]  /*d9e0*/  @P4 FMUL.FTZ R2, R0, 0.69314718246459960938 ;  /* 0x3f31721800024820 */ /* 0x000fc40000410000 */
[----:B------:R2:W-:Y:S01]  /*d9f0*/  STS [R23+0x8400], R94 ;  /* 0x0084005e17007388 */ /* 0x0005e20000000800 */
[----:B------:R-:W-:Y:S02]  /*da00*/  IADD3 R61, R8, -R61, RZ ;  /* 0x8000003d083d7210 */ /* 0x000fe40007ffe0ff */
[----:B------:R-:W-:Y:S01]  /*da10*/  MOV R8, 0x7f800000 ;  /* 0x7f80000000087802 */ /* 0x000fe20000000f00 */
[----:B------:R2:W-:Y:S01]  /*da20*/  STS [R25+0x8000], R96 ;  /* 0x0080006019007388 */ /* 0x0005e20000000800 */
[----:B------:R-:W-:Y:S01]  /*da30*/  @P5 FFMA.FTZ R8, R132, c[0x0][0x238], R63 ;  /* 0x00008e0084085a23 */ /* 0x000fe2000001003f */
[----:B------:R-:W-:Y:S02]  /*da40*/  LEA R220, R61, R220, 0x4 ;  /* 0x000000dc3ddc7211 */ /* 0x000fe400078e20ff */
        /* <DEDUP_REMOVED lines=42> */
.L_x_46:
[----:B--2-4-:R-:W-:Y:S05]  /*dcf0*/  BSYNC B0 ;  /* 0x0000000000007941 */ /* 0x014fea0003800000 */
.L_x_45:
        /* <DEDUP_REMOVED lines=24> */
.L_x_48:
[----:B------:R-:W-:Y:S05]  /*de80*/  BSYNC B0 ;  /* 0x0000000000007941 */ /* 0x000fea0003800000 */
.L_x_47:
        /* <DEDUP_REMOVED lines=17> */
.L_x_50:
[----:B------:R-:W-:Y:S05]  /*dfa0*/  BSYNC B0 ;  /* 0x0000000000007941 */ /* 0x000fea0003800000 */
.L_x_49:
        /* <DEDUP_REMOVED lines=17> */
.L_x_52:
[----:B------:R-:W-:Y:S05]  /*e0c0*/  BSYNC B0 ;  /* 0x0000000000007941 */ /* 0x000fea0003800000 */
.L_x_51:
        /* <DEDUP_REMOVED lines=15> */
.L_x_33:
        /* <DEDUP_REMOVED lines=64> */
.L_x_54:
[----:B------:R-:W-:Y:S05]  /*e5c0*/  BSYNC B0 ;  /* 0x0000000000007941 */ /* 0x000fea0003800000 */
.L_x_53:
        /* <DEDUP_REMOVED lines=17> */
.L_x_56:
[----:B------:R-:W-:Y:S05]  /*e6e0*/  BSYNC B0 ;  /* 0x0000000000007941 */ /* 0x000fea0003800000 */
.L_x_55:
        /* <DEDUP_REMOVED lines=17> */
.L_x_58:
[----:B------:R-:W-:Y:S05]  /*e800*/  BSYNC B0 ;  /* 0x0000000000007941 */ /* 0x000fea0003800000 */
.L_x_57:
        /* <DEDUP_REMOVED lines=17> */
.L_x_60:
[----:B------:R-:W-:Y:S05]  /*e920*/  BSYNC B0 ;  /* 0x0000000000007941 */ /* 0x000fea0003800000 */
.L_x_59:
        /* <DEDUP_REMOVED lines=35> */
.L_x_61:
        /* <DEDUP_REMOVED lines=10> */
.L_x_683:


//--------------------- .text._ZN5flash16flash_fwd_kernelI23Flash_fwd_kernel_traitsILi192ELi128ELi64ELi8ELb0ELb0EN7cutlass6half_tE19Flash_kernel_traitsILi192ELi128ELi64ELi8ES3_EELb0ELb1ELb0ELb0ELb0ELb0ELb0ELb0EEEvNS_16Flash_fwd_paramsE --------------------------
	.section	.text._ZN5flash16flash_fwd_kernelI23Flash_fwd_kernel_traitsILi192ELi128ELi64ELi8ELb0ELb0EN7cutlass6half_tE19Flash_kernel_traitsILi192ELi128ELi64ELi8ES3_EELb0ELb1ELb0ELb0ELb0ELb0ELb0ELb0EEEvNS_16Flash_fwd_paramsE,"ax",@progbits
	.sectioninfo	@"SHI_REGISTERS=237"
	.align	128
        .global         _ZN5flash16flash_fwd_kernelI23Flash_fwd_kernel_traitsILi192ELi128ELi64ELi8ELb0ELb0EN7cutlass6half_tE19Flash_kernel_traitsILi192ELi128ELi64ELi8ES3_EELb0ELb1ELb0ELb0ELb0ELb0ELb0ELb0EEEvNS_16Flash_fwd_paramsE
        .type           _ZN5flash16flash_fwd_kernelI23Flash_fwd_kernel_traitsILi192ELi128ELi64ELi8ELb0ELb0EN7cutlass6half_tE19Flash_kernel_traitsILi192ELi128ELi64ELi8ES3_EELb0ELb1ELb0ELb0ELb0ELb0ELb0ELb0EEEvNS_16Flash_fwd_paramsE,@function
        .size           _ZN5flash16flash_fwd_kernelI23Flash_fwd_kernel_traitsILi192ELi128ELi64ELi8ELb0ELb0EN7cutlass6half_tE19Flash_kernel_traitsILi192ELi128ELi64ELi8ES3_EELb0ELb1ELb0ELb0ELb0ELb0ELb0ELb0EEEvNS_16Flash_fwd_paramsE,(.L_x_684 - _ZN5flash16flash_fwd_kernelI23Flash_fwd_kernel_traitsILi192ELi128ELi64ELi8ELb0ELb0EN7cutlass6half_tE19Flash_kernel_traitsILi192ELi128ELi64ELi8ES3_EELb0ELb1ELb0ELb0ELb0ELb0ELb0ELb0EEEvNS_16Flash_fwd_paramsE)
        .other          _ZN5flash16flash_fwd_kernelI23Flash_fwd_kernel_traitsILi192ELi128ELi64ELi8ELb0ELb0EN7cutlass6half_tE19Flash_kernel_traitsILi192ELi128ELi64ELi8ES3_EELb0ELb1ELb0ELb0ELb0ELb0ELb0ELb0EEEvNS_16Flash_fwd_paramsE,@"STO_CUDA_ENTRY STV_DEFAULT"
_ZN5flash16flash_fwd_kernelI23Flash_fwd_kernel_traitsILi192ELi128ELi64ELi8ELb0ELb0EN7cutlass6half_tE19Flash_kernel_traitsILi192ELi128ELi64ELi8ES3_EELb0ELb1ELb0ELb0ELb0ELb0ELb0ELb0EEEvNS_16Flash_fwd_paramsE:
.text._ZN5flash16flash_fwd_kernelI23Flash_fwd_kernel_traitsILi192ELi128ELi64ELi8ELb0ELb0EN7cutlass6half_tE19Flash_kernel_traitsILi192ELi128ELi64ELi8ES3_EELb0ELb1ELb0ELb0ELb0ELb0ELb0ELb0EEEvNS_16Flash_fwd_paramsE:
        /* <DEDUP_REMOVED lines=24> */
[----:B------:R-:W4:Y:S01]  /*0180*/  S2R R14, SR_CTAID.Z ;  /* 0x00000000000e7919 */ /* 0x000f220000002700 */
[----:B------:R-:W-:Y:S01]  /*0190*/  ISETP.NE.AND.EX P0, PT, RZ, c[0x0][0x24c], PT, P0 ;  /* 0x00009300ff007a0c */ /* 0x000fe20003f05300 */
[----:B--2---:R-:W-:Y:S02]  /*01a0*/  @P2 IMAD.IADD R205, R205, 0x1, -R200 ;  /* 0x00000001cdcd2824 */ /* 0x004fe400078e0ac8 */
[----:B------:R-:W-:-:S10]  /*01b0*/  @!P2 IMAD.MOV.U32 R205, RZ, RZ, c[0x0][0x214] ;  /* 0x00008500ffcda624 */ /* 0x000fd400078e00ff */
[----:B------:R-:W-:Y:S05]  /*01c0*/  @!P0 BRA `(.L_x_62) ;  /* 0x0000004000008947 */ /* 0x000fea0003800000 */
[----:B-1-34-:R-:W2:Y:S02]  /*01d0*/  @P3 LDG.E R4, [R6.64+0x4] ;  /* 0x0000040c06043981 */ /* 0x01aea4000c1e1900 */
[----:B--2--5:R-:W-:-:S06]  /*01e0*/  @P3 IADD3 R5, R4, -R9, RZ ;  /* 0x8000000904053210 */ /* 0x024fcc0007ffe0ff */
[----:B------:R1:W5:Y:S01]  /*01f0*/  @!P3 LDG.E R5, [R6.64] ;  /* 0x0000000c0605b981 */ /* 0x000362000c1e1900 */
[----:B------:R-:W-:Y:S05]  /*0200*/  BRA `(.L_x_63) ;  /* 0x0000001000007947 */ /* 0x000fea0003800000 */
.L_x_62:
[----:B-1-34-:R-:W-:Y:S02]  /*0210*/  MOV R5, c[0x0][0x218] ;  /* 0x0000860000057a02 */ /* 0x01afe40000000f00 */
.L_x_63:
[----:B------:R-:W-:-:S04]  /*0220*/  ISETP.NE.U32.AND P2, PT, RZ, c[0x0][0x258], PT ;  /* 0x00009600ff007a0c */ /* 0x000fc80003f45070 */
[----:B------:R-:W-:-:S13]  /*0230*/  ISETP.NE.AND.EX P2, PT, RZ, c[0x0][0x25c], PT, P2 ;  /* 0x00009700ff007a0c */ /* 0x000fda0003f45320 */
[----:B------:R-:W-:-:S05]  /*0240*/  @P2 IMAD.WIDE R10, R0, R3, c[0x0][0x258] ;  /* 0x00009600000a2625 */ /* 0x000fca00078e0203 */
[----:B-1----:R-:W2:Y:S01]  /*0250*/  @P2 LDG.E R7, [R10.64] ;  /* 0x0000000c0a072981 */ /* 0x002ea2000c1e1900 */
        /* <DEDUP_REMOVED lines=15> */
[----:B------:R-:W-:Y:S01]  /*0350*/  SHF.R.S32.HI R5, RZ, 0x6, R5 ;  /* 0x00000006ff057819 */ /* 0x000fe20000011405 */
[----:B------:R-:W1:Y:S01]  /*0360*/  S2R R3, SR_TID.X ;  /* 0x0000000000037919 */ /* 0x000e620000002100 */
        /* <DEDUP_REMOVED lines=10> */
[----:B------:R-:W-:-:S04]  /*0410*/  @!P1 IMAD.WIDE.U32 R12, R0, c[0x0][0x178], RZ ;  /* 0x00005e00000c9a25 */ /* 0x000fc800078e00ff */
[----:B------:R-:W-:Y:S01]  /*0420*/  @!P1 IMAD R5, R0, c[0x0][0x17c], R5 ;  /* 0x00005f0000059a24 */ /* 0x000fe200078e0205 */
[----:B------:R-:W-:Y:S01]  /*0430*/  @!P1 MOV R20, R12 ;  /* 0x0000000c00149202 */ /* 0x000fe20000000f00 */
[----:B------:R-:W-:-:S04]  /*0440*/  @P0 IMAD.WIDE.U32 R206, R16, c[0x0][0x198], RZ ;  /* 0x0000660010ce0a25 */ /* 0x000fc800078e00ff */
[----:B------:R-:W-:Y:S01]  /*0450*/  @P1 IMAD R11, R200, c[0x0][0x194], R21 ;  /* 0x00006500c80b1a24 */ /* 0x000fe200078e0215 */
[----:B------:R-:W-:Y:S01]  /*0460*/  @!P1 IADD3 R11, R13, R5, RZ ;  /* 0x000000050d0b9210 */ /* 0x000fe20007ffe0ff */
[----:B------:R-:W-:Y:S01]  /*0470*/  @P0 IMAD R16, R16, c[0x0][0x19c], R207 ;  /* 0x0000670010100a24 */ /* 0x000fe200078e02cf */
        /* <DEDUP_REMOVED lines=11> */
.L_x_65:
[----:B------:R-:W-:Y:S01]  /*0530*/  IABS R8, c[0x0][0x1c8] ;  /* 0x0000720000087a13 */ /* 0x000fe20000000000 */
[----:B------:R-:W-:Y:S01]  /*0540*/  IMAD.MOV.U32 R12, RZ, RZ, RZ ;  /* 0x000000ffff0c7224 */ /* 0x000fe200078e00ff */
[----:B------:R-:W-:Y:S01]  /*0550*/  SHF.R.S32.HI R17, RZ, 0x1f, R14 ;  /* 0x0000001fff117819 */ /* 0x000fe2000001140e */
[----:B------:R-:W-:Y:S01]  /*0560*/  @P0 IMAD.IADD R9, R2, 0x1, R9 ;  /* 0x0000000102090824 */ /* 0x000fe200078e0209 */
[----:B------:R-:W2:Y:S08]  /*0570*/  I2F.RP R10, R8 ;  /* 0x00000008000a7306 */ /* 0x000eb00000209400 */
[----:B--2---:R-:W2:Y:S02]  /*0580*/  MUFU.RCP R13, R10 ;  /* 0x0000000a000d7308 */ /* 0x004ea40000001000 */
[----:B--2---:R-:W-:-:S06]  /*0590*/  IADD3 R13, R13, 0xffffffe, RZ ;  /* 0x0ffffffe0d0d7810 */ /* 0x004fcc0007ffe0ff */
[----:B------:R-:W2:Y:S02]  /*05a0*/  F2I.FTZ.U32.TRUNC.NTZ R13, R13 ;  /* 0x0000000d000d7305 */ /* 0x000ea4000021f000 */
[----:B--2---:R-:W-:-:S04]  /*05b0*/  IMAD.MOV R5, RZ, RZ, -R13 ;  /* 0x000000ffff057224 */ /* 0x004fc800078e0a0d */
[----:B------:R-:W-:Y:S01]  /*05c0*/  IMAD R7, R5, R8, RZ ;  /* 0x0000000805077224 */ /* 0x000fe200078e02ff */
[----:B------:R-:W-:-:S03]  /*05d0*/  IABS R5, R14 ;  /* 0x0000000e00057213 */ /* 0x000fc60000000000 */
[----:B------:R-:W-:-:S04]  /*05e0*/  IMAD.HI.U32 R12, R13, R7, R12 ;  /* 0x000000070d0c7227 */ /* 0x000fc800078e000c */
[----:B------:R-:W-:-:S04]  /*05f0*/  IMAD.MOV.U32 R7, RZ, RZ, R5 ;  /* 0x000000ffff077224 */ /* 0x000fc800078e0005 */
[----:B------:R-:W-:-:S04]  /*0600*/  IMAD.HI.U32 R214, R12, R7, RZ ;  /* 0x000000070cd67227 */ /* 0x000fc800078e00ff */
[----:B------:R-:W-:Y:S02]  /*0610*/  IMAD.MOV R5, RZ, RZ, -R214 ;  /* 0x000000ffff057224 */ /* 0x000fe400078e0ad6 */
[----:B------:R-:W-:-:S04]  /*0620*/  @P0 IMAD.WIDE.U32 R12, R9, c[0x0][0x1a0], RZ ;  /* 0x00006800090c0a25 */ /* 0x000fc800078e00ff */
[----:B------:R-:W-:Y:S02]  /*0630*/  IMAD R5, R8, R5, R7 ;  /* 0x0000000508057224 */ /* 0x000fe400078e0207 */
[----:B------:R-:W-:-:S03]  /*0640*/  @P0 IMAD R9, R9, c[0x0][0x1a4], R13 ;  /* 0x0000690009090a24 */ /* 0x000fc600078e020d */
[----:B------:R-:W-:-:S13]  /*0650*/  ISETP.GT.U32.AND P2, PT, R8, R5, PT ;  /* 0x000000050800720c */ /* 0x000fda0003f44070 */
[-C--:B------:R-:W-:Y:S02]  /*0660*/  @!P2 IADD3 R5, R5, -R8.reuse, RZ ;  /* 0x800000080505a210 */ /* 0x080fe40007ffe0ff */
[----:B------:R-:W-:Y:S02]  /*0670*/  @!P2 IADD3 R214, R214, 0x1, RZ ;  /* 0x00000001d6d6a810 */ /* 0x000fe40007ffe0ff */
[----:B------:R-:W-:Y:S02]  /*0680*/  ISETP.GE.U32.AND P3, PT, R5, R8, PT ;  /* 0x000000080500720c */ /* 0x000fe40003f66070 */
[----:B------:R-:W-:Y:S02]  /*0690*/  LOP3.LUT R5, R14, c[0x0][0x1c8], RZ, 0x3c, !PT ;  /* 0x000072000e057a12 */ /* 0x000fe400078e3cff */
[----:B------:R-:W-:Y:S02]  /*06a0*/  ISETP.NE.AND P2, PT, RZ, c[0x0][0x1c8], PT ;  /* 0x00007200ff007a0c */ /* 0x000fe40003f45270 */
[----:B------:R-:W-:-:S02]  /*06b0*/  ISETP.GE.AND P1, PT, R5, RZ, PT ;  /* 0x000000ff0500720c */ /* 0x000fc40003f26270 */
[----:B------:R-:W-:-:S05]  /*06c0*/  @P0 MOV R8, R12 ;  /* 0x0000000c00080202 */ /* 0x000fca0000000f00 */
[----:B------:R-:W-:-:S06]  /*06d0*/  @P3 IADD3 R214, R214, 0x1, RZ ;  /* 0x00000001d6d63810 */ /* 0x000fcc0007ffe0ff */
        /* <DEDUP_REMOVED lines=13> */
.L_x_66:
[----:B-1----:R-:W-:Y:S01]  /*07b0*/  SHF.R.S32.HI R10, RZ, 0x1f, R3 ;  /* 0x0000001fff0a7819 */ /* 0x002fe20000011403 */
[----:B------:R-:W-:Y:S01]  /*07c0*/  IMAD R17, R17, c[0x0][0x1a8], RZ ;  /* 0x00006a0011117a24 */ /* 0x000fe200078e02ff */
[----:B------:R-:W-:Y:S01]  /*07d0*/  BSSY B0, `(.L_x_67) ;  /* 0x000006a000007945 */ /* 0x000fe20003800000 */
[----:B------:R-:W-:Y:S01]  /*07e0*/  IMAD.IADD R199, R205, 0x1, -R6 ;  /* 0x00000001cdc77824 */ /* 0x000fe200078e0a06 */
[-C--:B------:R-:W-:Y:S01]  /*07f0*/  LEA.HI R2, R10, R3.reuse, RZ, 0x3 ;  /* 0x000000030a027211 */ /* 0x080fe200078f18ff */
[----:B------:R-:W-:Y:S01]  /*0800*/  IMAD R17, R14, c[0x0][0x1ac], R17 ;  /* 0x00006b000e117a24 */ /* 0x000fe200078e0211 */
[----:B------:R-:W-:Y:S02]  /*0810*/  LEA.HI R197, R10, R3, RZ, 0x4 ;  /* 0x000000030ac57211 */ /* 0x000fe400078f20ff */
[----:B------:R-:W-:Y:S02]  /*0820*/  SHF.R.S32.HI R12, RZ, 0x3, R2 ;  /* 0x00000003ff0c7819 */ /* 0x000fe40000011402 */
[----:B------:R-:W-:-:S02]  /*0830*/  LOP3.LUT R2, R2, 0xfffffff8, RZ, 0xc0, !PT ;  /* 0xfffffff802027812 */ /* 0x000fc400078ec0ff */
[----:B------:R-:W-:Y:S01]  /*0840*/  LOP3.LUT R0, R197, 0xfffffff0, RZ, 0xc0, !PT ;  /* 0xfffffff0c5007812 */ /* 0x000fe200078ec0ff */
[----:B------:R-:W-:Y:S01]  /*0850*/  IMAD.SHL.U32 R5, R12, 0x40, RZ ;  /* 0x000000400c057824 */ /* 0x000fe200078e00ff */
[----:B------:R-:W-:Y:S01]  /*0860*/  SHF.R.S32.HI R18, RZ, 0x4, R197 ;  /* 0x00000004ff127819 */ /* 0x000fe200000114c5 */
[C---:B------:R-:W-:Y:S01]  /*0870*/  IMAD.IADD R2, R3.reuse, 0x1, -R2 ;  /* 0x0000000103027824 */ /* 0x040fe200078e0a02 */
[----:B------:R-:W-:Y:S01]  /*0880*/  SHF.R.S32.HI R13, RZ, 0x1f, R12 ;  /* 0x0000001fff0d7819 */ /* 0x000fe2000001140c */
[----:B------:R-:W-:Y:S01]  /*0890*/  IMAD.IADD R0, R3, 0x1, -R0 ;  /* 0x0000000103007824 */ /* 0x000fe200078e0a00 */
[----:B------:R-:W-:Y:S01]  /*08a0*/  LOP3.LUT R5, R5, 0x1c0, RZ, 0xc0, !PT ;  /* 0x000001c005057812 */ /* 0x000fe200078ec0ff */
[----:B------:R-:W-:Y:S01]  /*08b0*/  IMAD.SHL.U32 R210, R2, 0x8, RZ ;  /* 0x0000000802d27824 */ /* 0x000fe200078e00ff */
[----:B------:R-:W-:Y:S02]  /*08c0*/  LEA.HI R197, R197, R18, RZ, 0x1 ;  /* 0x00000012c5c57211 */ /* 0x000fe400078f08ff */
[----:B------:R-:W-:-:S02]  /*08d0*/  SHF.R.U32.HI R202, RZ, 0x3, R5 ;  /* 0x00000003ffca7819 */ /* 0x000fc40000011605 */
[----:B------:R-:W-:Y:S02]  /*08e0*/  LOP3.LUT R7, R5, 0x38, R210, 0xf8, !PT ;  /* 0x0000003805077812 */ /* 0x000fe400078ef8d2 */
[----:B------:R-:W-:Y:S02]  /*08f0*/  SHF.R.S32.HI R5, RZ, 0x1f, R0 ;  /* 0x0000001fff057819 */ /* 0x000fe40000011400 */
[----:B------:R-:W-:Y:S02]  /*0900*/  IADD3 R20, P0, R210, R20, RZ ;  /* 0x00000014d2147210 */ /* 0x000fe40007f1e0ff */
[----:B------:R-:W-:Y:S02]  /*0910*/  LEA.HI R5, R5, R0, RZ, 0x3 ;  /* 0x0000000005057211 */ /* 0x000fe400078f18ff */
[----:B------:R-:W-:Y:S02]  /*0920*/  SHF.R.S32.HI R211, RZ, 0x1f, R210 ;  /* 0x0000001fffd37819 */ /* 0x000fe400000114d2 */
[C---:B------:R-:W-:Y:S01]  /*0930*/  LOP3.LUT R19, R5.reuse, 0xfffffff8, RZ, 0xc0, !PT ;  /* 0xfffffff805137812 */ /* 0x040fe200078ec0ff */
[----:B------:R-:W-:Y:S01]  /*0940*/  IMAD.SHL.U32 R5, R5, 0x40, RZ ;  /* 0x0000004005057824 */ /* 0x000fe200078e00ff */
[----:B------:R-:W-:Y:S01]  /*0950*/  LOP3.LUT R202, R7, R202, RZ, 0x3c, !PT ;  /* 0x000000ca07ca7212 */ /* 0x000fe200078e3cff */
[----:B------:R-:W-:Y:S01]  /*0960*/  IMAD.X R21, R211, 0x1, R11, P0 ;  /* 0x00000001d3157824 */ /* 0x000fe200000e060b */
[----:B------:R-:W-:Y:S01]  /*0970*/  LEA.HI R7, R10, R3, RZ, 0x6 ;  /* 0x000000030a077211 */ /* 0x000fe200078f30ff */
[----:B------:R-:W-:Y:S01]  /*0980*/  IMAD.IADD R19, R0, 0x1, -R19 ;  /* 0x0000000100137824 */ /* 0x000fe200078e0a13 */
[----:B------:R-:W-:Y:S01]  /*0990*/  LOP3.LUT R197, R197, 0xfffffffe, RZ, 0xc0, !PT ;  /* 0xfffffffec5c57812 */ /* 0x000fe200078ec0ff */
[----:B------:R-:W-:Y:S01]  /*09a0*/  IMAD.WIDE.U32 R14, R14, c[0x0][0x1a8], R20 ;  /* 0x00006a000e0e7a25 */ /* 0x000fe200078e0014 */
[----:B------:R-:W-:-:S02]  /*09b0*/  SHF.R.S32.HI R11, RZ, 0x1f, R214 ;  /* 0x0000001fff0b7819 */ /* 0x000fc400000114d6 */
[----:B------:R-:W-:Y:S01]  /*09c0*/  LOP3.LUT P3, RZ, R19, 0x4, RZ, 0xc0, !PT ;  /* 0x0000000413ff7812 */ /* 0x000fe2000786c0ff */
[----:B------:R-:W-:Y:S01]  /*09d0*/  IMAD.SHL.U32 R7, R7, 0x8, RZ ;  /* 0x0000000807077824 */ /* 0x000fe200078e00ff */
[----:B------:R-:W-:Y:S01]  /*09e0*/  LOP3.LUT P2, RZ, R19, 0x2, RZ, 0xc0, !PT ;  /* 0x0000000213ff7812 */ /* 0x000fe2000784c0ff */
[----:B------:R-:W-:Y:S01]  /*09f0*/  IMAD R21, R13, c[0x0][0x1a0], RZ ;  /* 0x000068000d157a24 */ /* 0x000fe200078e02ff */
[----:B------:R-:W-:Y:S01]  /*0a00*/  LEA.HI R85, R10, R3, RZ, 0x5 ;  /* 0x000000030a557211 */ /* 0x000fe200078f28ff */
[----:B------:R-:W-:Y:S01]  /*0a10*/  IMAD.WIDE.U32 R22, R12, c[0x0][0x1a0], R210 ;  /* 0x000068000c167a25 */ /* 0x000fe200078e00d2 */
[----:B------:R-:W-:Y:S02]  /*0a20*/  LOP3.LUT R202, R202, 0xfffffe00, R7, 0xf8, !PT ;  /* 0xfffffe00caca7812 */ /* 0x000fe400078ef807 */
[----:B------:R-:W-:Y:S01]  /*0a30*/  IADD3 R204, R210, 0x40, RZ ;  /* 0x00000040d2cc7810 */ /* 0x000fe20007ffe0ff */
[----:B------:R-:W-:Y:S01]  /*0a40*/  IMAD.IADD R197, R18, 0x1, -R197 ;  /* 0x0000000112c57824 */ /* 0x000fe200078e0ac5 */
[----:B------:R-:W-:Y:S01]  /*0a50*/  IADD3 R8, P0, R8, R22, RZ ;  /* 0x0000001608087210 */ /* 0x000fe20007f1e0ff */
[----:B------:R-:W-:Y:S01]  /*0a60*/  IMAD.SHL.U32 R19, R19, 0x40, RZ ;  /* 0x0000004013137824 */ /* 0x000fe200078e00ff */
[----:B------:R-:W-:Y:S01]  /*0a70*/  IADD3 R203, R210, 0x80, RZ ;  /* 0x00000080d2cb7810 */ /* 0x000fe20007ffe0ff */
[----:B------:R-:W-:-:S02]  /*0a80*/  IMAD R7, R13, c[0x0][0x198], RZ ;  /* 0x000066000d077a24 */ /* 0x000fc400078e02ff */
[----:B------:R-:W-:Y:S01]  /*0a90*/  IMAD.WIDE.U32 R24, R12, c[0x0][0x198], R210 ;  /* 0x000066000c187a25 */ /* 0x000fe200078e00d2 */
[----:B------:R-:W-:-:S03]  /*0aa0*/  LOP3.LUT R19, R19, 0x1c0, RZ, 0xc0, !PT ;  /* 0x000001c013137812 */ /* 0x000fc600078ec0ff */
[----:B------:R-:W-:Y:S01]  /*0ab0*/  IMAD R0, R12, c[0x0][0x1a4], R21 ;  /* 0x000069000c007a24 */ /* 0x000fe200078e0215 */
[----:B------:R-:W-:Y:S01]  /*0ac0*/  IADD3 R206, P1, R206, R24, RZ ;  /* 0x00000018cece7210 */ /* 0x000fe20007f3e0ff */
[----:B------:R-:W-:Y:S02]  /*0ad0*/  IMAD.SHL.U32 R18, R197, 0x8, RZ ;  /* 0x00000008c5127824 */ /* 0x000fe400078e00ff */
[C---:B------:R-:W-:Y:S01]  /*0ae0*/  IMAD R7, R12.reuse, c[0x0][0x19c], R7 ;  /* 0x000067000c077a24 */ /* 0x040fe200078e0207 */
[----:B------:R-:W-:Y:S01]  /*0af0*/  IADD3.X R9, R9, R23, R0, P0, !PT ;  /* 0x0000001709097210 */ /* 0x000fe200007fe400 */
[----:B------:R-:W-:Y:S01]  /*0b00*/  IMAD R209, R11, c[0x0][0x1b0], RZ ;  /* 0x00006c000bd17a24 */ /* 0x000fe200078e02ff */
[----:B------:R-:W-:Y:S01]  /*0b10*/  LOP3.LUT R18, R19, 0x8, R18, 0xf8, !PT ;  /* 0x0000000813127812 */ /* 0x000fe200078ef812 */
[----:B------:R-:W-:Y:S01]  /*0b20*/  IMAD R219, R11, c[0x0][0x1b8], RZ ;  /* 0x00006e000bdb7a24 */ /* 0x000fe200078e02ff */
[----:B------:R-:W-:Y:S01]  /*0b30*/  ISETP.GE.AND P0, PT, R12, R199, PT ;  /* 0x000000c70c00720c */ /* 0x000fe20003f06270 */
[C---:B------:R-:W-:Y:S01]  /*0b40*/  IMAD R209, R214.reuse, c[0x0][0x1b4], R209 ;  /* 0x00006d00d6d17a24 */ /* 0x040fe200078e02d1 */
[----:B------:R-:W-:Y:S01]  /*0b50*/  SHF.R.U32.HI R19, RZ, 0x3, R19 ;  /* 0x00000003ff137819 */ /* 0x000fe20000011613 */
[----:B------:R-:W-:Y:S01]  /*0b60*/  IMAD R219, R214, c[0x0][0x1bc], R219 ;  /* 0x00006f00d6db7a24 */ /* 0x000fe200078e02db */
[----:B------:R-:W-:Y:S01]  /*0b70*/  IADD3.X R207, R16, R25, R7, P1, !PT ;  /* 0x0000001910cf7210 */ /* 0x000fe20000ffe407 */
[----:B------:R-:W-:Y:S01]  /*0b80*/  IMAD.MOV.U32 R7, RZ, RZ, 0x10 ;  /* 0x00000010ff077424 */ /* 0x000fe200078e00ff */
[----:B------:R-:W-:Y:S01]  /*0b90*/  LOP3.LUT R0, R18, R19, RZ, 0x3c, !PT ;  /* 0x0000001312007212 */ /* 0x000fe200078e3cff */
[----:B------:R-:W-:-:S03]  /*0ba0*/  IMAD.WIDE R18, R201, 0x80, R12 ;  /* 0x00000080c9127825 */ /* 0x000fc600078e020c */
[----:B------:R-:W-:Y:S01]  /*0bb0*/  LOP3.LUT R0, R0, 0xfffffe00, R5, 0xf8, !PT ;  /* 0xfffffe0000007812 */ /* 0x000fe200078ef805 */
[----:B------:R-:W-:Y:S01]  /*0bc0*/  IMAD.WIDE.U32 R206, R214, c[0x0][0x1b0], R206 ;  /* 0x00006c00d6ce7a25 */ /* 0x000fe200078e00ce */
[----:B------:R-:W-:-:S03]  /*0bd0*/  SEL R7, R7, 0xfffffff0, !P2 ;  /* 0xfffffff007077807 */ /* 0x000fc60005000000 */
[----:B------:R-:W-:Y:S01]  /*0be0*/  IMAD.WIDE.U32 R214, R214, c[0x0][0x1b8], R8 ;  /* 0x00006e00d6d67a25 */ /* 0x000fe200078e0008 */
[----:B------:R-:W-:Y:S02]  /*0bf0*/  LOP3.LUT R8, R85, 0xffffffe0, RZ, 0xc0, !PT ;  /* 0xffffffe055087812 */ /* 0x000fe400078ec0ff */
[----:B------:R-:W-:Y:S01]  /*0c00*/  SHF.R.S32.HI R85, RZ, 0x5, R85 ;  /* 0x00000005ff557819 */ /* 0x000fe20000011455 */
[----:B------:R-:W-:Y:S02]  /*0c10*/  IMAD.MOV.U32 R5, RZ, RZ, 0x20 ;  /* 0x00000020ff057424 */ /* 0x000fe400078e00ff */
[----:B------:R-:W-:Y:S02]  /*0c20*/  IMAD.IADD R9, R3, 0x1, -R8 ;  /* 0x0000000103097824 */ /* 0x000fe400078e0a08 */
[----:B------:R-:W-:Y:S01]  /*0c30*/  IMAD.SHL.U32 R202, R202, 0x2, RZ ;  /* 0x00000002caca7824 */ /* 0x000fe200078e00ff */
[----:B------:R-:W-:Y:S01]  /*0c40*/  SEL R5, R5, 0xffffffe0, !P3 ;  /* 0xffffffe005057807 */ /* 0x000fe20005800000 */
[----:B------:R-:W-:-:S02]  /*0c50*/  IMAD.IADD R17, R15, 0x1, R17 ;  /* 0x000000010f117824 */ /* 0x000fc400078e0211 */
[----:B------:R-:W-:Y:S02]  /*0c60*/  IMAD.IADD R209, R207, 0x1, R209 ;  /* 0x00000001cfd17824 */ /* 0x000fe400078e02d1 */
[----:B------:R-:W-:Y:S01]  /*0c70*/  IMAD.IADD R219, R215, 0x1, R219 ;  /* 0x00000001d7db7824 */ /* 0x000fe200078e02db */
[----:B------:R-:W-:Y:S05]  /*0c80*/  @P0 BRA `(.L_x_68) ;  /* 0x000001e000000947 */ /* 0x000fea0003800000 */
[----:B------:R-:W-:Y:S01]  /*0c90*/  ISETP.GE.AND P4, PT, R210, c[0x0][0x220], PT ;  /* 0x00008800d2007a0c */ /* 0x000fe20003f86270 */
[----:B------:R-:W-:Y:S01]  /*0ca0*/  IMAD R11, R19, c[0x0][0x190], RZ ;  /* 0x00006400130b7a24 */ /* 0x000fe200078e02ff */
[----:B------:R-:W-:Y:S01]  /*0cb0*/  ISETP.GE.AND P3, PT, R204, c[0x0][0x220], PT ;  /* 0x00008800cc007a0c */ /* 0x000fe20003f66270 */
[----:B------:R-:W-:Y:S01]  /*0cc0*/  IMAD.MOV.U32 R16, RZ, RZ, R14 ;  /* 0x000000ffff107224 */ /* 0x000fe200078e000e */
[----:B------:R-:W-:Y:S01]  /*0cd0*/  ISETP.GE.AND P2, PT, R203, c[0x0][0x220], PT ;  /* 0x00008800cb007a0c */ /* 0x000fe20003f46270 */
[C---:B------:R-:W-:Y:S02]  /*0ce0*/  IMAD R8, R18.reuse, c[0x0][0x194], R11 ;  /* 0x0000650012087a24 */ /* 0x040fe400078e020b */
[----:B------:R-:W-:-:S04]  /*0cf0*/  IMAD.WIDE.U32 R20, R18, c[0x0][0x190], R16 ;  /* 0x0000640012147a25 */ /* 0x000fc800078e0010 */
[----:B------:R-:W-:Y:S02]  /*0d00*/  IMAD.IADD R8, R21, 0x1, R8 ;  /* 0x0000000115087824 */ /* 0x000fe400078e0208 */
[C---:B------:R-:W-:Y:S01]  /*0d10*/  @!P4 LEA R22, P1, R20.reuse, c[0x0][0x160], 0x1 ;  /* 0x000058001416ca11 */ /* 0x040fe200078208ff */
[----:B------:R1:W-:Y:S01]  /*0d20*/  @P4 STS.128 [R202], RZ ;  /* 0x000000ffca004388 */ /* 0x0003e20000000c00 */
[C---:B------:R-:W-:Y:S02]  /*0d30*/  @!P3 LEA R10, P0, R20.reuse, c[0x0][0x160], 0x1 ;  /* 0x00005800140aba11 */ /* 0x040fe400078008ff */
[C-C-:B------:R-:W-:Y:S02]  /*0d40*/  @!P4 LEA.HI.X R23, R20.reuse, c[0x0][0x164], R8.reuse, 0x1, P1 ;  /* 0x000059001417ca11 */ /* 0x140fe400008f0c08 */
[----:B------:R-:W-:-:S03]  /*0d50*/  @!P3 LEA.HI.X R11, R20, c[0x0][0x164], R8, 0x1, P0 ;  /* 0x00005900140bba11 */ /* 0x000fc600000f0c08 */
[----:B------:R-:W-:Y:S01]  /*0d60*/  @!PT LDS RZ, [RZ] ;  /* 0x00000000fffff984 */ /* 0x000fe20000000800 */
[----:B------:R-:W-:Y:S01]  /*0d70*/  @!PT LDS RZ, [RZ] ;  /* 0x00000000fffff984 */ /* 0x000fe20000000800 */
[----:B------:R-:W-:Y:S01]  /*0d80*/  @!PT LDS RZ, [RZ] ;  /* 0x00000000fffff984 */ /* 0x000fe20000000800 */
[----:B------:R1:W-:Y:S04]  /*0d90*/  @!P4 LDGSTS.E.BYPASS.LTC128B.128 [R202], [R22.64] ;  /* 0x0000000016cacfae */ /* 0x0003e8000b901d4c */
[----:B------:R1:W-:Y:S04]  /*0da0*/  @P3 STS.128 [R202+0x4000], RZ ;  /* 0x004000ffca003388 */ /* 0x0003e80000000c00 */
[----:B------:R-:W-:Y:S01]  /*0db0*/  @!PT LDS RZ, [RZ] ;  /* 0x00000000fffff984 */ /* 0x000fe20000000800 */
[----:B------:R-:W-:Y:S01]  /*0dc0*/  @!PT LDS RZ, [RZ] ;  /* 0x00000000fffff984 */ /* 0x000fe20000000800 */
[----:B------:R-:W-:Y:S01]  /*0dd0*/  @!PT LDS RZ, [RZ] ;  /* 0x00000000fffff984 */ /* 0x000fe20000000800 */
[----:B------:R1:W-:Y:S04]  /*0de0*/  @!P3 LDGSTS.E.BYPASS.LTC128B.128 [R202+0x4000], [R10.64+0x80] ;  /* 0x040000800acabfae */ /* 0x0003e8000b901d4c */
[----:B------:R1:W-:Y:S01]  /*0df0*/  @P2 STS.128 [R202+0x8000], RZ ;  /* 0x008000ffca002388 */ /* 0x0003e20000000c00 */
[----:B------:R-:W-:Y:S05]  /*0e00*/  @P2 BRA `(.L_x_68) ;  /* 0x0000006000002947 */ /* 0x000fea0003800000 */
[----:B-1----:R-:W-:-:S04]  /*0e10*/  LEA R10, P0, R20, c[0x0][0x160], 0x1 ;  /* 0x00005800140a7a11 */ /* 0x002fc800078008ff */
[----:B------:R-:W-:-:S05]  /*0e20*/  LEA.HI.X R11, R20, c[0x0][0x164], R8, 0x1, P0 ;  /* 0x00005900140b7a11 */ /* 0x000fca00000f0c08 */
[----:B------:R-:W-:Y:S01]  /*0e30*/  @!PT LDS RZ, [RZ] ;  /* 0x00000000fffff984 */ /* 0x000fe20000000800 */
[----:B------:R-:W-:Y:S01]  /*0e40*/  @!PT LDS RZ, [RZ] ;  /* 0x00000000fffff984 */ /* 0x000fe20000000800 */
[----:B------:R-:W-:Y:S01]  /*0e50*/  @!PT LDS RZ, [RZ] ;  /* 0x00000000fffff984 */ /* 0x000fe20000000800 */
[----:B------:R1:W-:Y:S04]  /*0e60*/  LDGSTS.E.BYPASS.LTC128B.128 [R202+0x8000], [R10.64+0x100] ;  /* 0x080001000aca7fae */ /* 0x0003e8000b901d4c */
.L_x_68:
[----:B------:R-:W-:Y:S05]  /*0e70*/  BSYNC B0 ;  /* 0x0000000000007941 */ /* 0x000fea0003800000 */
.L_x_67:
[----:B------:R-:W-:Y:S01]  /*0e80*/  IADD3 R8, R12, 0x20, RZ ;  /* 0x000000200c087810 */ /* 0x000fe20007ffe0ff */
[----:B------:R-:W-:Y:S03]  /*0e90*/  BSSY B0, `(.L_x_69) ;  /* 0x0000024000007945 */ /* 0x000fe60003800000 */
[----:B------:R-:W-:-:S13]  /*0ea0*/  ISETP.GE.AND P0, PT, R8, R199, PT ;  /* 0x000000c70800720c */ /* 0x000fda0003f06270 */
[----:B------:R-:W-:Y:S05]  /*0eb0*/  @P0 BRA `(.L_x_70) ;  /* 0x0000021000000947 */ /* 0x000fea0003800000 */
[----:B-1----:R-:W-:Y:S01]  /*0ec0*/  IADD3 R11, P0, R18, 0x20, RZ ;  /* 0x00000020120b7810 */ /* 0x002fe20007f1e0ff */
[----:B------:R-:W-:Y:S01]  /*0ed0*/  IMAD.MOV.U32 R20, RZ, RZ, R14 ;  /* 0x000000ffff147224 */ /* 0x000fe200078e000e */
[----:B------:R-:W-:Y:S01]  /*0ee0*/  ISETP.GE.AND P3, PT, R210, c[0x0][0x220], PT ;  /* 0x00008800d2007a0c */ /* 0x000fe20003f66270 */
[----:B------:R-:W-:Y:S01]  /*0ef0*/  IMAD.MOV.U32 R21, RZ, RZ, R17 ;  /* 0x000000ffff157224 */ /* 0x000fe200078e0011 */
[----:B------:R-:W-:Y:S01]  /*0f00*/  ISETP.GE.AND P2, PT, R204, c[0x0][0x220], PT ;  /* 0x00008800cc007a0c */ /* 0x000fe20003f46270 */
[----:B------:R-:W-:Y:S01]  /*0f10*/  IMAD.X R10, RZ, RZ, R19, P0 ;  /* 0x000000ffff0a7224 */ /* 0x000fe200000e0613 */
[----:B------:R-:W-:Y:S01]  /*0f20*/  ISETP.GE.AND P0, PT, R203, c[0x0][0x220], PT ;  /* 0x00008800cb007a0c */ /* 0x000fe20003f06270 */
[----:B------:R-:W-:-:S04]  /*0f30*/  IMAD.WIDE.U32 R20, R11, c[0x0][0x190], R20 ;  /* 0x000064000b147a25 */ /* 0x000fc800078e0014 */
[----:B------:R-:W-:-:S04]  /*0f40*/  IMAD R10, R10, c[0x0][0x190], RZ ;  /* 0x000064000a0a7a24 */ /* 0x000fc800078e02ff */
[----:B------:R-:W-:Y:S01]  /*0f50*/  IMAD R10, R11, c[0x0][0x194], R10 ;  /* 0x000065000b0a7a24 */ /* 0x000fe200078e020a */
[C---:B------:R-:W-:Y:S01]  /*0f60*/  @!P3 LEA R22, P4, R20.reuse, c[0x0][0x160], 0x1 ;  /* 0x000058001416ba11 */ /* 0x040fe200078808ff */
[----:B------:R1:W-:Y:S01]  /*0f70*/  @P3 STS.128 [R202+0x1000], RZ ;  /* 0x001000ffca003388 */ /* 0x0003e20000000c00 */
[----:B------:R-:W-:Y:S01]  /*0f80*/  @!P2 LEA R24, P1, R20, c[0x0][0x160], 0x1 ;  /* 0x000058001418aa11 */ /* 0x000fe200078208ff */
[----:B------:R-:W-:-:S05]  /*0f90*/  IMAD.IADD R10, R21, 0x1, R10 ;  /* 0x00000001150a7824 */ /* 0x000fca00078e020a */
[C-C-:B------:R-:W-:Y:S02]  /*0fa0*/  @!P3 LEA.HI.X R23, R20.reuse, c[0x0][0x164], R10.reuse, 0x1, P4 ;  /* 0x000059001417ba11 */ /* 0x140fe400020f0c0a */
[----:B------:R-:W-:-:S03]  /*0fb0*/  @!P2 LEA.HI.X R25, R20, c[0x0][0x164], R10, 0x1, P1 ;  /* 0x000059001419aa11 */ /* 0x000fc600008f0c0a */
[----:B------:R-:W-:Y:S01]  /*0fc0*/  @!PT LDS RZ, [RZ] ;  /* 0x00000000fffff984 */ /* 0x000fe20000000800 */
[----:B------:R-:W-:Y:S01]  /*0fd0*/  @!PT LDS RZ, [RZ] ;  /* 0x00000000fffff984 */ /* 0x000fe20000000800 */
[----:B------:R-:W-:Y:S01]  /*0fe0*/  @!PT LDS RZ, [RZ] ;  /* 0x00000000fffff984 */ /* 0x000fe20000000800 */
[----:B------:R1:W-:Y:S04]  /*0ff0*/  @!P3 LDGSTS.E.BYPASS.LTC128B.128 [R202+0x1000], [R22.64] ;  /* 0x0100000016cabfae */ /* 0x0003e8000b901d4c */
        /* <DEDUP_REMOVED lines=13> */
.L_x_70:
[----:B------:R-:W-:Y:S05]  /*10d0*/  BSYNC B0 ;  /* 0x0000000000007941 */ /* 0x000fea0003800000 */
.L_x_69:
[----:B-1----:R-:W-:Y:S01]  /*10e0*/  IADD3 R10, R12, 0x40, RZ ;  /* 0x000000400c0a7810 */ /* 0x002fe20007ffe0ff */
[----:B------:R-:W-:Y:S03]  /*10f0*/  BSSY B0, `(.L_x_71) ;  /* 0x0000024000007945 */ /* 0x000fe60003800000 */
[----:B------:R-:W-:-:S13]  /*1100*/  ISETP.GE.AND P0, PT, R10, R199, PT ;  /* 0x000000c70a00720c */ /* 0x000fda0003f06270 */
[----:B------:R-:W-:Y:S05]  /*1110*/  @P0 BRA `(.L_x_72) ;  /* 0x0000021000000947 */ /* 0x000fea0003800000 */
[----:B------:R-:W-:Y:S01]  /*1120*/  IADD3 R11, P0, R18, 0x40, RZ ;  /* 0x00000040120b7810 */ /* 0x000fe20007f1e0ff */
        /* <DEDUP_REMOVED lines=32> */
.L_x_72:
[----:B------:R-:W-:Y:S05]  /*1330*/  BSYNC B0 ;  /* 0x0000000000007941 */ /* 0x000fea0003800000 */
.L_x_71:
[----:B------:R-:W-:Y:S01]  /*1340*/  IADD3 R10, R12, 0x60, RZ ;  /* 0x000000600c0a7810 */ /* 0x000fe20007ffe0ff */
[----:B------:R-:W-:Y:S01]  /*1350*/  UMOV UR8, 0x6 ;  /* 0x0000000600087882 */ /* 0x000fe20000000000 */
[----:B------:R-:W-:Y:S01]  /*1360*/  BSSY B0, `(.L_x_73) ;  /* 0x0000026000007945 */ /* 0x000fe20003800000 */
[----:B------:R-:W-:Y:S01]  /*1370*/  ULDC.64 UR6, c[0x0][0x198] ;  /* 0x0000660000067ab9 */ /* 0x000fe20000000a00 */
[----:B------:R-:W-:Y:S01]  /*1380*/  ISETP.GE.AND P0, PT, R10, R199, PT ;  /* 0x000000c70a00720c */ /* 0x000fe20003f06270 */
[----:B------:R-:W-:Y:S02]  /*1390*/  USHF.L.U64.HI UR9, UR6, UR8, UR7 ;  /* 0x0000000806097299 */ /* 0x000fe40008010207 */
[----:B------:R-:W-:-:S10]  /*13a0*/  USHF.L.U32 UR10, UR6, 0x6, URZ ;  /* 0x00000006060a7899 */ /* 0x000fd4000800063f */
[----:B------:R-:W-:Y:S05]  /*13b0*/  @P0 BRA `(.L_x_74) ;  /* 0x0000020000000947 */ /* 0x000fea0003800000 */
[----:B------:R-:W-:Y:S01]  /*13c0*/  IADD3 R10, P0, R18, 0x60, RZ ;  /* 0x00000060120a7810 */ /* 0x000fe20007f1e0ff */
[----:B------:R-:W-:Y:S01]  /*13d0*/  IMAD.MOV.U32 R15, RZ, RZ, R17 ;  /* 0x000000ffff0f7224 */ /* 0x000fe200078e0011 */
[----:B------:R-:W-:Y:S02]  /*13e0*/  ISETP.GE.AND P3, PT, R210, c[0x0][0x220], PT ;  /* 0x00008800d2007a0c */ /* 0x000fe40003f66270 */
        /* <DEDUP_REMOVED lines=23> */
[----:B--2---:R-:W-:-:S04]  /*1560*/  LEA R16, P0, R14, c[0x0][0x160], 0x1 ;  /* 0x000058000e107a11 */ /* 0x004fc800078008ff */
[----:B------:R-:W-:-:S05]  /*1570*/  LEA.HI.X R17, R14, c[0x0][0x164], R10, 0x1, P0 ;  /* 0x000059000e117a11 */ /* 0x000fca00000f0c0a */
[----:B------:R-:W-:Y:S01]  /*1580*/  @!PT LDS RZ, [RZ] ;  /* 0x00000000fffff984 */ /* 0x000fe20000000800 */
[----:B------:R-:W-:Y:S01]  /*1590*/  @!PT LDS RZ, [RZ] ;  /* 0x00000000fffff984 */ /* 0x000fe20000000800 */
[----:B------:R-:W-:Y:S01]  /*15a0*/  @!PT LDS RZ, [RZ] ;  /* 0x00000000fffff984 */ /* 0x000fe20000000800 */
[----:B------:R2:W-:Y:S04]  /*15b0*/  LDGSTS.E.BYPASS.LTC128B.128 [R202+0xb000], [R16.64+0x100] ;  /* 0x0b00010010ca7fae */ /* 0x0005e8000b901d4c */
.L_x_74:
[----:B------:R-:W-:Y:S05]  /*15c0*/  BSYNC B0 ;  /* 0x0000000000007941 */ /* 0x000fea0003800000 */
.L_x_73:
[----:B------:R-:W-:Y:S01]  /*15d0*/  IADD3 R133, R212, -0x1, RZ ;  /* 0xffffffffd4857810 */ /* 0x000fe20007ffe0ff */
[----:B------:R-:W-:Y:S01]  /*15e0*/  BSSY B0, `(.L_x_75) ;  /* 0x0000023000007945 */ /* 0x000fe20003800000 */
[----:B------:R-:W-:Y:S02]  /*15f0*/  MOV R208, R206 ;  /* 0x000000ce00d07202 */ /* 0x000fe40000000f00 */
[----:B------:R-:W-:Y:S01]  /*1600*/  SHF.R.S32.HI R14, RZ, 0x1f, R133 ;  /* 0x0000001fff0e7819 */ /* 0x000fe20000011485 */
[C---:B------:R-:W-:Y:S02]  /*1610*/  IMAD R11, R133.reuse, -0x40, R4 ;  /* 0xffffffc0850b7824 */ /* 0x040fe400078e0204 */
[C---:B------:R-:W-:Y:S02]  /*1620*/  IMAD R15, R133.reuse, UR9, RZ ;  /* 0x00000009850f7c24 */ /* 0x040fe4000f8e02ff */
[----:B--2---:R-:W-:Y:S01]  /*1630*/  IMAD.WIDE.U32 R16, R133, UR10, R208 ;  /* 0x0000000a85107c25 */ /* 0x004fe2000f8e00d0 */
[----:B------:R-:W-:-:S03]  /*1640*/  ISETP.GE.AND P0, PT, R12, R11, PT ;  /* 0x0000000b0c00720c */ /* 0x000fc60003f06270 */
[----:B------:R-:W-:-:S05]  /*1650*/  IMAD R10, R14, UR10, R15 ;  /* 0x0000000a0e0a7c24 */ /* 0x000fca000f8e020f */
[----:B------:R-:W-:-:S05]  /*1660*/  IADD3 R10, R17, R10, RZ ;  /* 0x0000000a110a7210 */ /* 0x000fca0007ffe0ff */
[----:B------:R-:W-:Y:S05]  /*1670*/  @P0 BRA `(.L_x_76) ;  /* 0x0000019000000947 */ /* 0x000fea0003800000 */
[----:B------:R-:W-:Y:S02]  /*1680*/  ISETP.GE.AND P3, PT, R210, c[0x0][0x220], PT ;  /* 0x00008800d2007a0c */ /* 0x000fe40003f66270 */
[----:B------:R-:W-:Y:S02]  /*1690*/  ISETP.GE.AND P2, PT, R204, c[0x0][0x220], PT ;  /* 0x00008800cc007a0c */ /* 0x000fe40003f46270 */
[----:B------:R-:W-:-:S09]  /*16a0*/  ISETP.GE.AND P0, PT, R203, c[0x0][0x220], PT ;  /* 0x00008800cb007a0c */ /* 0x000fd20003f06270 */
[C---:B------:R-:W-:Y:S01]  /*16b0*/  @!P3 LEA R20, P4, R16.reuse, c[0x0][0x168], 0x1 ;  /* 0x00005a001014ba11 */ /* 0x040fe200078808ff */
[----:B------:R2:W-:Y:S01]  /*16c0*/  @P3 STS.128 [R202+0xc000], RZ ;  /* 0x00c000ffca003388 */ /* 0x0005e20000000c00 */
[C---:B------:R-:W-:Y:S02]  /*16d0*/  @!P2 LEA R18, P1, R16.reuse, c[0x0][0x168], 0x1 ;  /* 0x00005a001012aa11 */ /* 0x040fe400078208ff */
        /* <DEDUP_REMOVED lines=19> */
.L_x_76:
[----:B------:R-:W-:Y:S05]  /*1810*/  BSYNC B0 ;  /* 0x0000000000007941 */ /* 0x000fea0003800000 */
.L_x_75:
[----:B------:R-:W-:Y:S01]  /*1820*/  ISETP.GE.AND P0, PT, R8, R11, PT ;  /* 0x0000000b0800720c */ /* 0x000fe20003f06270 */
[----:B------:R-:W-:Y:S01]  /*1830*/  UMOV UR7, 0x5 ;  /* 0x0000000500077882 */ /* 0x000fe20000000000 */
[----:B------:R-:W-:Y:S01]  /*1840*/  BSSY B0, `(.L_x_77) ;  /* 0x0000023000007945 */ /* 0x000fe20003800000 */
[----:B------:R-:W-:Y:S02]  /*1850*/  ULDC UR14, c[0x0][0x19c] ;  /* 0x00006700000e7ab9 */ /* 0x000fe40000000800 */
[----:B------:R-:W-:Y:S02]  /*1860*/  USHF.L.U32 UR11, UR6, 0x5, URZ ;  /* 0x00000005060b7899 */ /* 0x000fe4000800063f */
[----:B------:R-:W-:Y:S02]  /*1870*/  ULDC.64 UR4, c[0x0][0x1a0] ;  /* 0x0000680000047ab9 */ /* 0x000fe40000000a00 */
[----:B------:R-:W-:Y:S02]  /*1880*/  USHF.L.U64.HI UR6, UR6, UR7, UR14 ;  /* 0x0000000706067299 */ /* 0x000fe4000801020e */
[----:B------:R-:W-:-:S02]  /*1890*/  USHF.L.U64.HI UR8, UR4, UR8, UR5 ;  /* 0x0000000804087299 */ /* 0x000fc40008010205 */
[----:B------:R-:W-:Y:S01]  /*18a0*/  USHF.L.U32 UR14, UR4, 0x6, URZ ;  /* 0x00000006040e7899 */ /* 0x000fe2000800063f */
[----:B------:R-:W-:Y:S06]  /*18b0*/  @P0 BRA `(.L_x_78) ;  /* 0x000001b000000947 */ /* 0x000fec0003800000 */
[----:B------:R-:W-:Y:S02]  /*18c0*/  ISETP.GE.AND P3, PT, R210, c[0x0][0x220], PT ;  /* 0x00008800d2007a0c */ /* 0x000fe40003f66270 */
[----:B------:R-:W-:Y:S02]  /*18d0*/  ISETP.GE.AND P2, PT, R204, c[0x0][0x220], PT ;  /* 0x00008800cc007a0c */ /* 0x000fe40003f46270 */
[----:B------:R-:W-:Y:S02]  /*18e0*/  IADD3 R15, P1, R16, UR11, RZ ;  /* 0x0000000b100f7c10 */ /* 0x000fe4000ff3e0ff */
[----:B------:R-:W-:Y:S02]  /*18f0*/  ISETP.GE.AND P0, PT, R203, c[0x0][0x220], PT ;  /* 0x00008800cb007a0c */ /* 0x000fe40003f06270 */
[----:B------:R-:W-:-:S05]  /*1900*/  IADD3.X R10, R10, UR6, RZ, P1, !PT ;  /* 0x000000060a0a7c10 */ /* 0x000fca0008ffe4ff */
[C---:B--2---:R-:W-:Y:S01]  /*1910*/  @!P3 LEA R18, P4, R15.reuse, c[0x0][0x168], 0x1 ;  /* 0x00005a000f12ba11 */ /* 0x044fe200078808ff */
        /* <DEDUP_REMOVED lines=21> */
.L_x_78:
[----:B------:R-:W-:Y:S05]  /*1a70*/  BSYNC B0 ;  /* 0x0000000000007941 */ /* 0x000fea0003800000 */
.L_x_77:
[----:B------:R-:W0:Y:S01]  /*1a80*/  LDGDEPBAR ;  /* 0x00000000000079af */ /* 0x000e220000000000 */
[----:B------:R-:W-:Y:S01]  /*1a90*/  ISETP.GE.AND P0, PT, R12, R11, PT ;  /* 0x0000000b0c00720c */ /* 0x000fe20003f06270 */
[----:B------:R-:W-:Y:S01]  /*1aa0*/  IMAD R15, R133, UR8, RZ ;  /* 0x00000008850f7c24 */ /* 0x000fe2000f8e02ff */
[----:B------:R-:W-:Y:S01]  /*1ab0*/  MOV R218, R214 ;  /* 0x000000d600da7202 */ /* 0x000fe20000000f00 */
[----:B------:R-:W-:Y:S01]  /*1ac0*/  IMAD.SHL.U32 R216, R3, 0x2, RZ ;  /* 0x0000000203d87824 */ /* 0x000fe200078e00ff */
[----:B------:R-:W-:Y:S01]  /*1ad0*/  SHF.R.S32.HI R10, RZ, 0x1f, R9 ;  /* 0x0000001fff0a7819 */ /* 0x000fe20000011409 */
[----:B------:R-:W-:Y:S01]  /*1ae0*/  IMAD R14, R14, UR14, R15 ;  /* 0x0000000e0e0e7c24 */ /* 0x000fe2000f8e020f */
[----:B------:R-:W-:Y:S01]  /*1af0*/  BSSY B0, `(.L_x_79) ;  /* 0x0000025000007945 */ /* 0x000fe20003800000 */
[----:B--2---:R-:W-:Y:S01]  /*1b00*/  IMAD.WIDE.U32 R16, R133, UR14, R218 ;  /* 0x0000000e85107c25 */ /* 0x004fe2000f8e00da */
[----:B------:R-:W-:Y:S02]  /*1b10*/  LEA.HI R9, R10, R9, RZ, 0x2 ;  /* 0x000000090a097211 */ /* 0x000fe400078f10ff */
[----:B------:R-:W-:Y:S01]  /*1b20*/  LOP3.LUT R216, R216, 0x6, RZ, 0xc0, !PT ;  /* 0x00000006d8d87812 */ /* 0x000fe200078ec0ff */
[----:B------:R-:W-:Y:S01]  /*1b30*/  IMAD.IADD R14, R17, 0x1, R14 ;  /* 0x00000001110e7824 */ /* 0x000fe200078e020e */
[----:B------:R-:W-:Y:S01]  /*1b40*/  SHF.R.S32.HI R3, RZ, 0x2, R9 ;  /* 0x00000002ff037819 */ /* 0x000fe20000011409 */
[----:B------:R-:W-:-:S04]  /*1b50*/  DEPBAR.LE SB0, 0x0 ;  /* 0x000080000000791a */ /* 0x000fc80000000000 */
[----:B------:R-:W-:Y:S06]  /*1b60*/  BAR.SYNC.DEFER_BLOCKING 0x0 ;  /* 0x0000000000007b1d */ /* 0x000fec0000010000 */
[----:B------:R2:W-:Y:S04]  /*1b70*/  @P0 STS.128 [R202+0x12000], RZ ;  /* 0x012000ffca000388 */ /* 0x0005e80000000c00 */
[----:B------:R2:W-:Y:S04]  /*1b80*/  @P0 STS.128 [R202+0x14000], RZ ;  /* 0x014000ffca000388 */ /* 0x0005e80000000c00 */
[----:B------:R2:W-:Y:S01]  /*1b90*/  @P0 STS.128 [R202+0x16000], RZ ;  /* 0x016000ffca000388 */ /* 0x0005e20000000c00 */
[----:B------:R-:W-:Y:S05]  /*1ba0*/  @P0 BRA `(.L_x_80) ;  /* 0x0000019000000947 */ /* 0x000fea0003800000 */
[----:B------:R-:W-:Y:S02]  /*1bb0*/  ISETP.GE.AND P3, PT, R210, c[0x0][0x220], PT ;  /* 0x00008800d2007a0c */ /* 0x000fe40003f66270 */
[----:B------:R-:W-:-:S02]  /*1bc0*/  ISETP.GE.AND P2, PT, R204, c[0x0][0x220], PT ;  /* 0x00008800cc007a0c */ /* 0x000fc40003f46270 */
        /* <DEDUP_REMOVED lines=17> */
[----:B---3--:R-:W-:-:S04]  /*1ce0*/  LEA R18, P0, R16, c[0x0][0x170], 0x1 ;  /* 0x00005c0010127a11 */ /* 0x008fc800078008ff */
[----:B------:R-:W-:-:S05]  /*1cf0*/  LEA.HI.X R19, R16, c[0x0][0x174], R14, 0x1, P0 ;  /* 0x00005d0010137a11 */ /* 0x000fca00000f0c0e */
[----:B------:R-:W-:Y:S01]  /*1d00*/  @!PT LDS RZ, [RZ] ;  /* 0x00000000fffff984 */ /* 0x000fe20000000800 */
[----:B------:R-:W-:Y:S01]  /*1d10*/  @!PT LDS RZ, [RZ] ;  /* 0x00000000fffff984 */ /* 0x000fe20000000800 */
[----:B------:R-:W-:Y:S01]  /*1d20*/  @!PT LDS RZ, [RZ] ;  /* 0x00000000fffff984 */ /* 0x000fe20000000800 */
[----:B------:R3:W-:Y:S04]  /*1d30*/  LDGSTS.E.BYPASS.LTC128B.128 [R202+0x16000], [R18.64+0x100] ;  /* 0x1600010012ca7fae */ /* 0x0007e8000b901d4c */
.L_x_80:
[----:B------:R-:W-:Y:S05]  /*1d40*/  BSYNC B0 ;  /* 0x0000000000007941 */ /* 0x000fea0003800000 */
.L_x_79:
[----:B------:R-:W-:Y:S01]  /*1d50*/  ISETP.GE.AND P0, PT, R8, R11, PT ;  /* 0x0000000b0800720c */ /* 0x000fe20003f06270 */
[----:B------:R-:W-:Y:S01]  /*1d60*/  ULDC UR5, c[0x0][0x1a4] ;  /* 0x0000690000057ab9 */ /* 0x000fe20000000800 */
[----:B------:R-:W-:Y:S01]  /*1d70*/  BSSY B0, `(.L_x_81) ;  /* 0x0000022000007945 */ /* 0x000fe20003800000 */
[----:B------:R-:W-:Y:S02]  /*1d80*/  USHF.L.U32 UR15, UR4, 0x5, URZ ;  /* 0x00000005040f7899 */ /* 0x000fe4000800063f */
[----:B------:R-:W-:-:S08]  /*1d90*/  USHF.L.U64.HI UR5, UR4, UR7, UR5 ;  /* 0x0000000704057299 */ /* 0x000fd00008010205 */
[----:B------:R4:W-:Y:S04]  /*1da0*/  @P0 STS.128 [R202+0x13000], RZ ;  /* 0x013000ffca000388 */ /* 0x0009e80000000c00 */
[----:B------:R4:W-:Y:S04]  /*1db0*/  @P0 STS.128 [R202+0x15000], RZ ;  /* 0x015000ffca000388 */ /* 0x0009e80000000c00 */
[----:B------:R4:W-:Y:S01]  /*1dc0*/  @P0 STS.128 [R202+0x17000], RZ ;  /* 0x017000ffca000388 */ /* 0x0009e20000000c00 */
[----:B------:R-:W-:Y:S05]  /*1dd0*/  @P0 BRA `(.L_x_82) ;  /* 0x000001b000000947 */ /* 0x000fea0003800000 */
[----:B------:R-:W-:Y:S02]  /*1de0*/  ISETP.GE.AND P3, PT, R210, c[0x0][0x220], PT ;  /* 0x00008800d2007a0c */ /* 0x000fe40003f66270 */
[----:B------:R-:W-:-:S02]  /*1df0*/  ISETP.GE.AND P2, PT, R204, c[0x0][0x220], PT ;  /* 0x00008800cc007a0c */ /* 0x000fc40003f46270 */
[----:B------:R-:W-:Y:S02]  /*1e00*/  IADD3 R8, P1, R16, UR15, RZ ;  /* 0x0000000f10087c10 */ /* 0x000fe4000ff3e0ff */
[----:B------:R-:W-:Y:S02]  /*1e10*/  ISETP.GE.AND P0, PT, R203, c[0x0][0x220], PT ;  /* 0x00008800cb007a0c */ /* 0x000fe40003f06270 */
[----:B------:R-:W-:-:S05]  /*1e20*/  IADD3.X R9, R14, UR5, RZ, P1, !PT ;  /* 0x000000050e097c10 */ /* 0x000fca0008ffe4ff */
        /* <DEDUP_REMOVED lines=22> */
.L_x_82:
[----:B------:R-:W-:Y:S05]  /*1f90*/  BSYNC B0 ;  /* 0x0000000000007941 */ /* 0x000fea0003800000 */
.L_x_81:
[C---:B------:R-:W-:Y:S01]  /*1fa0*/  IMAD.SHL.U32 R8, R2.reuse, 0x40, RZ ;  /* 0x0000004002087824 */ /* 0x040fe200078e00ff */
[----:B------:R-:W-:Y:S01]  /*1fb0*/  R2P PR, R2, 0x6 ;  /* 0x0000000602007804 */ /* 0x000fe20000000000 */
[----:B------:R-:W-:Y:S01]  /*1fc0*/  IMAD.SHL.U32 R12, R12, 0x8, RZ ;  /* 0x000000080c0c7824 */ /* 0x000fe200078e00ff */
[----:B------:R-:W0:Y:S01]  /*1fd0*/  LDGDEPBAR ;  /* 0x00000000000079af */ /* 0x000e220000000000 */
[C---:B------:R-:W-:Y:S01]  /*1fe0*/  IMAD R198, R85.reuse, 0x400, R0 ;  /* 0x0000040055c67824 */ /* 0x040fe200078e0200 */
[----:B------:R-:W-:Y:S01]  /*1ff0*/  LOP3.LUT R9, R8, 0x1c0, RZ, 0xc0, !PT ;  /* 0x000001c008097812 */ /* 0x000fe200078ec0ff */
[----:B------:R-:W-:Y:S02]  /*2000*/  IMAD R6, R85, 0x10, R6 ;  /* 0x0000001055067824 */ /* 0x000fe400078e0206 */
[----:B------:R-:W-:Y:S01]  /*2010*/  IMAD.SHL.U32 R198, R198, 0x2, RZ ;  /* 0x00000002c6c67824 */ /* 0x000fe200078e00ff */
[----:B------:R-:W-:Y:S02]  /*2020*/  LOP3.LUT R8, R9, 0x8, R12, 0xf8, !PT ;  /* 0x0000000809087812 */ /* 0x000fe400078ef80c */
[----:B------:R-:W-:Y:S01]  /*2030*/  SHF.R.U32.HI R9, RZ, 0x3, R9 ;  /* 0x00000003ff097819 */ /* 0x000fe20000011609 */
[--C-:B------:R-:W-:Y:S01]  /*2040*/  IMAD R196, R7, 0x2, R198.reuse ;  /* 0x0000000207c47824 */ /* 0x100fe200078e02c6 */
[----:B-1----:R-:W-:Y:S01]  /*2050*/  LDSM.16.M88.4 R24, [R198] ;  /* 0x00000000c618783b */ /* 0x002fe20000000200 */
[C---:B------:R-:W-:Y:S01]  /*2060*/  IMAD R194, R5.reuse, 0x2, R198 ;  /* 0x0000000205c27824 */ /* 0x040fe200078e02c6 */
[----:B------:R-:W-:Y:S01]  /*2070*/  LOP3.LUT R8, R8, R9, RZ, 0x3c, !PT ;  /* 0x0000000908087212 */ /* 0x000fe200078e3cff */
[----:B------:R-:W-:Y:S01]  /*2080*/  IMAD R193, R5, 0x2, R196 ;  /* 0x0000000205c17824 */ /* 0x000fe200078e02c4 */
[----:B------:R-:W-:Y:S01]  /*2090*/  LDSM.16.M88.4 R40, [R196] ;  /* 0x00000000c428783b */ /* 0x000fe20000000200 */
[----:B------:R-:W-:-:S02]  /*20a0*/  IADD3 R3, R6, 0x1, R3 ;  /* 0x0000000106037810 */ /* 0x000fc40007ffe003 */
[----:B------:R-:W-:Y:S01]  /*20b0*/  IMAD R197, R197, 0x200, R8 ;  /* 0x00000200c5c57824 */ /* 0x000fe200078e0208 */
[----:B------:R-:W-:Y:S01]  /*20c0*/  LDSM.16.M88.4 R44, [R194] ;  /* 0x00000000c22c783b */ /* 0x000fe20000000200 */
[----:B------:R-:W-:Y:S02]  /*20d0*/  IADD3 R3, R4, R3, -R205 ;  /* 0x0000000304037210 */ /* 0x000fe40007ffe8cd */
[----:B------:R-:W-:Y:S01]  /*20e0*/  IMAD.SHL.U32 R197, R197, 0x2, RZ ;  /* 0x00000002c5c57824 */ /* 0x000fe200078e00ff */
[----:B------:R-:W-:Y:S04]  /*20f0*/  LDSM.16.M88.4 R68, [R193] ;  /* 0x00000000c144783b */ /* 0x000fe80000000200 */
[----:B------:R-:W1:Y:S01]  /*2100*/  LDSM.16.M88.4 R60, [R197+0xc800] ;  /* 0x00c80000c53c783b */ /* 0x000e620000000200 */
[----:B------:R-:W-:-:S02]  /*2110*/  IADD3 R2, R197, 0xc000, RZ ;  /* 0x0000c000c5027810 */ /* 0x000fc40007ffe0ff */
[----:B------:R-:W-:Y:S01]  /*2120*/  IADD3 R195, R197, 0xc020, RZ ;  /* 0x0000c020c5c37810 */ /* 0x000fe20007ffe0ff */
[----:B---3--:R-:W3:Y:S01]  /*2130*/  LDSM.16.M88.4 R16, [R197+0xc000] ;  /* 0x00c00000c510783b */ /* 0x008ee20000000200 */
[----:B------:R-:W-:Y:S01]  /*2140*/  @P1 IADD3 R195, R2, -0x20, RZ ;  /* 0xffffffe002c31810 */ /* 0x000fe20007ffe0ff */
[----:B------:R-:W-:Y:S02]  /*2150*/  IMAD.MOV.U32 R2, RZ, RZ, 0x40 ;  /* 0x00000040ff027424 */ /* 0x000fe400078e00ff */
[----:B------:R-:W5:Y:S01]  /*2160*/  LDSM.16.M88.4 R52, [R197+0xd000] ;  /* 0x00d00000c534783b */ /* 0x000f620000000200 */
[C---:B------:R-:W-:Y:S02]  /*2170*/  IADD3 R187, R195.reuse, 0x800, RZ ;  /* 0x00000800c3bb7810 */ /* 0x040fe40007ffe0ff */
[----:B------:R-:W-:Y:S01]  /*2180*/  SEL R2, R2, 0xffffffc0, !P2 ;  /* 0xffffffc002027807 */ /* 0x000fe20005000000 */
[----:B------:R-:W2:Y:S01]  /*2190*/  LDSM.16.M88.4 R8, [R195+0x800] ;  /* 0x00080000c308783b */ /* 0x000ea20000000200 */
[----:B------:R-:W-:-:S02]  /*21a0*/  IADD3 R186, R195, 0x1000, RZ ;  /* 0x00001000c3ba7810 */ /* 0x000fc40007ffe0ff */
[----:B------:R-:W-:Y:S01]  /*21b0*/  IADD3 R185, R195, 0x1800, RZ ;  /* 0x00001800c3b97810 */ /* 0x000fe20007ffe0ff */
[----:B------:R-:W4:Y:S01]  /*21c0*/  LDSM.16.M88.4 R32, [R197+0xd800] ;  /* 0x00d80000c520783b */ /* 0x000f220000000200 */
[----:B------:R-:W-:Y:S01]  /*21d0*/  IMAD.IADD R191, R197, 0x1, R2 ;  /* 0x00000001c5bf7824 */ /* 0x000fe200078e0202 */
[C---:B------:R-:W-:Y:S01]  /*21e0*/  IADD3 R183, R195.reuse, 0x2000, RZ ;  /* 0x00002000c3b77810 */ /* 0x040fe20007ffe0ff */
[----:B------:R-:W-:Y:S01]  /*21f0*/  IMAD.IADD R184, R2, 0x1, R195 ;  /* 0x0000000102b87824 */ /* 0x000fe200078e02c3 */
[----:B------:R-:W2:Y:S01]  /*2200*/  LDSM.16.M88.4 R28, [R195] ;  /* 0x00000000c31c783b */ /* 0x000ea20000000200 */
[C---:B------:R-:W-:Y:S02]  /*2210*/  IADD3 R182, R195.reuse, 0x2800, RZ ;  /* 0x00002800c3b67810 */ /* 0x040fe40007ffe0ff */
[C---:B------:R-:W-:Y:S01]  /*2220*/  IADD3 R181, R195.reuse, 0x3000, RZ ;  /* 0x00003000c3b57810 */ /* 0x040fe20007ffe0ff */
[----:B------:R-:W2:Y:S01]  /*2230*/  LDSM.16.M88.4 R12, [R195+0x1000] ;  /* 0x00100000c30c783b */ /* 0x000ea20000000200 */
[----:B------:R-:W-:-:S02]  /*2240*/  IADD3 R180, R195, 0x3800, RZ ;  /* 0x00003800c3b47810 */ /* 0x000fc40007ffe0ff */
[C---:B------:R-:W-:Y:S01]  /*2250*/  IADD3 R179, R195.reuse, 0x4000, RZ ;  /* 0x00004000c3b37810 */ /* 0x040fe20007ffe0ff */
[----:B------:R-:W2:Y:S01]  /*2260*/  LDSM.16.M88.4 R72, [R195+0x1800] ;  /* 0x00180000c348783b */ /* 0x000ea20000000200 */
[C---:B------:R-:W-:Y:S02]  /*2270*/  IADD3 R178, R195.reuse, 0x4800, RZ ;  /* 0x00004800c3b27810 */ /* 0x040fe40007ffe0ff */
[C---:B------:R-:W-:Y:S01]  /*2280*/  IADD3 R177, R195.reuse, 0x5000, RZ ;  /* 0x00005000c3b17810 */ /* 0x040fe20007ffe0ff */
[----:B------:R-:W2:Y:S01]  /*2290*/  LDSM.16.M88.4 R36, [R191+0xc000] ;  /* 0x00c00000bf24783b */ /* 0x000ea20000000200 */
[----:B------:R-:W-:-:S03]  /*22a0*/  IADD3 R176, R195, 0x5800, RZ ;  /* 0x00005800c3b07810 */ /* 0x000fc60007ffe0ff */
[----:B------:R-:W-:Y:S01]  /*22b0*/  LDSM.16.M88.4 R76, [R195+0x2800] ;  /* 0x00280000c34c783b */ /* 0x000fe20000000200 */
[C---:B-1----:R-:W-:Y:S03]  /*22c0*/  HMMA.16816.F32 R64, R24.reuse, R60, RZ ;  /* 0x0000003c1840723c */ /* 0x042fe600000018ff */
[----:B------:R-:W-:Y:S05]  /*22d0*/  LDSM.16.M88.4 R80, [R193+0x4000] ;  /* 0x00400000c150783b */ /* 0x000fea0000000200 */
[C---:B------:R-:W-:Y:S08]  /*22e0*/  HMMA.16816.F32 R60, R24.reuse, R62, RZ ;  /* 0x0000003e183c723c */ /* 0x040ff000000018ff */
[C---:B---3--:R-:W-:Y:S08]  /*22f0*/  HMMA.16816.F32 R20, R24.reuse, R16, RZ ;  /* 0x000000101814723c */ /* 0x048ff000000018ff */
[C---:B------:R-:W-:Y:S08]  /*2300*/  HMMA.16816.F32 R16, R24.reuse, R18, RZ ;  /* 0x000000121810723c */ /* 0x040ff000000018ff */
[C---:B-----5:R-:W-:Y:S08]  /*2310*/  HMMA.16816.F32 R56, R24.reuse, R52, RZ ;  /* 0x000000341838723c */ /* 0x060ff000000018ff */
[----:B------:R-:W-:Y:S08]  /*2320*/  HMMA.16816.F32 R52, R24, R54, RZ ;  /* 0x000000361834723c */ /* 0x000ff000000018ff */
[C---:B--2---:R-:W-:Y:S08]  /*2330*/  HMMA.16816.F32 R64, R40.reuse, R8, R64 ;  /* 0x000000082840723c */ /* 0x044ff00000001840 */
[----:B------:R-:W-:Y:S01]  /*2340*/  HMMA.16816.F32 R60, R40, R10, R60 ;  /* 0x0000000a283c723c */ /* 0x000fe2000000183c */
[----:B------:R-:W1:Y:S07]  /*2350*/  LDSM.16.M88.4 R8, [R191+0xd000] ;  /* 0x00d00000bf08783b */ /* 0x000e6e0000000200 */
[C---:B----4-:R-:W-:Y:S08]  /*2360*/  HMMA.16816.F32 R48, R24.reuse, R32, RZ ;  /* 0x000000201830723c */ /* 0x050ff000000018ff */
[----:B------:R-:W-:Y:S01]  /*2370*/  HMMA.16816.F32 R24, R24, R34, RZ ;  /* 0x000000221818723c */ /* 0x000fe200000018ff */
[----:B------:R-:W2:Y:S07]  /*2380*/  LDSM.16.M88.4 R32, [R191+0xc800] ;  /* 0x00c80000bf20783b */ /* 0x000eae0000000200 */
[C---:B------:R-:W-:Y:S08]  /*2390*/  HMMA.16816.F32 R20, R40.reuse, R28, R20 ;  /* 0x0000001c2814723c */ /* 0x040ff00000001814 */
[C---:B------:R-:W-:Y:S01]  /*23a0*/  HMMA.16816.F32 R16, R40.reuse, R30, R16 ;  /* 0x0000001e2810723c */ /* 0x040fe20000001810 */
[----:B------:R-:W3:Y:S07]  /*23b0*/  LDSM.16.M88.4 R28, [R191+0xd800] ;  /* 0x00d80000bf1c783b */ /* 0x000eee0000000200 */
[C---:B------:R-:W-:Y:S08]  /*23c0*/  HMMA.16816.F32 R56, R40.reuse, R12, R56 ;  /* 0x0000000c2838723c */ /* 0x040ff00000001838 */
[C---:B------:R-:W-:Y:S01]  /*23d0*/  HMMA.16816.F32 R52, R40.reuse, R14, R52 ;  /* 0x0000000e2834723c */ /* 0x040fe20000001834 */
[----:B------:R-:W4:Y:S07]  /*23e0*/  LDSM.16.M88.4 R12, [R184] ;  /* 0x00000000b80c783b */ /* 0x000f2e0000000200 */
[C---:B------:R-:W-:Y:S08]  /*23f0*/  HMMA.16816.F32 R48, R40.reuse, R72, R48 ;  /* 0x000000482830723c */ /* 0x040ff00000001830 */
[----:B------:R-:W-:Y:S01]  /*2400*/  HMMA.16816.F32 R24, R40, R74, R24 ;  /* 0x0000004a2818723c */ /* 0x000fe20000001818 */
[----:B------:R-:W5:Y:S04]  /*2410*/  LDSM.16.M88.4 R72, [R184+0x1800] ;  /* 0x00180000b848783b */ /* 0x000f680000000200 */
[----:B------:R-:W3:Y:S03]  /*2420*/  LDSM.16.M88.4 R40, [R184+0x800] ;  /* 0x00080000b828783b */ /* 0x000ee60000000200 */
[C---:B------:R-:W-:Y:S08]  /*2430*/  HMMA.16816.F32 R20, R44.reuse, R36, R20 ;  /* 0x000000242c14723c */ /* 0x040ff00000001814 */
[C---:B------:R-:W-:Y:S01]  /*2440*/  HMMA.16816.F32 R16, R44.reuse, R38, R16 ;  /* 0x000000262c10723c */ /* 0x040fe20000001810 */
[----:B------:R-:W-:Y:S07]  /*2450*/  LDSM.16.M88.4 R36, [R197+0xe000] ;  /* 0x00e00000c524783b */ /* 0x000fee0000000200 */
[C---:B-1----:R-:W-:Y:S08]  /*2460*/  HMMA.16816.F32 R56, R44.reuse, R8, R56 ;  /* 0x000000082c38723c */ /* 0x042ff00000001838 */
[C---:B------:R-:W-:Y:S01]  /*2470*/  HMMA.16816.F32 R52, R44.reuse, R10, R52 ;  /* 0x0000000a2c34723c */ /* 0x040fe20000001834 */
[----:B------:R-:W1:Y:S07]  /*2480*/  LDSM.16.M88.4 R8, [R184+0x1000] ;  /* 0x00100000b808783b */ /* 0x000e6e0000000200 */
[C---:B--2---:R-:W-:Y:S08]  /*2490*/  HMMA.16816.F32 R64, R44.reuse, R32, R64 ;  /* 0x000000202c40723c */ /* 0x044ff00000001840 */
[C---:B------:R-:W-:Y:S01]  /*24a0*/  HMMA.16816.F32 R60, R44.reuse, R34, R60 ;  /* 0x000000222c3c723c */ /* 0x040fe2000000183c */
[----:B------:R-:W-:Y:S07]  /*24b0*/  LDSM.16.M88.4 R32, [R197+0xe800] ;  /* 0x00e80000c520783b */ /* 0x000fee0000000200 */
[C---:B---3--:R-:W-:Y:S08]  /*24c0*/  HMMA.16816.F32 R48, R44.reuse, R28, R48 ;  /* 0x0000001c2c30723c */ /* 0x048ff00000001830 */
[----:B------:R-:W-:Y:S01]  /*24d0*/  HMMA.16816.F32 R44, R44, R30, R24 ;  /* 0x0000001e2c2c723c */ /* 0x000fe20000001818 */
[----:B------:R-:W2:Y:S04]  /*24e0*/  LDSM.16.M88.4 R24, [R198+0x4000] ;  /* 0x00400000c618783b */ /* 0x000ea80000000200 */
[----:B------:R-:W3:Y:S03]  /*24f0*/  LDSM.16.M88.4 R28, [R197+0xf800] ;  /* 0x00f80000c51c783b */ /* 0x000ee60000000200 */
[C---:B----4-:R-:W-:Y:S08]  /*2500*/  HMMA.16816.F32 R20, R68.reuse, R12, R20 ;  /* 0x0000000c4414723c */ /* 0x050ff00000001814 */
[C---:B------:R-:W-:Y:S01]  /*2510*/  HMMA.16816.F32 R16, R68.reuse, R14, R16 ;  /* 0x0000000e4410723c */ /* 0x040fe20000001810 */
[----:B------:R-:W4:Y:S07]  /*2520*/  LDSM.16.M88.4 R12, [R197+0xf000] ;  /* 0x00f00000c50c783b */ /* 0x000f2e0000000200 */
[C---:B-----5:R-:W-:Y:S08]  /*2530*/  HMMA.16816.F32 R48, R68.reuse, R72, R48 ;  /* 0x000000484430723c */ /* 0x060ff00000001830 */
[C---:B------:R-:W-:Y:S08]  /*2540*/  HMMA.16816.F32 R64, R68.reuse, R40, R64 ;  /* 0x000000284440723c */ /* 0x040ff00000001840 */
[C---:B------:R-:W-:Y:S01]  /*2550*/  HMMA.16816.F32 R60, R68.reuse, R42, R60 ;  /* 0x0000002a443c723c */ /* 0x040fe2000000183c */
[----:B------:R-:W-:Y:S07]  /*2560*/  LDSM.16.M88.4 R40, [R196+0x4000] ;  /* 0x00400000c428783b */ /* 0x000fee0000000200 */
[C---:B-1----:R-:W-:Y:S08]  /*2570*/  HMMA.16816.F32 R56, R68.reuse, R8, R56 ;  /* 0x000000084438723c */ /* 0x042ff00000001838 */
[C---:B------:R-:W-:Y:S01]  /*2580*/  HMMA.16816.F32 R52, R68.reuse, R10, R52 ;  /* 0x0000000a4434723c */ /* 0x040fe20000001834 */
[----:B------:R-:W1:Y:S07]  /*2590*/  LDSM.16.M88.4 R8, [R195+0x2000] ;  /* 0x00200000c308783b */ /* 0x000e6e0000000200 */
[----:B------:R-:W-:Y:S01]  /*25a0*/  HMMA.16816.F32 R44, R68, R74, R44 ;  /* 0x0000004a442c723c */ /* 0x000fe2000000182c */
[----:B------:R-:W5:Y:S04]  /*25b0*/  LDSM.16.M88.4 R68, [R195+0x3800] ;  /* 0x00380000c344783b */ /* 0x000f680000000200 */
[----:B------:R-:W1:Y:S03]  /*25c0*/  LDSM.16.M88.4 R72, [R195+0x3000] ;  /* 0x00300000c348783b */ /* 0x000e660000000200 */
[C---:B--2---:R-:W-:Y:S08]  /*25d0*/  HMMA.16816.F32 R20, R24.reuse, R36, R20 ;  /* 0x000000241814723c */ /* 0x044ff00000001814 */
[C---:B------:R-:W-:Y:S01]  /*25e0*/  HMMA.16816.F32 R16, R24.reuse, R38, R16 ;  /* 0x000000261810723c */ /* 0x040fe20000001810 */
[----:B------:R-:W-:Y:S07]  /*25f0*/  LDSM.16.M88.4 R36, [R191+0xe000] ;  /* 0x00e00000bf24783b */ /* 0x000fee0000000200 */
[C---:B---3--:R-:W-:Y:S08]  /*2600*/  HMMA.16816.F32 R48, R24.reuse, R28, R48 ;  /* 0x0000001c1830723c */ /* 0x048ff00000001830 */
[C---:B------:R-:W-:Y:S08]  /*2610*/  HMMA.16816.F32 R64, R24.reuse, R32, R64 ;  /* 0x000000201840723c */ /* 0x040ff00000001840 */
[C---:B------:R-:W-:Y:S01]  /*2620*/  HMMA.16816.F32 R60, R24.reuse, R34, R60 ;  /* 0x00000022183c723c */ /* 0x040fe2000000183c */
[----:B------:R-:W-:Y:S07]  /*2630*/  LDSM.16.M88.4 R32, [R191+0xe800] ;  /* 0x00e80000bf20783b */ /* 0x000fee0000000200 */
[C---:B----4-:R-:W-:Y:S08]  /*2640*/  HMMA.16816.F32 R56, R24.reuse, R12, R56 ;  /* 0x0000000c1838723c */ /* 0x050ff00000001838 */
[C---:B------:R-:W-:Y:S01]  /*2650*/  HMMA.16816.F32 R52, R24.reuse, R14, R52 ;  /* 0x0000000e1834723c */ /* 0x040fe20000001834 */
[----:B------:R-:W2:Y:S07]  /*2660*/  LDSM.16.M88.4 R12, [R194+0x4000] ;  /* 0x00400000c20c783b */ /* 0x000eae0000000200 */
[----:B------:R-:W-:Y:S01]  /*2670*/  HMMA.16816.F32 R44, R24, R30, R44 ;  /* 0x0000001e182c723c */ /* 0x000fe2000000182c */
[----:B------:R-:W3:Y:S04]  /*2680*/  LDSM.16.M88.4 R24, [R191+0xf800] ;  /* 0x00f80000bf18783b */ /* 0x000ee80000000200 */
[----:B------:R-:W4:Y:S03]  /*2690*/  LDSM.16.M88.4 R28, [R191+0xf000] ;  /* 0x00f00000bf1c783b */ /* 0x000f260000000200 */
[C---:B-1----:R-:W-:Y:S08]  /*26a0*/  HMMA.16816.F32 R20, R40.reuse, R8, R20 ;  /* 0x000000082814723c */ /* 0x042ff00000001814 */
[C---:B------:R-:W-:Y:S01]  /*26b0*/  HMMA.16816.F32 R16, R40.reuse, R10, R16 ;  /* 0x0000000a2810723c */ /* 0x040fe20000001810 */
[----:B------:R-:W1:Y:S07]  /*26c0*/  LDSM.16.M88.4 R8, [R184+0x2000] ;  /* 0x00200000b808783b */ /* 0x000e6e0000000200 */
[C---:B-----5:R-:W-:Y:S08]  /*26d0*/  HMMA.16816.F32 R48, R40.reuse, R68, R48 ;  /* 0x000000442830723c */ /* 0x060ff00000001830 */
[C---:B------:R-:W-:Y:S08]  /*26e0*/  HMMA.16816.F32 R64, R40.reuse, R76, R64 ;  /* 0x0000004c2840723c */ /* 0x040ff00000001840 */
[C---:B------:R-:W-:Y:S01]  /*26f0*/  HMMA.16816.F32 R60, R40.reuse, R78, R60 ;  /* 0x0000004e283c723c */ /* 0x040fe2000000183c */
[----:B------:R-:W-:Y:S07]  /*2700*/  LDSM.16.M88.4 R76, [R184+0x2800] ;  /* 0x00280000b84c783b */ /* 0x000fee0000000200 */
[C---:B------:R-:W-:Y:S01]  /*2710*/  HMMA.16816.F32 R44, R40.reuse, R70, R44 ;  /* 0x00000046282c723c */ /* 0x040fe2000000182c */
[----:B------:R-:W5:Y:S07]  /*2720*/  LDSM.16.M88.4 R68, [R184+0x3800] ;  /* 0x00380000b844783b */ /* 0x000f6e0000000200 */
[C---:B------:R-:W-:Y:S08]  /*2730*/  HMMA.16816.F32 R56, R40.reuse, R72, R56 ;  /* 0x000000482838723c */ /* 0x040ff00000001838 */
[----:B------:R-:W-:Y:S01]  /*2740*/  HMMA.16816.F32 R52, R40, R74, R52 ;  /* 0x0000004a2834723c */ /* 0x000fe20000001834 */
[----:B------:R-:W1:Y:S04]  /*2750*/  LDSM.16.M88.4 R72, [R184+0x3000] ;  /* 0x00300000b848783b */ /* 0x000e680000000200 */
[----:B------:R-:W-:Y:S03]  /*2760*/  LDSM.16.M88.4 R40, [R198+0x8000] ;  /* 0x00800000c628783b */ /* 0x000fe60000000200 */
[C---:B--2---:R-:W-:Y:S08]  /*2770*/  HMMA.16816.F32 R20, R12.reuse, R36, R20 ;  /* 0x000000240c14723c */ /* 0x044ff00000001814 */
[C---:B------:R-:W-:Y:S01]  /*2780*/  HMMA.16816.F32 R16, R12.reuse, R38, R16 ;  /* 0x000000260c10723c */ /* 0x040fe20000001810 */
[----:B------:R-:W2:Y:S07]  /*2790*/  LDSM.16.M88.4 R36, [R197+0x10000] ;  /* 0x01000000c524783b */ /* 0x000eae0000000200 */
[C---:B---3--:R-:W-:Y:S08]  /*27a0*/  HMMA.16816.F32 R48, R12.reuse, R24, R48 ;  /* 0x000000180c30723c */ /* 0x048ff00000001830 */
[C---:B------:R-:W-:Y:S08]  /*27b0*/  HMMA.16816.F32 R64, R12.reuse, R32, R64 ;  /* 0x000000200c40723c */ /* 0x040ff00000001840 */
[C---:B------:R-:W-:Y:S01]  /*27c0*/  HMMA.16816.F32 R60, R12.reuse, R34, R60 ;  /* 0x000000220c3c723c */ /* 0x040fe2000000183c */
[----:B------:R-:W3:Y:S07]  /*27d0*/  LDSM.16.M88.4 R32, [R197+0x10800] ;  /* 0x01080000c520783b */ /* 0x000eee0000000200 */
[C---:B------:R-:W-:Y:S01]  /*27e0*/  HMMA.16816.F32 R44, R12.reuse, R26, R44 ;  /* 0x0000001a0c2c723c */ /* 0x040fe2000000182c */
[----:B------:R-:W2:Y:S07]  /*27f0*/  LDSM.16.M88.4 R24, [R197+0x11800] ;  /* 0x01180000c518783b */ /* 0x000eae0000000200 */
[C---:B----4-:R-:W-:Y:S08]  /*2800*/  HMMA.16816.F32 R56, R12.reuse, R28, R56 ;  /* 0x0000001c0c38723c */ /* 0x050ff00000001838 */
[----:B------:R-:W-:Y:S01]  /*2810*/  HMMA.16816.F32 R52, R12, R30, R52 ;  /* 0x0000001e0c34723c */ /* 0x000fe20000001834 */
[----:B------:R-:W4:Y:S04]  /*2820*/  LDSM.16.M88.4 R28, [R197+0x11000] ;  /* 0x01100000c51c783b */ /* 0x000f280000000200 */
[----:B------:R-:W-:Y:S03]  /*2830*/  LDSM.16.M88.4 R12, [R196+0x8000] ;  /* 0x00800000c40c783b */ /* 0x000fe60000000200 */
[C---:B-1----:R-:W-:Y:S08]  /*2840*/  HMMA.16816.F32 R20, R80.reuse, R8, R20 ;  /* 0x000000085014723c */ /* 0x042ff00000001814 */
[C---:B------:R-:W-:Y:S01]  /*2850*/  HMMA.16816.F32 R16, R80.reuse, R10, R16 ;  /* 0x0000000a5010723c */ /* 0x040fe20000001810 */
[----:B------:R-:W1:Y:S07]  /*2860*/  LDSM.16.M88.4 R8, [R195+0x4000] ;  /* 0x00400000c308783b */ /* 0x000e6e0000000200 */
[C---:B-----5:R-:W-:Y:S08]  /*2870*/  HMMA.16816.F32 R48, R80.reuse, R68, R48 ;  /* 0x000000445030723c */ /* 0x060ff00000001830 */
[C---:B------:R-:W-:Y:S08]  /*2880*/  HMMA.16816.F32 R64, R80.reuse, R76, R64 ;  /* 0x0000004c5040723c */ /* 0x040ff00000001840 */
[C---:B------:R-:W-:Y:S08]  /*2890*/  HMMA.16816.F32 R60, R80.reuse, R78, R60 ;  /* 0x0000004e503c723c */ /* 0x040ff0000000183c */
[C---:B------:R-:W-:Y:S01]  /*28a0*/  HMMA.16816.F32 R68, R80.reuse, R70, R44 ;  /* 0x000000465044723c */ /* 0x040fe2000000182c */
[----:B------:R-:W5:Y:S07]  /*28b0*/  LDSM.16.M88.4 R44, [R195+0x4800] ;  /* 0x00480000c32c783b */ /* 0x000f6e0000000200 */
[C---:B------:R-:W-:Y:S08]  /*28c0*/  HMMA.16816.F32 R56, R80.reuse, R72, R56 ;  /* 0x000000485038723c */ /* 0x040ff00000001838 */
[----:B------:R-:W-:Y:S08]  /*28d0*/  HMMA.16816.F32 R52, R80, R74, R52 ;  /* 0x0000004a5034723c */ /* 0x000ff00000001834 */
[C---:B--2---:R-:W-:Y:S08]  /*28e0*/  HMMA.16816.F32 R20, R40.reuse, R36, R20 ;  /* 0x000000242814723c */ /* 0x044ff00000001814 */
[C---:B------:R-:W-:Y:S01]  /*28f0*/  HMMA.16816.F32 R16, R40.reuse, R38, R16 ;  /* 0x000000262810723c */ /* 0x040fe20000001810 */
[----:B------:R-:W2:Y:S07]  /*2900*/  LDSM.16.M88.4 R36, [R195+0x5000] ;  /* 0x00500000c324783b */ /* 0x000eae0000000200 */
[C---:B---3--:R-:W-:Y:S08]  /*2910*/  HMMA.16816.F32 R64, R40.reuse, R32, R64 ;  /* 0x000000202840723c */ /* 0x048ff00000001840 */
[C---:B------:R-:W-:Y:S01]  /*2920*/  HMMA.16816.F32 R60, R40.reuse, R34, R60 ;  /* 0x00000022283c723c */ /* 0x040fe2000000183c */
[----:B------:R-:W-:Y:S07]  /*2930*/  LDSM.16.M88.4 R32, [R191+0x10000] ;  /* 0x01000000bf20783b */ /* 0x000fee0000000200 */
[C---:B------:R-:W-:Y:S08]  /*2940*/  HMMA.16816.F32 R48, R40.reuse, R24, R48 ;  /* 0x000000182830723c */ /* 0x040ff00000001830 */
[C---:B------:R-:W-:Y:S01]  /*2950*/  HMMA.16816.F32 R68, R40.reuse, R26, R68 ;  /* 0x0000001a2844723c */ /* 0x040fe20000001844 */
[----:B------:R-:W3:Y:S07]  /*2960*/  LDSM.16.M88.4 R24, [R195+0x5800] ;  /* 0x00580000c318783b */ /* 0x000eee0000000200 */
[C---:B----4-:R-:W-:Y:S08]  /*2970*/  HMMA.16816.F32 R56, R40.reuse, R28, R56 ;  /* 0x0000001c2838723c */ /* 0x050ff00000001838 */
[----:B------:R-:W-:Y:S01]  /*2980*/  HMMA.16816.F32 R52, R40, R30, R52 ;  /* 0x0000001e2834723c */ /* 0x000fe20000001834 */
[----:B------:R-:W-:Y:S04]  /*2990*/  LDSM.16.M88.4 R28, [R191+0x10800] ;  /* 0x01080000bf1c783b */ /* 0x000fe80000000200 */
[----:B------:R-:W-:Y:S03]  /*29a0*/  LDSM.16.M88.4 R40, [R191+0x11000] ;  /* 0x01100000bf28783b */ /* 0x000fe60000000200 */
[C---:B-1----:R-:W-:Y:S08]  /*29b0*/  HMMA.16816.F32 R20, R12.reuse, R8, R20 ;  /* 0x000000080c14723c */ /* 0x042ff00000001814 */
[C---:B------:R-:W-:Y:S01]  /*29c0*/  HMMA.16816.F32 R16, R12.reuse, R10, R16 ;  /* 0x0000000a0c10723c */ /* 0x040fe20000001810 */
[----:B------:R-:W1:Y:S07]  /*29d0*/  LDSM.16.M88.4 R8, [R194+0x8000] ;  /* 0x00800000c208783b */ /* 0x000e6e0000000200 */
[C---:B-----5:R-:W-:Y:S08]  /*29e0*/  HMMA.16816.F32 R64, R12.reuse, R44, R64 ;  /* 0x0000002c0c40723c */ /* 0x060ff00000001840 */
[C---:B------:R-:W-:Y:S01]  /*29f0*/  HMMA.16816.F32 R60, R12.reuse, R46, R60 ;  /* 0x0000002e0c3c723c */ /* 0x040fe2000000183c */
[----:B------:R-:W4:Y:S07]  /*2a00*/  LDSM.16.M88.4 R44, [R191+0x11800] ;  /* 0x01180000bf2c783b */ /* 0x000f2e0000000200 */
[C---:B--2---:R-:W-:Y:S08]  /*2a10*/  HMMA.16816.F32 R56, R12.reuse, R36, R56 ;  /* 0x000000240c38723c */ /* 0x044ff00000001838 */
[C---:B------:R-:W-:Y:S01]  /*2a20*/  HMMA.16816.F32 R72, R12.reuse, R38, R52 ;  /* 0x000000260c48723c */ /* 0x040fe20000001834 */
[----:B------:R-:W-:Y:S04]  /*2a30*/  LDSM.16.M88.4 R36, [R193+0x8000] ;  /* 0x00800000c124783b */ /* 0x000fe80000000200 */
[----:B------:R-:W2:Y:S03]  /*2a40*/  LDSM.16.M88.4 R52, [R184+0x4000] ;  /* 0x00400000b834783b */ /* 0x000ea60000000200 */
[C---:B---3--:R-:W-:Y:S08]  /*2a50*/  HMMA.16816.F32 R48, R12.reuse, R24, R48 ;  /* 0x000000180c30723c */ /* 0x048ff00000001830 */
[----:B------:R-:W-:Y:S01]  /*2a60*/  HMMA.16816.F32 R68, R12, R26, R68 ;  /* 0x0000001a0c44723c */ /* 0x000fe20000001844 */
[----:B------:R-:W3:Y:S04]  /*2a70*/  LDSM.16.M88.4 R12, [R184+0x4800] ;  /* 0x00480000b80c783b */ /* 0x000ee80000000200 */
[----:B------:R-:W5:Y:S03]  /*2a80*/  LDSM.16.M88.4 R24, [R184+0x5000] ;  /* 0x00500000b818783b */ /* 0x000f660000000200 */
[C---:B-1----:R-:W-:Y:S07]  /*2a90*/  HMMA.16816.F32 R64, R8.reuse, R28, R64 ;  /* 0x0000001c0840723c */ /* 0x042fee0000001840 */
[----:B------:R-:W-:Y:S01]  /*2aa0*/  IADD3 R29, R3, c[0x0][0x2e8], RZ ;  /* 0x0000ba00031d7a10 */ /* 0x000fe20007ffe0ff */
[----:B------:R-:W-:Y:S01]  /*2ab0*/  HMMA.16816.F32 R20, R8, R32, R20 ;  /* 0x000000200814723c */ /* 0x000fe20000001814 */
[----:B------:R-:W-:-:S02]  /*2ac0*/  IMAD R3, R133, 0x40, R216 ;  /* 0x0000004085037824 */ /* 0x000fc400078e02d8 */
[----:B------:R-:W-:-:S05]  /*2ad0*/  IMNMX R228, R29, R4, PT ;  /* 0x000000041de47217 */ /* 0x000fca0003800200 */
[C---:B------:R-:W-:Y:S07]  /*2ae0*/  HMMA.16816.F32 R60, R8.reuse, R30, R60 ;  /* 0x0000001e083c723c */ /* 0x040fee000000183c */
[----:B------:R-:W-:Y:S01]  /*2af0*/  IADD3 R31, R29, 0x8, RZ ;  /* 0x000000081d1f7810 */ /* 0x000fe20007ffe0ff */
[----:B------:R-:W-:Y:S01]  /*2b00*/  HMMA.16816.F32 R16, R8, R34, R16 ;  /* 0x000000220810723c */ /* 0x000fe20000001810 */
[----:B------:R-:W-:Y:S02]  /*2b10*/  IADD3 R29, R3, 0x1, RZ ;  /* 0x00000001031d7810 */ /* 0x000fe40007ffe0ff */
[----:B------:R-:W-:-:S02]  /*2b20*/  IMNMX R2, R31, R4, PT ;  /* 0x000000041f027217 */ /* 0x000fc40003800200 */
[C---:B------:R-:W-:Y:S02]  /*2b30*/  ISETP.GE.AND P0, PT, R29.reuse, R228, PT ;  /* 0x000000e41d00720c */ /* 0x040fe40003f06270 */
[----:B------:R-:W-:Y:S01]  /*2b40*/  ISETP.GE.AND P3, PT, R29, R2, PT ;  /* 0x000000021d00720c */ /* 0x000fe20003f66270 */
[----:B------:R-:W-:Y:S01]  /*2b50*/  HMMA.16816.F32 R56, R8, R40, R56 ;  /* 0x000000280838723c */ /* 0x000fe20000001838 */
[----:B------:R-:W-:-:S04]  /*2b60*/  IADD3 R29, R3, 0x9, RZ ;  /* 0x00000009031d7810 */ /* 0x000fc80007ffe0ff */
[C---:B------:R-:W-:Y:S02]  /*2b70*/  ISETP.GE.AND P2, PT, R29.reuse, R228, PT ;  /* 0x000000e41d00720c */ /* 0x040fe40003f46270 */
[----:B------:R-:W-:Y:S01]  /*2b80*/  ISETP.GE.AND P5, PT, R29, R2, PT ;  /* 0x000000021d00720c */ /* 0x000fe20003fa6270 */
[C---:B------:R-:W-:Y:S08]  /*2b90*/  HMMA.16816.F32 R72, R8.reuse, R42, R72 ;  /* 0x0000002a0848723c */ /* 0x040ff00000001848 */
[C---:B----4-:R-:W-:Y:S08]  /*2ba0*/  HMMA.16816.F32 R48, R8.reuse, R44, R48 ;  /* 0x0000002c0830723c */ /* 0x050ff00000001830 */
[----:B------:R-:W-:Y:S07]  /*2bb0*/  HMMA.16816.F32 R68, R8, R46, R68 ;  /* 0x0000002e0844723c */ /* 0x000fee0000001844 */
[----:B------:R-:W-:Y:S01]  /*2bc0*/  IADD3 R9, R3, 0x8, RZ ;  /* 0x0000000803097810 */ /* 0x000fe20007ffe0ff */
[----:B--2---:R-:W-:Y:S03]  /*2bd0*/  HMMA.16816.F32 R20, R36, R52, R20 ;  /* 0x000000342414723c */ /* 0x004fe60000001814 */
[----:B------:R-:W-:-:S02]  /*2be0*/  ISETP.GE.AND P4, PT, R9, R228, PT ;  /* 0x000000e40900720c */ /* 0x000fc40003f86270 */
[----:B------:R-:W-:Y:S02]  /*2bf0*/  ISETP.GE.AND P6, PT, R9, R2, PT ;  /* 0x000000020900720c */ /* 0x000fe40003fc6270 */
[----:B------:R-:W1:Y:S01]  /*2c00*/  LDSM.16.M88.4 R8, [R184+0x5800] ;  /* 0x00580000b808783b */ /* 0x000e620000000200 */
[----:B------:R-:W-:Y:S01]  /*2c10*/  HMMA.16816.F32 R16, R36, R54, R16 ;  /* 0x000000362410723c */ /* 0x000fe20000001810 */
[----:B------:R-:W-:-:S07]  /*2c20*/  DEPBAR.LE SB0, 0x0 ;  /* 0x000080000000791a */ /* 0x000fce0000000000 */
[C---:B---3--:R-:W-:Y:S07]  /*2c30*/  HMMA.16816.F32 R64, R36.reuse, R12, R64 ;  /* 0x0000000c2440723c */ /* 0x048fee0000001840 */
[----:B------:R-:W-:Y:S01]  /*2c40*/  IADD3 R13, R3, 0x10, RZ ;  /* 0x00000010030d7810 */ /* 0x000fe20007ffe0ff */
[----:B------:R-:W-:Y:S01]  /*2c50*/  HMMA.16816.F32 R60, R36, R14, R60 ;  /* 0x0000000e243c723c */ /* 0x000fe2000000183c */
[----:B------:R-:W-:Y:S02]  /*2c60*/  FSEL R21, R21, -INF , !P0 ;  /* 0xff80000015157808 */ /* 0x000fe40004000000 */
[----:B------:R-:W-:-:S02]  /*2c70*/  ISETP.GE.AND P1, PT, R13, R228, PT ;  /* 0x000000e40d00720c */ /* 0x000fc40003f26270 */
[----:B------:R-:W-:Y:S02]  /*2c80*/  ISETP.GE.AND P0, PT, R13, R2, PT ;  /* 0x000000020d00720c */ /* 0x000fe40003f06270 */
[C---:B------:R-:W-:Y:S01]  /*2c90*/  IADD3 R13, R3.reuse, 0x11, RZ ;  /* 0x00000011030d7810 */ /* 0x040fe20007ffe0ff */
[C---:B-----5:R-:W-:Y:S01]  /*2ca0*/  HMMA.16816.F32 R72, R36.reuse, R26, R72 ;  /* 0x0000001a2448723c */ /* 0x060fe20000001848 */
[----:B------:R-:W-:Y:S02]  /*2cb0*/  IADD3 R15, R3, 0x18, RZ ;  /* 0x00000018030f7810 */ /* 0x000fe40007ffe0ff */
[----:B------:R-:W-:Y:S02]  /*2cc0*/  FSEL R6, R23, -INF , !P3 ;  /* 0xff80000017067808 */ /* 0x000fe40005800000 */
[----:B------:R-:W-:Y:S02]  /*2cd0*/  FSEL R29, R16, -INF , !P4 ;  /* 0xff800000101d7808 */ /* 0x000fe40006000000 */
[C---:B------:R-:W-:Y:S01]  /*2ce0*/  ISETP.GE.AND P3, PT, R13.reuse, R228, PT ;  /* 0x000000e40d00720c */ /* 0x040fe20003f66270 */
[----:B------:R-:W-:Y:S01]  /*2cf0*/  HMMA.16816.F32 R56, R36, R24, R56 ;  /* 0x000000182438723c */ /* 0x000fe20000001838 */
[----:B------:R-:W-:-:S02]  /*2d00*/  ISETP.GE.AND P4, PT, R13, R2, PT ;  /* 0x000000020d00720c */ /* 0x000fc40003f86270 */
[----:B------:R-:W-:Y:S02]  /*2d10*/  IADD3 R13, R3, 0x19, RZ ;  /* 0x00000019030d7810 */ /* 0x000fe40007ffe0ff */
[----:B------:R-:W-:Y:S02]  /*2d20*/  FSEL R18, R18, -INF , !P6 ;  /* 0xff80000012127808 */ /* 0x000fe40007000000 */
[----:B------:R-:W-:Y:S01]  /*2d30*/  FSEL R23, R17, -INF , !P2 ;  /* 0xff80000011177808 */ /* 0x000fe20005000000 */
[----:B-1----:R-:W-:Y:S01]  /*2d40*/  HMMA.16816.F32 R68, R36, R10, R68 ;  /* 0x0000000a2444723c */ /* 0x002fe20000001844 */
[C---:B------:R-:W-:Y:S02]  /*2d50*/  ISETP.GE.AND P6, PT, R15.reuse, R228, PT ;  /* 0x000000e40f00720c */ /* 0x040fe40003fc6270 */
[----:B------:R-:W-:Y:S02]  /*2d60*/  ISETP.GE.AND P2, PT, R15, R2, PT ;  /* 0x000000020f00720c */ /* 0x000fe40003f46270 */
[----:B------:R-:W-:-:S02]  /*2d70*/  FSEL R4, R19, -INF , !P5 ;  /* 0xff80000013047808 */ /* 0x000fc40006800000 */
[----:B------:R-:W-:Y:S01]  /*2d80*/  IADD3 R15, R3, 0x20, RZ ;  /* 0x00000020030f7810 */ /* 0x000fe20007ffe0ff */
[----:B------:R-:W-:Y:S01]  /*2d90*/  HMMA.16816.F32 R48, R36, R8, R48 ;  /* 0x000000082430723c */ /* 0x000fe20000001830 */
[----:B------:R-:W-:Y:S02]  /*2da0*/  FSEL R19, R64, -INF , !P1 ;  /* 0xff80000040137808 */ /* 0x000fe40004800000 */
[C---:B------:R-:W-:Y:S02]  /*2db0*/  ISETP.GE.AND P5, PT, R13.reuse, R228, PT ;  /* 0x000000e40d00720c */ /* 0x040fe40003fa6270 */
[----:B------:R-:W-:Y:S02]  /*2dc0*/  ISETP.GE.AND P1, PT, R13, R2, PT ;  /* 0x000000020d00720c */ /* 0x000fe40003f26270 */
[----:B------:R-:W-:Y:S02]  /*2dd0*/  IADD3 R13, R3, 0x21, RZ ;  /* 0x00000021030d7810 */ /* 0x000fe40007ffe0ff */
[----:B------:R-:W-:-:S02]  /*2de0*/  FSEL R14, R66, -INF , !P0 ;  /* 0xff800000420e7808 */ /* 0x000fc40004000000 */
[----:B------:R-:W-:Y:S02]  /*2df0*/  FSEL R17, R65, -INF , !P3 ;  /* 0xff80000041117808 */ /* 0x000fe40005800000 */
[C---:B------:R-:W-:Y:S02]  /*2e00*/  ISETP.GE.AND P0, PT, R15.reuse, R228, PT ;  /* 0x000000e40f00720c */ /* 0x040fe40003f06270 */
[----:B------:R-:W-:Y:S02]  /*2e10*/  ISETP.GE.AND P3, PT, R15, R2, PT ;  /* 0x000000020f00720c */ /* 0x000fe40003f66270 */
[----:B------:R-:W-:Y:S02]  /*2e20*/  IADD3 R25, R3, 0x28, RZ ;  /* 0x0000002803197810 */ /* 0x000fe40007ffe0ff */
[----:B------:R-:W-:Y:S02]  /*2e30*/  FSEL R16, R67, -INF , !P4 ;  /* 0xff80000043107808 */ /* 0x000fe40006000000 */
[----:B------:R-:W-:-:S02]  /*2e40*/  FSEL R15, R60, -INF , !P6 ;  /* 0xff8000003c0f7808 */ /* 0x000fc40007000000 */
[C---:B------:R-:W-:Y:S02]  /*2e50*/  ISETP.GE.AND P4, PT, R13.reuse, R228, PT ;  /* 0x000000e40d00720c */ /* 0x040fe40003f86270 */
[-C--:B------:R-:W-:Y:S02]  /*2e60*/  ISETP.GE.AND P6, PT, R13, R2.reuse, PT ;  /* 0x000000020d00720c */ /* 0x080fe40003fc6270 */
[----:B------:R-:W-:Y:S02]  /*2e70*/  FSEL R13, R61, -INF , !P5 ;  /* 0xff8000003d0d7808 */ /* 0x000fe40006800000 */
[----:B------:R-:W-:Y:S02]  /*2e80*/  ISETP.GE.AND P5, PT, R25, R2, PT ;  /* 0x000000021900720c */ /* 0x000fe40003fa6270 */
[----:B------:R-:W-:Y:S02]  /*2e90*/  IADD3 R11, R3, 0x38, RZ ;  /* 0x00000038030b7810 */ /* 0x000fe40007ffe0ff */
[----:B------:R-:W-:-:S02]  /*2ea0*/  FSEL R166, R74, -INF , !P5 ;  /* 0xff8000004aa67808 */ /* 0x000fc40006800000 */
[----:B------:R-:W-:Y:S02]  /*2eb0*/  FSEL R12, R62, -INF , !P2 ;  /* 0xff8000003e0c7808 */ /* 0x000fe40005000000 */
[-C--:B------:R-:W-:Y:S02]  /*2ec0*/  ISETP.GE.AND P5, PT, R11, R228.reuse, PT ;  /* 0x000000e40b00720c */ /* 0x080fe40003fa6270 */
[----:B------:R-:W-:Y:S02]  /*2ed0*/  ISETP.GE.AND P2, PT, R25, R228, PT ;  /* 0x000000e41900720c */ /* 0x000fe40003f46270 */
[C---:B------:R-:W-:Y:S02]  /*2ee0*/  IADD3 R25, R3.reuse, 0x29, RZ ;  /* 0x0000002903197810 */ /* 0x040fe40007ffe0ff */
[----:B------:R-:W-:Y:S02]  /*2ef0*/  IADD3 R9, R3, 0x30, RZ ;  /* 0x0000003003097810 */ /* 0x000fe40007ffe0ff */
[----:B------:R-:W-:-:S02]  /*2f00*/  FSEL R143, R68, -INF , !P5 ;  /* 0xff800000448f7808 */ /* 0x000fc40006800000 */
[----:B------:R-:W-:Y:S02]  /*2f10*/  FSEL R167, R56, -INF , !P0 ;  /* 0xff80000038a77808 */ /* 0x000fe40004000000 */
[----:B------:R-:W-:Y:S02]  /*2f20*/  FSEL R162, R58, -INF , !P3 ;  /* 0xff8000003aa27808 */ /* 0x000fe40005800000 */
[----:B------:R-:W-:Y:S01]  /*2f30*/  FSEL R159, R57, -INF , !P4 ;  /* 0xff800000399f7808 */ /* 0x000fe20006000000 */
[----:B------:R-:W-:Y:S01]  /*2f40*/  BAR.SYNC.DEFER_BLOCKING 0x0 ;  /* 0x0000000000007b1d */ /* 0x000fe20000010000 */
[----:B------:R-:W-:Y:S02]  /*2f50*/  ISETP.GE.AND P5, PT, R212, 0x2, PT ;  /* 0x00000002d400780c */ /* 0x000fe40003fa6270 */
[----:B------:R-:W-:Y:S02]  /*2f60*/  ISETP.GE.AND P0, PT, R25, R2, PT ;  /* 0x000000021900720c */ /* 0x000fe40003f06270 */
[----:B------:R-:W-:-:S02]  /*2f70*/  ISETP.GE.AND P3, PT, R9, R228, PT ;  /* 0x000000e40900720c */ /* 0x000fc40003f66270 */
[----:B------:R-:W-:Y:S02]  /*2f80*/  ISETP.GE.AND P4, PT, R9, R2, PT ;  /* 0x000000020900720c */ /* 0x000fe40003f86270 */
[----:B------:R-:W-:Y:S02]  /*2f90*/  IADD3 R9, R3, 0x31, RZ ;  /* 0x0000003103097810 */ /* 0x000fe40007ffe0ff */
[----:B------:R-:W-:Y:S02]  /*2fa0*/  FSEL R8, R63, -INF , !P1 ;  /* 0xff8000003f087808 */ /* 0x000fe40004800000 */
[----:B------:R-:W-:Y:S02]  /*2fb0*/  FSEL R172, R59, -INF , !P6 ;  /* 0xff8000003bac7808 */ /* 0x000fe40007000000 */
[----:B------:R-:W-:Y:S02]  /*2fc0*/  FSEL R165, R72, -INF , !P2 ;  /* 0xff80000048a57808 */ /* 0x000fe40005000000 */
[----:B------:R-:W-:-:S02]  /*2fd0*/  FSEL R170, R75, -INF , !P0 ;  /* 0xff8000004baa7808 */ /* 0x000fc40004000000 */
[-C--:B------:R-:W-:Y:S02]  /*2fe0*/  ISETP.GE.AND P1, PT, R25, R228.reuse, PT ;  /* 0x000000e41900720c */ /* 0x080fe40003f26270 */
[C---:B------:R-:W-:Y:S02]  /*2ff0*/  ISETP.GE.AND P6, PT, R9.reuse, R228, PT ;  /* 0x000000e40900720c */ /* 0x040fe40003fc6270 */
[----:B------:R-:W-:Y:S02]  /*3000*/  ISETP.GE.AND P2, PT, R9, R2, PT ;  /* 0x000000020900720c */ /* 0x000fe40003f46270 */
[C---:B------:R-:W-:Y:S02]  /*3010*/  ISETP.GE.AND P0, PT, R3.reuse, R228, PT ;  /* 0x000000e40300720c */ /* 0x040fe40003f06270 */
[----:B------:R-:W-:Y:S02]  /*3020*/  IADD3 R9, R3, 0x39, RZ ;  /* 0x0000003903097810 */ /* 0x000fe40007ffe0ff */
[----:B------:R-:W-:-:S02]  /*3030*/  FSEL R161, R73, -INF , !P1 ;  /* 0xff80000049a17808 */ /* 0x000fc40004800000 */
[----:B------:R-:W-:Y:S02]  /*3040*/  FSEL R171, R48, -INF , !P3 ;  /* 0xff80000030ab7808 */ /* 0x000fe40005800000 */
[----:B------:R-:W-:Y:S02]  /*3050*/  FSEL R164, R50, -INF , !P4 ;  /* 0xff80000032a47808 */ /* 0x000fe40006000000 */
[----:B------:R-:W-:Y:S02]  /*3060*/  FSEL R20, R20, -INF , !P0 ;  /* 0xff80000014147808 */ /* 0x000fe40004000000 */
[-C--:B------:R-:W-:Y:S02]  /*3070*/  ISETP.GE.AND P1, PT, R11, R2.reuse, PT ;  /* 0x000000020b00720c */ /* 0x080fe40003f26270 */
        /* <DEDUP_REMOVED lines=10> */
[----:B------:R-:W-:Y:S01]  /*3120*/  IADD3 R25, R212, -0x2, RZ ;  /* 0xfffffffed4197810 */ /* 0x000fe20007ffe0ff */
[----:B------:R-:W-:Y:S01]  /*3130*/  BSSY B0, `(.L_x_84) ;  /* 0x0000036000007945 */ /* 0x000fe20003800000 */
[----:B------:R-:W-:Y:S02]  /*3140*/  ISETP.GE.AND P4, PT, R210, c[0x0][0x220], PT ;  /* 0x00008800d2007a0c */ /* 0x000fe40003f86270 */
[----:B------:R-:W-:Y:S01]  /*3150*/  SHF.R.S32.HI R10, RZ, 0x1f, R25 ;  /* 0x0000001fff0a7819 */ /* 0x000fe20000011419 */
[C---:B------:R-:W-:Y:S01]  /*3160*/  IMAD R3, R25.reuse, UR9, RZ ;  /* 0x0000000919037c24 */ /* 0x040fe2000f8e02ff */
[----:B------:R-:W-:Y:S01]  /*3170*/  ISETP.GE.AND P3, PT, R204, c[0x0][0x220], PT ;  /* 0x00008800cc007a0c */ /* 0x000fe20003f66270 */
[----:B------:R-:W-:Y:S01]  /*3180*/  IMAD.WIDE.U32 R24, R25, UR10, R208 ;  /* 0x0000000a19187c25 */ /* 0x000fe2000f8e00d0 */
[----:B------:R-:W-:-:S03]  /*3190*/  ISETP.GE.AND P1, PT, R203, c[0x0][0x220], PT ;  /* 0x00008800cb007a0c */ /* 0x000fc60003f26270 */
[----:B------:R-:W-:-:S04]  /*31a0*/  IMAD R3, R10, UR10, R3 ;  /* 0x0000000a0a037c24 */ /* 0x000fc8000f8e0203 */
[----:B------:R-:W-:Y:S01]  /*31b0*/  IMAD.IADD R3, R25, 0x1, R3 ;  /* 0x0000000119037824 */ /* 0x000fe200078e0203 */
[C---:B------:R-:W-:Y:S01]  /*31c0*/  @!P4 LEA R26, P6, R24.reuse, c[0x0][0x168], 0x1 ;  /* 0x00005a00181aca11 */ /* 0x040fe200078c08ff */
[----:B------:R1:W-:Y:S02]  /*31d0*/  @P4 STS.128 [R202+0xc000], RZ ;  /* 0x00c000ffca004388 */ /* 0x0003e40000000c00 */
[C---:B------:R-:W-:Y:S02]  /*31e0*/  @!P3 LEA R32, P2, R24.reuse, c[0x0][0x168], 0x1 ;  /* 0x00005a001820ba11 */ /* 0x040fe400078408ff */
[C---:B------:R-:W-:Y:S02]  /*31f0*/  @!P1 LEA R30, P0, R24.reuse, c[0x0][0x168], 0x1 ;  /* 0x00005a00181e9a11 */ /* 0x040fe400078008ff */
[C---:B------:R-:W-:Y:S02]  /*3200*/  @!P4 LEA.HI.X R27, R24.reuse, c[0x0][0x16c], R3, 0x1, P6 ;  /* 0x00005b00181bca11 */ /* 0x040fe400030f0c03 */
[----:B------:R-:W-:-:S02]  /*3210*/  IADD3 R10, P6, R24, UR11, RZ ;  /* 0x0000000b180a7c10 */ /* 0x000fc4000ffde0ff */
[C-C-:B------:R-:W-:Y:S01]  /*3220*/  @!P3 LEA.HI.X R33, R24.reuse, c[0x0][0x16c], R3.reuse, 0x1, P2 ;  /* 0x00005b001821ba11 */ /* 0x140fe200010f0c03 */
[----:B------:R-:W-:Y:S01]  /*3230*/  @!PT LDS RZ, [RZ] ;  /* 0x00000000fffff984 */ /* 0x000fe20000000800 */
[----:B------:R-:W-:Y:S01]  /*3240*/  @!PT LDS RZ, [RZ] ;  /* 0x00000000fffff984 */ /* 0x000fe20000000800 */
[----:B------:R-:W-:Y:S01]  /*3250*/  @!PT LDS RZ, [RZ] ;  /* 0x00000000fffff984 */ /* 0x000fe20000000800 */
[----:B------:R1:W-:Y:S01]  /*3260*/  @!P4 LDGSTS.E.BYPASS.LTC128B.128 [R202+0xc000], [R26.64] ;  /* 0x0c0000001acacfae */ /* 0x0003e2000b901d4c */
[----:B------:R-:W-:Y:S02]  /*3270*/  @!P1 LEA.HI.X R31, R24, c[0x0][0x16c], R3, 0x1, P0 ;  /* 0x00005b00181f9a11 */ /* 0x000fe400000f0c03 */
[C---:B------:R-:W-:Y:S01]  /*3280*/  @!P4 LEA R34, P2, R10.reuse, c[0x0][0x168], 0x1 ;  /* 0x00005a000a22ca11 */ /* 0x040fe200078408ff */
[----:B------:R1:W-:Y:S01]  /*3290*/  @P3 STS.128 [R202+0xe000], RZ ;  /* 0x00e000ffca003388 */ /* 0x0003e20000000c00 */
[----:B------:R-:W-:Y:S02]  /*32a0*/  IADD3.X R3, R3, UR6, RZ, P6, !PT ;  /* 0x0000000603037c10 */ /* 0x000fe4000b7fe4ff */
[C---:B------:R-:W-:Y:S01]  /*32b0*/  @!P3 LEA R24, P0, R10.reuse, c[0x0][0x168], 0x1 ;  /* 0x00005a000a18ba11 */ /* 0x040fe200078008ff */
[----:B------:R-:W-:Y:S01]  /*32c0*/  @!PT LDS RZ, [RZ] ;  /* 0x00000000fffff984 */ /* 0x000fe20000000800 */
[----:B------:R-:W-:Y:S01]  /*32d0*/  @!PT LDS RZ, [RZ] ;  /* 0x00000000fffff984 */ /* 0x000fe20000000800 */
[----:B------:R-:W-:Y:S01]  /*32e0*/  @!PT LDS RZ, [RZ] ;  /* 0x00000000fffff984 */ /* 0x000fe20000000800 */
[----:B------:R1:W-:Y:S01]  /*32f0*/  @!P3 LDGSTS.E.BYPASS.LTC128B.128 [R202+0xe000], [R32.64+0x80] ;  /* 0x0e00008020cabfae */ /* 0x0003e2000b901d4c */
[----:B------:R-:W-:-:S02]  /*3300*/  @!P4 LEA.HI.X R35, R10, c[0x0][0x16c], R3, 0x1, P2 ;  /* 0x00005b000a23ca11 */ /* 0x000fc400010f0c03 */
[----:B------:R-:W-:Y:S01]  /*3310*/  @!P3 LEA.HI.X R25, R10, c[0x0][0x16c], R3, 0x1, P0 ;  /* 0x00005b000a19ba11 */ /* 0x000fe200000f0c03 */
[----:B------:R1:W-:Y:S04]  /*3320*/  @P1 STS.128 [R202+0x10000], RZ ;  /* 0x010000ffca001388 */ /* 0x0003e80000000c00 */
[----:B------:R-:W-:Y:S01]  /*3330*/  @!PT LDS RZ, [RZ] ;  /* 0x00000000fffff984 */ /* 0x000fe20000000800 */
[----:B------:R-:W-:Y:S01]  /*3340*/  @!PT LDS RZ, [RZ] ;  /* 0x00000000fffff984 */ /* 0x000fe20000000800 */
[----:B------:R-:W-:Y:S01]  /*3350*/  @!PT LDS RZ, [RZ] ;  /* 0x00000000fffff984 */ /* 0x000fe20000000800 */
[----:B------:R1:W-:Y:S04]  /*3360*/  @!P1 LDGSTS.E.BYPASS.LTC128B.128 [R202+0x10000], [R30.64+0x100] ;  /* 0x100001001eca9fae */ /* 0x0003e8000b901d4c */
[----:B------:R1:W-:Y:S04]  /*3370*/  @P4 STS.128 [R202+0xd000], RZ ;  /* 0x00d000ffca004388 */ /* 0x0003e80000000c00 */
        /* <DEDUP_REMOVED lines=17> */
.L_x_85:
[----:B------:R-:W-:Y:S05]  /*3490*/  BSYNC B0 ;  /* 0x0000000000007941 */ /* 0x000fea0003800000 */
.L_x_84:
[----:B------:R-:W0:Y:S02]  /*34a0*/  LDGDEPBAR ;  /* 0x00000000000079af */ /* 0x000e240000000000 */
.L_x_83:
[----:B-1----:R-:W-:Y:S02]  /*34b0*/  FMNMX.FTZ R24, R20, R21, !PT ;  /* 0x0000001514187209 */ /* 0x002fe40007810000 */
        /* <DEDUP_REMOVED lines=83> */
[----:B------:R-:W2:Y:S01]  /*39f0*/  LDSM.16.MT88.4 R16, [R189+0x14800] ;  /* 0x01480000bd10783b */ /* 0x000ea20000004200 */
        /* <DEDUP_REMOVED lines=219> */
[----:B------:R-:W-:-:S04]  /*47b0*/  DEPBAR.LE SB0, 0x0 ;  /* 0x000080000000791a */ /* 0x000fc80000000000 */
[----:B------:R-:W-:Y:S01]  /*47c0*/  IADD3 R133, R212, -0x2, RZ ;  /* 0xfffffffed4857810 */ /* 0x000fe20007ffe0ff */
[----:B------:R-:W-:Y:S01]  /*47d0*/  BAR.SYNC.DEFER_BLOCKING 0x0 ;  /* 0x0000000000007b1d */ /* 0x000fe20000010000 */
[----:B------:R-:W-:Y:S02]  /*47e0*/  ISETP.GE.AND P3, PT, R210, c[0x0][0x220], PT ;  /* 0x00008800d2007a0c */ /* 0x000fe40003f66270 */
[----:B------:R-:W-:Y:S01]  /*47f0*/  ISETP.GE.AND P2, PT, R204, c[0x0][0x220], PT ;  /* 0x00008800cc007a0c */ /* 0x000fe20003f46270 */
[----:B------:R-:W-:Y:S01]  /*4800*/  IMAD R0, R133, UR8, RZ ;  /* 0x0000000885007c24 */ /* 0x000fe2000f8e02ff */
[----:B------:R-:W-:Y:S01]  /*4810*/  ISETP.GE.AND P1, PT, R203, c[0x0][0x220], PT ;  /* 0x00008800cb007a0c */ /* 0x000fe20003f26270 */
[----:B------:R-:W-:Y:S01]  /*4820*/  IMAD.WIDE.U32 R6, R133, UR14, R218 ;  /* 0x0000000e85067c25 */ /* 0x000fe2000f8e00da */
[----:B------:R-:W-:-:S05]  /*4830*/  SHF.R.S32.HI R5, RZ, 0x1f, R133 ;  /* 0x0000001fff057819 */ /* 0x000fca0000011485 */
[----:B------:R-:W-:Y:S01]  /*4840*/  IMAD R0, R5, UR14, R0 ;  /* 0x0000000e05007c24 */ /* 0x000fe2000f8e0200 */
[C---:B------:R-:W-:Y:S02]  /*4850*/  IADD3 R5, P5, R6.reuse, UR15, RZ ;  /* 0x0000000f06057c10 */ /* 0x040fe4000ffbe0ff */
[C---:B------:R-:W-:Y:S01]  /*4860*/  @!P3 LEA R8, P6, R6.reuse, c[0x0][0x170], 0x1 ;  /* 0x00005c000608ba11 */ /* 0x040fe200078c08ff */
[----:B------:R-:W-:Y:S01]  /*4870*/  IMAD.IADD R0, R7, 0x1, R0 ;  /* 0x0000000107007824 */ /* 0x000fe200078e0200 */
[C---:B------:R-:W-:Y:S02]  /*4880*/  @!P2 LEA R12, P4, R6.reuse, c[0x0][0x170], 0x1 ;  /* 0x00005c00060caa11 */ /* 0x040fe400078808ff */
[C---:B------:R-:W-:Y:S02]  /*4890*/  @!P1 LEA R10, P0, R6.reuse, c[0x0][0x170], 0x1 ;  /* 0x00005c00060a9a11 */ /* 0x040fe400078008ff */
[C-C-:B------:R-:W-:Y:S02]  /*48a0*/  @!P3 LEA.HI.X R9, R6.reuse, c[0x0][0x174], R0.reuse, 0x1, P6 ;  /* 0x00005d000609ba11 */ /* 0x140fe400030f0c00 */
[C-C-:B------:R-:W-:Y:S01]  /*48b0*/  @!P2 LEA.HI.X R13, R6.reuse, c[0x0][0x174], R0.reuse, 0x1, P4 ;  /* 0x00005d00060daa11 */ /* 0x140fe200020f0c00 */
[----:B------:R-:W-:Y:S01]  /*48c0*/  @P3 STS.128 [R202+0x12000], RZ ;  /* 0x012000ffca003388 */ /* 0x000fe20000000c00 */
[----:B------:R-:W-:-:S02]  /*48d0*/  @!P1 LEA.HI.X R11, R6, c[0x0][0x174], R0, 0x1, P0 ;  /* 0x00005d00060b9a11 */ /* 0x000fc400000f0c00 */
[C---:B------:R-:W-:Y:S01]  /*48e0*/  @!P3 LEA R6, P0, R5.reuse, c[0x0][0x170], 0x1 ;  /* 0x00005c000506ba11 */ /* 0x040fe200078008ff */
[----:B------:R-:W-:Y:S01]  /*48f0*/  @!PT LDS RZ, [RZ] ;  /* 0x00000000fffff984 */ /* 0x000fe20000000800 */
[----:B------:R-:W-:Y:S01]  /*4900*/  @!PT LDS RZ, [RZ] ;  /* 0x00000000fffff984 */ /* 0x000fe20000000800 */
[----:B------:R-:W-:Y:S01]  /*4910*/  @!PT LDS RZ, [RZ] ;  /* 0x00000000fffff984 */ /* 0x000fe20000000800 */
[----:B------:R1:W-:Y:S01]  /*4920*/  @!P3 LDGSTS.E.BYPASS.LTC128B.128 [R202+0x12000], [R8.64] ;  /* 0x1200000008cabfae */ /* 0x0003e2000b901d4c */
[----:B------:R-:W-:Y:S02]  /*4930*/  IADD3.X R0, R0, UR5, RZ, P5, !PT ;  /* 0x0000000500007c10 */ /* 0x000fe4000affe4ff */
[C---:B------:R-:W-:Y:S01]  /*4940*/  @!P2 LEA R16, P5, R5.reuse, c[0x0][0x170], 0x1 ;  /* 0x00005c000510aa11 */ /* 0x040fe200078a08ff */
[----:B------:R-:W-:Y:S01]  /*4950*/  @P2 STS.128 [R202+0x14000], RZ ;  /* 0x014000ffca002388 */ /* 0x000fe20000000c00 */
[C---:B------:R-:W-:Y:S02]  /*4960*/  @!P1 LEA R14, P4, R5.reuse, c[0x0][0x170], 0x1 ;  /* 0x00005c00050e9a11 */ /* 0x040fe400078808ff */
[C-C-:B------:R-:W-:Y:S01]  /*4970*/  @!P3 LEA.HI.X R7, R5.reuse, c[0x0][0x174], R0.reuse, 0x1, P0 ;  /* 0x00005d000507ba11 */ /* 0x140fe200000f0c00 */
[----:B------:R-:W-:Y:S01]  /*4980*/  @!PT LDS RZ, [RZ] ;  /* 0x00000000fffff984 */ /* 0x000fe20000000800 */
[----:B------:R-:W-:Y:S01]  /*4990*/  @!PT LDS RZ, [RZ] ;  /* 0x00000000fffff984 */ /* 0x000fe20000000800 */
[----:B------:R-:W-:Y:S01]  /*49a0*/  @!PT LDS RZ, [RZ] ;  /* 0x00000000fffff984 */ /* 0x000fe20000000800 */
[----:B------:R2:W-:Y:S01]  /*49b0*/  @!P2 LDGSTS.E.BYPASS.LTC128B.128 [R202+0x14000], [R12.64+0x80] ;  /* 0x140000800ccaafae */ /* 0x0005e2000b901d4c */
[----:B------:R-:W-:-:S02]  /*49c0*/  @!P2 LEA.HI.X R17, R5, c[0x0][0x174], R0, 0x1, P5 ;  /* 0x00005d000511aa11 */ /* 0x000fc400028f0c00 */
[----:B------:R-:W-:Y:S01]  /*49d0*/  @!P1 LEA.HI.X R15, R5, c[0x0][0x174], R0, 0x1, P4 ;  /* 0x00005d00050f9a11 */ /* 0x000fe200020f0c00 */
[----:B------:R-:W-:Y:S04]  /*49e0*/  @P1 STS.128 [R202+0x16000], RZ ;  /* 0x016000ffca001388 */ /* 0x000fe80000000c00 */
[----:B------:R-:W-:Y:S01]  /*49f0*/  @!PT LDS RZ, [RZ] ;  /* 0x00000000fffff984 */ /* 0x000fe20000000800 */
[----:B------:R-:W-:Y:S01]  /*4a00*/  @!PT LDS RZ, [RZ] ;  /* 0x00000000fffff984 */ /* 0x000fe20000000800 */
[----:B------:R-:W-:Y:S01]  /*4a10*/  @!PT LDS RZ, [RZ] ;  /* 0x00000000fffff984 */ /* 0x000fe20000000800 */
[----:B------:R1:W-:Y:S04]  /*4a20*/  @!P1 LDGSTS.E.BYPASS.LTC128B.128 [R202+0x16000], [R10.64+0x100] ;  /* 0x160001000aca9fae */ /* 0x0003e8000b901d4c */
[----:B------:R-:W-:Y:S04]  /*4a30*/  @P3 STS.128 [R202+0x13000], RZ ;  /* 0x013000ffca003388 */ /* 0x000fe80000000c00 */
[----:B------:R-:W-:Y:S01]  /*4a40*/  @!PT LDS RZ, [RZ] ;  /* 0x00000000fffff984 */ /* 0x000fe20000000800 */
[----:B------:R-:W-:Y:S01]  /*4a50*/  @!PT LDS RZ, [RZ] ;  /* 0x00000000fffff984 */ /* 0x000fe20000000800 */
[----:B------:R-:W-:Y:S01]  /*4a60*/  @!PT LDS RZ, [RZ] ;  /* 0x00000000fffff984 */ /* 0x000fe20000000800 */
[----:B------:R3:W-:Y:S04]  /*4a70*/  @!P3 LDGSTS.E.BYPASS.LTC128B.128 [R202+0x13000], [R6.64] ;  /* 0x1300000006cabfae */ /* 0x0007e8000b901d4c */
        /* <DEDUP_REMOVED lines=9> */
[----:B------:R2:W-:Y:S04]  /*4b10*/  @!P1 LDGSTS.E.BYPASS.LTC128B.128 [R202+0x17000], [R14.64+0x100] ;  /* 0x170001000eca9fae */ /* 0x0005e8000b901d4c */
[----:B------:R-:W-:Y:S04]  /*4b20*/  LDSM.16.M88.4 R164, [R198] ;  /* 0x00000000c6a4783b */ /* 0x000fe80000000200 */
[----:B------:R-:W5:Y:S04]  /*4b30*/  LDSM.16.M88.4 R28, [R197+0xc800] ;  /* 0x00c80000c51c783b */ /* 0x000f680000000200 */
[----:B------:R-:W4:Y:S04]  /*4b40*/  LDSM.16.M88.4 R136, [R197+0xc000] ;  /* 0x00c00000c588783b */ /* 0x000f280000000200 */
[----:B------:R-:W4:Y:S04]  /*4b50*/  LDSM.16.M88.4 R20, [R197+0xd000] ;  /* 0x00d00000c514783b */ /* 0x000f280000000200 */
[----:B------:R-:W-:Y:S04]  /*4b60*/  LDSM.16.M88.4 R144, [R196] ;  /* 0x00000000c490783b */ /* 0x000fe80000000200 */
[----:B---3--:R-:W3:Y:S04]  /*4b70*/  LDSM.16.M88.4 R4, [R187] ;  /* 0x00000000bb04783b */ /* 0x008ee80000000200 */
[----:B------:R-:W3:Y:S04]  /*4b80*/  LDSM.16.M88.4 R148, [R197+0xd800] ;  /* 0x00d80000c594783b */ /* 0x000ee80000000200 */
[----:B-1----:R-:W1:Y:S04]  /*4b90*/  LDSM.16.M88.4 R8, [R195] ;  /* 0x00000000c308783b */ /* 0x002e680000000200 */
[----:B------:R-:W1:Y:S04]  /*4ba0*/  LDSM.16.M88.4 R224, [R186] ;  /* 0x00000000bae0783b */ /* 0x000e680000000200 */
[----:B------:R-:W-:Y:S04]  /*4bb0*/  LDSM.16.M88.4 R156, [R194] ;  /* 0x00000000c29c783b */ /* 0x000fe80000000200 */
[----:B--2---:R-:W2:Y:S01]  /*4bc0*/  LDSM.16.M88.4 R12, [R191+0xc800] ;  /* 0x00c80000bf0c783b */ /* 0x004ea20000000200 */
[C---:B-----5:R-:W-:Y:S03]  /*4bd0*/  HMMA.16816.F32 R32, R164.reuse, R28, RZ ;  /* 0x0000001ca420723c */ /* 0x060fe600000018ff */
[----:B------:R-:W5:Y:S04]  /*4be0*/  LDSM.16.M88.4 R152, [R185] ;  /* 0x00000000b998783b */ /* 0x000f680000000200 */
[----:B----4-:R-:W4:Y:S01]  /*4bf0*/  LDSM.16.M88.4 R16, [R191+0xc000] ;  /* 0x00c00000bf10783b */ /* 0x010f220000000200 */
[C---:B------:R-:W-:Y:S03]  /*4c00*/  HMMA.16816.F32 R28, R164.reuse, R30, RZ ;  /* 0x0000001ea41c723c */ /* 0x040fe600000018ff */
[----:B------:R-:W1:Y:S04]  /*4c10*/  LDSM.16.M88.4 R220, [R191+0xd000] ;  /* 0x00d00000bfdc783b */ /* 0x000e680000000200 */
[----:B------:R-:W-:Y:S01]  /*4c20*/  LDSM.16.M88.4 R172, [R191+0xd800] ;  /* 0x00d80000bfac783b */ /* 0x000fe20000000200 */
[C---:B------:R-:W-:Y:S03]  /*4c30*/  HMMA.16816.F32 R140, R164.reuse, R136, RZ ;  /* 0x00000088a48c723c */ /* 0x040fe600000018ff */
[----:B------:R-:W-:Y:S04]  /*4c40*/  LDSM.16.M88.4 R160, [R184+0x1000] ;  /* 0x00100000b8a0783b */ /* 0x000fe80000000200 */
[----:B------:R-:W0:Y:S01]  /*4c50*/  LDGDEPBAR ;  /* 0x00000000000079af */ /* 0x000e220000000000 */
[C---:B------:R-:W-:Y:S08]  /*4c60*/  HMMA.16816.F32 R136, R164.reuse, R138, RZ ;  /* 0x0000008aa488723c */ /* 0x040ff000000018ff */
[C---:B------:R-:W-:Y:S08]  /*4c70*/  HMMA.16816.F32 R24, R164.reuse, R20, RZ ;  /* 0x00000014a418723c */ /* 0x040ff000000018ff */
[----:B------:R-:W-:Y:S08]  /*4c80*/  HMMA.16816.F32 R20, R164, R22, RZ ;  /* 0x00000016a414723c */ /* 0x000ff000000018ff */
[C---:B---3--:R-:W-:Y:S08]  /*4c90*/  HMMA.16816.F32 R32, R144.reuse, R4, R32 ;  /* 0x000000049020723c */ /* 0x048ff00000001820 */
[----:B------:R-:W-:Y:S01]  /*4ca0*/  HMMA.16816.F32 R28, R144, R6, R28 ;  /* 0x00000006901c723c */ /* 0x000fe2000000181c */
[----:B------:R-:W-:Y:S07]  /*4cb0*/  LDSM.16.M88.4 R4, [R184+0x800] ;  /* 0x00080000b804783b */ /* 0x000fee0000000200 */
[C---:B------:R-:W-:Y:S08]  /*4cc0*/  HMMA.16816.F32 R168, R164.reuse, R148, RZ ;  /* 0x00000094a4a8723c */ /* 0x040ff000000018ff */
[----:B------:R-:W-:Y:S01]  /*4cd0*/  HMMA.16816.F32 R164, R164, R150, RZ ;  /* 0x00000096a4a4723c */ /* 0x000fe200000018ff */
[----:B------:R-:W3:Y:S07]  /*4ce0*/  LDSM.16.M88.4 R148, [R193] ;  /* 0x00000000c194783b */ /* 0x000eee0000000200 */
[C---:B-1----:R-:W-:Y:S08]  /*4cf0*/  HMMA.16816.F32 R140, R144.reuse, R8, R140 ;  /* 0x00000008908c723c */ /* 0x042ff0000000188c */
[C---:B------:R-:W-:Y:S01]  /*4d00*/  HMMA.16816.F32 R136, R144.reuse, R10, R136 ;  /* 0x0000000a9088723c */ /* 0x040fe20000001888 */
[----:B------:R-:W1:Y:S07]  /*4d10*/  LDSM.16.M88.4 R8, [R184] ;  /* 0x00000000b808783b */ /* 0x000e6e0000000200 */
[C---:B------:R-:W-:Y:S08]  /*4d20*/  HMMA.16816.F32 R24, R144.reuse, R224, R24 ;  /* 0x000000e09018723c */ /* 0x040ff00000001818 */
[----:B------:R-:W-:Y:S01]  /*4d30*/  HMMA.16816.F32 R20, R144, R226, R20 ;  /* 0x000000e29014723c */ /* 0x000fe20000001814 */
[----:B------:R-:W-:Y:S07]  /*4d40*/  LDSM.16.M88.4 R224, [R197+0xf000] ;  /* 0x00f00000c5e0783b */ /* 0x000fee0000000200 */
[C---:B--2---:R-:W-:Y:S08]  /*4d50*/  HMMA.16816.F32 R32, R156.reuse, R12, R32 ;  /* 0x0000000c9c20723c */ /* 0x044ff00000001820 */
[----:B------:R-:W-:Y:S01]  /*4d60*/  HMMA.16816.F32 R28, R156, R14, R28 ;  /* 0x0000000e9c1c723c */ /* 0x000fe2000000181c */
[----:B------:R-:W-:Y:S07]  /*4d70*/  LDSM.16.M88.4 R12, [R197+0xe800] ;  /* 0x00e80000c50c783b */ /* 0x000fee0000000200 */
[C---:B-----5:R-:W-:Y:S08]  /*4d80*/  HMMA.16816.F32 R168, R144.reuse, R152, R168 ;  /* 0x0000009890a8723c */ /* 0x060ff000000018a8 */
[----:B------:R-:W-:Y:S01]  /*4d90*/  HMMA.16816.F32 R164, R144, R154, R164 ;  /* 0x0000009a90a4723c */ /* 0x000fe200000018a4 */
[----:B------:R-:W-:Y:S04]  /*4da0*/  LDSM.16.M88.4 R152, [R184+0x1800] ;  /* 0x00180000b898783b */ /* 0x000fe80000000200 */
[----:B------:R-:W-:Y:S03]  /*4db0*/  LDSM.16.M88.4 R144, [R197+0xe000] ;  /* 0x00e00000c590783b */ /* 0x000fe60000000200 */
[C---:B----4-:R-:W-:Y:S08]  /*4dc0*/  HMMA.16816.F32 R140, R156.reuse, R16, R140 ;  /* 0x000000109c8c723c */ /* 0x050ff0000000188c */
[C---:B------:R-:W-:Y:S01]  /*4dd0*/  HMMA.16816.F32 R136, R156.reuse, R18, R136 ;  /* 0x000000129c88723c */ /* 0x040fe20000001888 */
[----:B------:R-:W2:Y:S07]  /*4de0*/  LDSM.16.M88.4 R16, [R198+0x4000] ;  /* 0x00400000c610783b */ /* 0x000eae0000000200 */
[C---:B------:R-:W-:Y:S08]  /*4df0*/  HMMA.16816.F32 R24, R156.reuse, R220, R24 ;  /* 0x000000dc9c18723c */ /* 0x040ff00000001818 */
[----:B------:R-:W-:Y:S01]  /*4e00*/  HMMA.16816.F32 R20, R156, R222, R20 ;  /* 0x000000de9c14723c */ /* 0x000fe20000001814 */
[----:B------:R-:W-:Y:S07]  /*4e10*/  LDSM.16.M88.4 R220, [R197+0xf800] ;  /* 0x00f80000c5dc783b */ /* 0x000fee0000000200 */
[C---:B---3--:R-:W-:Y:S08]  /*4e20*/  HMMA.16816.F32 R32, R148.reuse, R4, R32 ;  /* 0x000000049420723c */ /* 0x048ff00000001820 */
[----:B------:R-:W-:Y:S01]  /*4e30*/  HMMA.16816.F32 R28, R148, R6, R28 ;  /* 0x00000006941c723c */ /* 0x000fe2000000181c */
[----:B------:R-:W-:Y:S07]  /*4e40*/  LDSM.16.M88.4 R4, [R182] ;  /* 0x00000000b604783b */ /* 0x000fee0000000200 */
[C---:B------:R-:W-:Y:S08]  /*4e50*/  HMMA.16816.F32 R168, R156.reuse, R172, R168 ;  /* 0x000000ac9ca8723c */ /* 0x040ff000000018a8 */
[----:B------:R-:W-:Y:S01]  /*4e60*/  HMMA.16816.F32 R164, R156, R174, R164 ;  /* 0x000000ae9ca4723c */ /* 0x000fe200000018a4 */
[----:B------:R-:W3:Y:S04]  /*4e70*/  LDSM.16.M88.4 R156, [R196+0x4000] ;  /* 0x00400000c49c783b */ /* 0x000ee80000000200 */
[----:B------:R-:W-:Y:S03]  /*4e80*/  LDSM.16.M88.4 R172, [R181] ;  /* 0x00000000b5ac783b */ /* 0x000fe60000000200 */
[C---:B-1----:R-:W-:Y:S08]  /*4e90*/  HMMA.16816.F32 R140, R148.reuse, R8, R140 ;  /* 0x00000008948c723c */ /* 0x042ff0000000188c */
[C---:B------:R-:W-:Y:S01]  /*4ea0*/  HMMA.16816.F32 R136, R148.reuse, R10, R136 ;  /* 0x0000000a9488723c */ /* 0x040fe20000001888 */
[----:B------:R-:W1:Y:S07]  /*4eb0*/  LDSM.16.M88.4 R8, [R183] ;  /* 0x00000000b708783b */ /* 0x000e6e0000000200 */
[C---:B------:R-:W-:Y:S08]  /*4ec0*/  HMMA.16816.F32 R24, R148.reuse, R160, R24 ;  /* 0x000000a09418723c */ /* 0x040ff00000001818 */
[----:B------:R-:W-:Y:S01]  /*4ed0*/  HMMA.16816.F32 R20, R148, R162, R20 ;  /* 0x000000a29414723c */ /* 0x000fe20000001814 */
[----:B------:R-:W-:Y:S07]  /*4ee0*/  LDSM.16.M88.4 R160, [R180] ;  /* 0x00000000b4a0783b */ /* 0x000fee0000000200 */
[C---:B--2---:R-:W-:Y:S08]  /*4ef0*/  HMMA.16816.F32 R32, R16.reuse, R12, R32 ;  /* 0x0000000c1020723c */ /* 0x044ff00000001820 */
[----:B------:R-:W-:Y:S01]  /*4f00*/  HMMA.16816.F32 R28, R16, R14, R28 ;  /* 0x0000000e101c723c */ /* 0x000fe2000000181c */
[----:B------:R-:W-:Y:S07]  /*4f10*/  LDSM.16.M88.4 R12, [R194+0x4000] ;  /* 0x00400000c20c783b */ /* 0x000fee0000000200 */
[C---:B------:R-:W-:Y:S08]  /*4f20*/  HMMA.16816.F32 R168, R148.reuse, R152, R168 ;  /* 0x0000009894a8723c */ /* 0x040ff000000018a8 */
[----:B------:R-:W-:Y:S01]  /*4f30*/  HMMA.16816.F32 R164, R148, R154, R164 ;  /* 0x0000009a94a4723c */ /* 0x000fe200000018a4 */
[----:B------:R-:W2:Y:S04]  /*4f40*/  LDSM.16.M88.4 R148, [R191+0xe800] ;  /* 0x00e80000bf94783b */ /* 0x000ea80000000200 */
[----:B------:R-:W4:Y:S03]  /*4f50*/  LDSM.16.M88.4 R152, [R191+0xe000] ;  /* 0x00e00000bf98783b */ /* 0x000f260000000200 */
[C---:B------:R-:W-:Y:S08]  /*4f60*/  HMMA.16816.F32 R140, R16.reuse, R144, R140 ;  /* 0x00000090108c723c */ /* 0x040ff0000000188c */
[C---:B------:R-:W-:Y:S01]  /*4f70*/  HMMA.16816.F32 R136, R16.reuse, R146, R136 ;  /* 0x000000921088723c */ /* 0x040fe20000001888 */
[----:B------:R-:W5:Y:S07]  /*4f80*/  LDSM.16.M88.4 R144, [R191+0xf000] ;  /* 0x00f00000bf90783b */ /* 0x000f6e0000000200 */
[C---:B------:R-:W-:Y:S08]  /*4f90*/  HMMA.16816.F32 R24, R16.reuse, R224, R24 ;  /* 0x000000e01018723c */ /* 0x040ff00000001818 */
[----:B------:R-:W-:Y:S01]  /*4fa0*/  HMMA.16816.F32 R20, R16, R226, R20 ;  /* 0x000000e21014723c */ /* 0x000fe20000001814 */
[----:B------:R-:W-:Y:S07]  /*4fb0*/  LDSM.16.M88.4 R224, [R184+0x3000] ;  /* 0x00300000b8e0783b */ /* 0x000fee0000000200 */
[C---:B---3--:R-:W-:Y:S08]  /*4fc0*/  HMMA.16816.F32 R32, R156.reuse, R4, R32 ;  /* 0x000000049c20723c */ /* 0x048ff00000001820 */
[----:B------:R-:W-:Y:S01]  /*4fd0*/  HMMA.16816.F32 R28, R156, R6, R28 ;  /* 0x000000069c1c723c */ /* 0x000fe2000000181c */
[----:B------:R-:W-:Y:S07]  /*4fe0*/  LDSM.16.M88.4 R4, [R184+0x2800] ;  /* 0x00280000b804783b */ /* 0x000fee0000000200 */
[C---:B------:R-:W-:Y:S08]  /*4ff0*/  HMMA.16816.F32 R168, R16.reuse, R220, R168 ;  /* 0x000000dc10a8723c */ /* 0x040ff000000018a8 */
[----:B------:R-:W-:Y:S01]  /*5000*/  HMMA.16816.F32 R164, R16, R222, R164 ;  /* 0x000000de10a4723c */ /* 0x000fe200000018a4 */
[----:B------:R-:W3:Y:S04]  /*5010*/  LDSM.16.M88.4 R220, [R193+0x4000] ;  /* 0x00400000c1dc783b */ /* 0x000ee80000000200 */
[----:B------:R-:W3:Y:S03]  /*5020*/  LDSM.16.M88.4 R16, [R191+0xf800] ;  /* 0x00f80000bf10783b */ /* 0x000ee60000000200 */
[C---:B-1----:R-:W-:Y:S08]  /*5030*/  HMMA.16816.F32 R140, R156.reuse, R8, R140 ;  /* 0x000000089c8c723c */ /* 0x042ff0000000188c */
[C---:B------:R-:W-:Y:S01]  /*5040*/  HMMA.16816.F32 R136, R156.reuse, R10, R136 ;  /* 0x0000000a9c88723c */ /* 0x040fe20000001888 */
[----:B------:R-:W1:Y:S07]  /*5050*/  LDSM.16.M88.4 R8, [R184+0x2000] ;  /* 0x00200000b808783b */ /* 0x000e6e0000000200 */
[C---:B------:R-:W-:Y:S08]  /*5060*/  HMMA.16816.F32 R24, R156.reuse, R172, R24 ;  /* 0x000000ac9c18723c */ /* 0x040ff00000001818 */
[----:B------:R-:W-:Y:S01]  /*5070*/  HMMA.16816.F32 R20, R156, R174, R20 ;  /* 0x000000ae9c14723c */ /* 0x000fe20000001814 */
[----:B------:R-:W-:Y:S07]  /*5080*/  LDSM.16.M88.4 R172, [R184+0x3800] ;  /* 0x00380000b8ac783b */ /* 0x000fee0000000200 */
[C---:B--2---:R-:W-:Y:S08]  /*5090*/  HMMA.16816.F32 R32, R12.reuse, R148, R32 ;  /* 0x000000940c20723c */ /* 0x044ff00000001820 */
[----:B------:R-:W-:Y:S01]  /*50a0*/  HMMA.16816.F32 R28, R12, R150, R28 ;  /* 0x000000960c1c723c */ /* 0x000fe2000000181c */
[----:B------:R-:W-:Y:S07]  /*50b0*/  LDSM.16.M88.4 R148, [R197+0x11000] ;  /* 0x01100000c594783b */ /* 0x000fee0000000200 */
[C---:B------:R-:W-:Y:S08]  /*50c0*/  HMMA.16816.F32 R168, R156.reuse, R160, R168 ;  /* 0x000000a09ca8723c */ /* 0x040ff000000018a8 */
[----:B------:R-:W-:Y:S01]  /*50d0*/  HMMA.16816.F32 R164, R156, R162, R164 ;  /* 0x000000a29ca4723c */ /* 0x000fe200000018a4 */
[----:B------:R-:W-:Y:S04]  /*50e0*/  LDSM.16.M88.4 R160, [R198+0x8000] ;  /* 0x00800000c6a0783b */ /* 0x000fe80000000200 */
[----:B------:R-:W-:Y:S03]  /*50f0*/  LDSM.16.M88.4 R156, [R197+0x10000] ;  /* 0x01000000c59c783b */ /* 0x000fe60000000200 */
[C---:B----4-:R-:W-:Y:S08]  /*5100*/  HMMA.16816.F32 R140, R12.reuse, R152, R140 ;  /* 0x000000980c8c723c */ /* 0x050ff0000000188c */
[C---:B------:R-:W-:Y:S01]  /*5110*/  HMMA.16816.F32 R136, R12.reuse, R154, R136 ;  /* 0x0000009a0c88723c */ /* 0x040fe20000001888 */
[----:B------:R-:W2:Y:S07]  /*5120*/  LDSM.16.M88.4 R152, [R197+0x10800] ;  /* 0x01080000c598783b */ /* 0x000eae0000000200 */
[C---:B-----5:R-:W-:Y:S08]  /*5130*/  HMMA.16816.F32 R24, R12.reuse, R144, R24 ;  /* 0x000000900c18723c */ /* 0x060ff00000001818 */
[----:B------:R-:W-:Y:S01]  /*5140*/  HMMA.16816.F32 R20, R12, R146, R20 ;  /* 0x000000920c14723c */ /* 0x000fe20000001814 */
[----:B------:R-:W-:Y:S07]  /*5150*/  LDSM.16.M88.4 R144, [R197+0x11800] ;  /* 0x01180000c590783b */ /* 0x000fee0000000200 */
[C---:B---3--:R-:W-:Y:S08]  /*5160*/  HMMA.16816.F32 R32, R220.reuse, R4, R32 ;  /* 0x00000004dc20723c */ /* 0x048ff00000001820 */
[----:B------:R-:W-:Y:S01]  /*5170*/  HMMA.16816.F32 R28, R220, R6, R28 ;  /* 0x00000006dc1c723c */ /* 0x000fe2000000181c */
[----:B------:R-:W-:Y:S07]  /*5180*/  LDSM.16.M88.4 R4, [R177] ;  /* 0x00000000b104783b */ /* 0x000fee0000000200 */
[C---:B------:R-:W-:Y:S08]  /*5190*/  HMMA.16816.F32 R168, R12.reuse, R16, R168 ;  /* 0x000000100ca8723c */ /* 0x040ff000000018a8 */
[----:B------:R-:W-:Y:S01]  /*51a0*/  HMMA.16816.F32 R164, R12, R18, R164 ;  /* 0x000000120ca4723c */ /* 0x000fe200000018a4 */
[----:B------:R-:W-:Y:S04]  /*51b0*/  LDSM.16.M88.4 R16, [R196+0x8000] ;  /* 0x00800000c410783b */ /* 0x000fe80000000200 */
[----:B------:R-:W-:Y:S03]  /*51c0*/  LDSM.16.M88.4 R12, [R179] ;  /* 0x00000000b30c783b */ /* 0x000fe60000000200 */
[C---:B-1----:R-:W-:Y:S08]  /*51d0*/  HMMA.16816.F32 R140, R220.reuse, R8, R140 ;  /* 0x00000008dc8c723c */ /* 0x042ff0000000188c */
[C---:B------:R-:W-:Y:S01]  /*51e0*/  HMMA.16816.F32 R136, R220.reuse, R10, R136 ;  /* 0x0000000adc88723c */ /* 0x040fe20000001888 */
[----:B------:R-:W1:Y:S07]  /*51f0*/  LDSM.16.M88.4 R8, [R178] ;  /* 0x00000000b208783b */ /* 0x000e6e0000000200 */
[C---:B------:R-:W-:Y:S08]  /*5200*/  HMMA.16816.F32 R24, R220.reuse, R224, R24 ;  /* 0x000000e0dc18723c */ /* 0x040ff00000001818 */
[----:B------:R-:W-:Y:S08]  /*5210*/  HMMA.16816.F32 R20, R220, R226, R20 ;  /* 0x000000e2dc14723c */ /* 0x000ff00000001814 */
[C---:B--2---:R-:W-:Y:S08]  /*5220*/  HMMA.16816.F32 R32, R160.reuse, R152, R32 ;  /* 0x00000098a020723c */ /* 0x044ff00000001820 */
[C---:B------:R-:W-:Y:S01]  /*5230*/  HMMA.16816.F32 R28, R160.reuse, R154, R28 ;  /* 0x0000009aa01c723c */ /* 0x040fe2000000181c */
[----:B------:R-:W-:Y:S07]  /*5240*/  LDSM.16.M88.4 R152, [R194+0x8000] ;  /* 0x00800000c298783b */ /* 0x000fee0000000200 */
[C---:B------:R-:W-:Y:S08]  /*5250*/  HMMA.16816.F32 R140, R160.reuse, R156, R140 ;  /* 0x0000009ca08c723c */ /* 0x040ff0000000188c */
[C---:B------:R-:W-:Y:S08]  /*5260*/  HMMA.16816.F32 R136, R160.reuse, R158, R136 ;  /* 0x0000009ea088723c */ /* 0x040ff00000001888 */
[C---:B------:R-:W-:Y:S01]  /*5270*/  HMMA.16816.F32 R156, R160.reuse, R148, R24 ;  /* 0x00000094a09c723c */ /* 0x040fe20000001818 */
[----:B------:R-:W2:Y:S07]  /*5280*/  LDSM.16.M88.4 R24, [R191+0x10000] ;  /* 0x01000000bf18783b */ /* 0x000eae0000000200 */
[----:B------:R-:W-:Y:S08]  /*5290*/  HMMA.16816.F32 R20, R160, R150, R20 ;  /* 0x00000096a014723c */ /* 0x000ff00000001814 */
[C---:B------:R-:W-:Y:S08]  /*52a0*/  HMMA.16816.F32 R168, R220.reuse, R172, R168 ;  /* 0x000000acdca8723c */ /* 0x040ff000000018a8 */
[----:B------:R-:W-:Y:S01]  /*52b0*/  HMMA.16816.F32 R164, R220, R174, R164 ;  /* 0x000000aedca4723c */ /* 0x000fe200000018a4 */
[----:B------:R-:W-:Y:S07]  /*52c0*/  LDSM.16.M88.4 R172, [R176] ;  /* 0x00000000b0ac783b */ /* 0x000fee0000000200 */
[C---:B-1----:R-:W-:Y:S08]  /*52d0*/  HMMA.16816.F32 R32, R16.reuse, R8, R32 ;  /* 0x000000081020723c */ /* 0x042ff00000001820 */
[C---:B------:R-:W-:Y:S01]  /*52e0*/  HMMA.16816.F32 R28, R16.reuse, R10, R28 ;  /* 0x0000000a101c723c */ /* 0x040fe2000000181c */
[----:B------:R-:W1:Y:S07]  /*52f0*/  LDSM.16.M88.4 R8, [R191+0x10800] ;  /* 0x01080000bf08783b */ /* 0x000e6e0000000200 */
[C---:B------:R-:W-:Y:S08]  /*5300*/  HMMA.16816.F32 R140, R16.reuse, R12, R140 ;  /* 0x0000000c108c723c */ /* 0x040ff0000000188c */
[C---:B------:R-:W-:Y:S01]  /*5310*/  HMMA.16816.F32 R136, R16.reuse, R14, R136 ;  /* 0x0000000e1088723c */ /* 0x040fe20000001888 */
[----:B------:R-:W-:Y:S07]  /*5320*/  LDSM.16.M88.4 R12, [R191+0x11800] ;  /* 0x01180000bf0c783b */ /* 0x000fee0000000200 */
[C---:B------:R-:W-:Y:S08]  /*5330*/  HMMA.16816.F32 R156, R16.reuse, R4, R156 ;  /* 0x00000004109c723c */ /* 0x040ff0000000189c */
[----:B------:R-:W-:Y:S01]  /*5340*/  HMMA.16816.F32 R148, R16, R6, R20 ;  /* 0x000000061094723c */ /* 0x000fe20000001814 */
[----:B------:R-:W-:Y:S04]  /*5350*/  LDSM.16.M88.4 R20, [R193+0x8000] ;  /* 0x00800000c114783b */ /* 0x000fe80000000200 */
[----:B------:R-:W3:Y:S03]  /*5360*/  LDSM.16.M88.4 R4, [R184+0x4000] ;  /* 0x00400000b804783b */ /* 0x000ee60000000200 */
[C---:B------:R-:W-:Y:S08]  /*5370*/  HMMA.16816.F32 R168, R160.reuse, R144, R168 ;  /* 0x00000090a0a8723c */ /* 0x040ff000000018a8 */
[----:B------:R-:W-:Y:S01]  /*5380*/  HMMA.16816.F32 R164, R160, R146, R164 ;  /* 0x00000092a0a4723c */ /* 0x000fe200000018a4 */
[----:B------:R-:W4:Y:S04]  /*5390*/  LDSM.16.M88.4 R144, [R191+0x11000] ;  /* 0x01100000bf90783b */ /* 0x000f280000000200 */
[----:B------:R-:W5:Y:S03]  /*53a0*/  LDSM.16.M88.4 R160, [R184+0x4800] ;  /* 0x00480000b8a0783b */ /* 0x000f660000000200 */
[C---:B--2---:R-:W-:Y:S08]  /*53b0*/  HMMA.16816.F32 R140, R152.reuse, R24, R140 ;  /* 0x00000018988c723c */ /* 0x044ff0000000188c */
[C---:B------:R-:W-:Y:S08]  /*53c0*/  HMMA.16816.F32 R136, R152.reuse, R26, R136 ;  /* 0x0000001a9888723c */ /* 0x040ff00000001888 */
[C---:B-1----:R-:W-:Y:S08]  /*53d0*/  HMMA.16816.F32 R32, R152.reuse, R8, R32 ;  /* 0x000000089820723c */ /* 0x042ff00000001820 */
[----:B------:R-:W-:Y:S01]  /*53e0*/  HMMA.16816.F32 R28, R152, R10, R28 ;  /* 0x0000000a981c723c */ /* 0x000fe2000000181c */
[----:B------:R-:W1:Y:S07]  /*53f0*/  LDSM.16.M88.4 R8, [R184+0x5000] ;  /* 0x00500000b808783b */ /* 0x000e6e0000000200 */
[C---:B------:R-:W-:Y:S08]  /*5400*/  HMMA.16816.F32 R168, R16.reuse, R172, R168 ;  /* 0x000000ac10a8723c */ /* 0x040ff000000018a8 */
[----:B------:R-:W-:Y:S08]  /*5410*/  HMMA.16816.F32 R164, R16, R174, R164 ;  /* 0x000000ae10a4723c */ /* 0x000ff000000018a4 */
[C---:B---3--:R-:W-:Y:S08]  /*5420*/  HMMA.16816.F32 R140, R20.reuse, R4, R140 ;  /* 0x00000004148c723c */ /* 0x048ff0000000188c */
[----:B------:R-:W-:Y:S01]  /*5430*/  HMMA.16816.F32 R136, R20, R6, R136 ;  /* 0x000000061488723c */ /* 0x000fe20000001888 */
[----:B------:R-:W2:Y:S01]  /*5440*/  LDSM.16.M88.4 R4, [R184+0x5800] ;  /* 0x00580000b804783b */ /* 0x000ea20000000200 */
[----:B------:R-:W-:-:S06]  /*5450*/  DEPBAR.LE SB0, 0x0 ;  /* 0x000080000000791a */ /* 0x000fcc0000000000 */
[C---:B----4-:R-:W-:Y:S08]  /*5460*/  HMMA.16816.F32 R156, R152.reuse, R144, R156 ;  /* 0x00000090989c723c */ /* 0x050ff0000000189c */
[C---:B------:R-:W-:Y:S08]  /*5470*/  HMMA.16816.F32 R148, R152.reuse, R146, R148 ;  /* 0x000000929894723c */ /* 0x040ff00000001894 */
[----:B------:R-:W-:Y:S07]  /*5480*/  HMMA.16816.F32 R168, R152, R12, R168 ;  /* 0x0000000c98a8723c */ /* 0x000fee00000018a8 */
[----:B------:R-:W-:Y:S01]  /*5490*/  IMAD R13, R133, 0x40, R216 ;  /* 0x00000040850d7824 */ /* 0x000fe200078e02d8 */
[----:B-----5:R-:W-:Y:S04]  /*54a0*/  HMMA.16816.F32 R32, R20, R160, R32 ;  /* 0x000000a01420723c */ /* 0x020fe80000001820 */
[----:B------:R-:W-:-:S04]  /*54b0*/  IADD3 R17, R13, 0x1, RZ ;  /* 0x000000010d117810 */ /* 0x000fc80007ffe0ff */
[----:B------:R-:W-:Y:S01]  /*54c0*/  HMMA.16816.F32 R164, R152, R14, R164 ;  /* 0x0000000e98a4723c */ /* 0x000fe200000018a4 */
[C---:B------:R-:W-:Y:S02]  /*54d0*/  ISETP.GE.AND P4, PT, R17.reuse, R228, PT ;  /* 0x000000e41100720c */ /* 0x040fe40003f86270 */
[----:B------:R-:W-:Y:S02]  /*54e0*/  ISETP.GE.AND P5, PT, R17, R2, PT ;  /* 0x000000021100720c */ /* 0x000fe40003fa6270 */
[----:B------:R-:W-:Y:S02]  /*54f0*/  FSEL R18, R141, -INF , !P4 ;  /* 0xff8000008d127808 */ /* 0x000fe40006000000 */
[C---:B------:R-:W-:Y:S01]  /*5500*/  IADD3 R15, R13.reuse, 0x8, RZ ;  /* 0x000000080d0f7810 */ /* 0x040fe20007ffe0ff */
[----:B------:R-:W-:Y:S01]  /*5510*/  HMMA.16816.F32 R28, R20, R162, R28 ;  /* 0x000000a2141c723c */ /* 0x000fe2000000181c */
[----:B------:R-:W-:Y:S01]  /*5520*/  IADD3 R17, R13, 0x10, RZ ;  /* 0x000000100d117810 */ /* 0x000fe20007ffe0ff */
[----:B------:R-:W-:Y:S01]  /*5530*/  BAR.SYNC.DEFER_BLOCKING 0x0 ;  /* 0x0000000000007b1d */ /* 0x000fe20000010000 */
[----:B------:R-:W-:-:S02]  /*5540*/  ISETP.GE.AND P6, PT, R15, R228, PT ;  /* 0x000000e40f00720c */ /* 0x000fc40003fc6270 */
[----:B------:R-:W-:Y:S02]  /*5550*/  ISETP.GE.AND P0, PT, R15, R2, PT ;  /* 0x000000020f00720c */ /* 0x000fe40003f06270 */
[----:B------:R-:W-:Y:S01]  /*5560*/  IADD3 R15, R13, 0x9, RZ ;  /* 0x000000090d0f7810 */ /* 0x000fe20007ffe0ff */
[C---:B-1----:R-:W-:Y:S01]  /*5570*/  HMMA.16816.F32 R156, R20.reuse, R8, R156 ;  /* 0x00000008149c723c */ /* 0x042fe2000000189c */
[----:B------:R-:W-:Y:S02]  /*5580*/  FSEL R16, R136, -INF , !P6 ;  /* 0xff80000088107808 */ /* 0x000fe40007000000 */
[C---:B------:R-:W-:Y:S02]  /*5590*/  ISETP.GE.AND P4, PT, R15.reuse, R228, PT ;  /* 0x000000e40f00720c */ /* 0x040fe40003f86270 */
[----:B------:R-:W-:Y:S02]  /*55a0*/  ISETP.GE.AND P6, PT, R15, R2, PT ;  /* 0x000000020f00720c */ /* 0x000fe40003fc6270 */
[----:B------:R-:W-:Y:S01]  /*55b0*/  IADD3 R15, R13, 0x11, RZ ;  /* 0x000000110d0f7810 */ /* 0x000fe20007ffe0ff */
[----:B------:R-:W-:Y:S01]  /*55c0*/  HMMA.16816.F32 R148, R20, R10, R148 ;  /* 0x0000000a1494723c */ /* 0x000fe20000001894 */
[----:B------:R-:W-:-:S02]  /*55d0*/  FSEL R12, R138, -INF , !P0 ;  /* 0xff8000008a0c7808 */ /* 0x000fc40004000000 */
[----:B------:R-:W-:Y:S02]  /*55e0*/  FSEL R14, R137, -INF , !P4 ;  /* 0xff800000890e7808 */ /* 0x000fe40006000000 */
[----:B------:R-:W-:Y:S02]  /*55f0*/  FSEL R8, R139, -INF , !P6 ;  /* 0xff8000008b087808 */ /* 0x000fe40007000000 */
[C---:B------:R-:W-:Y:S01]  /*5600*/  ISETP.GE.AND P0, PT, R17.reuse, R228, PT ;  /* 0x000000e41100720c */ /* 0x040fe20003f06270 */
[----:B--2---:R-:W-:Y:S01]  /*5610*/  HMMA.16816.F32 R168, R20, R4, R168 ;  /* 0x0000000414a8723c */ /* 0x004fe200000018a8 */
[----:B------:R-:W-:Y:S02]  /*5620*/  ISETP.GE.AND P4, PT, R17, R2, PT ;  /* 0x000000021100720c */ /* 0x000fe40003f86270 */
[----:B------:R-:W-:Y:S02]  /*5630*/  ISETP.GE.AND P6, PT, R15, R228, PT ;  /* 0x000000e40f00720c */ /* 0x000fe40003fc6270 */
[----:B------:R-:W-:-:S02]  /*5640*/  IADD3 R9, R13, 0x18, RZ ;  /* 0x000000180d097810 */ /* 0x000fc40007ffe0ff */
[----:B------:R-:W-:Y:S01]  /*5650*/  FSEL R138, R32, -INF , !P0 ;  /* 0xff800000208a7808 */ /* 0x000fe20004000000 */
[----:B------:R-:W-:Y:S01]  /*5660*/  HMMA.16816.F32 R164, R20, R6, R164 ;  /* 0x0000000614a4723c */ /* 0x000fe200000018a4 */
[----:B------:R-:W-:Y:S02]  /*5670*/  FSEL R34, R34, -INF , !P4 ;  /* 0xff80000022227808 */ /* 0x000fe40006000000 */
[----:B------:R-:W-:Y:S02]  /*5680*/  FSEL R136, R33, -INF , !P6 ;  /* 0xff80000021887808 */ /* 0x000fe40007000000 */
[----:B------:R-:W-:Y:S02]  /*5690*/  ISETP.GE.AND P0, PT, R15, R2, PT ;  /* 0x000000020f00720c */ /* 0x000fe40003f06270 */
[C---:B------:R-:W-:Y:S02]  /*56a0*/  ISETP.GE.AND P4, PT, R9.reuse, R228, PT ;  /* 0x000000e40900720c */ /* 0x040fe40003f86270 */
[----:B------:R-:W-:-:S02]  /*56b0*/  ISETP.GE.AND P6, PT, R9, R2, PT ;  /* 0x000000020900720c */ /* 0x000fc40003fc6270 */
[----:B------:R-:W-:Y:S02]  /*56c0*/  IADD3 R9, R13, 0x19, RZ ;  /* 0x000000190d097810 */ /* 0x000fe40007ffe0ff */
[----:B------:R-:W-:Y:S02]  /*56d0*/  FSEL R26, R35, -INF , !P0 ;  /* 0xff800000231a7808 */ /* 0x000fe40004000000 */
[----:B------:R-:W-:Y:S02]  /*56e0*/  ISETP.GE.AND P0, PT, R9, R228, PT ;  /* 0x000000e40900720c */ /* 0x000fe40003f06270 */
[----:B------:R-:W-:Y:S02]  /*56f0*/  IADD3 R11, R13, 0x20, RZ ;  /* 0x000000200d0b7810 */ /* 0x000fe40007ffe0ff */
[----:B------:R-:W-:Y:S02]  /*5700*/  FSEL R32, R28, -INF , !P4 ;  /* 0xff8000001c207808 */ /* 0x000fe40006000000 */
[----:B------:R-:W-:-:S02]  /*5710*/  FSEL R30, R30, -INF , !P6 ;  /* 0xff8000001e1e7808 */ /* 0x000fc40007000000 */
[----:B------:R-:W-:Y:S02]  /*5720*/  FSEL R28, R29, -INF , !P0 ;  /* 0xff8000001d1c7808 */ /* 0x000fe40004000000 */
[----:B------:R-:W-:Y:S02]  /*5730*/  ISETP.GE.AND P4, PT, R9, R2, PT ;  /* 0x000000020900720c */ /* 0x000fe40003f86270 */
[C---:B------:R-:W-:Y:S02]  /*5740*/  ISETP.GE.AND P6, PT, R11.reuse, R228, PT ;  /* 0x000000e40b00720c */ /* 0x040fe40003fc6270 */
[----:B------:R-:W-:Y:S02]  /*5750*/  ISETP.GE.AND P0, PT, R11, R2, PT ;  /* 0x000000020b00720c */ /* 0x000fe40003f06270 */
[C---:B------:R-:W-:Y:S02]  /*5760*/  IADD3 R9, R13.reuse, 0x21, RZ ;  /* 0x000000210d097810 */ /* 0x040fe40007ffe0ff */
[----:B------:R-:W-:-:S02]  /*5770*/  IADD3 R11, R13, 0x28, RZ ;  /* 0x000000280d0b7810 */ /* 0x000fc40007ffe0ff */
[----:B------:R-:W-:Y:S02]  /*5780*/  FSEL R24, R31, -INF , !P4 ;  /* 0xff8000001f187808 */ /* 0x000fe40006000000 */
[----:B------:R-:W-:Y:S02]  /*5790*/  FSEL R226, R156, -INF , !P6 ;  /* 0xff8000009ce27808 */ /* 0x000fe40007000000 */
[----:B------:R-:W-:Y:S02]  /*57a0*/  FSEL R220, R158, -INF , !P0 ;  /* 0xff8000009edc7808 */ /* 0x000fe40004000000 */
[C---:B------:R-:W-:Y:S02]  /*57b0*/  ISETP.GE.AND P4, PT, R9.reuse, R228, PT ;  /* 0x000000e40900720c */ /* 0x040fe40003f86270 */
[----:B------:R-:W-:Y:S02]  /*57c0*/  ISETP.GE.AND P6, PT, R9, R2, PT ;  /* 0x000000020900720c */ /* 0x000fe40003fc6270 */
[----:B------:R-:W-:-:S02]  /*57d0*/  ISETP.GE.AND P0, PT, R11, R228, PT ;  /* 0x000000e40b00720c */ /* 0x000fc40003f06270 */
        /* <DEDUP_REMOVED lines=9> */
[----:B------:R-:W-:Y:S02]  /*5870*/  ISETP.GE.AND P4, PT, R5, R228, PT ;  /* 0x000000e40500720c */ /* 0x000fe40003f86270 */
[----:B------:R-:W-:Y:S02]  /*5880*/  IADD3 R7, R13, 0x31, RZ ;  /* 0x000000310d077810 */ /* 0x000fe40007ffe0ff */
[----:B------:R-:W-:-:S02]  /*5890*/  FSEL R162, R168, -INF , !P4 ;  /* 0xff800000a8a27808 */ /* 0x000fc40006000000 */
[----:B------:R-:W-:Y:S02]  /*58a0*/  ISETP.GE.AND P4, PT, R7, R2, PT ;  /* 0x000000020700720c */ /* 0x000fe40003f86270 */
[----:B------:R-:W-:Y:S02]  /*58b0*/  FSEL R234, R149, -INF , !P6 ;  /* 0xff80000095ea7808 */ /* 0x000fe40007000000 */
[----:B------:R-:W-:Y:S02]  /*58c0*/  FSEL R152, R171, -INF , !P4 ;  /* 0xff800000ab987808 */ /* 0x000fe40006000000 */
[----:B------:R-:W-:Y:S02]  /*58d0*/  ISETP.GE.AND P4, PT, R13, R228, PT ;  /* 0x000000e40d00720c */ /* 0x000fe40003f86270 */
[----:B------:R-:W-:Y:S02]  /*58e0*/  FSEL R172, R151, -INF , !P0 ;  /* 0xff80000097ac7808 */ /* 0x000fe40004000000 */
[----:B------:R-:W-:-:S02]  /*58f0*/  FSEL R0, R140, -INF , !P4 ;  /* 0xff8000008c007808 */ /* 0x000fc40006000000 */
[----:B------:R-:W-:Y:S02]  /*5900*/  ISETP.GE.AND P4, PT, R212, 0x3, PT ;  /* 0x00000003d400780c */ /* 0x000fe40003f86270 */
[----:B------:R-:W-:Y:S02]  /*5910*/  ISETP.GE.AND P6, PT, R5, R2, PT ;  /* 0x000000020500720c */ /* 0x000fe40003fc6270 */
[----:B------:R-:W-:Y:S02]  /*5920*/  ISETP.GE.AND P0, PT, R7, R228, PT ;  /* 0x000000e40700720c */ /* 0x000fe40003f06270 */
[----:B------:R-:W-:Y:S02]  /*5930*/  IADD3 R5, R13, 0x38, RZ ;  /* 0x000000380d057810 */ /* 0x000fe40007ffe0ff */
[----:B------:R-:W-:Y:S02]  /*5940*/  FSEL R156, R170, -INF , !P6 ;  /* 0xff800000aa9c7808 */ /* 0x000fe40007000000 */
[----:B------:R-:W-:-:S02]  /*5950*/  FSEL R160, R169, -INF , !P0 ;  /* 0xff800000a9a07808 */ /* 0x000fc40004000000 */
[C---:B------:R-:W-:Y:S02]  /*5960*/  ISETP.GE.AND P6, PT, R5.reuse, R228, PT ;  /* 0x000000e40500720c */ /* 0x040fe40003fc6270 */
[----:B------:R-:W-:Y:S02]  /*5970*/  ISETP.GE.AND P0, PT, R5, R2, PT ;  /* 0x000000020500720c */ /* 0x000fe40003f06270 */
[----:B------:R-:W-:Y:S02]  /*5980*/  IADD3 R5, R13, 0x39, RZ ;  /* 0x000000390d057810 */ /* 0x000fe40007ffe0ff */
[----:B------:R-:W-:Y:S02]  /*5990*/  FSEL R4, R143, -INF , !P5 ;  /* 0xff8000008f047808 */ /* 0x000fe40006800000 */
[----:B------:R-:W-:Y:S02]  /*59a0*/  FSEL R158, R164, -INF , !P6 ;  /* 0xff800000a49e7808 */ /* 0x000fe40007000000 */
[----:B------:R-:W-:-:S02]  /*59b0*/  FSEL R154, R166, -INF , !P0 ;  /* 0xff800000a69a7808 */ /* 0x000fc40004000000 */
[----:B------:R-:W-:Y:S02]  /*59c0*/  ISETP.GE.AND P5, PT, R13, R2, PT ;  /* 0x000000020d00720c */ /* 0x000fe40003fa6270 */
[C---:B------:R-:W-:Y:S02]  /*59d0*/  ISETP.GE.AND P6, PT, R5.reuse, R228, PT ;  /* 0x000000e40500720c */ /* 0x040fe40003fc6270 */
[----:B------:R-:W-:Y:S02]  /*59e0*/  ISETP.GE.AND P0, PT, R5, R2, PT ;  /* 0x000000020500720c */ /* 0x000fe40003f06270 */
[----:B------:R-:W-:Y:S02]  /*59f0*/  FSEL R142, R142, -INF , !P5 ;  /* 0xff8000008e8e7808 */ /* 0x000fe40006800000 */
[----:B------:R-:W-:Y:S02]  /*5a00*/  FSEL R140, R165, -INF , !P6 ;  /* 0xff800000a58c7808 */ /* 0x000fe40007000000 */
[----:B------:R-:W-:Y:S01]  /*5a10*/  FSEL R150, R167, -INF , !P0 ;  /* 0xff800000a7967808 */ /* 0x000fe20004000000 */
[----:B------:R-:W-:Y:S05]  /*5a20*/  @!P4 BRA `(.L_x_87) ;  /* 0x000003800000c947 */ /* 0x000fea0003800000 */
[----:B------:R-:W-:Y:S01]  /*5a30*/  IADD3 R6, R212, -0x3, RZ ;  /* 0xfffffffdd4067810 */ /* 0x000fe20007ffe0ff */
[----:B------:R1:W-:Y:S01]  /*5a40*/  @P3 STS.128 [R202+0xc000], RZ ;  /* 0x00c000ffca003388 */ /* 0x0003e20000000c00 */
[----:B------:R-:W-:Y:S02]  /*5a50*/  BSSY B0, `(.L_x_88) ;  /* 0x0000034000007945 */ /* 0x000fe40003800000 */
[----:B------:R-:W-:Y:S01]  /*5a60*/  SHF.R.S32.HI R5, RZ, 0x1f, R6 ;  /* 0x0000001fff057819 */ /* 0x000fe20000011406 */
[----:B------:R-:W-:-:S04]  /*5a70*/  IMAD.WIDE.U32 R20, R6, c[0x0][0x198], RZ ;  /* 0x0000660006147a25 */ /* 0x000fc800078e00ff */
[----:B------:R-:W-:Y:S01]  /*5a80*/  IMAD R5, R5, c[0x0][0x198], RZ ;  /* 0x0000660005057a24 */ /* 0x000fe200078e02ff */
[----:B------:R-:W-:-:S03]  /*5a90*/  LEA R7, P5, R20, R206, 0x6 ;  /* 0x000000ce14077211 */ /* 0x000fc600078a30ff */
[----:B------:R-:W-:Y:S01]  /*5aa0*/  IMAD R5, R6, c[0x0][0x19c], R5 ;  /* 0x0000670006057a24 */ /* 0x000fe200078e0205 */
[----:B------:R-:W-:-:S03]  /*5ab0*/  @!P3 LEA R10, P0, R7, c[0x0][0x168], 0x1 ;  /* 0x00005a00070aba11 */ /* 0x000fc600078008ff */
[----:B------:R-:W-:-:S05]  /*5ac0*/  IMAD.IADD R5, R21, 0x1, R5 ;  /* 0x0000000115057824 */ /* 0x000fca00078e0205 */
[----:B------:R-:W-:Y:S02]  /*5ad0*/  LEA.HI.X R6, R20, R209, R5, 0x6, P5 ;  /* 0x000000d114067211 */ /* 0x000fe400028f3405 */
[C---:B------:R-:W-:Y:S02]  /*5ae0*/  @!P2 LEA R22, P5, R7.reuse, c[0x0][0x168], 0x1 ;  /* 0x00005a000716aa11 */ /* 0x040fe400078a08ff */
[C-C-:B------:R-:W-:Y:S02]  /*5af0*/  @!P3 LEA.HI.X R11, R7.reuse, c[0x0][0x16c], R6.reuse, 0x1, P0 ;  /* 0x00005b00070bba11 */ /* 0x140fe400000f0c06 */
[C---:B------:R-:W-:Y:S02]  /*5b00*/  @!P1 LEA R20, P0, R7.reuse, c[0x0][0x168], 0x1 ;  /* 0x00005a0007149a11 */ /* 0x040fe400078008ff */
[C---:B------:R-:W-:Y:S01]  /*5b10*/  IADD3 R5, P6, R7.reuse, UR11, RZ ;  /* 0x0000000b07057c10 */ /* 0x040fe2000ffde0ff */
[----:B------:R-:W-:Y:S01]  /*5b20*/  @!PT LDS RZ, [RZ] ;  /* 0x00000000fffff984 */ /* 0x000fe20000000800 */
[----:B------:R-:W-:Y:S01]  /*5b30*/  @!PT LDS RZ, [RZ] ;  /* 0x00000000fffff984 */ /* 0x000fe20000000800 */
[----:B------:R-:W-:Y:S01]  /*5b40*/  @!PT LDS RZ, [RZ] ;  /* 0x00000000fffff984 */ /* 0x000fe20000000800 */
[----:B------:R1:W-:Y:S01]  /*5b50*/  @!P3 LDGSTS.E.BYPASS.LTC128B.128 [R202+0xc000], [R10.64] ;  /* 0x0c0000000acabfae */ /* 0x0003e2000b901d4c */
[----:B------:R-:W-:-:S02]  /*5b60*/  @!P2 LEA.HI.X R23, R7, c[0x0][0x16c], R6, 0x1, P5 ;  /* 0x00005b000717aa11 */ /* 0x000fc400028f0c06 */
[----:B------:R-:W-:Y:S01]  /*5b70*/  @!P1 LEA.HI.X R21, R7, c[0x0][0x16c], R6, 0x1, P0 ;  /* 0x00005b0007159a11 */ /* 0x000fe200000f0c06 */
[----:B------:R1:W-:Y:S01]  /*5b80*/  @P2 STS.128 [R202+0xe000], RZ ;  /* 0x00e000ffca002388 */ /* 0x0003e20000000c00 */
[C---:B------:R-:W-:Y:S02]  /*5b90*/  @!P3 LEA R134, P5, R5.reuse, c[0x0][0x168], 0x1 ;  /* 0x00005a000586ba11 */ /* 0x040fe400078a08ff */
[----:B------:R-:W-:Y:S01]  /*5ba0*/  IADD3.X R6, R6, UR6, RZ, P6, !PT ;  /* 0x0000000606067c10 */ /* 0x000fe2000b7fe4ff */
[----:B------:R-:W-:Y:S01]  /*5bb0*/  @!PT LDS RZ, [RZ] ;  /* 0x00000000fffff984 */ /* 0x000fe20000000800 */
[----:B------:R-:W-:Y:S01]  /*5bc0*/  @!PT LDS RZ, [RZ] ;  /* 0x00000000fffff984 */ /* 0x000fe20000000800 */
[----:B------:R-:W-:Y:S01]  /*5bd0*/  @!PT LDS RZ, [RZ] ;  /* 0x00000000fffff984 */ /* 0x000fe20000000800 */
[----:B------:R1:W-:Y:S01]  /*5be0*/  @!P2 LDGSTS.E.BYPASS.LTC128B.128 [R202+0xe000], [R22.64+0x80] ;  /* 0x0e00008016caafae */ /* 0x0003e2000b901d4c */
[C---:B------:R-:W-:Y:S02]  /*5bf0*/  @!P2 LEA R144, P0, R5.reuse, c[0x0][0x168], 0x1 ;  /* 0x00005a000590aa11 */ /* 0x040fe400078008ff */
[C-C-:B------:R-:W-:Y:S01]  /*5c00*/  @!P3 LEA.HI.X R135, R5.reuse, c[0x0][0x16c], R6.reuse, 0x1, P5 ;  /* 0x00005b000587ba11 */ /* 0x140fe200028f0c06 */
[----:B------:R1:W-:Y:S01]  /*5c10*/  @P1 STS.128 [R202+0x10000], RZ ;  /* 0x010000ffca001388 */ /* 0x0003e20000000c00 */
[----:B------:R-:W-:-:S03]  /*5c20*/  @!P2 LEA.HI.X R145, R5, c[0x0][0x16c], R6, 0x1, P0 ;  /* 0x00005b000591aa11 */ /* 0x000fc600000f0c06 */
        /* <DEDUP_REMOVED lines=22> */
.L_x_89:
[----:B------:R-:W-:Y:S05]  /*5d90*/  BSYNC B0 ;  /* 0x0000000000007941 */ /* 0x000fea0003800000 */
.L_x_88:
[----:B------:R-:W0:Y:S02]  /*5da0*/  LDGDEPBAR ;  /* 0x00000000000079af */ /* 0x000e240000000000 */
.L_x_87:
[----:B------:R-:W-:Y:S01]  /*5db0*/  FMNMX.FTZ R5, R132, R0, !PT ;  /* 0x0000000084057209 */ /* 0x000fe20007810000 */
[----:B-1----:R-:W-:Y:S01]  /*5dc0*/  LDSM.16.MT88.4 R20, [R190+0x14800] ;  /* 0x01480000be14783b */ /* 0x002fe20000004200 */
        /* <DEDUP_REMOVED lines=49> */
[--C-:B------:R-:W-:Y:S01]  /*60e0*/  FFMA.FTZ R146, R16, c[0x0][0x23c], -R141.reuse ;  /* 0x00008f0010927a23 */ /* 0x100fe2000001088d */
[----:B------:R-:W-:Y:S01]  /*60f0*/  FSEL R6, R0, RZ, P0 ;  /* 0x000000ff00067208 */ /* 0x000fe20000000000 */
[----:B------:R-:W-:Y:S01]  /*6100*/  LDSM.16.MT88.4 R16, [R192+0x12000] ;  /* 0x01200000c010783b */ /* 0x000fe20000004200 */
[----:B------:R-:W-:Y:S01]  /*6110*/  FSEL R151, R151, RZ, P0 ;  /* 0x000000ff97977208 */ /* 0x000fe20000000000 */
[----:B------:R-:W-:-:S02]  /*6120*/  FFMA.FTZ R153, R138, c[0x0][0x23c], -R141 ;  /* 0x00008f008a997a23 */ /* 0x000fc4000001088d */
[----:B------:R-:W-:Y:S01]  /*6130*/  FADD.FTZ R6, R3, -R6 ;  /* 0x8000000603067221 */ /* 0x000fe20000010000 */
[----:B------:R-:W1:Y:S01]  /*6140*/  MUFU.EX2 R147, R147 ;  /* 0x0000009300937308 */ /* 0x000e620000000800 */
[--C-:B------:R-:W-:Y:S02]  /*6150*/  FFMA.FTZ R134, R12, c[0x0][0x23c], -R151.reuse ;  /* 0x00008f000c867a23 */ /* 0x100fe40000010897 */
[----:B------:R-:W2:Y:S01]  /*6160*/  LDSM.16.MT88.4 R12, [R190+0x12000] ;  /* 0x01200000be0c783b */ /* 0x000ea20000004200 */
[----:B------:R-:W-:Y:S02]  /*6170*/  FFMA.FTZ R135, R4, c[0x0][0x23c], -R151 ;  /* 0x00008f0004877a23 */ /* 0x000fe40000010897 */
[----:B------:R-:W-:Y:S02]  /*6180*/  FADD.FTZ R4, R132, -R5 ;  /* 0x8000000584047221 */ /* 0x000fe40000010000 */
[--C-:B------:R-:W-:Y:S01]  /*6190*/  FFMA.FTZ R144, R142, c[0x0][0x23c], -R151.reuse ;  /* 0x00008f008e907a23 */ /* 0x100fe20000010897 */
[----:B------:R-:W-:Y:S01]  /*61a0*/  MUFU.EX2 R146, R146 ;  /* 0x0000009200927308 */ /* 0x000fe20000000800 */
[----:B------:R-:W-:-:S02]  /*61b0*/  FFMA.FTZ R149, R8, c[0x0][0x23c], -R151 ;  /* 0x00008f0008957a23 */ /* 0x000fc40000010897 */
[----:B------:R-:W-:Y:S01]  /*61c0*/  FMUL.FTZ R132, R4, c[0x0][0x23c] ;  /* 0x00008f0004847a20 */ /* 0x000fe20000410000 */
[----:B------:R-:W3:Y:S01]  /*61d0*/  LDSM.16.MT88.4 R8, [R189+0x12000] ;  /* 0x01200000bd08783b */ /* 0x000ee20000004200 */
[----:B------:R-:W-:Y:S01]  /*61e0*/  FMUL.FTZ R3, R6, c[0x0][0x23c] ;  /* 0x00008f0006037a20 */ /* 0x000fe20000410000 */
[----:B-1----:R-:W-:Y:S02]  /*61f0*/  F2FP.PACK_AB R4, R147, R148 ;  /* 0x000000949304723e */ /* 0x002fe400000000ff */
[----:B------:R-:W1:Y:S01]  /*6200*/  MUFU.EX2 R145, R145 ;  /* 0x0000009100917308 */ /* 0x000e620000000800 */
[--C-:B------:R-:W-:Y:S02]  /*6210*/  FFMA.FTZ R164, R136, c[0x0][0x23c], -R141.reuse ;  /* 0x00008f0088a47a23 */ /* 0x100fe4000001088d */
[--C-:B------:R-:W-:Y:S01]  /*6220*/  FFMA.FTZ R155, R32, c[0x0][0x23c], -R141.reuse ;  /* 0x00008f00209b7a23 */ /* 0x100fe2000001088d */
[----:B------:R-:W-:Y:S01]  /*6230*/  LDSM.16.MT88.4 R136, [R190+0x12800] ;  /* 0x01280000be88783b */ /* 0x000fe20000004200 */
[----:B------:R-:W-:-:S02]  /*6240*/  FFMA.FTZ R166, R28, c[0x0][0x23c], -R141 ;  /* 0x00008f001ca67a23 */ /* 0x000fc4000001088d */
[--C-:B------:R-:W-:Y:S01]  /*6250*/  FFMA.FTZ R157, R34, c[0x0][0x23c], -R151.reuse ;  /* 0x00008f00229d7a23 */ /* 0x100fe20000010897 */
[----:B------:R-:W-:Y:S01]  /*6260*/  MUFU.EX2 R144, R144 ;  /* 0x0000009000907308 */ /* 0x000fe20000000800 */
[--C-:B------:R-:W-:Y:S01]  /*6270*/  FFMA.FTZ R168, R26, c[0x0][0x23c], -R151.reuse ;  /* 0x00008f001aa87a23 */ /* 0x100fe20000010897 */
[----:B------:R-:W-:Y:S01]  /*6280*/  LDSM.16.MT88.4 R32, [R189+0x12800] ;  /* 0x01280000bd20783b */ /* 0x000fe20000004200 */
[--C-:B------:R-:W-:Y:S02]  /*6290*/  FFMA.FTZ R159, R30, c[0x0][0x23c], -R151.reuse ;  /* 0x00008f001e9f7a23 */ /* 0x100fe40000010897 */
[----:B------:R-:W-:Y:S01]  /*62a0*/  FFMA.FTZ R170, R24, c[0x0][0x23c], -R151 ;  /* 0x00008f0018aa7a23 */ /* 0x000fe20000010897 */
[----:B------:R-:W-:Y:S01]  /*62b0*/  LDSM.16.MT88.4 R28, [R188+0x12800] ;  /* 0x01280000bc1c783b */ /* 0x000fe20000004200 */
[--C-:B------:R-:W-:Y:S01]  /*62c0*/  FFMA.FTZ R161, R226, c[0x0][0x23c], -R141.reuse ;  /* 0x00008f00e2a17a23 */ /* 0x100fe2000001088d */
[----:B------:R-:W4:Y:S01]  /*62d0*/  MUFU.EX2 R135, R135 ;  /* 0x0000008700877308 */ /* 0x000f220000000800 */
[----:B-1----:R-:W-:Y:S01]  /*62e0*/  F2FP.PACK_AB R6, R145, R146 ;  /* 0x000000929106723e */ /* 0x002fe200000000ff */
[----:B------:R-:W-:Y:S01]  /*62f0*/  LDSM.16.MT88.4 R24, [R192+0x14800] ;  /* 0x01480000c018783b */ /* 0x000fe20000004200 */
[----:B------:R-:W-:-:S02]  /*6300*/  FFMA.FTZ R163, R224, c[0x0][0x23c], -R141 ;  /* 0x00008f00e0a37a23 */ /* 0x000fc4000001088d */
[--C-:B------:R-:W-:Y:S02]  /*6310*/  FFMA.FTZ R226, R232, c[0x0][0x23c], -R141.reuse ;  /* 0x00008f00e8e27a23 */ /* 0x100fe4000001088d */
[----:B------:R-:W-:Y:S01]  /*6320*/  FFMA.FTZ R224, R234, c[0x0][0x23c], -R141 ;  /* 0x00008f00eae07a23 */ /* 0x000fe2000001088d */
[----:B------:R-:W-:Y:S01]  /*6330*/  MUFU.EX2 R134, R134 ;  /* 0x0000008600867308 */ /* 0x000fe20000000800 */
[--C-:B------:R-:W-:Y:S02]  /*6340*/  FFMA.FTZ R165, R220, c[0x0][0x23c], -R151.reuse ;  /* 0x00008f00dca57a23 */ /* 0x100fe40000010897 */
[--C-:B------:R-:W-:Y:S02]  /*6350*/  FFMA.FTZ R174, R174, c[0x0][0x23c], -R151.reuse ;  /* 0x00008f00aeae7a23 */ /* 0x100fe40000010897 */
[--C-:B------:R-:W-:Y:S02]  /*6360*/  FFMA.FTZ R167, R222, c[0x0][0x23c], -R151.reuse ;  /* 0x00008f00dea77a23 */ /* 0x100fe40000010897 */
[--C-:B------:R-:W-:Y:S01]  /*6370*/  FFMA.FTZ R172, R172, c[0x0][0x23c], -R151.reuse ;  /* 0x00008f00acac7a23 */ /* 0x100fe20000010897 */
[----:B------:R-:W1:Y:S01]  /*6380*/  MUFU.EX2 R149, R149 ;  /* 0x0000009500957308 */ /* 0x000e620000000800 */
[----:B----4-:R-:W-:Y:S01]  /*6390*/  F2FP.PACK_AB R5, R135, R144 ;  /* 0x000000908705723e */ /* 0x010fe200000000ff */
[----:B------:R-:W-:-:S02]  /*63a0*/  FFMA.FTZ R173, R152, c[0x0][0x23c], -R151 ;  /* 0x00008f0098ad7a23 */ /* 0x000fc40000010897 */
[--C-:B------:R-:W-:Y:S02]  /*63b0*/  FFMA.FTZ R156, R156, c[0x0][0x23c], -R151.reuse ;  /* 0x00008f009c9c7a23 */ /* 0x100fe40000010897 */
[----:B------:R-:W-:Y:S02]  /*63c0*/  FFMA.FTZ R152, R154, c[0x0][0x23c], -R151 ;  /* 0x00008f009a987a23 */ /* 0x000fe40000010897 */
[----:B------:R-:W4:Y:S01]  /*63d0*/  MUFU.EX2 R132, R132 ;  /* 0x0000008400847308 */ /* 0x000f220000000800 */
[--C-:B------:R-:W-:Y:S02]  /*63e0*/  FFMA.FTZ R162, R162, c[0x0][0x23c], -R141.reuse ;  /* 0x00008f00a2a27a23 */ /* 0x100fe4000001088d */
[--C-:B------:R-:W-:Y:S02]  /*63f0*/  FFMA.FTZ R169, R160, c[0x0][0x23c], -R141.reuse ;  /* 0x00008f00a0a97a23 */ /* 0x100fe4000001088d */
[--C-:B------:R-:W-:Y:S02]  /*6400*/  FFMA.FTZ R158, R158, c[0x0][0x23c], -R141.reuse ;  /* 0x00008f009e9e7a23 */ /* 0x100fe4000001088d */
[----:B------:R-:W-:Y:S01]  /*6410*/  FFMA.FTZ R171, R140, c[0x0][0x23c], -R141 ;  /* 0x00008f008cab7a23 */ /* 0x000fe2000001088d */
[----:B------:R-:W5:Y:S01]  /*6420*/  MUFU.EX2 R3, R3 ;  /* 0x0000000300037308 */ /* 0x000f620000000800 */
[----:B-1----:R-:W-:Y:S01]  /*6430*/  F2FP.PACK_AB R7, R149, R134 ;  /* 0x000000869507723e */ /* 0x002fe200000000ff */
[----:B------:R-:W-:Y:S01]  /*6440*/  FFMA.FTZ R151, R150, c[0x0][0x23c], -R151 ;  /* 0x00008f0096977a23 */ /* 0x000fe20000010897 */
[----:B------:R-:W-:Y:S01]  /*6450*/  LDSM.16.MT88.4 R140, [R190+0x13800] ;  /* 0x01380000be8c783b */ /* 0x000fe20000004200 */
[----:B----4-:R-:W-:-:S04]  /*6460*/  FMUL.FTZ R40, R40, R132 ;  /* 0x0000008428287220 */ /* 0x010fc80000410000 */
        /* <DEDUP_REMOVED lines=8> */
[-C--:B------:R-:W-:Y:S02]  /*64f0*/  FMUL.FTZ R47, R47, R3.reuse ;  /* 0x000000032f2f7220 */ /* 0x080fe40000410000 */
[-C--:B------:R-:W-:Y:S01]  /*6500*/  FMUL.FTZ R128, R128, R132.reuse ;  /* 0x0000008480807220 */ /* 0x080fe20000410000 */
[C---:B--2---:R-:W-:Y:S01]  /*6510*/  HMMA.16816.F32 R40, R4.reuse, R12, R40 ;  /* 0x0000000c0428723c */ /* 0x044fe20000001828 */
[-C--:B------:R-:W-:Y:S01]  /*6520*/  FMUL.FTZ R129, R129, R132.reuse ;  /* 0x0000008481817220 */ /* 0x080fe20000410000 */
[----:B------:R-:W-:Y:S01]  /*6530*/  MUFU.EX2 R155, R155 ;  /* 0x0000009b009b7308 */ /* 0x000fe20000000800 */
[-C--:B------:R-:W-:Y:S02]  /*6540*/  FMUL.FTZ R130, R130, R3.reuse ;  /* 0x0000000382827220 */ /* 0x080fe40000410000 */
[-C--:B------:R-:W-:Y:S02]  /*6550*/  FMUL.FTZ R131, R131, R3.reuse ;  /* 0x0000000383837220 */ /* 0x080fe40000410000 */
[-C--:B------:R-:W-:Y:S01]  /*6560*/  FMUL.FTZ R36, R36, R132.reuse ;  /* 0x0000008424247220 */ /* 0x080fe20000410000 */
[----:B------:R-:W-:Y:S01]  /*6570*/  HMMA.16816.F32 R44, R4, R14, R44 ;  /* 0x0000000e042c723c */ /* 0x000fe2000000182c */
[----:B------:R-:W2:Y:S01]  /*6580*/  LDSM.16.MT88.4 R12, [R192+0x14000] ;  /* 0x01400000c00c783b */ /* 0x000ea20000004200 */
        /* <DEDUP_REMOVED lines=19> */
[-C--:B------:R-:W-:Y:S02]  /*66c0*/  FMUL.FTZ R65, R65, R132.reuse ;  /* 0x0000008441417220 */ /* 0x080fe40000410000 */
        /* <DEDUP_REMOVED lines=9> */
[-C--:B------:R-:W-:Y:S02]  /*6760*/  FMUL.FTZ R71, R71, R3.reuse ;  /* 0x0000000347477220 */ /* 0x080fe40000410000 */
[C---:B--2---:R-:W-:Y:S01]  /*6770*/  HMMA.16816.F32 R64, R4.reuse, R12, R64 ;  /* 0x0000000c0440723c */ /* 0x044fe20000001840 */
[-C--:B------:R-:W-:Y:S02]  /*6780*/  FMUL.FTZ R56, R56, R132.reuse ;  /* 0x0000008438387220 */ /* 0x080fe40000410000 */
[-C--:B------:R-:W-:Y:S02]  /*6790*/  FMUL.FTZ R57, R57, R132.reuse ;  /* 0x0000008439397220 */ /* 0x080fe40000410000 */
[-C--:B------:R-:W-:Y:S01]  /*67a0*/  FMUL.FTZ R58, R58, R3.reuse ;  /* 0x000000033a3a7220 */ /* 0x080fe20000410000 */
[----:B------:R-:W-:Y:S01]  /*67b0*/  MUFU.EX2 R161, R161 ;  /* 0x000000a100a17308 */ /* 0x000fe20000000800 */
[----:B------:R-:W-:Y:S01]  /*67c0*/  FMUL.FTZ R59, R59, R3 ;  /* 0x000000033b3b7220 */ /* 0x000fe20000410000 */
[----:B------:R-:W-:Y:S01]  /*67d0*/  HMMA.16816.F32 R68, R4, R14, R68 ;  /* 0x0000000e0444723c */ /* 0x000fe20000001844 */
[----:B------:R-:W2:Y:S01]  /*67e0*/  LDSM.16.MT88.4 R12, [R188+0x14000] ;  /* 0x01400000bc0c783b */ /* 0x000ea20000004200 */
        /* <DEDUP_REMOVED lines=23> */
[-C--:B------:R-:W-:Y:S02]  /*6960*/  FMUL.FTZ R91, R91, R3.reuse ;  /* 0x000000035b5b7220 */ /* 0x080fe40000410000 */
        /* <DEDUP_REMOVED lines=71> */
[-C--:B------:R-:W-:Y:S02]  /*6de0*/  FMUL.FTZ R119, R119, R3.reuse ;  /* 0x0000000377777220 */ /* 0x080fe40000410000 */
[----:B------:R-:W-:Y:S01]  /*6df0*/  FFMA.FTZ R132, R217, R132, R148 ;  /* 0x00000084d9847223 */ /* 0x000fe20000010094 */
[----:B---3--:R-:W-:Y:S01]  /*6e00*/  HMMA.16816.F32 R120, R4, R8, R120 ;  /* 0x000000080478723c */ /* 0x008fe20000001878 */
[----:B------:R-:W-:-:S02]  /*6e10*/  FFMA.FTZ R144, R213, R3, R144 ;  /* 0x00000003d5907223 */ /* 0x000fc40000010090 */
[----:B------:R-:W-:Y:S01]  /*6e20*/  FADD.FTZ R147, R147, R132 ;  /* 0x0000008493937221 */ /* 0x000fe20000010000 */
[----:B------:R-:W-:Y:S01]  /*6e30*/  MOV R132, R230 ;  /* 0x000000e600847202 */ /* 0x000fe20000000f00 */
[----:B------:R-:W-:-:S03]  /*6e40*/  FADD.FTZ R135, R135, R144 ;  /* 0x0000009087877221 */ /* 0x000fc60000010000 */
[----:B------:R-:W-:Y:S01]  /*6e50*/  HMMA.16816.F32 R116, R4, R10, R116 ;  /* 0x0000000a0474723c */ /* 0x000fe20000001874 */
[----:B------:R-:W-:Y:S06]  /*6e60*/  LDSM.16.MT88.4 R8, [R188+0x14800] ;  /* 0x01480000bc08783b */ /* 0x000fec0000004200 */
[----:B-1----:R-:W-:Y:S02]  /*6e70*/  F2FP.PACK_AB R4, R164, R153 ;  /* 0x00000099a404723e */ /* 0x002fe400000000ff */
[----:B-----5:R-:W-:Y:S02]  /*6e80*/  F2FP.PACK_AB R5, R168, R157 ;  /* 0x0000009da805723e */ /* 0x020fe400000000ff */
[----:B------:R-:W-:-:S02]  /*6e90*/  F2FP.PACK_AB R6, R166, R155 ;  /* 0x0000009ba606723e */ /* 0x000fc400000000ff */
[----:B------:R-:W-:-:S07]  /*6ea0*/  F2FP.PACK_AB R7, R170, R159 ;  /* 0x0000009faa07723e */ /* 0x000fce00000000ff */
        /* <DEDUP_REMOVED lines=69> */
[----:B------:R-:W-:Y:S07]  /*7300*/  LDSM.16.MT88.4 R24, [R192+0x15800] ;  /* 0x01580000c018783b */ /* 0x000fee0000004200 */
[C---:B---3--:R-:W-:Y:S08]  /*7310*/  HMMA.16816.F32 R108, R4.reuse, R16, R108 ;  /* 0x00000010046c723c */ /* 0x048ff0000000186c */
[C---:B------:R-:W-:Y:S01]  /*7320*/  HMMA.16816.F32 R112, R4.reuse, R18, R112 ;  /* 0x000000120470723c */ /* 0x040fe20000001870 */
[----:B------:R-:W2:Y:S07]  /*7330*/  LDSM.16.MT88.4 R16, [R188+0x15800] ;  /* 0x01580000bc10783b */ /* 0x000eae0000004200 */
        /* <DEDUP_REMOVED lines=10> */
[C---:B--2---:R-:W-:Y:S07]  /*73e0*/  HMMA.16816.F32 R88, R4.reuse, R16, R88 ;  /* 0x000000100458723c */ /* 0x044fee0000001858 */
[----:B------:R-:W-:Y:S01]  /*73f0*/  FADD.FTZ R16, R134, R135 ;  /* 0x0000008786107221 */ /* 0x000fe20000010000 */
[----:B------:R-:W-:Y:S03]  /*7400*/  HMMA.16816.F32 R64, R4, R24, R64 ;  /* 0x000000180440723c */ /* 0x000fe60000001840 */
[----:B------:R-:W-:-:S04]  /*7410*/  FADD.FTZ R16, R149, R16 ;  /* 0x0000001095107221 */ /* 0x000fc80000010000 */
[----:B------:R-:W-:Y:S01]  /*7420*/  FADD.FTZ R157, R157, R16 ;  /* 0x000000109d9d7221 */ /* 0x000fe20000010000 */
[----:B------:R-:W-:Y:S01]  /*7430*/  HMMA.16816.F32 R68, R4, R26, R68 ;  /* 0x0000001a0444723c */ /* 0x000fe20000001844 */
[----:B------:R-:W2:Y:S02]  /*7440*/  LDSM.16.MT88.4 R24, [R189+0x17800] ;  /* 0x01780000bd18783b */ /* 0x000ea40000004200 */
[----:B------:R-:W-:-:S04]  /*7450*/  FADD.FTZ R168, R168, R157 ;  /* 0x0000009da8a87221 */ /* 0x000fc80000010000 */
[----:B------:R-:W-:Y:S01]  /*7460*/  FADD.FTZ R159, R159, R168 ;  /* 0x000000a89f9f7221 */ /* 0x000fe20000010000 */
[----:B-1----:R-:W-:Y:S03]  /*7470*/  HMMA.16816.F32 R96, R4, R12, R96 ;  /* 0x0000000c0460723c */ /* 0x002fe60000001860 */
[----:B------:R-:W-:-:S04]  /*7480*/  FADD.FTZ R170, R170, R159 ;  /* 0x0000009faaaa7221 */ /* 0x000fc80000010000 */
[----:B------:R-:W-:Y:S01]  /*7490*/  FADD.FTZ R165, R165, R170 ;  /* 0x000000aaa5a57221 */ /* 0x000fe20000010000 */
[----:B------:R-:W-:Y:S01]  /*74a0*/  HMMA.16816.F32 R100, R4, R14, R100 ;  /* 0x0000000e0464723c */ /* 0x000fe20000001864 */
[----:B------:R-:W1:Y:S02]  /*74b0*/  LDSM.16.MT88.4 R12, [R188+0x17800] ;  /* 0x01780000bc0c783b */ /* 0x000e640000004200 */
[----:B------:R-:W-:-:S05]  /*74c0*/  FADD.FTZ R174, R174, R165 ;  /* 0x000000a5aeae7221 */ /* 0x000fca0000010000 */
[C---:B---3--:R-:W-:Y:S07]  /*74d0*/  HMMA.16816.F32 R104, R4.reuse, R8, R104 ;  /* 0x000000080468723c */ /* 0x048fee0000001868 */
[----:B------:R-:W-:Y:S01]  /*74e0*/  FADD.FTZ R8, R146, R147 ;  /* 0x0000009392087221 */ /* 0x000fe20000010000 */
[----:B------:R-:W-:Y:S01]  /*74f0*/  HMMA.16816.F32 R40, R4, R140, R40 ;  /* 0x0000008c0428723c */ /* 0x000fe20000001828 */
[----:B------:R-:W-:Y:S02]  /*7500*/  FADD.FTZ R9, R167, R174 ;  /* 0x000000aea7097221 */ /* 0x000fe40000010000 */
[----:B------:R-:W-:-:S02]  /*7510*/  FADD.FTZ R8, R145, R8 ;  /* 0x0000000891087221 */ /* 0x000fc40000010000 */
[----:B------:R-:W-:Y:S02]  /*7520*/  FADD.FTZ R9, R172, R9 ;  /* 0x00000009ac097221 */ /* 0x000fe40000010000 */
        /* <DEDUP_REMOVED lines=11> */
[----:B------:R-:W-:Y:S03]  /*75e0*/  HMMA.16816.F32 R52, R4, R138, R52 ;  /* 0x0000008a0434723c */ /* 0x000fe60000001834 */
[----:B------:R-:W-:-:S04]  /*75f0*/  FADD.FTZ R226, R226, R161 ;  /* 0x000000a1e2e27221 */ /* 0x000fc80000010000 */
[----:B------:R-:W-:Y:S01]  /*7600*/  FADD.FTZ R3, R163, R226 ;  /* 0x000000e2a3037221 */ /* 0x000fe20000010000 */
[----:B------:R-:W-:Y:S03]  /*7610*/  HMMA.16816.F32 R56, R4, R32, R56 ;  /* 0x000000200438723c */ /* 0x000fe60000001838 */
[----:B------:R-:W-:-:S04]  /*7620*/  FADD.FTZ R3, R224, R3 ;  /* 0x00000003e0037221 */ /* 0x000fc80000010000 */
[----:B------:R-:W-:Y:S01]  /*7630*/  FADD.FTZ R162, R162, R3 ;  /* 0x00000003a2a27221 */ /* 0x000fe20000010000 */
[----:B------:R-:W-:Y:S01]  /*7640*/  HMMA.16816.F32 R60, R4, R34, R60 ;  /* 0x00000022043c723c */ /* 0x000fe2000000183c */
[----:B------:R-:W-:Y:S02]  /*7650*/  MOV R3, R0 ;  /* 0x0000000000037202 */ /* 0x000fe40000000f00 */
[----:B------:R-:W-:-:S04]  /*7660*/  FADD.FTZ R169, R169, R162 ;  /* 0x000000a2a9a97221 */ /* 0x000fc80000010000 */
        /* <DEDUP_REMOVED lines=17> */
[----:B------:R-:W-:Y:S01]  /*7780*/  BAR.SYNC.DEFER_BLOCKING 0x0 ;  /* 0x0000000000007b1d */ /* 0x000fe20000010000 */
[----:B------:R-:W-:-:S04]  /*7790*/  IMAD.WIDE.U32 R8, R229, c[0x0][0x1a0], RZ ;  /* 0x00006800e5087a25 */ /* 0x000fc800078e00ff */
[----:B------:R-:W-:Y:S01]  /*77a0*/  IMAD R4, R4, c[0x0][0x1a0], RZ ;  /* 0x0000680004047a24 */ /* 0x000fe200078e02ff */
[----:B------:R-:W-:-:S03]  /*77b0*/  LEA R5, P0, R8, R214, 0x6 ;  /* 0x000000d608057211 */ /* 0x000fc600078030ff */
[----:B------:R-:W-:Y:S01]  /*77c0*/  IMAD R3, R229, c[0x0][0x1a4], R4 ;  /* 0x00006900e5037a24 */ /* 0x000fe200078e0204 */
[C---:B------:R-:W-:Y:S02]  /*77d0*/  @!P3 LEA R6, P5, R5.reuse, c[0x0][0x170], 0x1 ;  /* 0x00005c000506ba11 */ /* 0x040fe400078a08ff */
[----:B------:R-:W-:Y:S01]  /*77e0*/  @!P2 LEA R10, P4, R5, c[0x0][0x170], 0x1 ;  /* 0x00005c00050aaa11 */ /* 0x000fe200078808ff */
[----:B------:R-:W-:-:S05]  /*77f0*/  IMAD.IADD R3, R9, 0x1, R3 ;  /* 0x0000000109037824 */ /* 0x000fca00078e0203 */
[----:B------:R-:W-:Y:S02]  /*7800*/  LEA.HI.X R4, R8, R219, R3, 0x6, P0 ;  /* 0x000000db08047211 */ /* 0x000fe400000f3403 */
[C---:B------:R-:W-:Y:S02]  /*7810*/  @!P1 LEA R8, P0, R5.reuse, c[0x0][0x170], 0x1 ;  /* 0x00005c0005089a11 */ /* 0x040fe400078008ff */
[C---:B------:R-:W-:Y:S02]  /*7820*/  IADD3 R3, P6, R5.reuse, UR15, RZ ;  /* 0x0000000f05037c10 */ /* 0x040fe4000ffde0ff */
[C-C-:B------:R-:W-:Y:S01]  /*7830*/  @!P3 LEA.HI.X R7, R5.reuse, c[0x0][0x174], R4.reuse, 0x1, P5 ;  /* 0x00005d000507ba11 */ /* 0x140fe200028f0c04 */
[----:B------:R-:W-:Y:S01]  /*7840*/  @P3 STS.128 [R202+0x12000], RZ ;  /* 0x012000ffca003388 */ /* 0x000fe20000000c00 */
[C-C-:B------:R-:W-:Y:S02]  /*7850*/  @!P2 LEA.HI.X R11, R5.reuse, c[0x0][0x174], R4.reuse, 0x1, P4 ;  /* 0x00005d00050baa11 */ /* 0x140fe400020f0c04 */
[----:B------:R-:W-:Y:S01]  /*7860*/  @!P1 LEA.HI.X R9, R5, c[0x0][0x174], R4, 0x1, P0 ;  /* 0x00005d0005099a11 */ /* 0x000fe200000f0c04 */
[----:B------:R-:W-:Y:S01]  /*7870*/  @!PT LDS RZ, [RZ] ;  /* 0x00000000fffff984 */ /* 0x000fe20000000800 */
[----:B------:R-:W-:Y:S01]  /*7880*/  @!PT LDS RZ, [RZ] ;  /* 0x00000000fffff984 */ /* 0x000fe20000000800 */
[----:B------:R-:W-:Y:S01]  /*7890*/  @!PT LDS RZ, [RZ] ;  /* 0x00000000fffff984 */ /* 0x000fe20000000800 */
[----:B------:R1:W-:Y:S01]  /*78a0*/  @!P3 LDGSTS.E.BYPASS.LTC128B.128 [R202+0x12000], [R6.64] ;  /* 0x1200000006cabfae */ /* 0x0003e2000b901d4c */
[----:B------:R-:W-:-:S02]  /*78b0*/  @!P3 LEA R16, P5, R3, c[0x0][0x170], 0x1 ;  /* 0x00005c000310ba11 */ /* 0x000fc400078a08ff */
[----:B------:R-:W-:Y:S01]  /*78c0*/  IADD3.X R4, R4, UR5, RZ, P6, !PT ;  /* 0x0000000504047c10 */ /* 0x000fe2000b7fe4ff */
[----:B------:R-:W-:Y:S01]  /*78d0*/  @P2 STS.128 [R202+0x14000], RZ ;  /* 0x014000ffca002388 */ /* 0x000fe20000000c00 */
[C---:B------:R-:W-:Y:S02]  /*78e0*/  @!P2 LEA R22, P4, R3.reuse, c[0x0][0x170], 0x1 ;  /* 0x00005c000316aa11 */ /* 0x040fe400078808ff */
[C---:B------:R-:W-:Y:S01]  /*78f0*/  @!P1 LEA R20, P0, R3.reuse, c[0x0][0x170], 0x1 ;  /* 0x00005c0003149a11 */ /* 0x040fe200078008ff */
[----:B------:R-:W-:Y:S01]  /*7900*/  @!PT LDS RZ, [RZ] ;  /* 0x00000000fffff984 */ /* 0x000fe20000000800 */
[----:B------:R-:W-:Y:S01]  /*7910*/  @!PT LDS RZ, [RZ] ;  /* 0x00000000fffff984 */ /* 0x000fe20000000800 */
[----:B------:R-:W-:Y:S01]  /*7920*/  @!PT LDS RZ, [RZ] ;  /* 0x00000000fffff984 */ /* 0x000fe20000000800 */
[----:B------:R2:W-:Y:S01]  /*7930*/  @!P2 LDGSTS.E.BYPASS.LTC128B.128 [R202+0x14000], [R10.64+0x80] ;  /* 0x140000800acaafae */ /* 0x0005e2000b901d4c */
[C-C-:B------:R-:W-:Y:S02]  /*7940*/  @!P3 LEA.HI.X R17, R3.reuse, c[0x0][0x174], R4.reuse, 0x1, P5 ;  /* 0x00005d000311ba11 */ /* 0x140fe400028f0c04 */
[C-C-:B------:R-:W-:Y:S01]  /*7950*/  @!P2 LEA.HI.X R23, R3.reuse, c[0x0][0x174], R4.reuse, 0x1, P4 ;  /* 0x00005d000317aa11 */ /* 0x140fe200020f0c04 */
[----:B------:R-:W-:Y:S01]  /*7960*/  @P1 STS.128 [R202+0x16000], RZ ;  /* 0x016000ffca001388 */ /* 0x000fe20000000c00 */
[----:B------:R-:W-:Y:S01]  /*7970*/  @!P1 LEA.HI.X R21, R3, c[0x0][0x174], R4, 0x1, P0 ;  /* 0x00005d0003159a11 */ /* 0x000fe200000f0c04 */
[----:B------:R-:W-:-:S02]  /*7980*/  IMAD R3, R229, 0x40, R216 ;  /* 0x00000040e5037824 */ /* 0x000fc400078e02d8 */
[----:B------:R-:W-:Y:S01]  /*7990*/  @!PT LDS RZ, [RZ] ;  /* 0x00000000fffff984 */ /* 0x000fe20000000800 */
[----:B------:R-:W-:Y:S01]  /*79a0*/  @!PT LDS RZ, [RZ] ;  /* 0x00000000fffff984 */ /* 0x000fe20000000800 */
[----:B------:R-:W-:Y:S01]  /*79b0*/  @!PT LDS RZ, [RZ] ;  /* 0x00000000fffff984 */ /* 0x000fe20000000800 */
[----:B------:R2:W-:Y:S03]  /*79c0*/  @!P1 LDGSTS.E.BYPASS.LTC128B.128 [R202+0x16000], [R8.64+0x100] ;  /* 0x1600010008ca9fae */ /* 0x0005e6000b901d4c */
[C---:B------:R-:W-:Y:S01]  /*79d0*/  ISETP.GE.AND P6, PT, R3.reuse, R228, PT ;  /* 0x000000e40300720c */ /* 0x040fe20003fc6270 */
        /* <DEDUP_REMOVED lines=16> */
[----:B------:R-:W3:Y:S04]  /*7ae0*/  LDSM.16.M88.4 R12, [R197+0xc000] ;  /* 0x00c00000c50c783b */ /* 0x000ee80000000200 */
[----:B------:R-:W5:Y:S04]  /*7af0*/  LDSM.16.M88.4 R140, [R197+0xd000] ;  /* 0x00d00000c58c783b */ /* 0x000f680000000200 */
[----:B------:R-:W2:Y:S04]  /*7b00*/  LDSM.16.M88.4 R148, [R197+0xc800] ;  /* 0x00c80000c594783b */ /* 0x000ea80000000200 */
[----:B------:R-:W-:Y:S04]  /*7b10*/  LDSM.16.M88.4 R168, [R196] ;  /* 0x00000000c4a8783b */ /* 0x000fe80000000200 */
[----:B-1----:R-:W1:Y:S04]  /*7b20*/  LDSM.16.M88.4 R4, [R195] ;  /* 0x00000000c304783b */ /* 0x002e680000000200 */
[----:B------:R-:W1:Y:S04]  /*7b30*/  LDSM.16.M88.4 R156, [R197+0xd800] ;  /* 0x00d80000c59c783b */ /* 0x000e680000000200 */
[----:B------:R-:W1:Y:S04]  /*7b40*/  LDSM.16.M88.4 R132, [R187] ;  /* 0x00000000bb84783b */ /* 0x000e680000000200 */
[----:B------:R-:W1:Y:S04]  /*7b50*/  LDSM.16.M88.4 R32, [R186] ;  /* 0x00000000ba20783b */ /* 0x000e680000000200 */
[----:B------:R-:W-:Y:S04]  /*7b60*/  LDSM.16.M88.4 R160, [R194] ;  /* 0x00000000c2a0783b */ /* 0x000fe80000000200 */
[----:B------:R-:W1:Y:S01]  /*7b70*/  LDSM.16.M88.4 R28, [R191+0xc000] ;  /* 0x00c00000bf1c783b */ /* 0x000e620000000200 */
[C---:B---3--:R-:W-:Y:S03]  /*7b80*/  HMMA.16816.F32 R16, R172.reuse, R12, RZ ;  /* 0x0000000cac10723c */ /* 0x048fe600000018ff */
[----:B------:R-:W3:Y:S04]  /*7b90*/  LDSM.16.M88.4 R220, [R185] ;  /* 0x00000000b9dc783b */ /* 0x000ee80000000200 */
[----:B----4-:R-:W4:Y:S01]  /*7ba0*/  LDSM.16.M88.4 R20, [R191+0xc800] ;  /* 0x00c80000bf14783b */ /* 0x010f220000000200 */
[C---:B------:R-:W-:Y:S03]  /*7bb0*/  HMMA.16816.F32 R12, R172.reuse, R14, RZ ;  /* 0x0000000eac0c723c */ /* 0x040fe600000018ff */
[----:B--2---:R-:W2:Y:S04]  /*7bc0*/  LDSM.16.M88.4 R8, [R191+0xd000] ;  /* 0x00d00000bf08783b */ /* 0x004ea80000000200 */
[----:B------:R-:W-:Y:S01]  /*7bd0*/  LDSM.16.M88.4 R24, [R193] ;  /* 0x00000000c118783b */ /* 0x000fe20000000200 */
[C---:B-----5:R-:W-:Y:S03]  /*7be0*/  HMMA.16816.F32 R144, R172.reuse, R140, RZ ;  /* 0x0000008cac90723c */ /* 0x060fe600000018ff */
[----:B------:R-:W-:Y:S04]  /*7bf0*/  LDSM.16.M88.4 R224, [R191+0xd800] ;  /* 0x00d80000bfe0783b */ /* 0x000fe80000000200 */
[----:B------:R-:W-:Y:S01]  /*7c00*/  LDSM.16.M88.4 R164, [R184+0x1800] ;  /* 0x00180000b8a4783b */ /* 0x000fe20000000200 */
[C---:B------:R-:W-:Y:S03]  /*7c10*/  HMMA.16816.F32 R152, R172.reuse, R148, RZ ;  /* 0x00000094ac98723c */ /* 0x040fe600000018ff */
[----:B------:R-:W0:Y:S05]  /*7c20*/  LDGDEPBAR ;  /* 0x00000000000079af */ /* 0x000e2a0000000000 */
[C---:B------:R-:W-:Y:S08]  /*7c30*/  HMMA.16816.F32 R140, R172.reuse, R142, RZ ;  /* 0x0000008eac8c723c */ /* 0x040ff000000018ff */
[----:B------:R-:W-:Y:S08]  /*7c40*/  HMMA.16816.F32 R148, R172, R150, RZ ;  /* 0x00000096ac94723c */ /* 0x000ff000000018ff */
[C---:B-1----:R-:W-:Y:S08]  /*7c50*/  HMMA.16816.F32 R16, R168.reuse, R4, R16 ;  /* 0x00000004a810723c */ /* 0x042ff00000001810 */
[----:B------:R-:W-:Y:S01]  /*7c60*/  HMMA.16816.F32 R12, R168, R6, R12 ;  /* 0x00000006a80c723c */ /* 0x000fe2000000180c */
[----:B------:R-:W1:Y:S07]  /*7c70*/  LDSM.16.M88.4 R4, [R184] ;  /* 0x00000000b804783b */ /* 0x000e6e0000000200 */
[----:B------:R-:W-:Y:S08]  /*7c80*/  HMMA.16816.F32 R136, R172, R156, RZ ;  /* 0x0000009cac88723c */ /* 0x000ff000000018ff */
[C---:B------:R-:W-:Y:S08]  /*7c90*/  HMMA.16816.F32 R152, R168.reuse, R132, R152 ;  /* 0x00000084a898723c */ /* 0x040ff00000001898 */
[C---:B------:R-:W-:Y:S08]  /*7ca0*/  HMMA.16816.F32 R144, R168.reuse, R32, R144 ;  /* 0x00000020a890723c */ /* 0x040ff00000001890 */
[----:B------:R-:W-:Y:S01]  /*7cb0*/  HMMA.16816.F32 R140, R168, R34, R140 ;  /* 0x00000022a88c723c */ /* 0x000fe2000000188c */
[----:B------:R-:W-:Y:S07]  /*7cc0*/  LDSM.16.M88.4 R32, [R184+0x1000] ;  /* 0x00100000b820783b */ /* 0x000fee0000000200 */
[----:B------:R-:W-:Y:S01]  /*7cd0*/  HMMA.16816.F32 R172, R172, R158, RZ ;  /* 0x0000009eacac723c */ /* 0x000fe200000018ff */
[----:B------:R-:W-:Y:S07]  /*7ce0*/  LDSM.16.M88.4 R156, [R198+0x4000] ;  /* 0x00400000c69c783b */ /* 0x000fee0000000200 */
[----:B------:R-:W-:Y:S01]  /*7cf0*/  HMMA.16816.F32 R148, R168, R134, R148 ;  /* 0x00000086a894723c */ /* 0x000fe20000001894 */
[----:B------:R-:W5:Y:S07]  /*7d00*/  LDSM.16.M88.4 R132, [R184+0x800] ;  /* 0x00080000b884783b */ /* 0x000f6e0000000200 */
[C---:B------:R-:W-:Y:S08]  /*7d10*/  HMMA.16816.F32 R16, R160.reuse, R28, R16 ;  /* 0x0000001ca010723c */ /* 0x040ff00000001810 */
[----:B------:R-:W-:Y:S01]  /*7d20*/  HMMA.16816.F32 R12, R160, R30, R12 ;  /* 0x0000001ea00c723c */ /* 0x000fe2000000180c */
[----:B------:R-:W1:Y:S07]  /*7d30*/  LDSM.16.M88.4 R28, [R197+0xe000] ;  /* 0x00e00000c51c783b */ /* 0x000e6e0000000200 */
[----:B---3--:R-:W-:Y:S08]  /*7d40*/  HMMA.16816.F32 R136, R168, R220, R136 ;  /* 0x000000dca888723c */ /* 0x008ff00000001888 */
[C---:B----4-:R-:W-:Y:S08]  /*7d50*/  HMMA.16816.F32 R152, R160.reuse, R20, R152 ;  /* 0x00000014a098723c */ /* 0x050ff00000001898 */
[C---:B--2---:R-:W-:Y:S08]  /*7d60*/  HMMA.16816.F32 R144, R160.reuse, R8, R144 ;  /* 0x00000008a090723c */ /* 0x044ff00000001890 */
[----:B------:R-:W-:Y:S01]  /*7d70*/  HMMA.16816.F32 R140, R160, R10, R140 ;  /* 0x0000000aa08c723c */ /* 0x000fe2000000188c */
[----:B------:R-:W-:Y:S07]  /*7d80*/  LDSM.16.M88.4 R8, [R197+0xf000] ;  /* 0x00f00000c508783b */ /* 0x000fee0000000200 */
[----:B------:R-:W-:Y:S01]  /*7d90*/  HMMA.16816.F32 R172, R168, R222, R172 ;  /* 0x000000dea8ac723c */ /* 0x000fe200000018ac */
[----:B------:R-:W-:Y:S04]  /*7da0*/  LDSM.16.M88.4 R168, [R196+0x4000] ;  /* 0x00400000c4a8783b */ /* 0x000fe80000000200 */
[----:B------:R-:W-:Y:S03]  /*7db0*/  LDSM.16.M88.4 R220, [R197+0xf800] ;  /* 0x00f80000c5dc783b */ /* 0x000fe60000000200 */
[----:B------:R-:W-:Y:S01]  /*7dc0*/  HMMA.16816.F32 R148, R160, R22, R148 ;  /* 0x00000016a094723c */ /* 0x000fe20000001894 */
[----:B------:R-:W2:Y:S07]  /*7dd0*/  LDSM.16.M88.4 R20, [R197+0xe800] ;  /* 0x00e80000c514783b */ /* 0x000eae0000000200 */
[C---:B-1----:R-:W-:Y:S08]  /*7de0*/  HMMA.16816.F32 R16, R24.reuse, R4, R16 ;  /* 0x000000041810723c */ /* 0x042ff00000001810 */
[----:B------:R-:W-:Y:S01]  /*7df0*/  HMMA.16816.F32 R12, R24, R6, R12 ;  /* 0x00000006180c723c */ /* 0x000fe2000000180c */
[----:B------:R-:W1:Y:S07]  /*7e00*/  LDSM.16.M88.4 R4, [R183] ;  /* 0x00000000b704783b */ /* 0x000e6e0000000200 */
[----:B------:R-:W-:Y:S08]  /*7e10*/  HMMA.16816.F32 R136, R160, R224, R136 ;  /* 0x000000e0a088723c */ /* 0x000ff00000001888 */
[C---:B-----5:R-:W-:Y:S08]  /*7e20*/  HMMA.16816.F32 R152, R24.reuse, R132, R152 ;  /* 0x000000841898723c */ /* 0x060ff00000001898 */
[C---:B------:R-:W-:Y:S08]  /*7e30*/  HMMA.16816.F32 R144, R24.reuse, R32, R144 ;  /* 0x000000201890723c */ /* 0x040ff00000001890 */
[----:B------:R-:W-:Y:S01]  /*7e40*/  HMMA.16816.F32 R140, R24, R34, R140 ;  /* 0x00000022188c723c */ /* 0x000fe2000000188c */
[----:B------:R-:W-:Y:S07]  /*7e50*/  LDSM.16.M88.4 R32, [R181] ;  /* 0x00000000b520783b */ /* 0x000fee0000000200 */
[----:B------:R-:W-:Y:S01]  /*7e60*/  HMMA.16816.F32 R172, R160, R226, R172 ;  /* 0x000000e2a0ac723c */ /* 0x000fe200000018ac */
[----:B------:R-:W-:Y:S04]  /*7e70*/  LDSM.16.M88.4 R160, [R194+0x4000] ;  /* 0x00400000c2a0783b */ /* 0x000fe80000000200 */
[----:B------:R-:W-:Y:S03]  /*7e80*/  LDSM.16.M88.4 R224, [R180] ;  /* 0x00000000b4e0783b */ /* 0x000fe60000000200 */
[----:B------:R-:W-:Y:S01]  /*7e90*/  HMMA.16816.F32 R148, R24, R134, R148 ;  /* 0x000000861894723c */ /* 0x000fe20000001894 */
[----:B------:R-:W3:Y:S07]  /*7ea0*/  LDSM.16.M88.4 R132, [R182] ;  /* 0x00000000b684783b */ /* 0x000eee0000000200 */
[C---:B------:R-:W-:Y:S08]  /*7eb0*/  HMMA.16816.F32 R16, R156.reuse, R28, R16 ;  /* 0x0000001c9c10723c */ /* 0x040ff00000001810 */
[----:B------:R-:W-:Y:S01]  /*7ec0*/  HMMA.16816.F32 R12, R156, R30, R12 ;  /* 0x0000001e9c0c723c */ /* 0x000fe2000000180c */
[----:B------:R-:W4:Y:S07]  /*7ed0*/  LDSM.16.M88.4 R28, [R191+0xe000] ;  /* 0x00e00000bf1c783b */ /* 0x000f2e0000000200 */
[----:B------:R-:W-:Y:S08]  /*7ee0*/  HMMA.16816.F32 R136, R24, R164, R136 ;  /* 0x000000a41888723c */ /* 0x000ff00000001888 */
[C---:B--2---:R-:W-:Y:S08]  /*7ef0*/  HMMA.16816.F32 R152, R156.reuse, R20, R152 ;  /* 0x000000149c98723c */ /* 0x044ff00000001898 */
[C---:B------:R-:W-:Y:S08]  /*7f00*/  HMMA.16816.F32 R144, R156.reuse, R8, R144 ;  /* 0x000000089c90723c */ /* 0x040ff00000001890 */
        /* <DEDUP_REMOVED lines=9> */
[----:B------:R-:W1:Y:S07]  /*7fa0*/  LDSM.16.M88.4 R4, [R184+0x2000] ;  /* 0x00200000b804783b */ /* 0x000e6e0000000200 */
[----:B------:R-:W-:Y:S08]  /*7fb0*/  HMMA.16816.F32 R136, R156, R220, R136 ;  /* 0x000000dc9c88723c */ /* 0x000ff00000001888 */
[C---:B---3--:R-:W-:Y:S08]  /*7fc0*/  HMMA.16816.F32 R152, R168.reuse, R132, R152 ;  /* 0x00000084a898723c */ /* 0x048ff00000001898 */
[C---:B------:R-:W-:Y:S08]  /*7fd0*/  HMMA.16816.F32 R144, R168.reuse, R32, R144 ;  /* 0x00000020a890723c */ /* 0x040ff00000001890 */
[----:B------:R-:W-:Y:S01]  /*7fe0*/  HMMA.16816.F32 R140, R168, R34, R140 ;  /* 0x00000022a88c723c */ /* 0x000fe2000000188c */
[----:B------:R-:W-:Y:S07]  /*7ff0*/  LDSM.16.M88.4 R32, [R197+0x10000] ;  /* 0x01000000c520783b */ /* 0x000fee0000000200 */
[----:B------:R-:W-:Y:S01]  /*8000*/  HMMA.16816.F32 R172, R156, R222, R172 ;  /* 0x000000de9cac723c */ /* 0x000fe200000018ac */
[----:B------:R-:W3:Y:S04]  /*8010*/  LDSM.16.M88.4 R156, [R184+0x2800] ;  /* 0x00280000b89c783b */ /* 0x000ee80000000200 */
[----:B------:R-:W-:Y:S03]  /*8020*/  LDSM.16.M88.4 R220, [R198+0x8000] ;  /* 0x00800000c6dc783b */ /* 0x000fe60000000200 */
[----:B------:R-:W-:Y:S01]  /*8030*/  HMMA.16816.F32 R148, R168, R134, R148 ;  /* 0x00000086a894723c */ /* 0x000fe20000001894 */
[----:B------:R-:W5:Y:S07]  /*8040*/  LDSM.16.M88.4 R132, [R184+0x3000] ;  /* 0x00300000b884783b */ /* 0x000f6e0000000200 */
[C---:B----4-:R-:W-:Y:S08]  /*8050*/  HMMA.16816.F32 R16, R160.reuse, R28, R16 ;  /* 0x0000001ca010723c */ /* 0x050ff00000001810 */
        /* <DEDUP_REMOVED lines=16> */
[C---:B---3--:R-:W-:Y:S08]  /*8160*/  HMMA.16816.F32 R152, R24.reuse, R156, R152 ;  /* 0x0000009c1898723c */ /* 0x048ff00000001898 */
[C---:B-----5:R-:W-:Y:S08]  /*8170*/  HMMA.16816.F32 R144, R24.reuse, R132, R144 ;  /* 0x000000841890723c */ /* 0x060ff00000001890 */
[----:B------:R-:W-:Y:S01]  /*8180*/  HMMA.16816.F32 R140, R24, R134, R140 ;  /* 0x00000086188c723c */ /* 0x000fe2000000188c */
[----:B------:R-:W-:Y:S07]  /*8190*/  LDSM.16.M88.4 R132, [R194+0x8000] ;  /* 0x00800000c284783b */ /* 0x000fee0000000200 */
[----:B------:R-:W-:Y:S01]  /*81a0*/  HMMA.16816.F32 R172, R160, R166, R172 ;  /* 0x000000a6a0ac723c */ /* 0x000fe200000018ac */
[----:B------:R-:W3:Y:S04]  /*81b0*/  LDSM.16.M88.4 R164, [R178] ;  /* 0x00000000b2a4783b */ /* 0x000ee80000000200 */
[----:B------:R-:W5:Y:S03]  /*81c0*/  LDSM.16.M88.4 R160, [R177] ;  /* 0x00000000b1a0783b */ /* 0x000f660000000200 */
[----:B------:R-:W-:Y:S01]  /*81d0*/  HMMA.16816.F32 R148, R24, R158, R148 ;  /* 0x0000009e1894723c */ /* 0x000fe20000001894 */
[----:B------:R-:W-:Y:S07]  /*81e0*/  LDSM.16.M88.4 R156, [R176] ;  /* 0x00000000b09c783b */ /* 0x000fee0000000200 */
[C---:B------:R-:W-:Y:S08]  /*81f0*/  HMMA.16816.F32 R16, R220.reuse, R32, R16 ;  /* 0x00000020dc10723c */ /* 0x040ff00000001810 */
[----:B------:R-:W-:Y:S01]  /*8200*/  HMMA.16816.F32 R12, R220, R34, R12 ;  /* 0x00000022dc0c723c */ /* 0x000fe2000000180c */
[----:B------:R-:W1:Y:S07]  /*8210*/  LDSM.16.M88.4 R32, [R191+0x10000] ;  /* 0x01000000bf20783b */ /* 0x000e6e0000000200 */
[----:B----4-:R-:W-:Y:S08]  /*8220*/  HMMA.16816.F32 R136, R24, R28, R136 ;  /* 0x0000001c1888723c */ /* 0x010ff00000001888 */
[C---:B--2---:R-:W-:Y:S08]  /*8230*/  HMMA.16816.F32 R152, R220.reuse, R20, R152 ;  /* 0x00000014dc98723c */ /* 0x044ff00000001898 */
[C---:B------:R-:W-:Y:S08]  /*8240*/  HMMA.16816.F32 R144, R220.reuse, R8, R144 ;  /* 0x00000008dc90723c */ /* 0x040ff00000001890 */
[----:B------:R-:W-:Y:S01]  /*8250*/  HMMA.16816.F32 R140, R220, R10, R140 ;  /* 0x0000000adc8c723c */ /* 0x000fe2000000188c */
[----:B------:R-:W-:Y:S07]  /*8260*/  LDSM.16.M88.4 R8, [R193+0x8000] ;  /* 0x00800000c108783b */ /* 0x000fee0000000200 */
[----:B------:R-:W-:Y:S01]  /*8270*/  HMMA.16816.F32 R172, R24, R30, R172 ;  /* 0x0000001e18ac723c */ /* 0x000fe200000018ac */
[----:B------:R-:W2:Y:S04]  /*8280*/  LDSM.16.M88.4 R28, [R191+0x10800] ;  /* 0x01080000bf1c783b */ /* 0x000ea80000000200 */
[----:B------:R-:W4:Y:S03]  /*8290*/  LDSM.16.M88.4 R24, [R191+0x11000] ;  /* 0x01100000bf18783b */ /* 0x000f260000000200 */
[----:B------:R-:W-:Y:S01]  /*82a0*/  HMMA.16816.F32 R148, R220, R22, R148 ;  /* 0x00000016dc94723c */ /* 0x000fe20000001894 */
[----:B------:R-:W-:Y:S07]  /*82b0*/  LDSM.16.M88.4 R20, [R191+0x11800] ;  /* 0x01180000bf14783b */ /* 0x000fee0000000200 */
[C---:B-1----:R-:W-:Y:S08]  /*82c0*/  HMMA.16816.F32 R16, R168.reuse, R4, R16 ;  /* 0x00000004a810723c */ /* 0x042ff00000001810 */
[----:B------:R-:W-:Y:S01]  /*82d0*/  HMMA.16816.F32 R12, R168, R6, R12 ;  /* 0x00000006a80c723c */ /* 0x000fe2000000180c */
[----:B------:R-:W1:Y:S07]  /*82e0*/  LDSM.16.M88.4 R4, [R184+0x4000] ;  /* 0x00400000b804783b */ /* 0x000e6e0000000200 */
[----:B------:R-:W-:Y:S08]  /*82f0*/  HMMA.16816.F32 R136, R220, R224, R136 ;  /* 0x000000e0dc88723c */ /* 0x000ff00000001888 */
[C---:B---3--:R-:W-:Y:S08]  /*8300*/  HMMA.16816.F32 R152, R168.reuse, R164, R152 ;  /* 0x000000a4a898723c */ /* 0x048ff00000001898 */
[C---:B-----5:R-:W-:Y:S08]  /*8310*/  HMMA.16816.F32 R144, R168.reuse, R160, R144 ;  /* 0x000000a0a890723c */ /* 0x060ff00000001890 */
[----:B------:R-:W-:Y:S01]  /*8320*/  HMMA.16816.F32 R140, R168, R162, R140 ;  /* 0x000000a2a88c723c */ /* 0x000fe2000000188c */
[----:B------:R-:W3:Y:S07]  /*8330*/  LDSM.16.M88.4 R160, [R184+0x4800] ;  /* 0x00480000b8a0783b */ /* 0x000eee0000000200 */
[----:B------:R-:W-:Y:S08]  /*8340*/  HMMA.16816.F32 R172, R220, R226, R172 ;  /* 0x000000e2dcac723c */ /* 0x000ff000000018ac */
[----:B------:R-:W-:Y:S08]  /*8350*/  HMMA.16816.F32 R148, R168, R166, R148 ;  /* 0x000000a6a894723c */ /* 0x000ff00000001894 */
[C---:B------:R-:W-:Y:S08]  /*8360*/  HMMA.16816.F32 R16, R132.reuse, R32, R16 ;  /* 0x000000208410723c */ /* 0x040ff00000001810 */
[----:B------:R-:W-:Y:S08]  /*8370*/  HMMA.16816.F32 R12, R132, R34, R12 ;  /* 0x00000022840c723c */ /* 0x000ff0000000180c */
[----:B------:R-:W-:Y:S08]  /*8380*/  HMMA.16816.F32 R136, R168, R156, R136 ;  /* 0x0000009ca888723c */ /* 0x000ff00000001888 */
[C---:B--2---:R-:W-:Y:S07]  /*8390*/  HMMA.16816.F32 R152, R132.reuse, R28, R152 ;  /* 0x0000001c8498723c */ /* 0x044fee0000001898 */
[----:B------:R-:W-:Y:S01]  /*83a0*/  IADD3 R29, R3, 0x21, RZ ;  /* 0x00000021031d7810 */ /* 0x000fe20007ffe0ff */
[C---:B----4-:R-:W-:Y:S08]  /*83b0*/  HMMA.16816.F32 R144, R132.reuse, R24, R144 ;  /* 0x000000188490723c */ /* 0x050ff00000001890 */
[----:B------:R-:W-:Y:S01]  /*83c0*/  HMMA.16816.F32 R140, R132, R26, R140 ;  /* 0x0000001a848c723c */ /* 0x000fe2000000188c */
[----:B------:R-:W2:Y:S07]  /*83d0*/  LDSM.16.M88.4 R24, [R184+0x5000] ;  /* 0x00500000b818783b */ /* 0x000eae0000000200 */
[----:B------:R-:W-:Y:S08]  /*83e0*/  HMMA.16816.F32 R172, R168, R158, R172 ;  /* 0x0000009ea8ac723c */ /* 0x000ff000000018ac */
[----:B------:R-:W-:Y:S08]  /*83f0*/  HMMA.16816.F32 R148, R132, R30, R148 ;  /* 0x0000001e8494723c */ /* 0x000ff00000001894 */
[C---:B-1----:R-:W-:Y:S08]  /*8400*/  HMMA.16816.F32 R16, R8.reuse, R4, R16 ;  /* 0x000000040810723c */ /* 0x042ff00000001810 */
[----:B------:R-:W-:Y:S01]  /*8410*/  HMMA.16816.F32 R12, R8, R6, R12 ;  /* 0x00000006080c723c */ /* 0x000fe2000000180c */
[----:B------:R-:W1:Y:S01]  /*8420*/  LDSM.16.M88.4 R4, [R184+0x5800] ;  /* 0x00580000b804783b */ /* 0x000e620000000200 */
[----:B------:R-:W-:-:S06]  /*8430*/  DEPBAR.LE SB0, 0x0 ;  /* 0x000080000000791a */ /* 0x000fcc0000000000 */
[----:B------:R-:W-:Y:S07]  /*8440*/  HMMA.16816.F32 R136, R132, R20, R136 ;  /* 0x000000148488723c */ /* 0x000fee0000001888 */
[----:B------:R-:W-:Y:S01]  /*8450*/  IADD3 R21, R3, 0x1, RZ ;  /* 0x0000000103157810 */ /* 0x000fe20007ffe0ff */
[----:B---3--:R-:W-:Y:S01]  /*8460*/  HMMA.16816.F32 R152, R8, R160, R152 ;  /* 0x000000a00898723c */ /* 0x008fe20000001898 */
[----:B------:R-:W-:Y:S01]  /*8470*/  FSEL R16, R16, -INF , !P6 ;  /* 0xff80000010107808 */ /* 0x000fe20007000000 */
[----:B------:R-:W-:Y:S01]  /*8480*/  BAR.SYNC.DEFER_BLOCKING 0x0 ;  /* 0x0000000000007b1d */ /* 0x000fe20000010000 */
[----:B------:R-:W-:-:S02]  /*8490*/  ISETP.GE.AND P4, PT, R21, R228, PT ;  /* 0x000000e41500720c */ /* 0x000fc40003f86270 */
[-C--:B------:R-:W-:Y:S02]  /*84a0*/  ISETP.GE.AND P0, PT, R21, R2.reuse, PT ;  /* 0x000000021500720c */ /* 0x080fe40003f06270 */
[----:B------:R-:W-:Y:S01]  /*84b0*/  FSEL R30, R17, -INF , !P4 ;  /* 0xff800000111e7808 */ /* 0x000fe20006000000 */
[----:B------:R-:W-:Y:S01]  /*84c0*/  HMMA.16816.F32 R172, R132, R22, R172 ;  /* 0x0000001684ac723c */ /* 0x000fe200000018ac */
[C---:B------:R-:W-:Y:S02]  /*84d0*/  ISETP.GE.AND P4, PT, R3.reuse, R2, PT ;  /* 0x000000020300720c */ /* 0x040fe40003f86270 */
[C---:B------:R-:W-:Y:S02]  /*84e0*/  IADD3 R21, R3.reuse, 0x10, RZ ;  /* 0x0000001003157810 */ /* 0x040fe40007ffe0ff */
[----:B------:R-:W-:Y:S02]  /*84f0*/  FSEL R17, R18, -INF , !P4 ;  /* 0xff80000012117808 */ /* 0x000fe40006000000 */
[----:B------:R-:W-:Y:S01]  /*8500*/  IADD3 R23, R3, 0x8, RZ ;  /* 0x0000000803177810 */ /* 0x000fe20007ffe0ff */
[----:B------:R-:W-:Y:S01]  /*8510*/  HMMA.16816.F32 R148, R8, R162, R148 ;  /* 0x000000a20894723c */ /* 0x000fe20000001894 */
[----:B------:R-:W-:-:S02]  /*8520*/  FSEL R19, R19, -INF , !P0 ;  /* 0xff80000013137808 */ /* 0x000fc40004000000 */
[C---:B------:R-:W-:Y:S02]  /*8530*/  ISETP.GE.AND P5, PT, R23.reuse, R228, PT ;  /* 0x000000e41700720c */ /* 0x040fe40003fa6270 */
[----:B------:R-:W-:Y:S02]  /*8540*/  ISETP.GE.AND P6, PT, R23, R2, PT ;  /* 0x000000021700720c */ /* 0x000fe40003fc6270 */
[----:B------:R-:W-:Y:S01]  /*8550*/  IADD3 R23, R3, 0x9, RZ ;  /* 0x0000000903177810 */ /* 0x000fe20007ffe0ff */
[----:B--2---:R-:W-:Y:S01]  /*8560*/  HMMA.16816.F32 R144, R8, R24, R144 ;  /* 0x000000180890723c */ /* 0x004fe20000001890 */
[----:B------:R-:W-:Y:S02]  /*8570*/  FSEL R12, R12, -INF , !P5 ;  /* 0xff8000000c0c7808 */ /* 0x000fe40006800000 */
[C---:B------:R-:W-:Y:S02]  /*8580*/  ISETP.GE.AND P5, PT, R23.reuse, R228, PT ;  /* 0x000000e41700720c */ /* 0x040fe40003fa6270 */
[----:B------:R-:W-:-:S02]  /*8590*/  ISETP.GE.AND P4, PT, R23, R2, PT ;  /* 0x000000021700720c */ /* 0x000fc40003f86270 */
[----:B------:R-:W-:Y:S01]  /*85a0*/  IADD3 R23, R3, 0x11, RZ ;  /* 0x0000001103177810 */ /* 0x000fe20007ffe0ff */
[C---:B------:R-:W-:Y:S01]  /*85b0*/  HMMA.16816.F32 R140, R8.reuse, R26, R140 ;  /* 0x0000001a088c723c */ /* 0x040fe2000000188c */
[----:B------:R-:W-:Y:S02]  /*85c0*/  FSEL R18, R13, -INF , !P5 ;  /* 0xff8000000d127808 */ /* 0x000fe40006800000 */
[----:B------:R-:W-:Y:S02]  /*85d0*/  FSEL R13, R14, -INF , !P6 ;  /* 0xff8000000e0d7808 */ /* 0x000fe40007000000 */
[C---:B------:R-:W-:Y:S02]  /*85e0*/  ISETP.GE.AND P5, PT, R21.reuse, R228, PT ;  /* 0x000000e41500720c */ /* 0x040fe40003fa6270 */
[----:B------:R-:W-:Y:S01]  /*85f0*/  ISETP.GE.AND P0, PT, R21, R2, PT ;  /* 0x000000021500720c */ /* 0x000fe20003f06270 */
[----:B-1----:R-:W-:Y:S01]  /*8600*/  HMMA.16816.F32 R136, R8, R4, R136 ;  /* 0x000000040888723c */ /* 0x002fe20000001888 */
[----:B------:R-:W-:-:S02]  /*8610*/  ISETP.GE.AND P6, PT, R23, R228, PT ;  /* 0x000000e41700720c */ /* 0x000fc40003fc6270 */
[----:B------:R-:W-:Y:S02]  /*8620*/  IADD3 R21, R3, 0x18, RZ ;  /* 0x0000001803157810 */ /* 0x000fe40007ffe0ff */
[----:B------:R-:W-:Y:S02]  /*8630*/  FSEL R28, R152, -INF , !P5 ;  /* 0xff800000981c7808 */ /* 0x000fe40006800000 */
[----:B------:R-:W-:Y:S01]  /*8640*/  FSEL R24, R153, -INF , !P6 ;  /* 0xff80000099187808 */ /* 0x000fe20007000000 */
[----:B------:R-:W-:Y:S01]  /*8650*/  HMMA.16816.F32 R172, R8, R6, R172 ;  /* 0x0000000608ac723c */ /* 0x000fe200000018ac */
[C---:B------:R-:W-:Y:S02]  /*8660*/  ISETP.GE.AND P5, PT, R21.reuse, R228, PT ;  /* 0x000000e41500720c */ /* 0x040fe40003fa6270 */
[----:B------:R-:W-:Y:S02]  /*8670*/  ISETP.GE.AND P6, PT, R21, R2, PT ;  /* 0x000000021500720c */ /* 0x000fe40003fc6270 */
[----:B------:R-:W-:-:S02]  /*8680*/  IADD3 R21, R3, 0x19, RZ ;  /* 0x0000001903157810 */ /* 0x000fc40007ffe0ff */
[----:B------:R-:W-:Y:S02]  /*8690*/  FSEL R15, R15, -INF , !P4 ;  /* 0xff8000000f0f7808 */ /* 0x000fe40006000000 */
[----:B------:R-:W-:Y:S02]  /*86a0*/  FSEL R22, R148, -INF , !P5 ;  /* 0xff80000094167808 */ /* 0x000fe40006800000 */
[----:B------:R-:W-:Y:S02]  /*86b0*/  ISETP.GE.AND P4, PT, R23, R2, PT ;  /* 0x000000021700720c */ /* 0x000fe40003f86270 */
[----:B------:R-:W-:Y:S02]  /*86c0*/  ISETP.GE.AND P5, PT, R21, R228, PT ;  /* 0x000000e41500720c */ /* 0x000fe40003fa6270 */
[----:B------:R-:W-:Y:S02]  /*86d0*/  IADD3 R23, R3, 0x20, RZ ;  /* 0x0000002003177810 */ /* 0x000fe40007ffe0ff */
[----:B------:R-:W-:-:S02]  /*86e0*/  FSEL R25, R155, -INF , !P4 ;  /* 0xff8000009b197808 */ /* 0x000fc40006000000 */
[----:B------:R-:W-:Y:S02]  /*86f0*/  FSEL R20, R149, -INF , !P5 ;  /* 0xff80000095147808 */ /* 0x000fe40006800000 */
[C---:B------:R-:W-:Y:S02]  /*8700*/  ISETP.GE.AND P4, PT, R23.reuse, R228, PT ;  /* 0x000000e41700720c */ /* 0x040fe40003f86270 */
[----:B------:R-:W-:Y:S02]  /*8710*/  ISETP.GE.AND P5, PT, R23, R2, PT ;  /* 0x000000021700720c */ /* 0x000fe40003fa6270 */
[----:B------:R-:W-:Y:S02]  /*8720*/  FSEL R23, R150, -INF , !P6 ;  /* 0xff80000096177808 */ /* 0x000fe40007000000 */
[----:B------:R-:W-:Y:S02]  /*8730*/  ISETP.GE.AND P6, PT, R29, R228, PT ;  /* 0x000000e41d00720c */ /* 0x000fe40003fc6270 */
[----:B------:R-:W-:-:S02]  /*8740*/  IADD3 R5, R3, 0x28, RZ ;  /* 0x0000002803057810 */ /* 0x000fc40007ffe0ff */
[----:B------:R-:W-:Y:S02]  /*8750*/  FSEL R164, R144, -INF , !P4 ;  /* 0xff80000090a47808 */ /* 0x000fe40006000000 */
[----:B------:R-:W-:Y:S02]  /*8760*/  FSEL R166, R145, -INF , !P6 ;  /* 0xff80000091a67808 */ /* 0x000fe40007000000 */
[C---:B------:R-:W-:Y:S02]  /*8770*/  ISETP.GE.AND P4, PT, R5.reuse, R228, PT ;  /* 0x000000e40500720c */ /* 0x040fe40003f86270 */
[----:B------:R-:W-:Y:S02]  /*8780*/  ISETP.GE.AND P6, PT, R5, R2, PT ;  /* 0x000000020500720c */ /* 0x000fe40003fc6270 */
[----:B------:R-:W-:Y:S02]  /*8790*/  IADD3 R5, R3, 0x29, RZ ;  /* 0x0000002903057810 */ /* 0x000fe40007ffe0ff */
[----:B------:R-:W-:-:S02]  /*87a0*/  FSEL R27, R154, -INF , !P0 ;  /* 0xff8000009a1b7808 */ /* 0x000fc40004000000 */
[----:B------:R-:W-:Y:S02]  /*87b0*/  FSEL R170, R140, -INF , !P4 ;  /* 0xff8000008caa7808 */ /* 0x000fe40006000000 */
[----:B------:R-:W-:Y:S02]  /*87c0*/  ISETP.GE.AND P0, PT, R21, R2, PT ;  /* 0x000000021500720c */ /* 0x000fe40003f06270 */
[----:B------:R-:W-:Y:S02]  /*87d0*/  ISETP.GE.AND P4, PT, R5, R228, PT ;  /* 0x000000e40500720c */ /* 0x000fe40003f86270 */
[----:B------:R-:W-:Y:S02]  /*87e0*/  IADD3 R7, R3, 0x30, RZ ;  /* 0x0000003003077810 */ /* 0x000fe40007ffe0ff */
[----:B------:R-:W-:Y:S02]  /*87f0*/  FSEL R21, R151, -INF , !P0 ;  /* 0xff80000097157808 */ /* 0x000fe40004000000 */
[----:B------:R-:W-:-:S02]  /*8800*/  FSEL R168, R141, -INF , !P4 ;  /* 0xff8000008da87808 */ /* 0x000fc40006000000 */
[-C--:B------:R-:W-:Y:S02]  /*8810*/  ISETP.GE.AND P0, PT, R29, R2.reuse, PT ;  /* 0x000000021d00720c */ /* 0x080fe40003f06270 */
[-C--:B------:R-:W-:Y:S02]  /*8820*/  ISETP.GE.AND P4, PT, R7, R2.reuse, PT ;  /* 0x000000020700720c */ /* 0x080fe40003f86270 */
[----:B------:R-:W-:Y:S02]  /*8830*/  FSEL R169, R146, -INF , !P5 ;  /* 0xff80000092a97808 */ /* 0x000fe40006800000 */
[----:B------:R-:W-:Y:S02]  /*8840*/  FSEL R167, R147, -INF , !P0 ;  /* 0xff80000093a77808 */ /* 0x000fe40004000000 */
[----:B------:R-:W-:Y:S02]  /*8850*/  FSEL R151, R138, -INF , !P4 ;  /* 0xff8000008a977808 */ /* 0x000fe40006000000 */
[----:B------:R-:W-:-:S02]  /*8860*/  ISETP.GE.AND P5, PT, R5, R2, PT ;  /* 0x000000020500720c */ /* 0x000fc40003fa6270 */
[----:B------:R-:W-:Y:S02]  /*8870*/  ISETP.GE.AND P0, PT, R7, R228, PT ;  /* 0x000000e40700720c */ /* 0x000fe40003f06270 */
[----:B------:R-:W-:Y:S02]  /*8880*/  ISETP.GE.AND P4, PT, R212, 0x4, PT ;  /* 0x00000004d400780c */ /* 0x000fe40003f86270 */
[C---:B------:R-:W-:Y:S02]  /*8890*/  IADD3 R5, R3.reuse, 0x31, RZ ;  /* 0x0000003103057810 */ /* 0x040fe40007ffe0ff */
[C---:B------:R-:W-:Y:S02]  /*88a0*/  IADD3 R7, R3.reuse, 0x38, RZ ;  /* 0x0000003803077810 */ /* 0x040fe40007ffe0ff */
[----:B------:R-:W-:Y:S02]  /*88b0*/  IADD3 R3, R3, 0x39, RZ ;  /* 0x0000003903037810 */ /* 0x000fe40007ffe0ff */
[----:B------:R-:W-:-:S02]  /*88c0*/  FSEL R165, R142, -INF , !P6 ;  /* 0xff8000008ea57808 */ /* 0x000fc40007000000 */
[----:B------:R-:W-:Y:S02]  /*88d0*/  FSEL R163, R143, -INF , !P5 ;  /* 0xff8000008fa37808 */ /* 0x000fe40006800000 */
[----:B------:R-:W-:Y:S02]  /*88e0*/  FSEL R154, R136, -INF , !P0 ;  /* 0xff800000889a7808 */ /* 0x000fe40004000000 */
[-C--:B------:R-:W-:Y:S02]  /*88f0*/  ISETP.GE.AND P6, PT, R5, R228.reuse, PT ;  /* 0x000000e40500720c */ /* 0x080fe40003fc6270 */
[-C--:B------:R-:W-:Y:S02]  /*8900*/  ISETP.GE.AND P5, PT, R7, R228.reuse, PT ;  /* 0x000000e40700720c */ /* 0x080fe40003fa6270 */
[----:B------:R-:W-:Y:S02]  /*8910*/  ISETP.GE.AND P0, PT, R3, R228, PT ;  /* 0x000000e40300720c */ /* 0x000fe40003f06270 */
        /* <DEDUP_REMOVED lines=18> */
[C---:B------:R-:W-:Y:S02]  /*8a40*/  @!P3 LEA R6, P0, R4.reuse, c[0x0][0x168], 0x1 ;  /* 0x00005a000406ba11 */ /* 0x040fe400078008ff */
[----:B------:R-:W-:Y:S01]  /*8a50*/  IADD3 R2, P6, R4, UR11, RZ ;  /* 0x0000000b04027c10 */ /* 0x000fe2000ffde0ff */
[----:B------:R-:W-:-:S05]  /*8a60*/  IMAD.IADD R3, R9, 0x1, R3 ;  /* 0x0000000109037824 */ /* 0x000fca00078e0203 */
[----:B------:R-:W-:Y:S02]  /*8a70*/  LEA.HI.X R3, R8, R209, R3, 0x6, P5 ;  /* 0x000000d108037211 */ /* 0x000fe400028f3403 */
[C---:B------:R-:W-:Y:S02]  /*8a80*/  @!P2 LEA R10, P5, R4.reuse, c[0x0][0x168], 0x1 ;  /* 0x00005a00040aaa11 */ /* 0x040fe400078a08ff */
[C-C-:B------:R-:W-:Y:S02]  /*8a90*/  @!P3 LEA.HI.X R7, R4.reuse, c[0x0][0x16c], R3.reuse, 0x1, P0 ;  /* 0x00005b000407ba11 */ /* 0x140fe400000f0c03 */
[C---:B------:R-:W-:Y:S02]  /*8aa0*/  @!P1 LEA R8, P0, R4.reuse, c[0x0][0x168], 0x1 ;  /* 0x00005a0004089a11 */ /* 0x040fe400078008ff */
[C-C-:B------:R-:W-:Y:S01]  /*8ab0*/  @!P2 LEA.HI.X R11, R4.reuse, c[0x0][0x16c], R3.reuse, 0x1, P5 ;  /* 0x00005b00040baa11 */ /* 0x140fe200028f0c03 */
[----:B------:R-:W-:Y:S01]  /*8ac0*/  @!PT LDS RZ, [RZ] ;  /* 0x00000000fffff984 */ /* 0x000fe20000000800 */
[----:B------:R-:W-:Y:S01]  /*8ad0*/  @!PT LDS RZ, [RZ] ;  /* 0x00000000fffff984 */ /* 0x000fe20000000800 */
[----:B------:R-:W-:Y:S01]  /*8ae0*/  @!PT LDS RZ, [RZ] ;  /* 0x00000000fffff984 */ /* 0x000fe20000000800 */
[----:B------:R1:W-:Y:S01]  /*8af0*/  @!P3 LDGSTS.E.BYPASS.LTC128B.128 [R202+0xc000], [R6.64] ;  /* 0x0c00000006cabfae */ /* 0x0003e2000b901d4c */
[----:B------:R-:W-:-:S02]  /*8b00*/  @!P1 LEA.HI.X R9, R4, c[0x0][0x16c], R3, 0x1, P0 ;  /* 0x00005b0004099a11 */ /* 0x000fc400000f0c03 */
        /* <DEDUP_REMOVED lines=8> */
[C-C-:B------:R-:W-:Y:S02]  /*8b90*/  @!P3 LEA.HI.X R33, R2.reuse, c[0x0][0x16c], R3.reuse, 0x1, P5 ;  /* 0x00005b000221ba11 */ /* 0x140fe400028f0c03 */
        /* <DEDUP_REMOVED lines=24> */
.L_x_92:
[----:B------:R-:W-:Y:S05]  /*8d20*/  BSYNC B0 ;  /* 0x0000000000007941 */ /* 0x000fea0003800000 */
.L_x_91:
[----:B------:R-:W0:Y:S02]  /*8d30*/  LDGDEPBAR ;  /* 0x00000000000079af */ /* 0x000e240000000000 */
.L_x_90:
[----:B------:R-:W-:Y:S01]  /*8d40*/  FMNMX.FTZ R3, R230, R16, !PT ;  /* 0x00000010e6037209 */ /* 0x000fe20007810000 */
[----:B-1----:R-:W-:Y:S01]  /*8d50*/  LDSM.16.MT88.4 R8, [R189+0x12000] ;  /* 0x01200000bd08783b */ /* 0x002fe20000004200 */
        /* <DEDUP_REMOVED lines=33> */
[----:B------:R-:W-:Y:S01]  /*8f70*/  @P4 IADD3 R212, R212, -0x4, RZ ;  /* 0xfffffffcd4d44810 */ /* 0x000fe20007ffe0ff */
[----:B------:R-:W1:Y:S04]  /*8f80*/  SHFL.BFLY PT, R5, R4, 0x2, 0x1f ;  /* 0x0c401f0004057f89 */ /* 0x000e6800000e0000 */
[----:B------:R-:W2:Y:S01]  /*8f90*/  SHFL.BFLY PT, R2, R7, 0x2, 0x1f ;  /* 0x0c401f0007027f89 */ /* 0x000ea200000e0000 */
[----:B-1----:R-:W-:-:S02]  /*8fa0*/  FMNMX.FTZ R5, R4, R5, !PT ;  /* 0x0000000504057209 */ /* 0x002fc40007810000 */
[----:B--2---:R-:W-:-:S03]  /*8fb0*/  FMNMX.FTZ R2, R7, R2, !PT ;  /* 0x0000000207027209 */ /* 0x004fc60007810000 */
[----:B------:R-:W1:Y:S04]  /*8fc0*/  SHFL.BFLY PT, R132, R5, 0x1, 0x1f ;  /* 0x0c201f0005847f89 */ /* 0x000e6800000e0000 */
[----:B------:R-:W2:Y:S01]  /*8fd0*/  SHFL.BFLY PT, R3, R2, 0x1, 0x1f ;  /* 0x0c201f0002037f89 */ /* 0x000ea200000e0000 */
[----:B-1----:R-:W-:Y:S02]  /*8fe0*/  FMNMX.FTZ R132, R5, R132, !PT ;  /* 0x0000008405847209 */ /* 0x002fe40007810000 */
[----:B--2---:R-:W-:-:S03]  /*8ff0*/  FMNMX.FTZ R3, R2, R3, !PT ;  /* 0x0000000302037209 */ /* 0x004fc60007810000 */
[C---:B------:R-:W-:Y:S01]  /*9000*/  FMUL.FTZ R153, R132.reuse, c[0x0][0x23c] ;  /* 0x00008f0084997a20 */ /* 0x040fe20000410000 */
[C---:B------:R-:W-:Y:S02]  /*9010*/  FSETP.NEU.FTZ.AND P1, PT, R132.reuse, -INF , PT ;  /* 0xff8000008400780b */ /* 0x040fe40003f3d000 */
[C---:B------:R-:W-:Y:S01]  /*9020*/  FSETP.NEU.FTZ.AND P0, PT, R3.reuse, -INF , PT ;  /* 0xff8000000300780b */ /* 0x040fe20003f1d000 */
[----:B------:R-:W-:Y:S01]  /*9030*/  FMUL.FTZ R150, R3, c[0x0][0x23c] ;  /* 0x00008f0003967a20 */ /* 0x000fe20000410000 */
[----:B------:R-:W-:Y:S02]  /*9040*/  FSEL R153, R153, RZ, P1 ;  /* 0x000000ff99997208 */ /* 0x000fe40000800000 */
[----:B------:R-:W-:Y:S02]  /*9050*/  FSEL R5, R132, RZ, P1 ;  /* 0x000000ff84057208 */ /* 0x000fe40000800000 */
[----:B------:R-:W-:Y:S01]  /*9060*/  FSEL R150, R150, RZ, P0 ;  /* 0x000000ff96967208 */ /* 0x000fe20000000000 */
[----:B------:R-:W-:-:S02]  /*9070*/  FFMA.FTZ R144, R12, c[0x0][0x23c], -R153 ;  /* 0x00008f000c907a23 */ /* 0x000fc40000010899 */
[----:B------:R-:W-:Y:S01]  /*9080*/  FADD.FTZ R4, R230, -R5 ;  /* 0x80000005e6047221 */ /* 0x000fe20000010000 */
[----:B------:R-:W-:Y:S01]  /*9090*/  FSEL R5, R3, RZ, P0 ;  /* 0x000000ff03057208 */ /* 0x000fe20000000000 */
[--C-:B------:R-:W-:Y:S02]  /*90a0*/  FFMA.FTZ R2, R13, c[0x0][0x23c], -R150.reuse ;  /* 0x00008f000d027a23 */ /* 0x100fe40000010896 */
[----:B------:R-:W-:Y:S01]  /*90b0*/  FFMA.FTZ R147, R15, c[0x0][0x23c], -R150 ;  /* 0x00008f000f937a23 */ /* 0x000fe20000010896 */
[----:B------:R-:W-:Y:S01]  /*90c0*/  MUFU.EX2 R144, R144 ;  /* 0x0000009000907308 */ /* 0x000fe20000000800 */
[----:B------:R-:W1:Y:S01]  /*90d0*/  LDSM.16.MT88.4 R12, [R190+0x12000] ;  /* 0x01200000be0c783b */ /* 0x000e620000004200 */
[----:B------:R-:W-:Y:S02]  /*90e0*/  FADD.FTZ R5, R0, -R5 ;  /* 0x8000000500057221 */ /* 0x000fe40000010000 */
[--C-:B------:R-:W-:Y:S02]  /*90f0*/  FFMA.FTZ R146, R16, c[0x0][0x23c], -R153.reuse ;  /* 0x00008f0010927a23 */ /* 0x100fe40000010899 */
[----:B------:R-:W-:-:S02]  /*9100*/  FFMA.FTZ R145, R30, c[0x0][0x23c], -R153 ;  /* 0x00008f001e917a23 */ /* 0x000fc40000010899 */
[--C-:B------:R-:W-:Y:S01]  /*9110*/  FFMA.FTZ R135, R18, c[0x0][0x23c], -R153.reuse ;  /* 0x00008f0012877a23 */ /* 0x100fe20000010899 */
[----:B------:R-:W-:Y:S01]  /*9120*/  MUFU.EX2 R2, R2 ;  /* 0x0000000200027308 */ /* 0x000fe20000000800 */
[--C-:B------:R-:W-:Y:S02]  /*9130*/  FFMA.FTZ R134, R17, c[0x0][0x23c], -R150.reuse ;  /* 0x00008f0011867a23 */ /* 0x100fe40000010896 */
[----:B------:R-:W-:Y:S02]  /*9140*/  FFMA.FTZ R133, R19, c[0x0][0x23c], -R150 ;  /* 0x00008f0013857a23 */ /* 0x000fe40000010896 */
[----:B------:R-:W-:Y:S01]  /*9150*/  FMUL.FTZ R148, R4, c[0x0][0x23c] ;  /* 0x00008f0004947a20 */ /* 0x000fe20000410000 */
[----:B------:R-:W2:Y:S01]  /*9160*/  LDSM.16.MT88.4 R16, [R192+0x12000] ;  /* 0x01200000c010783b */ /* 0x000ea20000004200 */
[----:B------:R-:W-:Y:S01]  /*9170*/  FMUL.FTZ R0, R5, c[0x0][0x23c] ;  /* 0x00008f0005007a20 */ /* 0x000fe20000410000 */
[----:B------:R-:W-:Y:S01]  /*9180*/  MUFU.EX2 R146, R146 ;  /* 0x0000009200927308 */ /* 0x000fe20000000800 */
[----:B------:R-:W-:-:S02]  /*9190*/  FFMA.FTZ R155, R28, c[0x0][0x23c], -R153 ;  /* 0x00008f001c9b7a23 */ /* 0x000fc40000010899 */
[--C-:B------:R-:W-:Y:S01]  /*91a0*/  FFMA.FTZ R156, R24, c[0x0][0x23c], -R153.reuse ;  /* 0x00008f00189c7a23 */ /* 0x100fe20000010899 */
[----:B------:R-:W-:Y:S01]  /*91b0*/  LDSM.16.MT88.4 R28, [R188+0x12800] ;  /* 0x01280000bc1c783b */ /* 0x000fe20000004200 */
[--C-:B------:R-:W-:Y:S02]  /*91c0*/  FFMA.FTZ R157, R22, c[0x0][0x23c], -R153.reuse ;  /* 0x00008f00169d7a23 */ /* 0x100fe40000010899 */
[--C-:B------:R-:W-:Y:S01]  /*91d0*/  FFMA.FTZ R158, R20, c[0x0][0x23c], -R153.reuse ;  /* 0x00008f00149e7a23 */ /* 0x100fe20000010899 */
[----:B------:R-:W3:Y:S01]  /*91e0*/  MUFU.EX2 R145, R145 ;  /* 0x0000009100917308 */ /* 0x000ee20000000800 */
[--C-:B------:R-:W-:Y:S02]  /*91f0*/  FFMA.FTZ R159, R27, c[0x0][0x23c], -R150.reuse ;  /* 0x00008f001b9f7a23 */ /* 0x100fe40000010896 */
[--C-:B------:R-:W-:Y:S02]  /*9200*/  FFMA.FTZ R162, R25, c[0x0][0x23c], -R150.reuse ;  /* 0x00008f0019a27a23 */ /* 0x100fe40000010896 */
[--C-:B------:R-:W-:Y:S01]  /*9210*/  FFMA.FTZ R160, R23, c[0x0][0x23c], -R150.reuse ;  /* 0x00008f0017a07a23 */ /* 0x100fe20000010896 */
[----:B------:R-:W-:Y:S01]  /*9220*/  LDSM.16.MT88.4 R24, [R192+0x14800] ;  /* 0x01480000c018783b */ /* 0x000fe20000004200 */
[----:B------:R-:W-:Y:S01]  /*9230*/  FFMA.FTZ R161, R21, c[0x0][0x23c], -R150 ;  /* 0x00008f0015a17a23 */ /* 0x000fe20000010896 */
[----:B------:R-:W4:Y:S01]  /*9240*/  MUFU.EX2 R135, R135 ;  /* 0x0000008700877308 */ /* 0x000f220000000800 */
[--C-:B------:R-:W-:Y:S01]  /*9250*/  FFMA.FTZ R171, R166, c[0x0][0x23c], -R153.reuse ;  /* 0x00008f00a6ab7a23 */ /* 0x100fe20000010899 */
[----:B------:R-:W-:Y:S01]  /*9260*/  LDSM.16.MT88.4 R20, [R190+0x14800] ;  /* 0x01480000be14783b */ /* 0x000fe20000004200 */
[----:B------:R-:W-:-:S02]  /*9270*/  FFMA.FTZ R166, R170, c[0x0][0x23c], -R153 ;  /* 0x00008f00aaa67a23 */ /* 0x000fc40000010899 */
[--C-:B------:R-:W-:Y:S02]  /*9280*/  FFMA.FTZ R173, R168, c[0x0][0x23c], -R153.reuse ;  /* 0x00008f00a8ad7a23 */ /* 0x100fe40000010899 */
[----:B------:R-:W-:Y:S01]  /*9290*/  FFMA.FTZ R164, R164, c[0x0][0x23c], -R153 ;  /* 0x00008f00a4a47a23 */ /* 0x000fe20000010899 */
[----:B------:R-:W-:Y:S01]  /*92a0*/  MUFU.EX2 R134, R134 ;  /* 0x0000008600867308 */ /* 0x000fe20000000800 */
[----:B---3--:R-:W-:Y:S01]  /*92b0*/  F2FP.PACK_AB R4, R145, R146 ;  /* 0x000000929104723e */ /* 0x008fe200000000ff */
[--C-:B------:R-:W-:Y:S02]  /*92c0*/  FFMA.FTZ R168, R169, c[0x0][0x23c], -R150.reuse ;  /* 0x00008f00a9a87a23 */ /* 0x100fe40000010896 */
[--C-:B------:R-:W-:Y:S02]  /*92d0*/  FFMA.FTZ R167, R167, c[0x0][0x23c], -R150.reuse ;  /* 0x00008f00a7a77a23 */ /* 0x100fe40000010896 */
[--C-:B------:R-:W-:Y:S02]  /*92e0*/  FFMA.FTZ R165, R165, c[0x0][0x23c], -R150.reuse ;  /* 0x00008f00a5a57a23 */ /* 0x100fe40000010896 */
[----:B------:R-:W3:Y:S01]  /*92f0*/  MUFU.EX2 R133, R133 ;  /* 0x0000008500857308 */ /* 0x000ee20000000800 */
[----:B----4-:R-:W-:Y:S01]  /*9300*/  F2FP.PACK_AB R6, R135, R144 ;  /* 0x000000908706723e */ /* 0x010fe200000000ff */
[----:B------:R-:W-:-:S02]  /*9310*/  FFMA.FTZ R170, R163, c[0x0][0x23c], -R150 ;  /* 0x00008f00a3aa7a23 */ /* 0x000fc40000010896 */
[--C-:B------:R-:W-:Y:S02]  /*9320*/  FFMA.FTZ R163, R152, c[0x0][0x23c], -R153.reuse ;  /* 0x00008f0098a37a23 */ /* 0x100fe40000010899 */
[--C-:B------:R-:W-:Y:S02]  /*9330*/  FFMA.FTZ R154, R154, c[0x0][0x23c], -R153.reuse ;  /* 0x00008f009a9a7a23 */ /* 0x100fe40000010899 */
[----:B------:R-:W4:Y:S01]  /*9340*/  MUFU.EX2 R147, R147 ;  /* 0x0000009300937308 */ /* 0x000f220000000800 */
[--C-:B------:R-:W-:Y:S02]  /*9350*/  FFMA.FTZ R152, R142, c[0x0][0x23c], -R153.reuse ;  /* 0x00008f008e987a23 */ /* 0x100fe40000010899 */
[--C-:B------:R-:W-:Y:S02]  /*9360*/  FFMA.FTZ R151, R151, c[0x0][0x23c], -R150.reuse ;  /* 0x00008f0097977a23 */ /* 0x100fe40000010896 */
[--C-:B------:R-:W-:Y:S02]  /*9370*/  FFMA.FTZ R172, R143, c[0x0][0x23c], -R150.reuse ;  /* 0x00008f008fac7a23 */ /* 0x100fe40000010896 */
[----:B------:R-:W-:Y:S01]  /*9380*/  FFMA.FTZ R169, R141, c[0x0][0x23c], -R150 ;  /* 0x00008f008da97a23 */ /* 0x000fe20000010896 */
[----:B------:R-:W5:Y:S01]  /*9390*/  MUFU.EX2 R148, R148 ;  /* 0x0000009400947308 */ /* 0x000f620000000800 */
[----:B---3--:R-:W-:Y:S01]  /*93a0*/  F2FP.PACK_AB R5, R133, R134 ;  /* 0x000000868505723e */ /* 0x008fe200000000ff */
[----:B------:R-:W-:-:S02]  /*93b0*/  FFMA.FTZ R153, R140, c[0x0][0x23c], -R153 ;  /* 0x00008f008c997a23 */ /* 0x000fc40000010899 */
[----:B------:R-:W-:Y:S01]  /*93c0*/  FFMA.FTZ R150, R149, c[0x0][0x23c], -R150 ;  /* 0x00008f0095967a23 */ /* 0x000fe20000010896 */
[----:B------:R-:W-:Y:S03]  /*93d0*/  LDSM.16.MT88.4 R140, [R190+0x13800] ;  /* 0x01380000be8c783b */ /* 0x000fe60000004200 */
[----:B------:R-:W3:Y:S01]  /*93e0*/  MUFU.EX2 R0, R0 ;  /* 0x0000000000007308 */ /* 0x000ee20000000800 */
[----:B----4-:R-:W-:Y:S01]  /*93f0*/  F2FP.PACK_AB R7, R147, R2 ;  /* 0x000000029307723e */ /* 0x010fe200000000ff */
[----:B-----5:R-:W-:-:S06]  /*9400*/  FMUL.FTZ R40, R40, R148 ;  /* 0x0000009428287220 */ /* 0x020fcc0000410000 */
[----:B------:R-:W-:Y:S01]  /*9410*/  MUFU.EX2 R155, R155 ;  /* 0x0000009b009b7308 */ /* 0x000fe20000000800 */
[-C--:B------:R-:W-:Y:S02]  /*9420*/  FMUL.FTZ R41, R41, R148.reuse ;  /* 0x0000009429297220 */ /* 0x080fe40000410000 */
[-C--:B------:R-:W-:Y:S02]  /*9430*/  FMUL.FTZ R44, R44, R148.reuse ;  /* 0x000000942c2c7220 */ /* 0x080fe40000410000 */
[----:B------:R-:W-:Y:S02]  /*9440*/  FMUL.FTZ R45, R45, R148 ;  /* 0x000000942d2d7220 */ /* 0x000fe40000410000 */
[-C--:B---3--:R-:W-:Y:S01]  /*9450*/  FMUL.FTZ R42, R42, R0.reuse ;  /* 0x000000002a2a7220 */ /* 0x088fe20000410000 */
[----:B------:R-:W3:Y:S01]  /*9460*/  MUFU.EX2 R156, R156 ;  /* 0x0000009c009c7308 */ /* 0x000ee20000000800 */
[-C--:B------:R-:W-:Y:S02]  /*9470*/  FMUL.FTZ R43, R43, R0.reuse ;  /* 0x000000002b2b7220 */ /* 0x080fe40000410000 */
[----:B------:R-:W-:-:S02]  /*9480*/  FMUL.FTZ R46, R46, R0 ;  /* 0x000000002e2e7220 */ /* 0x000fc40000410000 */
[----:B------:R-:W-:Y:S02]  /*9490*/  FMUL.FTZ R47, R47, R0 ;  /* 0x000000002f2f7220 */ /* 0x000fe40000410000 */
[-C--:B------:R-:W-:Y:S01]  /*94a0*/  FMUL.FTZ R128, R128, R148.reuse ;  /* 0x0000009480807220 */ /* 0x080fe20000410000 */
[C---:B-1----:R-:W-:Y:S01]  /*94b0*/  HMMA.16816.F32 R40, R4.reuse, R12, R40 ;  /* 0x0000000c0428723c */ /* 0x042fe20000001828 */
[----:B------:R-:W-:Y:S01]  /*94c0*/  FMUL.FTZ R129, R129, R148 ;  /* 0x0000009481817220 */ /* 0x000fe20000410000 */
[----:B------:R-:W-:Y:S01]  /*94d0*/  MUFU.EX2 R157, R157 ;  /* 0x0000009d009d7308 */ /* 0x000fe20000000800 */
[-C--:B------:R-:W-:Y:S02]  /*94e0*/  FMUL.FTZ R130, R130, R0.reuse ;  /* 0x0000000082827220 */ /* 0x080fe40000410000 */
[----:B------:R-:W-:Y:S02]  /*94f0*/  FMUL.FTZ R131, R131, R0 ;  /* 0x0000000083837220 */ /* 0x000fe40000410000 */
[-C--:B------:R-:W-:Y:S01]  /*9500*/  FMUL.FTZ R36, R36, R148.reuse ;  /* 0x0000009424247220 */ /* 0x080fe20000410000 */
[----:B------:R-:W-:Y:S01]  /*9510*/  HMMA.16816.F32 R44, R4, R14, R44 ;  /* 0x0000000e042c723c */ /* 0x000fe2000000182c */
[----:B------:R-:W1:Y:S01]  /*9520*/  LDSM.16.MT88.4 R12, [R192+0x14000] ;  /* 0x01400000c00c783b */ /* 0x000e620000004200 */
[----:B------:R-:W-:Y:S01]  /*9530*/  FMUL.FTZ R37, R37, R148 ;  /* 0x0000009425257220 */ /* 0x000fe20000410000 */
[----:B------:R-:W-:Y:S01]  /*9540*/  MUFU.EX2 R158, R158 ;  /* 0x0000009e009e7308 */ /* 0x000fe20000000800 */
        /* <DEDUP_REMOVED lines=10> */
[----:B------:R-:W-:Y:S01]  /*95f0*/  FMUL.FTZ R53, R53, R148 ;  /* 0x0000009435357220 */ /* 0x000fe20000410000 */
[----:B------:R-:W2:Y:S01]  /*9600*/  LDSM.16.MT88.4 R16, [R188+0x12000] ;  /* 0x01200000bc10783b */ /* 0x000ea20000004200 */
[-C--:B------:R-:W-:Y:S01]  /*9610*/  FMUL.FTZ R54, R54, R0.reuse ;  /* 0x0000000036367220 */ /* 0x080fe20000410000 */
[----:B------:R-:W4:Y:S01]  /*9620*/  MUFU.EX2 R162, R162 ;  /* 0x000000a200a27308 */ /* 0x000f220000000800 */
[----:B------:R-:W-:-:S02]  /*9630*/  FMUL.FTZ R55, R55, R0 ;  /* 0x0000000037377220 */ /* 0x000fc40000410000 */
[-C--:B------:R-:W-:Y:S01]  /*9640*/  FMUL.FTZ R64, R64, R148.reuse ;  /* 0x0000009440407220 */ /* 0x080fe20000410000 */
[C---:B------:R-:W-:Y:S01]  /*9650*/  HMMA.16816.F32 R48, R4.reuse, R8, R48 ;  /* 0x000000080430723c */ /* 0x040fe20000001830 */
[----:B------:R-:W-:Y:S02]  /*9660*/  FMUL.FTZ R65, R65, R148 ;  /* 0x0000009441417220 */ /* 0x000fe40000410000 */
        /* <DEDUP_REMOVED lines=9> */
[----:B------:R-:W-:Y:S02]  /*9700*/  FMUL.FTZ R71, R71, R0 ;  /* 0x0000000047477220 */ /* 0x000fe40000410000 */
[C---:B-1----:R-:W-:Y:S01]  /*9710*/  HMMA.16816.F32 R64, R4.reuse, R12, R64 ;  /* 0x0000000c0440723c */ /* 0x042fe20000001840 */
[-C--:B------:R-:W-:Y:S02]  /*9720*/  FMUL.FTZ R56, R56, R148.reuse ;  /* 0x0000009438387220 */ /* 0x080fe40000410000 */
[----:B------:R-:W-:Y:S02]  /*9730*/  FMUL.FTZ R57, R57, R148 ;  /* 0x0000009439397220 */ /* 0x000fe40000410000 */
[-C--:B------:R-:W-:Y:S01]  /*9740*/  FMUL.FTZ R58, R58, R0.reuse ;  /* 0x000000003a3a7220 */ /* 0x080fe20000410000 */
[----:B------:R-:W-:Y:S01]  /*9750*/  MUFU.EX2 R164, R164 ;  /* 0x000000a400a47308 */ /* 0x000fe20000000800 */
[----:B------:R-:W-:Y:S01]  /*9760*/  FMUL.FTZ R59, R59, R0 ;  /* 0x000000003b3b7220 */ /* 0x000fe20000410000 */
[----:B------:R-:W-:Y:S01]  /*9770*/  HMMA.16816.F32 R68, R4, R14, R68 ;  /* 0x0000000e0444723c */ /* 0x000fe20000001844 */
[----:B------:R-:W1:Y:S01]  /*9780*/  LDSM.16.MT88.4 R12, [R188+0x14000] ;  /* 0x01400000bc0c783b */ /* 0x000e620000004200 */
[----:B------:R-:W-:-:S02]  /*9790*/  FMUL.FTZ R60, R60, R148 ;  /* 0x000000943c3c7220 */ /* 0x000fc40000410000 */
[----:B------:R-:W-:Y:S02]  /*97a0*/  FMUL.FTZ R61, R61, R148 ;  /* 0x000000943d3d7220 */ /* 0x000fe40000410000 */
[-C--:B------:R-:W-:Y:S01]  /*97b0*/  FMUL.FTZ R62, R62, R0.reuse ;  /* 0x000000003e3e7220 */ /* 0x080fe20000410000 */
[----:B------:R-:W1:Y:S01]  /*97c0*/  MUFU.EX2 R171, R171 ;  /* 0x000000ab00ab7308 */ /* 0x000e620000000800 */
[----:B------:R-:W-:Y:S02]  /*97d0*/  FMUL.FTZ R63, R63, R0 ;  /* 0x000000003f3f7220 */ /* 0x000fe40000410000 */
[-C--:B------:R-:W-:Y:S01]  /*97e0*/  FMUL.FTZ R72, R72, R148.reuse ;  /* 0x0000009448487220 */ /* 0x080fe20000410000 */
[----:B--2---:R-:W-:Y:S01]  /*97f0*/  HMMA.16816.F32 R56, R4, R16, R56 ;  /* 0x000000100438723c */ /* 0x004fe20000001838 */
[----:B------:R-:W-:Y:S02]  /*9800*/  FMUL.FTZ R73, R73, R148 ;  /* 0x0000009449497220 */ /* 0x000fe40000410000 */
[-C--:B------:R-:W-:Y:S01]  /*9810*/  FMUL.FTZ R74, R74, R0.reuse ;  /* 0x000000004a4a7220 */ /* 0x080fe20000410000 */
[----:B------:R-:W-:Y:S01]  /*9820*/  MUFU.EX2 R166, R166 ;  /* 0x000000a600a67308 */ /* 0x000fe20000000800 */
[----:B------:R-:W-:-:S02]  /*9830*/  FMUL.FTZ R75, R75, R0 ;  /* 0x000000004b4b7220 */ /* 0x000fc40000410000 */
[-C--:B------:R-:W-:Y:S01]  /*9840*/  FMUL.FTZ R76, R76, R148.reuse ;  /* 0x000000944c4c7220 */ /* 0x080fe20000410000 */
[C---:B------:R-:W-:Y:S01]  /*9850*/  HMMA.16816.F32 R60, R4.reuse, R18, R60 ;  /* 0x00000012043c723c */ /* 0x040fe2000000183c */
[----:B------:R-:W-:Y:S01]  /*9860*/  FMUL.FTZ R77, R77, R148 ;  /* 0x000000944d4d7220 */ /* 0x000fe20000410000 */
[----:B------:R-:W2:Y:S01]  /*9870*/  LDSM.16.MT88.4 R16, [R189+0x14000] ;  /* 0x01400000bd10783b */ /* 0x000ea20000004200 */
        /* <DEDUP_REMOVED lines=8> */
[----:B------:R-:W-:Y:S02]  /*9900*/  FMUL.FTZ R91, R91, R0 ;  /* 0x000000005b5b7220 */ /* 0x000fe40000410000 */
        /* <DEDUP_REMOVED lines=72> */
[----:B------:R-:W-:Y:S01]  /*9d90*/  FFMA.FTZ R146, R217, R148, R146 ;  /* 0x00000094d9927223 */ /* 0x000fe20000010092 */
[----:B-----5:R-:W-:Y:S01]  /*9da0*/  HMMA.16816.F32 R120, R4, R8, R120 ;  /* 0x000000080478723c */ /* 0x020fe20000001878 */
[----:B------:R-:W-:-:S02]  /*9db0*/  FFMA.FTZ R0, R213, R0, R134 ;  /* 0x00000000d5007223 */ /* 0x000fc40000010086 */
[----:B------:R-:W-:Y:S02]  /*9dc0*/  FADD.FTZ R145, R145, R146 ;  /* 0x0000009291917221 */ /* 0x000fe40000010000 */
[----:B------:R-:W-:Y:S02]  /*9dd0*/  FADD.FTZ R133, R133, R0 ;  /* 0x0000000085857221 */ /* 0x000fe40000010000 */
[----:B------:R-:W-:Y:S01]  /*9de0*/  FADD.FTZ R0, R144, R145 ;  /* 0x0000009190007221 */ /* 0x000fe20000010000 */
[----:B------:R-:W-:Y:S01]  /*9df0*/  HMMA.16816.F32 R116, R4, R10, R116 ;  /* 0x0000000a0474723c */ /* 0x000fe20000001874 */
[----:B------:R-:W-:Y:S01]  /*9e00*/  LDSM.16.MT88.4 R8, [R188+0x14800] ;  /* 0x01480000bc08783b */ /* 0x000fe20000004200 */
[----:B------:R-:W-:Y:S01]  /*9e10*/  FADD.FTZ R2, R2, R133 ;  /* 0x0000008502027221 */ /* 0x000fe20000010000 */
[----:B------:R-:W-:Y:S01]  /*9e20*/  MOV R133, R229 ;  /* 0x000000e500857202 */ /* 0x000fe20000000f00 */
[----:B------:R-:W-:Y:S02]  /*9e30*/  FADD.FTZ R0, R135, R0 ;  /* 0x0000000087007221 */ /* 0x000fe40000010000 */
[----:B------:R-:W-:Y:S01]  /*9e40*/  FADD.FTZ R2, R147, R2 ;  /* 0x0000000293027221 */ /* 0x000fe20000010000 */
[----:B---3--:R-:W-:Y:S01]  /*9e50*/  F2FP.PACK_AB R4, R156, R155 ;  /* 0x0000009b9c04723e */ /* 0x008fe200000000ff */
        /* <DEDUP_REMOVED lines=33> */
[C---:B---3--:R-:W-:Y:S08]  /*a070*/  HMMA.16816.F32 R104, R4.reuse, R24, R104 ;  /* 0x000000180468723c */ /* 0x048ff00000001868 */
[C---:B------:R-:W-:Y:S01]  /*a080*/  HMMA.16816.F32 R124, R4.reuse, R26, R124 ;  /* 0x0000001a047c723c */ /* 0x040fe2000000187c */
[----:B------:R-:W3:Y:S07]  /*a090*/  LDSM.16.MT88.4 R24, [R192+0x15000] ;  /* 0x01500000c018783b */ /* 0x000eee0000004200 */
[C---:B----4-:R-:W-:Y:S08]  /*a0a0*/  HMMA.16816.F32 R108, R4.reuse, R20, R108 ;  /* 0x00000014046c723c */ /* 0x050ff0000000186c */
[C---:B------:R-:W-:Y:S01]  /*a0b0*/  HMMA.16816.F32 R112, R4.reuse, R22, R112 ;  /* 0x000000160470723c */ /* 0x040fe20000001870 */
[----:B------:R-:W-:Y:S07]  /*a0c0*/  LDSM.16.MT88.4 R20, [R190+0x15000] ;  /* 0x01500000be14783b */ /* 0x000fee0000004200 */
[C---:B--2---:R-:W-:Y:S08]  /*a0d0*/  HMMA.16816.F32 R120, R4.reuse, R16, R120 ;  /* 0x000000100478723c */ /* 0x044ff00000001878 */
[----:B------:R-:W-:Y:S01]  /*a0e0*/  HMMA.16816.F32 R116, R4, R18, R116 ;  /* 0x000000120474723c */ /* 0x000fe20000001874 */
[----:B------:R-:W2:Y:S06]  /*a0f0*/  LDSM.16.MT88.4 R16, [R189+0x15000] ;  /* 0x01500000bd10783b */ /* 0x000eac0000004200 */
        /* <DEDUP_REMOVED lines=10> */
[C---:B---3--:R-:W-:Y:S08]  /*a1a0*/  HMMA.16816.F32 R64, R4.reuse, R24, R64 ;  /* 0x000000180440723c */ /* 0x048ff00000001840 */
        /* <DEDUP_REMOVED lines=23> */
[C---:B--2---:R-:W-:Y:S08]  /*a320*/  HMMA.16816.F32 R108, R4.reuse, R16, R108 ;  /* 0x00000010046c723c */ /* 0x044ff0000000186c */
        /* <DEDUP_REMOVED lines=18> */
[C---:B------:R-:W-:Y:S08]  /*a450*/  HMMA.16816.F32 R40, R4.reuse, R140, R40 ;  /* 0x0000008c0428723c */ /* 0x040ff00000001828 */
[C---:B--2---:R-:W-:Y:S07]  /*a460*/  HMMA.16816.F32 R104, R4.reuse, R8, R104 ;  /* 0x000000080468723c */ /* 0x044fee0000001868 */
        /* <DEDUP_REMOVED lines=33> */
[C---:B---3--:R-:W-:Y:S08]  /*a680*/  HMMA.16816.F32 R108, R4.reuse, R24, R108 ;  /* 0x00000018046c723c */ /* 0x048ff0000000186c */
[C---:B------:R-:W-:Y:S08]  /*a690*/  HMMA.16816.F32 R112, R4.reuse, R26, R112 ;  /* 0x0000001a0470723c */ /* 0x040ff00000001870 */
[C---:B-1----:R-:W-:Y:S08]  /*a6a0*/  HMMA.16816.F32 R120, R4.reuse, R12, R120 ;  /* 0x0000000c0478723c */ /* 0x042ff00000001878 */
[----:B------:R-:W-:Y:S01]  /*a6b0*/  HMMA.16816.F32 R116, R4, R14, R116 ;  /* 0x0000000e0474723c */ /* 0x000fe20000001874 */
[----:B------:R-:W-:Y:S05]  /*a6c0*/  @!UPT UIADD3 URZ, URZ, URZ, URZ ;  /* 0x0000003f3f3ff290 */ /* 0x000fea000fffe03f */
[----:B------:R-:W-:Y:S11]  /*a6d0*/  @P4 BRA `(.L_x_93) ;  /* 0x0000001000004947 */ /* 0x000ff60003800000 */
.L_x_86:
[----:B------:R-:W-:-:S07]  /*a6e0*/  IADD3 R212, R133, -0x1, RZ ;  /* 0xffffffff85d47810 */ /* 0x000fce0007ffe0ff */
.L_x_93:
[----:B------:R-:W-:-:S13]  /*a6f0*/  ISETP.GE.AND P0, PT, R212, RZ, PT ;  /* 0x000000ffd400720c */ /* 0x000fda0003f06270 */
[----:B------:R-:W-:Y:S05]  /*a700*/  @!P0 BRA `(.L_x_94) ;  /* 0x00002a9000008947 */ /* 0x000fea0003800000 */
[----:B------:R-:W-:Y:S01]  /*a710*/  IMAD.MOV.U32 R0, RZ, RZ, R3 ;  /* 0x000000ffff007224 */ /* 0x000fe200078e0003 */
[----:B------:R-:W-:Y:S01]  /*a720*/  ISETP.GE.AND P4, PT, R210, c[0x0][0x220], PT ;  /* 0x00008800d2007a0c */ /* 0x000fe20003f86270 */
[----:B------:R-:W-:Y:S01]  /*a730*/  IMAD.MOV.U32 R133, RZ, RZ, R132 ;  /* 0x000000ffff857224 */ /* 0x000fe200078e0084 */
[----:B------:R-:W-:Y:S01]  /*a740*/  ISETP.GE.AND P3, PT, R204, c[0x0][0x220], PT ;  /* 0x00008800cc007a0c */ /* 0x000fe20003f66270 */
[----:B------:R-:W-:Y:S01]  /*a750*/  IMAD.MOV.U32 R215, RZ, RZ, R219 ;  /* 0x000000ffffd77224 */ /* 0x000fe200078e00db */
[----:B------:R-:W-:Y:S01]  /*a760*/  ISETP.GE.AND P2, PT, R203, c[0x0][0x220], PT ;  /* 0x00008800cb007a0c */ /* 0x000fe20003f46270 */
[----:B------:R-:W-:Y:S05]  /*a770*/  BRA `(.L_x_95) ;  /* 0x0000036000007947 */ /* 0x000fea0003800000 */
.L_x_97:
[----:B------:R1:W-:Y:S01]  /*a780*/  @P4 STS.128 [R202+0xc000], RZ ;  /* 0x00c000ffca004388 */ /* 0x0003e20000000c00 */
[----:B------:R-:W-:Y:S04]  /*a790*/  IADD3 R2, R212, -0x1, RZ ;  /* 0xffffffffd4027810 */ /* 0x000fe80007ffe0ff */
[----:B------:R-:W-:Y:S01]  /*a7a0*/  SHF.R.S32.HI R3, RZ, 0x1f, R2 ;  /* 0x0000001fff037819 */ /* 0x000fe20000011402 */
[----:B------:R-:W-:Y:S04]  /*a7b0*/  IMAD.WIDE.U32 R134, R2, c[0x0][0x198], RZ ;  /* 0x0000660002867a25 */ /* 0x000fe800078e00ff */
[----:B------:R-:W-:Y:S01]  /*a7c0*/  IMAD R3, R3, c[0x0][0x198], RZ ;  /* 0x0000660003037a24 */ /* 0x000fe200078e02ff */
[----:B------:R-:W-:Y:S03]  /*a7d0*/  LEA R132, P1, R134, R206, 0x6 ;  /* 0x000000ce86847211 */ /* 0x000fe600078230ff */
[----:B------:R-:W-:Y:S01]  /*a7e0*/  IMAD R3, R2, c[0x0][0x19c], R3 ;  /* 0x0000670002037a24 */ /* 0x000fe200078e0203 */
[C---:B------:R-:W-:Y:S02]  /*a7f0*/  @!P4 LEA R140, P0, R132.reuse, c[0x0][0x168], 0x1 ;  /* 0x00005a00848cca11 */ /* 0x040fe400078008ff */
[----:B------:R-:W-:Y:S01]  /*a800*/  @!P3 LEA R136, P6, R132, c[0x0][0x168], 0x1 ;  /* 0x00005a008488ba11 */ /* 0x000fe200078c08ff */
[----:B------:R-:W-:Y:S05]  /*a810*/  IMAD.IADD R3, R135, 0x1, R3 ;  /* 0x0000000187037824 */ /* 0x000fea00078e0203 */
[----:B------:R-:W-:Y:S02]  /*a820*/  LEA.HI.X R3, R134, R209, R3, 0x6, P1 ;  /* 0x000000d186037211 */ /* 0x000fe400008f3403 */
[C---:B------:R-:W-:Y:S02]  /*a830*/  IADD3 R2, P1, R132.reuse, UR11, RZ ;  /* 0x0000000b84027c10 */ /* 0x040fe4000ff3e0ff */
[C-C-:B------:R-:W-:Y:S02]  /*a840*/  @!P4 LEA.HI.X R141, R132.reuse, c[0x0][0x16c], R3.reuse, 0x1, P0 ;  /* 0x00005b00848dca11 */ /* 0x140fe400000f0c03 */
[C-C-:B------:R-:W-:Y:S02]  /*a850*/  @!P3 LEA.HI.X R137, R132.reuse, c[0x0][0x16c], R3.reuse, 0x1, P6 ;  /* 0x00005b008489ba11 */ /* 0x140fe400030f0c03 */
[----:B------:R-:W-:Y:S01]  /*a860*/  @!P2 LEA R134, P0, R132, c[0x0][0x168], 0x1 ;  /* 0x00005a008486aa11 */ /* 0x000fe200078008ff */
[----:B------:R-:W-:Y:S01]  /*a870*/  @!PT LDS RZ, [RZ] ;  /* 0x00000000fffff984 */ /* 0x000fe20000000800 */
[----:B------:R-:W-:Y:S01]  /*a880*/  @!PT LDS RZ, [RZ] ;  /* 0x00000000fffff984 */ /* 0x000fe20000000800 */
[----:B------:R-:W-:Y:S01]  /*a890*/  @!PT LDS RZ, [RZ] ;  /* 0x00000000fffff984 */ /* 0x000fe20000000800 */
[----:B------:R1:W-:Y:S01]  /*a8a0*/  @!P4 LDGSTS.E.BYPASS.LTC128B.128 [R202+0xc000], [R140.64] ;  /* 0x0c0000008ccacfae */ /* 0x0003e2000b901d4c */
[----:B------:R-:W-:Y:S02]  /*a8b0*/  @!P4 LEA R138, P6, R2, c[0x0][0x168], 0x1 ;  /* 0x00005a00028aca11 */ /* 0x000fe400078c08ff */
        /* <DEDUP_REMOVED lines=11> */
[C-C-:B------:R-:W-:Y:S02]  /*a970*/  @!P3 LEA.HI.X R145, R2.reuse, c[0x0][0x16c], R3.reuse, 0x1, P1 ;  /* 0x00005b000291ba11 */ /* 0x140fe400008f0c03 */
[----:B------:R-:W-:Y:S01]  /*a980*/  @!P2 LEA.HI.X R143, R2, c[0x0][0x16c], R3, 0x1, P0 ;  /* 0x00005b00028faa11 */ /* 0x000fe200000f0c03 */
        /* <DEDUP_REMOVED lines=18> */
[----:B------:R1:W-:Y:S04]  /*aab0*/  @!P2 LDGSTS.E.BYPASS.LTC128B.128 [R202+0x11000], [R142.64+0x100] ;  /* 0x110001008ecaafae */ /* 0x0003e8000b901d4c */
[----:B------:R-:W0:Y:S01]  /*aac0*/  LDGDEPBAR ;  /* 0x00000000000079af */ /* 0x000e220000000000 */
[----:B------:R-:W-:-:S05]  /*aad0*/  BRA `(.L_x_96) ;  /* 0x00000d4000007947 */ /* 0x000fca0003800000 */
.L_x_95:
[----:B------:R-:W-:Y:S04]  /*aae0*/  DEPBAR.LE SB0, 0x0 ;  /* 0x000080000000791a */ /* 0x000fe80000000000 */
[----:B------:R-:W-:Y:S01]  /*aaf0*/  BAR.SYNC.DEFER_BLOCKING 0x0 ;  /* 0x0000000000007b1d */ /* 0x000fe20000010000 */
[----:B------:R-:W-:Y:S01]  /*ab00*/  SHF.R.S32.HI R2, RZ, 0x1f, R212 ;  /* 0x0000001fff027819 */ /* 0x000fe200000114d4 */
[C---:B------:R-:W-:Y:S02]  /*ab10*/  IMAD R135, R212.reuse, UR8, RZ ;  /* 0x00000008d4877c24 */ /* 0x040fe4000f8e02ff */
[----:B------:R-:W-:Y:S04]  /*ab20*/  IMAD.WIDE.U32 R224, R212, UR14, R214 ;  /* 0x0000000ed4e07c25 */ /* 0x000fe8000f8e00d6 */
[----:B------:R-:W-:Y:S01]  /*ab30*/  IMAD R135, R2, UR14, R135 ;  /* 0x0000000e02877c24 */ /* 0x000fe2000f8e0287 */
[C---:B------:R-:W-:Y:S02]  /*ab40*/  @!P4 LEA R228, P1, R224.reuse, c[0x0][0x170], 0x1 ;  /* 0x00005c00e0e4ca11 */ /* 0x040fe400078208ff */
[C---:B------:R-:W-:Y:S01]  /*ab50*/  @!P3 LEA R222, P0, R224.reuse, c[0x0][0x170], 0x1 ;  /* 0x00005c00e0deba11 */ /* 0x040fe200078008ff */
[----:B------:R-:W-:Y:S01]  /*ab60*/  IMAD.IADD R132, R225, 0x1, R135 ;  /* 0x00000001e1847824 */ /* 0x000fe200078e0287 */
[C---:B------:R-:W-:Y:S02]  /*ab70*/  @!P2 LEA R220, P5, R224.reuse, c[0x0][0x170], 0x1 ;  /* 0x00005c00e0dcaa11 */ /* 0x040fe400078a08ff */
[C---:B------:R-:W-:Y:S02]  /*ab80*/  IADD3 R3, P6, R224.reuse, UR15, RZ ;  /* 0x0000000fe0037c10 */ /* 0x040fe4000ffde0ff */
[C-C-:B------:R-:W-:Y:S02]  /*ab90*/  @!P4 LEA.HI.X R229, R224.reuse, c[0x0][0x174], R132.reuse, 0x1, P1 ;  /* 0x00005d00e0e5ca11 */ /* 0x140fe400008f0c84 */
[C-C-:B------:R-:W-:Y:S02]  /*aba0*/  @!P3 LEA.HI.X R223, R224.reuse, c[0x0][0x174], R132.reuse, 0x1, P0 ;  /* 0x00005d00e0dfba11 */ /* 0x140fe400000f0c84 */
[----:B------:R-:W-:Y:S02]  /*abb0*/  @!P2 LEA.HI.X R221, R224, c[0x0][0x174], R132, 0x1, P5 ;  /* 0x00005d00e0ddaa11 */ /* 0x000fe400028f0c84 */
[----:B------:R-:W-:Y:S01]  /*abc0*/  IADD3.X R2, R132, UR5, RZ, P6, !PT ;  /* 0x0000000584027c10 */ /* 0x000fe2000b7fe4ff */
[----:B------:R-:W-:Y:S01]  /*abd0*/  @P4 STS.128 [R202+0x12000], RZ ;  /* 0x012000ffca004388 */ /* 0x000fe20000000c00 */
[C---:B------:R-:W-:Y:S02]  /*abe0*/  @!P4 LEA R226, P6, R3.reuse, c[0x0][0x170], 0x1 ;  /* 0x00005c0003e2ca11 */ /* 0x040fe400078c08ff */
[C---:B------:R-:W-:Y:S01]  /*abf0*/  @!P3 LEA R218, P1, R3.reuse, c[0x0][0x170], 0x1 ;  /* 0x00005c0003daba11 */ /* 0x040fe200078208ff */
[----:B------:R-:W-:Y:S01]  /*ac00*/  @!PT LDS RZ, [RZ] ;  /* 0x00000000fffff984 */ /* 0x000fe20000000800 */
[----:B------:R-:W-:Y:S01]  /*ac10*/  @!PT LDS RZ, [RZ] ;  /* 0x00000000fffff984 */ /* 0x000fe20000000800 */
[----:B------:R-:W-:Y:S01]  /*ac20*/  @!PT LDS RZ, [RZ] ;  /* 0x00000000fffff984 */ /* 0x000fe20000000800 */
[----:B------:R1:W-:Y:S01]  /*ac30*/  @!P4 LDGSTS.E.BYPASS.LTC128B.128 [R202+0x12000], [R228.64] ;  /* 0x12000000e4cacfae */ /* 0x0003e2000b901d4c */
[C-C-:B------:R-:W-:Y:S02]  /*ac40*/  @!P4 LEA.HI.X R227, R3.reuse, c[0x0][0x174], R2.reuse, 0x1, P6 ;  /* 0x00005d0003e3ca11 */ /* 0x140fe400030f0c02 */
[C-C-:B------:R-:W-:Y:S01]  /*ac50*/  @!P3 LEA.HI.X R219, R3.reuse, c[0x0][0x174], R2.reuse, 0x1, P1 ;  /* 0x00005d0003dbba11 */ /* 0x140fe200008f0c02 */
[----:B------:R-:W-:Y:S01]  /*ac60*/  @P3 STS.128 [R202+0x14000], RZ ;  /* 0x014000ffca003388 */ /* 0x000fe20000000c00 */
[C---:B------:R-:W-:Y:S02]  /*ac70*/  @!P2 LEA R134, P0, R3.reuse, c[0x0][0x170], 0x1 ;  /* 0x00005c000386aa11 */ /* 0x040fe400078008ff */
[----:B------:R-:W-:Y:S01]  /*ac80*/  ISETP.GT.AND P5, PT, R212, RZ, PT ;  /* 0x000000ffd400720c */ /* 0x000fe20003fa4270 */
[----:B------:R-:W-:Y:S01]  /*ac90*/  @!PT LDS RZ, [RZ] ;  /* 0x00000000fffff984 */ /* 0x000fe20000000800 */
[----:B------:R-:W-:Y:S01]  /*aca0*/  @!PT LDS RZ, [RZ] ;  /* 0x00000000fffff984 */ /* 0x000fe20000000800 */
[----:B------:R-:W-:Y:S01]  /*acb0*/  @!PT LDS RZ, [RZ] ;  /* 0x00000000fffff984 */ /* 0x000fe20000000800 */
[----:B------:R1:W-:Y:S01]  /*acc0*/  @!P3 LDGSTS.E.BYPASS.LTC128B.128 [R202+0x14000], [R222.64+0x80] ;  /* 0x14000080decabfae */ /* 0x0003e2000b901d4c */
[----:B------:R-:W-:Y:S03]  /*acd0*/  @!P2 LEA.HI.X R135, R3, c[0x0][0x174], R2, 0x1, P0 ;  /* 0x00005d000387aa11 */ /* 0x000fe600000f0c02 */
        /* <DEDUP_REMOVED lines=180> */
.L_x_96:
[----:B------:R-:W-:Y:S01]  /*b820*/  FMNMX.FTZ R2, R4, R133, !PT ;  /* 0x0000008504027209 */ /* 0x000fe20007810000 */
[----:B-1----:R-:W-:Y:S01]  /*b830*/  LDSM.16.MT88.4 R140, [R190+0x12000] ;  /* 0x01200000be8c783b */ /* 0x002fe20000004200 */
        /* <DEDUP_REMOVED lines=34> */
[----:B------:R-:W-:Y:S02]  /*ba60*/  FMNMX.FTZ R136, R33, R2, !PT ;  /* 0x0000000221887209 */ /* 0x000fe40007810000 */
        /* <DEDUP_REMOVED lines=371> */
.L_x_94:
[----:B------:R-:W1:Y:S01]  /*d1a0*/  SHFL.BFLY PT, R2, R217, 0x2, 0x1f ;  /* 0x0c401f00d9027f89 */ /* 0x000e6200000e0000 */
[C---:B------:R-:W-:Y:S01]  /*d1b0*/  ISETP.NE.AND P0, PT, R200.reuse, -0x1, PT ;  /* 0xffffffffc800780c */ /* 0x040fe20003f05270 */
[----:B------:R-:W-:Y:S01]  /*d1c0*/  BSSY B0, `(.L_x_98) ;  /* 0x000014c000007945 */ /* 0x000fe20003800000 */
[----:B------:R-:W-:Y:S01]  /*d1d0*/  MOV R12, 0x3f800000 ;  /* 0x3f800000000c7802 */ /* 0x000fe20000000f00 */
[----:B------:R-:W2:Y:S04]  /*d1e0*/  SHFL.BFLY PT, R0, R213, 0x2, 0x1f ;  /* 0x0c401f00d5007f89 */ /* 0x000ea800000e0000 */
[----:B------:R-:W3:Y:S06]  /*d1f0*/  S2R R6, SR_TID.X ;  /* 0x0000000000067919 */ /* 0x000eec0000002100 */
[----:B------:R-:W-:-:S04]  /*d200*/  @P0 IMAD.WIDE.U32 R14, R200, c[0x0][0x1e8], RZ ;  /* 0x00007a00c80e0a25 */ /* 0x000fc800078e00ff */
[----:B------:R-:W-:Y:S01]  /*d210*/  @P0 IMAD R10, R200, c[0x0][0x1ec], R15 ;  /* 0x00007b00c80a0a24 */ /* 0x000fe200078e020f */
[----:B------:R-:W-:Y:S01]  /*d220*/  @P0 MOV R11, R14 ;  /* 0x0000000e000b0202 */ /* 0x000fe20000000f00 */
[----:B-1----:R-:W-:Y:S02]  /*d230*/  FADD.FTZ R9, R2, R217 ;  /* 0x000000d902097221 */ /* 0x002fe40000010000 */
[----:B------:R-:W1:Y:S01]  /*d240*/  S2R R2, SR_CTAID.Y ;  /* 0x0000000000027919 */ /* 0x000e620000002600 */
[----:B--2---:R-:W-:-:S03]  /*d250*/  FADD.FTZ R0, R0, R213 ;  /* 0x000000d500007221 */ /* 0x004fc60000010000 */
[----:B------:R-:W2:Y:S01]  /*d260*/  SHFL.BFLY PT, R8, R9, 0x1, 0x1f ;  /* 0x0c201f0009087f89 */ /* 0x000ea200000e0000 */
[----:B---3--:R-:W-:-:S03]  /*d270*/  SHF.R.S32.HI R5, RZ, 0x1f, R6 ;  /* 0x0000001fff057819 */ /* 0x008fc60000011406 */
[----:B------:R-:W3:Y:S01]  /*d280*/  SHFL.BFLY PT, R7, R0, 0x1, 0x1f ;  /* 0x0c201f0000077f89 */ /* 0x000ee200000e0000 */
[----:B------:R-:W-:-:S04]  /*d290*/  LEA.HI R4, R5, R6, RZ, 0x5 ;  /* 0x0000000605047211 */ /* 0x000fc800078f28ff */
[----:B------:R-:W-:Y:S01]  /*d2a0*/  LOP3.LUT R13, R4, 0xffffffe0, RZ, 0xc0, !PT ;  /* 0xffffffe0040d7812 */ /* 0x000fe200078ec0ff */
[----:B-1----:R-:W-:-:S04]  /*d2b0*/  @!P0 IMAD.WIDE.U32 R14, R2, c[0x0][0x1e0], RZ ;  /* 0x00007800020e8a25 */ /* 0x002fc800078e00ff */
[----:B--2---:R-:W-:Y:S01]  /*d2c0*/  FADD.FTZ R8, R9, R8 ;  /* 0x0000000809087221 */ /* 0x004fe20000010000 */
[----:B------:R-:W-:Y:S02]  /*d2d0*/  @!P0 SHF.R.S32.HI R9, RZ, 0x1f, R2 ;  /* 0x0000001fff098819 */ /* 0x000fe40000011402 */
[----:B------:R-:W-:Y:S01]  /*d2e0*/  @!P0 MOV R11, R14 ;  /* 0x0000000e000b8202 */ /* 0x000fe20000000f00 */
[----:B---3--:R-:W-:Y:S01]  /*d2f0*/  FADD.FTZ R7, R0, R7 ;  /* 0x0000000700077221 */ /* 0x008fe20000010000 */
[----:B------:R-:W-:Y:S01]  /*d300*/  FSETP.NE.FTZ.AND P5, PT, R8, RZ, PT ;  /* 0x000000ff0800720b */ /* 0x000fe20003fb5000 */
[----:B------:R-:W-:Y:S01]  /*d310*/  @!P0 IMAD R9, R9, c[0x0][0x1e0], RZ ;  /* 0x0000780009098a24 */ /* 0x000fe200078e02ff */
[----:B------:R-:W-:Y:S01]  /*d320*/  IADD3 R0, -R13, R6, RZ ;  /* 0x000000060d007210 */ /* 0x000fe20007ffe1ff */
[----:B------:R-:W1:Y:S01]  /*d330*/  LDC.U8 R14, c[0x0][0x329] ;  /* 0x0000ca40ff0e7b82 */ /* 0x000e620000000000 */
[----:B------:R-:W-:Y:S01]  /*d340*/  FSETP.NE.FTZ.AND P4, PT, R7, RZ, PT ;  /* 0x000000ff0700720b */ /* 0x000fe20003f95000 */
[----:B------:R-:W-:Y:S01]  /*d350*/  @!P0 IMAD R9, R2, c[0x0][0x1e4], R9 ;  /* 0x0000790002098a24 */ /* 0x000fe200078e0209 */
[----:B------:R-:W-:-:S02]  /*d360*/  MOV R13, 0x3f800000 ;  /* 0x3f800000000d7802 */ /* 0x000fc40000000f00 */
[----:B------:R-:W-:Y:S02]  /*d370*/  LOP3.LUT P6, RZ, R0, 0x3, RZ, 0xc0, !PT ;  /* 0x0000000300ff7812 */ /* 0x000fe400078cc0ff */
[----:B------:R-:W-:Y:S02]  /*d380*/  LEA.HI R0, R5, R6, RZ, 0x2 ;  /* 0x0000000605007211 */ /* 0x000fe400078f10ff */
[----:B------:R-:W-:Y:S01]  /*d390*/  @!P0 IADD3 R10, R15, R9, RZ ;  /* 0x000000090f0a8210 */ /* 0x000fe20007ffe0ff */
[----:B------:R-:W2:Y:S01]  /*d3a0*/  @P5 MUFU.RCP R12, R8 ;  /* 0x00000008000c5308 */ /* 0x000ea20000001000 */
[----:B------:R-:W-:-:S07]  /*d3b0*/  SHF.R.S32.HI R9, RZ, 0x1f, R0 ;  /* 0x0000001fff097819 */ /* 0x000fce0000011400 */
[----:B------:R-:W3:Y:S01]  /*d3c0*/  @P4 MUFU.RCP R13, R7 ;  /* 0x00000007000d4308 */ /* 0x000ee20000001000 */
[----:B--2---:R-:W-:-:S07]  /*d3d0*/  FMUL.FTZ R128, R12, R128 ;  /* 0x000000800c807220 */ /* 0x004fce0000410000 */
[----:B------:R-:W2:Y:S01]  /*d3e0*/  @P5 MUFU.LG2 R8, R8 ;  /* 0x0000000800085308 */ /* 0x000ea20000000c00 */
[C---:B------:R-:W-:Y:S02]  /*d3f0*/  FMUL.FTZ R129, R12.reuse, R129 ;  /* 0x000000810c817220 */ /* 0x040fe40000410000 */
[C---:B------:R-:W-:Y:S02]  /*d400*/  FMUL.FTZ R36, R12.reuse, R36 ;  /* 0x000000240c247220 */ /* 0x040fe40000410000 */
[C---:B------:R-:W-:Y:S01]  /*d410*/  FMUL.FTZ R37, R12.reuse, R37 ;  /* 0x000000250c257220 */ /* 0x040fe20000410000 */
[----:B------:R-:W-:Y:S01]  /*d420*/  F2FP.PACK_AB R128, R129, R128 ;  /* 0x000000808180723e */ /* 0x000fe200000000ff */
[C---:B------:R-:W-:Y:S01]  /*d430*/  FMUL.FTZ R40, R12.reuse, R40 ;  /* 0x000000280c287220 */ /* 0x040fe20000410000 */
[----:B------:R-:W4:Y:S01]  /*d440*/  @P4 MUFU.LG2 R7, R7 ;  /* 0x0000000700074308 */ /* 0x000f220000000c00 */
        /* <DEDUP_REMOVED lines=64> */
[----:B------:R-:W-:Y:S01]  /*d850*/  SHF.R.S32.HI R12, RZ, 0x2, R0 ;  /* 0x00000002ff0c7819 */ /* 0x000fe20000011400 */
[----:B---3--:R-:W-:Y:S01]  /*d860*/  FMUL.FTZ R131, R13, R131 ;  /* 0x000000830d837220 */ /* 0x008fe20000410000 */
[----:B------:R-:W-:Y:S01]  /*d870*/  F2FP.PACK_AB R120, R121, R120 ;  /* 0x000000787978723e */ /* 0x000fe200000000ff */
[----:B------:R-:W-:Y:S01]  /*d880*/  FMUL.FTZ R130, R13, R130 ;  /* 0x000000820d827220 */ /* 0x000fe20000410000 */
[----:B------:R-:W-:Y:S01]  /*d890*/  LEA.HI R9, R9, R12, RZ, 0x3 ;  /* 0x0000000c09097211 */ /* 0x000fe200078f18ff */
[----:B------:R-:W-:Y:S01]  /*d8a0*/  FMUL.FTZ R39, R13, R39 ;  /* 0x000000270d277220 */ /* 0x000fe20000410000 */
[----:B------:R-:W-:Y:S01]  /*d8b0*/  F2FP.PACK_AB R116, R117, R116 ;  /* 0x000000747574723e */ /* 0x000fe200000000ff */
[----:B------:R-:W-:Y:S01]  /*d8c0*/  FMUL.FTZ R38, R13, R38 ;  /* 0x000000260d267220 */ /* 0x000fe20000410000 */
[----:B------:R-:W-:Y:S01]  /*d8d0*/  LOP3.LUT R9, R9, 0xfffffff8, RZ, 0xc0, !PT ;  /* 0xfffffff809097812 */ /* 0x000fe200078ec0ff */
[----:B------:R-:W-:Y:S01]  /*d8e0*/  FMUL.FTZ R43, R13, R43 ;  /* 0x0000002b0d2b7220 */ /* 0x000fe20000410000 */
[----:B------:R-:W-:Y:S01]  /*d8f0*/  F2FP.PACK_AB R130, R131, R130 ;  /* 0x000000828382723e */ /* 0x000fe200000000ff */
[C---:B------:R-:W-:Y:S01]  /*d900*/  FMUL.FTZ R42, R13.reuse, R42 ;  /* 0x0000002a0d2a7220 */ /* 0x040fe20000410000 */
[----:B------:R-:W-:Y:S01]  /*d910*/  IADD3 R9, R12, -R9, RZ ;  /* 0x800000090c097210 */ /* 0x000fe20007ffe0ff */
        /* <DEDUP_REMOVED lines=63> */
[----:B------:R-:W-:Y:S01]  /*dd10*/  LOP3.LUT R13, R0, 0x3ffffffc, RZ, 0xc0, !PT ;  /* 0x3ffffffc000d7812 */ /* 0x000fe200078ec0ff */
[----:B------:R-:W-:Y:S01]  /*dd20*/  IMAD.SHL.U32 R12, R9, 0x40, RZ ;  /* 0x00000040090c7824 */ /* 0x000fe200078e00ff */
[----:B------:R-:W-:Y:S02]  /*dd30*/  SHF.R.S32.HI R0, RZ, 0x5, R4 ;  /* 0x00000005ff007819 */ /* 0x000fe40000011404 */
[----:B------:R-:W-:Y:S02]  /*dd40*/  IADD3 R13, -R13, R6, RZ ;  /* 0x000000060d0d7210 */ /* 0x000fe40007ffe1ff */
[----:B------:R-:W-:-:S02]  /*dd50*/  LOP3.LUT R12, R12, 0x1c0, RZ, 0xc0, !PT ;  /* 0x000001c00c0c7812 */ /* 0x000fc400078ec0ff */
[----:B------:R-:W-:Y:S02]  /*dd60*/  LOP3.LUT R4, R9, 0x1, RZ, 0xc0, !PT ;  /* 0x0000000109047812 */ /* 0x000fe400078ec0ff */
[----:B------:R-:W-:Y:S02]  /*dd70*/  LEA R13, R0, R13, 0x9 ;  /* 0x0000000d000d7211 */ /* 0x000fe400078e48ff */
[----:B------:R-:W-:Y:S02]  /*dd80*/  LEA.HI R12, R12, R12, RZ, 0x1d ;  /* 0x0000000c0c0c7211 */ /* 0x000fe400078fe8ff */
[----:B------:R-:W-:Y:S02]  /*dd90*/  ISETP.NE.U32.AND P3, PT, R4, 0x1, PT ;  /* 0x000000010400780c */ /* 0x000fe40003f65070 */
[----:B------:R-:W-:Y:S02]  /*dda0*/  LEA R12, R13, R12, 0x1 ;  /* 0x0000000c0d0c7211 */ /* 0x000fe400078e08ff */
[----:B------:R-:W-:-:S02]  /*ddb0*/  R2P PR, R9, 0x6 ;  /* 0x0000000609007804 */ /* 0x000fc40000000000 */
[----:B------:R-:W-:Y:S01]  /*ddc0*/  SHF.L.U32 R13, R12, 0x1, RZ ;  /* 0x000000010c0d7819 */ /* 0x000fe200000006ff */
[----:B------:R-:W-:Y:S01]  /*ddd0*/  IMAD.MOV.U32 R12, RZ, RZ, 0x40 ;  /* 0x00000040ff0c7424 */ /* 0x000fe200078e00ff */
[----:B------:R-:W-:Y:S02]  /*dde0*/  MOV R4, 0x20 ;  /* 0x0000002000047802 */ /* 0x000fe40000000f00 */
[C---:B------:R-:W-:Y:S01]  /*ddf0*/  IADD3 R9, R13.reuse, -0x10, RZ ;  /* 0xfffffff00d097810 */ /* 0x040fe20007ffe0ff */
[----:B------:R-:W-:Y:S01]  /*de00*/  STS [R13], R128 ;  /* 0x000000800d007388 */ /* 0x000fe20000000800 */
[----:B------:R-:W-:Y:S02]  /*de10*/  SEL R4, R4, 0xffffffe0, !P1 ;  /* 0xffffffe004047807 */ /* 0x000fe40004800000 */
[----:B------:R-:W-:Y:S01]  /*de20*/  @P3 IADD3 R9, R13, 0x10, RZ ;  /* 0x000000100d093810 */ /* 0x000fe20007ffe0ff */
[----:B------:R-:W-:Y:S01]  /*de30*/  STS [R13+0x400], R130 ;  /* 0x000400820d007388 */ /* 0x000fe20000000800 */
[----:B------:R-:W-:-:S02]  /*de40*/  SEL R12, R12, 0xffffffc0, !P2 ;  /* 0xffffffc00c0c7807 */ /* 0x000fc40005000000 */
[C---:B------:R-:W-:Y:S01]  /*de50*/  IADD3 R15, R13.reuse, R4, RZ ;  /* 0x000000040d0f7210 */ /* 0x040fe20007ffe0ff */
[----:B------:R-:W-:Y:S01]  /*de60*/  STS [R9], R36 ;  /* 0x0000002409007388 */ /* 0x000fe20000000800 */
[-C--:B------:R-:W-:Y:S02]  /*de70*/  IADD3 R17, R4, R9.reuse, RZ ;  /* 0x0000000904117210 */ /* 0x080fe40007ffe0ff */
[-C--:B------:R-:W-:Y:S01]  /*de80*/  IADD3 R19, R13, R12.reuse, RZ ;  /* 0x0000000c0d137210 */ /* 0x080fe20007ffe0ff */
[----:B------:R-:W-:Y:S01]  /*de90*/  STS [R9+0x400], R38 ;  /* 0x0004002609007388 */ /* 0x000fe20000000800 */
[----:B------:R-:W-:Y:S01]  /*dea0*/  IADD3 R23, R12, R9, RZ ;  /* 0x000000090c177210 */ /* 0x000fe20007ffe0ff */
[----:B------:R-:W-:Y:S01]  /*deb0*/  IMAD.IADD R25, R17, 0x1, R12 ;  /* 0x0000000111197824 */ /* 0x000fe200078e020c */
[----:B------:R-:W-:Y:S01]  /*dec0*/  IADD3 R21, R15, R12, RZ ;  /* 0x0000000c0f157210 */ /* 0x000fe20007ffe0ff */
[----:B------:R-:W-:Y:S01]  /*ded0*/  STS [R15], R40 ;  /* 0x000000280f007388 */ /* 0x000fe20000000800 */
[----:B------:R-:W-:Y:S01]  /*dee0*/  F2FP.PACK_AB R122, R123, R122 ;  /* 0x0000007a7b7a723e */ /* 0x000fe200000000ff */
[----:B------:R-:W3:Y:S01]  /*def0*/  LDC.U8 R12, c[0x0][0x328] ;  /* 0x0000ca00ff0c7b82 */ /* 0x000ee20000000000 */
[----:B------:R-:W-:Y:S01]  /*df00*/  F2FP.PACK_AB R118, R119, R118 ;  /* 0x000000767776723e */ /* 0x000fe200000000ff */
[----:B------:R-:W-:Y:S01]  /*df10*/  STS [R15+0x400], R42 ;  /* 0x0004002a0f007388 */ /* 0x000fe20000000800 */
[----:B-1----:R-:W-:-:S02]  /*df20*/  ISETP.NE.AND P1, PT, R14, RZ, PT ;  /* 0x000000ff0e00720c */ /* 0x002fc40003f25270 */
[----:B------:R-:W-:Y:S01]  /*df30*/  SHF.R.S32.HI R71, RZ, 0x1f, R0 ;  /* 0x0000001fff477819 */ /* 0x000fe20000011400 */
[----:B------:R-:W-:Y:S03]  /*df40*/  STS [R17], R44 ;  /* 0x0000002c11007388 */ /* 0x000fe60000000800 */
[----:B------:R-:W-:Y:S01]  /*df50*/  LEA.HI R71, R71, R0, RZ, 0x3 ;  /* 0x0000000047477211 */ /* 0x000fe200078f18ff */
[----:B------:R-:W-:Y:S03]  /*df60*/  STS [R17+0x400], R46 ;  /* 0x0004002e11007388 */ /* 0x000fe60000000800 */
[----:B------:R-:W-:Y:S01]  /*df70*/  LOP3.LUT R71, R71, 0xffffff8, RZ, 0xc0, !PT ;  /* 0x0ffffff847477812 */ /* 0x000fe200078ec0ff */
[----:B------:R-:W-:Y:S02]  /*df80*/  STS [R19], R48 ;  /* 0x0000003013007388 */ /* 0x000fe40000000800 */
[----:B------:R-:W-:-:S02]  /*df90*/  @P1 MOV R63, c[0x0][0x210] ;  /* 0x00008400003f1a02 */ /* 0x000fc40000000f00 */
[----:B------:R-:W-:Y:S01]  /*dfa0*/  STS [R19+0x400], R50 ;  /* 0x0004003213007388 */ /* 0x000fe20000000800 */
[----:B------:R-:W-:Y:S02]  /*dfb0*/  @P1 MOV R65, 0x1 ;  /* 0x0000000100411802 */ /* 0x000fe40000000f00 */
[----:B------:R-:W-:Y:S01]  /*dfc0*/  @P1 IMAD R63, R63, c[0x0][0x214], RZ ;  /* 0x000085003f3f1a24 */ /* 0x000fe200078e02ff */
[----:B------:R-:W-:Y:S01]  /*dfd0*/  STS [R23], R52 ;  /* 0x0000003417007388 */ /* 0x000fe20000000800 */
[----:B------:R-:W-:Y:S02]  /*dfe0*/  IADD3 R71, R0, -R71, RZ ;  /* 0x8000004700477210 */ /* 0x000fe40007ffe0ff */
[----:B---3--:R-:W-:Y:S01]  /*dff0*/  ISETP.NE.AND P2, PT, R12, RZ, PT ;  /* 0x000000ff0c00720c */ /* 0x008fe20003f45270 */
[----:B------:R-:W-:Y:S01]  /*e000*/  STS [R23+0x400], R54 ;  /* 0x0004003617007388 */ /* 0x000fe20000000800 */
[----:B------:R-:W-:Y:S02]  /*e010*/  MOV R0, 0x7f800000 ;  /* 0x7f80000000007802 */ /* 0x000fe40000000f00 */
[----:B------:R-:W-:Y:S01]  /*e020*/  ISETP.NE.OR P3, PT, R14, RZ, !P2 ;  /* 0x000000ff0e00720c */ /* 0x000fe20005765670 */
[----:B------:R-:W-:Y:S04]  /*e030*/  STS [R21], R56 ;  /* 0x0000003815007388 */ /* 0x000fe80000000800 */
[----:B------:R-:W-:Y:S04]  /*e040*/  STS [R21+0x400], R58 ;  /* 0x0004003a15007388 */ /* 0x000fe80000000800 */
[----:B------:R-:W-:Y:S04]  /*e050*/  STS [R25], R60 ;  /* 0x0000003c19007388 */ /* 0x000fe80000000800 */
[----:B------:R-:W-:Y:S01]  /*e060*/  STS [R25+0x400], R62 ;  /* 0x0004003e19007388 */ /* 0x000fe20000000800 */
[----:B------:R-:W-:-:S03]  /*e070*/  @!P3 IMAD R67, R2, c[0x0][0x214], RZ ;  /* 0x000085000243ba24 */ /* 0x000fc600078e02ff */
[----:B------:R-:W-:Y:S02]  /*e080*/  STS [R13+0x4000], R64 ;  /* 0x004000400d007388 */ /* 0x000fe40000000800 */
[----:B------:R-:W-:Y:S02]  /*e090*/  @!P3 SEL R67, R67, R200, !P0 ;  /* 0x000000c84343b207 */ /* 0x000fe40004000000 */
[----:B------:R-:W-:Y:S04]  /*e0a0*/  STS [R13+0x4400], R66 ;  /* 0x004400420d007388 */ /* 0x000fe80000000800 */
[----:B------:R-:W-:Y:S04]  /*e0b0*/  STS [R9+0x4000], R68 ;  /* 0x0040004409007388 */ /* 0x000fe80000000800 */
[----:B------:R-:W-:Y:S04]  /*e0c0*/  STS [R9+0x4400], R70 ;  /* 0x0044004609007388 */ /* 0x000fe80000000800 */
[----:B------:R1:W-:Y:S04]  /*e0d0*/  STS [R15+0x4000], R72 ;  /* 0x004000480f007388 */ /* 0x0003e80000000800 */
[----:B------:R-:W-:Y:S04]  /*e0e0*/  STS [R15+0x4400], R74 ;  /* 0x0044004a0f007388 */ /* 0x000fe80000000800 */
[----:B------:R-:W-:Y:S04]  /*e0f0*/  STS [R17+0x4000], R76 ;  /* 0x0040004c11007388 */ /* 0x000fe80000000800 */
[----:B------:R-:W-:Y:S04]  /*e100*/  STS [R17+0x4400], R78 ;  /* 0x0044004e11007388 */ /* 0x000fe80000000800 */
[----:B------:R-:W-:Y:S04]  /*e110*/  STS [R19+0x4000], R80 ;  /* 0x0040005013007388 */ /* 0x000fe80000000800 */
[----:B------:R-:W-:Y:S04]  /*e120*/  STS [R19+0x4400], R82 ;  /* 0x0044005213007388 */ /* 0x000fe80000000800 */
[----:B------:R-:W-:Y:S01]  /*e130*/  STS [R23+0x4000], R84 ;  /* 0x0040005417007388 */ /* 0x000fe20000000800 */
[----:B-1----:R-:W-:-:S02]  /*e140*/  CS2R R72, SRZ ;  /* 0x0000000000487805 */ /* 0x002fc4000001ff00 */
[----:B------:R-:W-:Y:S01]  /*e150*/  @!P3 SHF.R.S32.HI R73, RZ, 0x1f, R67 ;  /* 0x0000001fff49b819 */ /* 0x000fe20000011443 */
[----:B------:R-:W-:Y:S01]  /*e160*/  STS [R23+0x4400], R86 ;  /* 0x0044005617007388 */ /* 0x000fe20000000800 */
[----:B------:R-:W-:Y:S01]  /*e170*/  @!P3 MOV R72, R67 ;  /* 0x000000430048b202 */ /* 0x000fe20000000f00 */
[----:B--2---:R-:W-:Y:S02]  /*e180*/  @P5 FMUL.FTZ R67, R8, 0.69314718246459960938 ;  /* 0x3f31721808435820 */ /* 0x004fe40000410000 */
[----:B------:R-:W-:Y:S01]  /*e190*/  STS [R21+0x4000], R88 ;  /* 0x0040005815007388 */ /* 0x000fe20000000800 */
[----:B----4-:R-:W-:Y:S02]  /*e1a0*/  @P4 FMUL.FTZ R8, R7, 0.69314718246459960938 ;  /* 0x3f31721807084820 */ /* 0x010fe40000410000 */
[----:B------:R-:W-:Y:S01]  /*e1b0*/  @P5 FFMA.FTZ R0, R132, c[0x0][0x238], R67 ;  /* 0x00008e0084005a23 */ /* 0x000fe20000010043 */
[----:B------:R-:W-:Y:S04]  /*e1c0*/  STS [R21+0x4400], R90 ;  /* 0x0044005a15007388 */ /* 0x000fe80000000800 */
[----:B------:R-:W-:Y:S04]  /*e1d0*/  STS [R25+0x4000], R92 ;  /* 0x0040005c19007388 */ /* 0x000fe80000000800 */
[----:B------:R-:W-:Y:S04]  /*e1e0*/  STS [R25+0x4400], R94 ;  /* 0x0044005e19007388 */ /* 0x000fe80000000800 */
[----:B------:R-:W-:Y:S04]  /*e1f0*/  STS [R13+0x8000], R96 ;  /* 0x008000600d007388 */ /* 0x000fe80000000800 */
[----:B------:R-:W-:Y:S04]  /*e200*/  STS [R13+0x8400], R98 ;  /* 0x008400620d007388 */ /* 0x000fe80000000800 */
[----:B------:R-:W-:Y:S04]  /*e210*/  STS [R9+0x8000], R100 ;  /* 0x0080006409007388 */ /* 0x000fe80000000800 */
[----:B------:R1:W-:Y:S04]  /*e220*/  STS [R9+0x8400], R102 ;  /* 0x0084006609007388 */ /* 0x0003e80000000800 */
[----:B------:R2:W-:Y:S04]  /*e230*/  STS [R15+0x8000], R104 ;  /* 0x008000680f007388 */ /* 0x0005e80000000800 */
[----:B------:R2:W-:Y:S04]  /*e240*/  STS [R15+0x8400], R106 ;  /* 0x0084006a0f007388 */ /* 0x0005e80000000800 */
[----:B------:R2:W-:Y:S04]  /*e250*/  STS [R17+0x8000], R124 ;  /* 0x0080007c11007388 */ /* 0x0005e80000000800 */
[----:B------:R2:W-:Y:S04]  /*e260*/  STS [R17+0x8400], R126 ;  /* 0x0084007e11007388 */ /* 0x0005e80000000800 */
[----:B------:R2:W-:Y:S04]  /*e270*/  STS [R19+0x8000], R108 ;  /* 0x0080006c13007388 */ /* 0x0005e80000000800 */
[----:B------:R2:W-:Y:S01]  /*e280*/  STS [R19+0x8400], R110 ;  /* 0x0084006e13007388 */ /* 0x0005e20000000800 */
[----:B-1----:R-:W-:-:S03]  /*e290*/  @!P1 MOV R9, c[0x0][0x214] ;  /* 0x0000850000099a02 */ /* 0x002fc60000000f00 */
[----:B------:R2:W-:Y:S01]  /*e2a0*/  STS [R23+0x8000], R112 ;  /* 0x0080007017007388 */ /* 0x0005e20000000800 */
[----:B------:R-:W-:-:S03]  /*e2b0*/  @!P1 SEL R63, R9, c[0x0][0x234], !P2 ;  /* 0x00008d00093f9a07 */ /* 0x000fc60005000000 */
[----:B------:R2:W-:Y:S02]  /*e2c0*/  STS [R23+0x8400], R114 ;  /* 0x0084007217007388 */ /* 0x0005e40000000800 */
[----:B------:R-:W-:Y:S02]  /*e2d0*/  @!P1 IMAD R65, R63, c[0x0][0x1c0], RZ ;  /* 0x000070003f419a24 */ /* 0x000fe400078e02ff */
[----:B------:R2:W-:Y:S02]  /*e2e0*/  STS [R21+0x8000], R120 ;  /* 0x0080007815007388 */ /* 0x0005e40000000800 */
[----:B------:R-:W-:Y:S02]  /*e2f0*/  IMAD R65, R2, R65, RZ ;  /* 0x0000004102417224 */ /* 0x000fe400078e02ff */
[----:B------:R2:W-:Y:S03]  /*e300*/  STS [R21+0x8400], R122 ;  /* 0x0084007a15007388 */ /* 0x0005e60000000800 */
[----:B------:R-:W-:Y:S01]  /*e310*/  SEL R65, R65, RZ, P3 ;  /* 0x000000ff41417207 */ /* 0x000fe20001800000 */
[----:B------:R2:W-:Y:S04]  /*e320*/  STS [R25+0x8000], R116 ;  /* 0x0080007419007388 */ /* 0x0005e80000000800 */
[----:B------:R2:W-:Y:S04]  /*e330*/  STS [R25+0x8400], R118 ;  /* 0x0084007619007388 */ /* 0x0005e80000000800 */
[----:B------:R-:W-:Y:S06]  /*e340*/  BAR.SYNC.DEFER_BLOCKING 0x0 ;  /* 0x0000000000007b1d */ /* 0x000fec0000010000 */
[----:B------:R-:W1:Y:S04]  /*e350*/  S2R R4, SR_TID.X ;  /* 0x0000000000047919 */ /* 0x000e680000002100 */
[----:B------:R-:W3:Y:S04]  /*e360*/  S2R R60, SR_CTAID.X ;  /* 0x00000000003c7919 */ /* 0x000ee80000002500 */
[----:B------:R-:W4:Y:S04]  /*e370*/  S2R R62, SR_CTAID.Z ;  /* 0x00000000003e7919 */ /* 0x000f280000002700 */
[----:B------:R2:W2:Y:S04]  /*e380*/  LDS.128 R52, [R202] ;  /* 0x00000000ca347984 */ /* 0x0004a80000000c00 */
[----:B------:R2:W2:Y:S01]  /*e390*/  LDS.128 R48, [R202+0x1000] ;  /* 0x00100000ca307984 */ /* 0x0004a20000000c00 */
[----:B-1----:R-:W-:-:S03]  /*e3a0*/  SHF.R.S32.HI R61, RZ, 0x1f, R4 ;  /* 0x0000001fff3d7819 */ /* 0x002fc60000011404 */
[----:B------:R1:W1:Y:S01]  /*e3b0*/  LDS.128 R44, [R202+0x2000] ;  /* 0x00200000ca2c7984 */ /* 0x0002620000000c00 */
[----:B------:R-:W-:-:S03]  /*e3c0*/  LEA.HI R9, R61, R4, RZ, 0x5 ;  /* 0x000000043d097211 */ /* 0x000fc600078f28ff */
[----:B------:R1:W1:Y:S01]  /*e3d0*/  LDS.128 R40, [R202+0x3000] ;  /* 0x00300000ca287984 */ /* 0x0002620000000c00 */
[----:B------:R-:W-:Y:S01]  /*e3e0*/  LOP3.LUT R69, R9, 0xffffffe0, RZ, 0xc0, !PT ;  /* 0xffffffe009457812 */ /* 0x000fe200078ec0ff */
[----:B----4-:R-:W-:Y:S02]  /*e3f0*/  IMAD R65, R62, R63, R65 ;  /* 0x0000003f3e417224 */ /* 0x010fe400078e0241 */
[----:B------:R4:W1:Y:S01]  /*e400*/  LDS.128 R36, [R202+0x4000] ;  /* 0x00400000ca247984 */ /* 0x0008620000000c00 */
[----:B------:R-:W-:Y:S01]  /*e410*/  @P1 MOV R9, c[0x0][0x210] ;  /* 0x0000840000091a02 */ /* 0x000fe20000000f00 */
[----:B------:R-:W-:Y:S01]  /*e420*/  @!P1 IMAD.MOV.U32 R9, RZ, RZ, 0x1 ;  /* 0x00000001ff099424 */ /* 0x000fe200078e00ff */
[----:B------:R-:W-:Y:S01]  /*e430*/  IADD3 R2, -R69, R4, RZ ;  /* 0x0000000445027210 */ /* 0x000fe20007ffe1ff */
[----:B------:R4:W1:Y:S01]  /*e440*/  LDS.128 R32, [R202+0x5000] ;  /* 0x00500000ca207984 */ /* 0x0008620000000c00 */
[----:B------:R-:W-:Y:S02]  /*e450*/  SHF.R.S32.HI R66, RZ, 0x1f, R65 ;  /* 0x0000001fff427819 */ /* 0x000fe40000011441 */
[----:B------:R-:W-:Y:S01]  /*e460*/  SHF.R.S32.HI R69, RZ, 0x1f, R2 ;  /* 0x0000001fff457819 */ /* 0x000fe20000011402 */
[----:B------:R4:W1:Y:S01]  /*e470*/  LDS.128 R28, [R202+0x6000] ;  /* 0x00600000ca1c7984 */ /* 0x0008620000000c00 */
[----:B------:R-:W-:Y:S01]  /*e480*/  MOV R63, 0x7f800000 ;  /* 0x7f800000003f7802 */ /* 0x000fe20000000f00 */
[----:B------:R-:W-:Y:S01]  /*e490*/  @P4 FFMA.FTZ R63, R3, c[0x0][0x238], R8 ;  /* 0x00008e00033f4a23 */ /* 0x000fe20000010008 */
[----:B------:R-:W-:Y:S01]  /*e4a0*/  LEA.HI R69, R69, R2, RZ, 0x2 ;  /* 0x0000000245457211 */ /* 0x000fe200078f10ff */
[----:B------:R4:W1:Y:S01]  /*e4b0*/  LDS.128 R24, [R202+0x7000] ;  /* 0x00700000ca187984 */ /* 0x0008620000000c00 */
[----:B---3--:R-:W-:-:S02]  /*e4c0*/  IMAD R2, R60, R9, RZ ;  /* 0x000000093c027224 */ /* 0x008fc400078e02ff */
[----:B------:R-:W-:Y:S01]  /*e4d0*/  SHF.R.S32.HI R64, RZ, 0x2, R69 ;  /* 0x00000002ff407819 */ /* 0x000fe20000011445 */
[----:B------:R4:W3:Y:S02]  /*e4e0*/  LDS.128 R20, [R202+0x8000] ;  /* 0x00800000ca147984 */ /* 0x0008e40000000c00 */
[----:B------:R-:W-:Y:S02]  /*e4f0*/  SHF.L.U32 R2, R2, 0x7, RZ ;  /* 0x0000000702027819 */ /* 0x000fe400000006ff */
[----:B------:R4:W1:Y:S01]  /*e500*/  LDS.128 R16, [R202+0x9000] ;  /* 0x00900000ca107984 */ /* 0x0008620000000c00 */
[----:B------:R-:W-:Y:S02]  /*e510*/  LEA R64, R71, R64, 0x4 ;  /* 0x0000004047407211 */ /* 0x000fe400078e20ff */
[----:B------:R-:W-:Y:S01]  /*e520*/  SHF.R.S32.HI R7, RZ, 0x1f, R2 ;  /* 0x0000001fff077819 */ /* 0x000fe20000011402 */
[----:B------:R4:W1:Y:S01]  /*e530*/  LDS.128 R12, [R202+0xa000] ;  /* 0x00a00000ca0c7984 */ /* 0x0008620000000c00 */
[----:B------:R-:W-:-:S03]  /*e540*/  IADD3 R2, P1, P0, R2, R72, R65 ;  /* 0x0000004802027210 */ /* 0x000fc6000783e041 */
[----:B------:R4:W1:Y:S01]  /*e550*/  LDS.128 R56, [R202+0xb000] ;  /* 0x00b00000ca387984 */ /* 0x0008620000000c00 */
[----:B------:R-:W-:Y:S01]  /*e560*/  IADD3.X R7, R7, R73, R66, P1, P0 ;  /* 0x0000004907077210 */ /* 0x000fe20000fe0442 */
[----:B------:R-:W-:Y:S05]  /*e570*/  @P6 BRA `(.L_x_99) ;  /* 0x0000010000006947 */ /* 0x000fea0003800000 */
[----:B--2---:R-:W-:Y:S01]  /*e580*/  IMAD R3, R60, -0x80, R205 ;  /* 0xffffff803c037824 */ /* 0x004fe200078e02cd */
[----:B------:R-:W-:-:S04]  /*e590*/  IADD3 R8, R64, 0x8, RZ ;  /* 0x0000000840087810 */ /* 0x000fc80007ffe0ff */
[-C--:B------:R-:W-:Y:S02]  /*e5a0*/  ISETP.GE.AND P3, PT, R64, R3.reuse, PT ;  /* 0x000000034000720c */ /* 0x080fe40003f66270 */
[----:B------:R-:W-:-:S11]  /*e5b0*/  ISETP.GE.AND P2, PT, R8, R3, PT ;  /* 0x000000030800720c */ /* 0x000fd60003f46270 */
[-C--:B------:R-:W-:Y:S02]  /*e5c0*/  @!P3 IMAD R64, R64, R9.reuse, RZ ;  /* 0x000000094040b224 */ /* 0x080fe400078e02ff */
[----:B------:R-:W-:-:S03]  /*e5d0*/  @!P2 IMAD R8, R8, R9, RZ ;  /* 0x000000090808a224 */ /* 0x000fc600078e02ff */
[-C--:B------:R-:W-:Y:S02]  /*e5e0*/  @!P3 IADD3 R3, P1, R64, R2.reuse, RZ ;  /* 0x000000024003b210 */ /* 0x080fe40007f3e0ff */
[----:B------:R-:W-:Y:S02]  /*e5f0*/  @!P2 IADD3 R2, P0, R8, R2, RZ ;  /* 0x000000020802a210 */ /* 0x000fe40007f1e0ff */
        /* <DEDUP_REMOVED lines=8> */
.L_x_99:
[----:B--2---:R-:W-:Y:S05]  /*e680*/  BSYNC B0 ;  /* 0x0000000000007941 */ /* 0x004fea0003800000 */
.L_x_98:
[----:B------:R-:W-:Y:S01]  /*e690*/  LEA.HI R5, R5, R6, RZ, 0x3 ;  /* 0x0000000605057211 */ /* 0x000fe200078f18ff */
[----:B------:R-:W-:Y:S01]  /*e6a0*/  IMAD R60, R60, -0x80, R205 ;  /* 0xffffff803c3c7824 */ /* 0x000fe200078e02cd */
[----:B------:R-:W-:Y:S01]  /*e6b0*/  IADD3 R8, P0, R210, R11, RZ ;  /* 0x0000000bd2087210 */ /* 0x000fe20007f1e0ff */
[----:B------:R-:W-:Y:S01]  /*e6c0*/  BSSY B0, `(.L_x_100) ;  /* 0x000001c000007945 */ /* 0x000fe20003800000 */
[----:B------:R-:W-:Y:S02]  /*e6d0*/  SHF.R.S32.HI R3, RZ, 0x1f, R210 ;  /* 0x0000001fff037819 */ /* 0x000fe400000114d2 */
[----:B------:R-:W-:-:S02]  /*e6e0*/  SHF.R.S32.HI R5, RZ, 0x3, R5 ;  /* 0x00000003ff057819 */ /* 0x000fc40000011405 */
[----:B------:R-:W-:Y:S01]  /*e6f0*/  LEA.HI R4, R61, R4, RZ, 0x3 ;  /* 0x000000043d047211 */ /* 0x000fe200078f18ff */
[----:B------:R-:W-:Y:S01]  /*e700*/  IMAD.X R9, R3, 0x1, R10, P0 ;  /* 0x0000000103097824 */ /* 0x000fe200000e060a */
[----:B------:R-:W-:Y:S02]  /*e710*/  ISETP.GE.AND P0, PT, R5, R60, PT ;  /* 0x0000003c0500720c */ /* 0x000fe40003f06270 */
[----:B------:R-:W-:Y:S01]  /*e720*/  SHF.R.S32.HI R0, RZ, 0x1f, R62 ;  /* 0x0000001fff007819 */ /* 0x000fe2000001143e */
[----:B------:R-:W-:Y:S01]  /*e730*/  IMAD.WIDE.U32 R8, R62, c[0x0][0x1f0], R8 ;  /* 0x00007c003e087a25 */ /* 0x000fe200078e0008 */
[----:B------:R-:W-:-:S03]  /*e740*/  SHF.R.S32.HI R4, RZ, 0x3, R4 ;  /* 0x00000003ff047819 */ /* 0x000fc60000011404 */
[----:B------:R-:W-:Y:S01]  /*e750*/  IMAD R3, R0, c[0x0][0x1f0], RZ ;  /* 0x00007c0000037a24 */ /* 0x000fe200078e02ff */
[----:B------:R-:W-:-:S03]  /*e760*/  SHF.R.S32.HI R5, RZ, 0x1f, R4 ;  /* 0x0000001fff057819 */ /* 0x000fc60000011404 */
[----:B------:R-:W-:Y:S02]  /*e770*/  IMAD R3, R62, c[0x0][0x1f4], R3 ;  /* 0x00007d003e037a24 */ /* 0x000fe400078e0203 */
[----:B------:R-:W-:-:S04]  /*e780*/  IMAD.WIDE R6, R201, 0x80, R4 ;  /* 0x00000080c9067825 */ /* 0x000fc800078e0204 */
[----:B------:R-:W-:Y:S01]  /*e790*/  IMAD.IADD R11, R9, 0x1, R3 ;  /* 0x00000001090b7824 */ /* 0x000fe200078e0203 */
[----:B------:R-:W-:Y:S05]  /*e7a0*/  @P0 BRA `(.L_x_101) ;  /* 0x000000d000000947 */ /* 0x000fea0003800000 */
[----:B------:R-:W-:Y:S01]  /*e7b0*/  IMAD R0, R7, c[0x0][0x1e8], RZ ;  /* 0x00007a0007007a24 */ /* 0x000fe200078e02ff */
[----:B------:R-:W-:Y:S01]  /*e7c0*/  ISETP.GE.AND P3, PT, R210, c[0x0][0x220], PT ;  /* 0x00008800d2007a0c */ /* 0x000fe20003f66270 */
[----:B------:R-:W-:Y:S01]  /*e7d0*/  IMAD.MOV.U32 R10, RZ, RZ, R8 ;  /* 0x000000ffff0a7224 */ /* 0x000fe200078e0008 */
[----:B------:R-:W-:Y:S01]  /*e7e0*/  ISETP.GE.AND P2, PT, R204, c[0x0][0x220], PT ;  /* 0x00008800cc007a0c */ /* 0x000fe20003f46270 */
[C---:B------:R-:W-:Y:S01]  /*e7f0*/  IMAD R0, R6.reuse, c[0x0][0x1ec], R0 ;  /* 0x00007b0006007a24 */ /* 0x040fe200078e0200 */
[----:B------:R-:W-:Y:S01]  /*e800*/  ISETP.GE.AND P1, PT, R203, c[0x0][0x220], PT ;  /* 0x00008800cb007a0c */ /* 0x000fe20003f26270 */
[----:B------:R-:W-:-:S04]  /*e810*/  IMAD.WIDE.U32 R2, R6, c[0x0][0x1e8], R10 ;  /* 0x00007a0006027a25 */ /* 0x000fc800078e000a */
[----:B------:R-:W-:Y:S01]  /*e820*/  IMAD.IADD R0, R3, 0x1, R0 ;  /* 0x0000000103007824 */ /* 0x000fe200078e0200 */
[----:B------:R-:W-:-:S04]  /*e830*/  LEA R60, P0, R2, c[0x0][0x1d0], 0x1 ;  /* 0x00007400023c7a11 */ /* 0x000fc800078008ff */
[----:B------:R-:W-:-:S05]  /*e840*/  LEA.HI.X R61, R2, c[0x0][0x1d4], R0, 0x1, P0 ;  /* 0x00007500023d7a11 */ /* 0x000fca00000f0c00 */
[----:B------:R2:W-:Y:S04]  /*e850*/  @!P3 STG.E.128 [R60.64], R52 ;  /* 0x000000343c00b986 */ /* 0x0005e8000c101d0c */
[----:B-1----:R2:W-:Y:S04]  /*e860*/  @!P2 STG.E.128 [R60.64+0x80], R36 ;  /* 0x000080243c00a986 */ /* 0x0025e8000c101d0c */
[----:B---3--:R2:W-:Y:S02]  /*e870*/  @!P1 STG.E.128 [R60.64+0x100], R20 ;  /* 0x000100143c009986 */ /* 0x0085e4000c101d0c */
.L_x_101:
[----:B------:R-:W-:Y:S05]  /*e880*/  BSYNC B0 ;  /* 0x0000000000007941 */ /* 0x000fea0003800000 */
.L_x_100:
[----:B------:R-:W-:Y:S01]  /*e890*/  IADD3 R0, R4, 0x20, RZ ;  /* 0x0000002004007810 */ /* 0x000fe20007ffe0ff */
[----:B------:R-:W-:Y:S03]  /*e8a0*/  BSSY B0, `(.L_x_102) ;  /* 0x0000013000007945 */ /* 0x000fe60003800000 */
[----:B------:R-:W-:-:S13]  /*e8b0*/  ISETP.GE.AND P0, PT, R0, R199, PT ;  /* 0x000000c70000720c */ /* 0x000fda0003f06270 */
[----:B------:R-:W-:Y:S05]  /*e8c0*/  @P0 BRA `(.L_x_103) ;  /* 0x0000010000000947 */ /* 0x000fea0003800000 */
[----:B------:R-:W-:Y:S01]  /*e8d0*/  IADD3 R2, P0, R6, 0x20, RZ ;  /* 0x0000002006027810 */ /* 0x000fe20007f1e0ff */
[----:B--23--:R-:W-:Y:S01]  /*e8e0*/  IMAD.MOV.U32 R20, RZ, RZ, R8 ;  /* 0x000000ffff147224 */ /* 0x00cfe200078e0008 */
[----:B------:R-:W-:Y:S02]  /*e8f0*/  MOV R21, R11 ;  /* 0x0000000b00157202 */ /* 0x000fe40000000f00 */
[----:B------:R-:W-:Y:S01]  /*e900*/  ISETP.GE.AND P2, PT, R210, c[0x0][0x220], PT ;  /* 0x00008800d2007a0c */ /* 0x000fe20003f46270 */
[----:B------:R-:W-:Y:S01]  /*e910*/  IMAD.X R0, RZ, RZ, R7, P0 ;  /* 0x000000ffff007224 */ /* 0x000fe200000e0607 */
[----:B------:R-:W-:Y:S01]  /*e920*/  ISETP.GE.AND P1, PT, R204, c[0x0][0x220], PT ;  /* 0x00008800cc007a0c */ /* 0x000fe20003f26270 */
[----:B------:R-:W-:Y:S01]  /*e930*/  IMAD.WIDE.U32 R20, R2, c[0x0][0x1e8], R20 ;  /* 0x00007a0002147a25 */ /* 0x000fe200078e0014 */
[----:B------:R-:W-:-:S03]  /*e940*/  ISETP.GE.AND P0, PT, R203, c[0x0][0x220], PT ;  /* 0x00008800cb007a0c */ /* 0x000fc60003f06270 */
[----:B------:R-:W-:-:S04]  /*e950*/  IMAD R3, R0, c[0x0][0x1e8], RZ ;  /* 0x00007a0000037a24 */ /* 0x000fc800078e02ff */
[----:B------:R-:W-:Y:S01]  /*e960*/  IMAD R3, R2, c[0x0][0x1ec], R3 ;  /* 0x00007b0002037a24 */ /* 0x000fe200078e0203 */
[----:B------:R-:W-:-:S03]  /*e970*/  LEA R2, P3, R20, c[0x0][0x1d0], 0x1 ;  /* 0x0000740014027a11 */ /* 0x000fc600078608ff */
[----:B------:R-:W-:-:S05]  /*e980*/  IMAD.IADD R3, R21, 0x1, R3 ;  /* 0x0000000115037824 */ /* 0x000fca00078e0203 */
[----:B------:R-:W-:-:S05]  /*e990*/  LEA.HI.X R3, R20, c[0x0][0x1d4], R3, 0x1, P3 ;  /* 0x0000750014037a11 */ /* 0x000fca00018f0c03 */
[----:B------:R2:W-:Y:S04]  /*e9a0*/  @!P2 STG.E.128 [R2.64], R48 ;  /* 0x000000300200a986 */ /* 0x0005e8000c101d0c */
[----:B-1----:R2:W-:Y:S04]  /*e9b0*/  @!P1 STG.E.128 [R2.64+0x80], R32 ;  /* 0x0000802002009986 */ /* 0x0025e8000c101d0c */
[----:B------:R2:W-:Y:S02]  /*e9c0*/  @!P0 STG.E.128 [R2.64+0x100], R16 ;  /* 0x0001001002008986 */ /* 0x0005e4000c101d0c */
.L_x_103:
[----:B------:R-:W-:Y:S05]  /*e9d0*/  BSYNC B0 ;  /* 0x0000000000007941 */ /* 0x000fea0003800000 */
.L_x_102:
[----:B------:R-:W-:Y:S01]  /*e9e0*/  IADD3 R0, R4, 0x40, RZ ;  /* 0x0000004004007810 */ /* 0x000fe20007ffe0ff */
[----:B------:R-:W-:Y:S03]  /*e9f0*/  BSSY B0, `(.L_x_104) ;  /* 0x0000013000007945 */ /* 0x000fe60003800000 */
[----:B------:R-:W-:-:S13]  /*ea00*/  ISETP.GE.AND P0, PT, R0, R199, PT ;  /* 0x000000c70000720c */ /* 0x000fda0003f06270 */
[----:B------:R-:W-:Y:S05]  /*ea10*/  @P0 BRA `(.L_x_105) ;  /* 0x0000010000000947 */ /* 0x000fea0003800000 */
[----:B--2---:R-:W-:Y:S01]  /*ea20*/  IADD3 R2, P0, R6, 0x40, RZ ;  /* 0x0000004006027810 */ /* 0x004fe20007f1e0ff */
[----:B-1----:R-:W-:Y:S01]  /*ea30*/  IMAD.MOV.U32 R16, RZ, RZ, R8 ;  /* 0x000000ffff107224 */ /* 0x002fe200078e0008 */
        /* <DEDUP_REMOVED lines=12> */
[----:B------:R1:W-:Y:S04]  /*eb00*/  @!P1 STG.E.128 [R2.64+0x80], R28 ;  /* 0x0000801c02009986 */ /* 0x0003e8000c101d0c */
[----:B------:R1:W-:Y:S02]  /*eb10*/  @!P0 STG.E.128 [R2.64+0x100], R12 ;  /* 0x0001000c02008986 */ /* 0x0003e4000c101d0c */
.L_x_105:
[----:B------:R-:W-:Y:S05]  /*eb20*/  BSYNC B0 ;  /* 0x0000000000007941 */ /* 0x000fea0003800000 */
.L_x_104:
[----:B------:R-:W-:-:S04]  /*eb30*/  IADD3 R4, R4, 0x60, RZ ;  /* 0x0000006004047810 */ /* 0x000fc80007ffe0ff */
[----:B------:R-:W-:-:S13]  /*eb40*/  ISETP.GE.AND P0, PT, R4, R199, PT ;  /* 0x000000c70400720c */ /* 0x000fda0003f06270 */
[----:B------:R-:W-:Y:S05]  /*eb50*/  @P0 EXIT ;  /* 0x000000000000094d */ /* 0x000fea0003800000 */
[----:B------:R-:W-:Y:S01]  /*eb60*/  IADD3 R0, P0, R6, 0x60, RZ ;  /* 0x0000006006007810 */ /* 0x000fe20007f1e0ff */
[----:B------:R-:W-:Y:S01]  /*eb70*/  IMAD.MOV.U32 R4, RZ, RZ, R8 ;  /* 0x000000ffff047224 */ /* 0x000fe200078e0008 */
[----:B------:R-:W-:Y:S02]  /*eb80*/  MOV R5, R11 ;  /* 0x0000000b00057202 */ /* 0x000fe40000000f00 */
[----:B------:R-:W-:Y:S01]  /*eb90*/  ISETP.GE.AND P1, PT, R210, c[0x0][0x220], PT ;  /* 0x00008800d2007a0c */ /* 0x000fe20003f26270 */
[----:B------:R-:W-:Y:S01]  /*eba0*/  IMAD.X R6, RZ, RZ, R7, P0 ;  /* 0x000000ffff067224 */ /* 0x000fe200000e0607 */
[----:B------:R-:W-:Y:S01]  /*ebb0*/  ISETP.GE.AND P0, PT, R204, c[0x0][0x220], PT ;  /* 0x00008800cc007a0c */ /* 0x000fe20003f06270 */
[----:B------:R-:W-:-:S04]  /*ebc0*/  IMAD.WIDE.U32 R4, R0, c[0x0][0x1e8], R4 ;  /* 0x00007a0000047a25 */ /* 0x000fc800078e0004 */
[----:B-12---:R-:W-:Y:S01]  /*ebd0*/  IMAD R3, R6, c[0x0][0x1e8], RZ ;  /* 0x00007a0006037a24 */ /* 0x006fe200078e02ff */
[----:B------:R-:W-:-:S03]  /*ebe0*/  LEA R2, P2, R4, c[0x0][0x1d0], 0x1 ;  /* 0x0000740004027a11 */ /* 0x000fc600078408ff */
[----:B------:R-:W-:-:S04]  /*ebf0*/  IMAD R3, R0, c[0x0][0x1ec], R3 ;  /* 0x00007b0000037a24 */ /* 0x000fc800078e0203 */
[----:B------:R-:W-:-:S05]  /*ec00*/  IMAD.IADD R3, R5, 0x1, R3 ;  /* 0x0000000105037824 */ /* 0x000fca00078e0203 */
[----:B------:R-:W-:-:S05]  /*ec10*/  LEA.HI.X R3, R4, c[0x0][0x1d4], R3, 0x1, P2 ;  /* 0x0000750004037a11 */ /* 0x000fca00010f0c03 */
[----:B------:R1:W-:Y:S01]  /*ec20*/  @!P0 STG.E.128 [R2.64+0x80], R24 ;  /* 0x0000801802008986 */ /* 0x0003e2000c101d0c */
[----:B------:R-:W-:-:S03]  /*ec30*/  ISETP.GE.AND P0, PT, R203, c[0x0][0x220], PT ;  /* 0x00008800cb007a0c */ /* 0x000fc60003f06270 */
[----:B------:R1:W-:Y:S10]  /*ec40*/  @!P1 STG.E.128 [R2.64], R40 ;  /* 0x0000002802009986 */ /* 0x0003f4000c101d0c */
[----:B------:R-:W-:Y:S05]  /*ec50*/  @P0 EXIT ;  /* 0x000000000000094d */ /* 0x000fea0003800000 */
[----:B------:R-:W-:Y:S01]  /*ec60*/  STG.E.128 [R2.64+0x100], R56 ;  /* 0x0001003802007986 */ /* 0x000fe2000c101d0c */
[----:B------:R-:W-:Y:S05]  /*ec70*/  EXIT ;  /* 0x000000000000794d */ /* 0x000fea0003800000 */
.L_x_64:
[----:B------:R-:W2:Y:S01]  /*ec80*/  LDC.U8 R5, c[0x0][0x329] ;  /* 0x0000ca40ff057b82 */ /* 0x000ea20000000000 */
[----:B------:R-:W-:Y:S01]  /*ec90*/  ISETP.NE.AND P3, PT, R200, -0x1, PT ;  /* 0xffffffffc800780c */ /* 0x000fe20003f65270 */
[----:B------:R-:W-:Y:S01]  /*eca0*/  BSSY B0, `(.L_x_106) ;  /* 0x0000043000007945 */ /* 0x000fe20003800000 */
[----:B-1----:R-:W-:-:S02]  /*ecb0*/  SHF.R.S32.HI R8, RZ, 0x1f, R3 ;  /* 0x0000001fff087819 */ /* 0x002fc40000011403 */
[----:B------:R-:W-:Y:S02]  /*ecc0*/  IADD3 R205, -R6, R205, RZ ;  /* 0x000000cd06cd7210 */ /* 0x000fe40007ffe1ff */
[----:B------:R-:W-:Y:S01]  /*ecd0*/  LEA.HI R8, R8, R3, RZ, 0x3 ;  /* 0x0000000308087211 */ /* 0x000fe200078f18ff */
[----:B------:R-:W1:Y:S01]  /*ece0*/  LDC.U8 R2, c[0x0][0x328] ;  /* 0x0000ca00ff027b82 */ /* 0x000e620000000000 */
[----:B------:R-:W-:Y:S02]  /*ecf0*/  SHF.R.S32.HI R11, RZ, 0x1f, R14 ;  /* 0x0000001fff0b7819 */ /* 0x000fe4000001140e */
[----:B------:R-:W-:Y:S02]  /*ed00*/  LOP3.LUT R10, R8, 0xfffffff8, RZ, 0xc0, !PT ;  /* 0xfffffff8080a7812 */ /* 0x000fe400078ec0ff */
[----:B------:R-:W-:Y:S01]  /*ed10*/  SHF.R.S32.HI R8, RZ, 0x3, R8 ;  /* 0x00000003ff087819 */ /* 0x000fe20000011408 */
[----:B------:R-:W-:-:S04]  /*ed20*/  @P3 IMAD.WIDE.U32 R16, R200, c[0x0][0x1e8], RZ ;  /* 0x00007a00c8103a25 */ /* 0x000fc800078e00ff */
[----:B------:R-:W-:-:S04]  /*ed30*/  @!P3 IMAD.WIDE.U32 R12, R0, c[0x0][0x1e0], RZ ;  /* 0x00007800000cba25 */ /* 0x000fc800078e00ff */
[----:B------:R-:W-:Y:S01]  /*ed40*/  @P3 IMAD R9, R200, c[0x0][0x1ec], R17 ;  /* 0x00007b00c8093a24 */ /* 0x000fe200078e0211 */
[----:B------:R-:W-:Y:S01]  /*ed50*/  @!P3 MOV R16, R12 ;  /* 0x0000000c0010b202 */ /* 0x000fe20000000f00 */
[----:B------:R-:W-:Y:S01]  /*ed60*/  IMAD.IADD R3, R3, 0x1, -R10 ;  /* 0x0000000103037824 */ /* 0x000fe200078e0a0a */
[----:B--2---:R-:W-:Y:S01]  /*ed70*/  ISETP.NE.AND P1, PT, R5, RZ, PT ;  /* 0x000000ff0500720c */ /* 0x004fe20003f25270 */
[----:B------:R-:W-:Y:S01]  /*ed80*/  IMAD R11, R11, c[0x0][0x1f0], RZ ;  /* 0x00007c000b0b7a24 */ /* 0x000fe200078e02ff */
[----:B-1----:R-:W-:-:S04]  /*ed90*/  ISETP.NE.AND P0, PT, R2, RZ, PT ;  /* 0x000000ff0200720c */ /* 0x002fc80003f05270 */
[----:B------:R-:W-:-:S07]  /*eda0*/  ISETP.NE.OR P2, PT, R5, RZ, !P0 ;  /* 0x000000ff0500720c */ /* 0x000fce0004745670 */
[----:B------:R-:W-:Y:S01]  /*edb0*/  @P1 IMAD.MOV.U32 R4, RZ, RZ, c[0x0][0x210] ;  /* 0x00008400ff041624 */ /* 0x000fe200078e00ff */
[----:B------:R-:W-:Y:S01]  /*edc0*/  @!P3 SHF.R.S32.HI R5, RZ, 0x1f, R0 ;  /* 0x0000001fff05b819 */ /* 0x000fe20000011400 */
[----:B------:R-:W-:Y:S02]  /*edd0*/  @!P1 IMAD.MOV.U32 R2, RZ, RZ, c[0x0][0x214] ;  /* 0x00008500ff029624 */ /* 0x000fe400078e00ff */
[----:B------:R-:W-:Y:S02]  /*ede0*/  @P1 IMAD R4, R4, c[0x0][0x214], RZ ;  /* 0x0000850004041a24 */ /* 0x000fe400078e02ff */
[----:B------:R-:W-:Y:S01]  /*edf0*/  @P1 IMAD.MOV.U32 R7, RZ, RZ, 0x1 ;  /* 0x00000001ff071424 */ /* 0x000fe200078e00ff */
[----:B------:R-:W-:Y:S01]  /*ee00*/  @!P1 SEL R4, R2, c[0x0][0x234], !P0 ;  /* 0x00008d0002049a07 */ /* 0x000fe20004000000 */
[----:B------:R-:W-:Y:S01]  /*ee10*/  @!P3 IMAD R5, R5, c[0x0][0x1e0], RZ ;  /* 0x000078000505ba24 */ /* 0x000fe200078e02ff */
[----:B------:R-:W-:-:S03]  /*ee20*/  ISETP.NE.OR P0, PT, R200, -0x1, P2 ;  /* 0xffffffffc800780c */ /* 0x000fc60001705670 */
[----:B------:R-:W-:Y:S02]  /*ee30*/  @!P1 IMAD R7, R4, c[0x0][0x1c0], RZ ;  /* 0x0000700004079a24 */ /* 0x000fe400078e02ff */
[C---:B------:R-:W-:Y:S02]  /*ee40*/  @!P3 IMAD R2, R0.reuse, c[0x0][0x1e4], R5 ;  /* 0x000079000002ba24 */ /* 0x040fe400078e0205 */
[C---:B------:R-:W-:Y:S02]  /*ee50*/  IMAD R7, R0.reuse, R7, RZ ;  /* 0x0000000700077224 */ /* 0x040fe400078e02ff */
[----:B------:R-:W-:Y:S02]  /*ee60*/  @!P3 IMAD.IADD R9, R13, 0x1, R2 ;  /* 0x000000010d09b824 */ /* 0x000fe400078e0202 */
[----:B------:R-:W-:Y:S01]  /*ee70*/  CS2R R12, SRZ ;  /* 0x00000000000c7805 */ /* 0x000fe2000001ff00 */
[----:B------:R-:W-:Y:S01]  /*ee80*/  SEL R7, R7, RZ, P2 ;  /* 0x000000ff07077207 */ /* 0x000fe20001000000 */
[----:B------:R-:W-:-:S02]  /*ee90*/  @!P0 IMAD R200, R0, c[0x0][0x214], RZ ;  /* 0x0000850000c88a24 */ /* 0x000fc400078e02ff */
[----:B------:R-:W-:Y:S02]  /*eea0*/  IMAD.SHL.U32 R0, R3, 0x8, RZ ;  /* 0x0000000803007824 */ /* 0x000fe400078e00ff */
[----:B------:R-:W-:Y:S01]  /*eeb0*/  @P1 IMAD.MOV.U32 R5, RZ, RZ, c[0x0][0x210] ;  /* 0x00008400ff051624 */ /* 0x000fe200078e00ff */
[----:B------:R-:W-:Y:S01]  /*eec0*/  @!P2 SHF.R.S32.HI R13, RZ, 0x1f, R200 ;  /* 0x0000001fff0da819 */ /* 0x000fe200000114c8 */
[----:B------:R-:W-:Y:S01]  /*eed0*/  @!P1 IMAD.MOV.U32 R5, RZ, RZ, 0x1 ;  /* 0x00000001ff059424 */ /* 0x000fe200078e00ff */
[----:B------:R-:W-:Y:S01]  /*eee0*/  @!P2 MOV R12, R200 ;  /* 0x000000c8000ca202 */ /* 0x000fe20000000f00 */
[----:B------:R-:W-:Y:S01]  /*eef0*/  IMAD R7, R14, R4, R7 ;  /* 0x000000040e077224 */ /* 0x000fe200078e0207 */
[----:B------:R-:W-:Y:S01]  /*ef00*/  ISETP.GE.AND P2, PT, R8, R205, PT ;  /* 0x000000cd0800720c */ /* 0x000fe20003f46270 */
[----:B------:R-:W-:Y:S01]  /*ef10*/  IMAD R4, R6, R5, RZ ;  /* 0x0000000506047224 */ /* 0x000fe200078e02ff */
[----:B------:R-:W-:Y:S01]  /*ef20*/  IADD3 R16, P0, R0, R16, RZ ;  /* 0x0000001000107210 */ /* 0x000fe20007f1e0ff */
[----:B------:R-:W-:Y:S01]  /*ef30*/  IMAD R2, R14, c[0x0][0x1f4], R11 ;  /* 0x00007d000e027a24 */ /* 0x000fe200078e020b */
[----:B------:R-:W-:-:S02]  /*ef40*/  IADD3 R6, R0, 0x80, RZ ;  /* 0x0000008000067810 */ /* 0x000fc40007ffe0ff */
[----:B------:R-:W-:Y:S02]  /*ef50*/  LEA.HI.X.SX32 R17, R0, R9, 0x1, P0 ;  /* 0x0000000900117211 */ /* 0x000fe400000f0eff */
[----:B------:R-:W-:Y:S02]  /*ef60*/  SHF.R.S32.HI R10, RZ, 0x1f, R4 ;  /* 0x0000001fff0a7819 */ /* 0x000fe40000011404 */
[----:B------:R-:W-:Y:S01]  /*ef70*/  IADD3 R4, P1, P0, R4, R12, R7 ;  /* 0x0000000c04047210 */ /* 0x000fe2000783e007 */
[----:B------:R-:W-:Y:S01]  /*ef80*/  IMAD.WIDE.U32 R14, R14, c[0x0][0x1f0], R16 ;  /* 0x00007c000e0e7a25 */ /* 0x000fe200078e0010 */
[--C-:B------:R-:W-:Y:S02]  /*ef90*/  SHF.R.S32.HI R9, RZ, 0x1f, R8.reuse ;  /* 0x0000001fff097819 */ /* 0x100fe40000011408 */
[----:B------:R-:W-:Y:S01]  /*efa0*/  SHF.R.S32.HI R7, RZ, 0x1f, R7 ;  /* 0x0000001fff077819 */ /* 0x000fe20000011407 */
[----:B------:R-:W-:Y:S02]  /*efb0*/  IMAD.IADD R21, R2, 0x1, R15 ;  /* 0x0000000102157824 */ /* 0x000fe400078e020f */
[----:B------:R-:W-:Y:S01]  /*efc0*/  IMAD.WIDE R18, R201, 0x80, R8 ;  /* 0x00000080c9127825 */ /* 0x000fe200078e0208 */
[----:B------:R-:W-:-:S02]  /*efd0*/  IADD3.X R10, R10, R13, R7, P1, P0 ;  /* 0x0000000d0a0a7210 */ /* 0x000fc40000fe0407 */
[----:B------:R-:W-:Y:S01]  /*efe0*/  IADD3 R7, R0, 0x40, RZ ;  /* 0x0000004000077810 */ /* 0x000fe20007ffe0ff */
[----:B------:R-:W-:Y:S05]  /*eff0*/  @P2 BRA `(.L_x_107) ;  /* 0x000000d000002947 */ /* 0x000fea0003800000 */
[----:B------:R-:W-:Y:S01]  /*f000*/  IMAD R11, R19, c[0x0][0x1e8], RZ ;  /* 0x00007a00130b7a24 */ /* 0x000fe200078e02ff */
[----:B------:R-:W-:Y:S01]  /*f010*/  ISETP.GE.AND P2, PT, R0, c[0x0][0x220], PT ;  /* 0x0000880000007a0c */ /* 0x000fe20003f46270 */
[----:B------:R-:W-:Y:S01]  /*f020*/  IMAD.MOV.U32 R20, RZ, RZ, R14 ;  /* 0x000000ffff147224 */ /* 0x000fe200078e000e */
[----:B------:R-:W-:Y:S01]  /*f030*/  ISETP.GE.AND P1, PT, R7, c[0x0][0x220], PT ;  /* 0x0000880007007a0c */ /* 0x000fe20003f26270 */
[----:B------:R-:W-:Y:S01]  /*f040*/  IMAD R2, R18, c[0x0][0x1ec], R11 ;  /* 0x00007b0012027a24 */ /* 0x000fe200078e020b */
[----:B------:R-:W-:Y:S01]  /*f050*/  ISETP.GE.AND P0, PT, R6, c[0x0][0x220], PT ;  /* 0x0000880006007a0c */ /* 0x000fe20003f06270 */
[----:B------:R-:W-:-:S04]  /*f060*/  IMAD.WIDE.U32 R12, R18, c[0x0][0x1e8], R20 ;  /* 0x00007a00120c7a25 */ /* 0x000fc800078e0014 */
[----:B------:R-:W-:Y:S01]  /*f070*/  IMAD.IADD R2, R13, 0x1, R2 ;  /* 0x000000010d027824 */ /* 0x000fe200078e0202 */
[----:B------:R-:W-:-:S04]  /*f080*/  LEA R16, P3, R12, c[0x0][0x1d0], 0x1 ;  /* 0x000074000c107a11 */ /* 0x000fc800078608ff */
[----:B------:R-:W-:-:S05]  /*f090*/  LEA.HI.X R17, R12, c[0x0][0x1d4], R2, 0x1, P3 ;  /* 0x000075000c117a11 */ /* 0x000fca00018f0c02 */
[----:B------:R1:W-:Y:S04]  /*f0a0*/  @!P2 STG.E.128 [R16.64], RZ ;  /* 0x000000ff1000a986 */ /* 0x0003e8000c101d0c */
[----:B------:R1:W-:Y:S04]  /*f0b0*/  @!P1 STG.E.128 [R16.64+0x80], RZ ;  /* 0x000080ff10009986 */ /* 0x0003e8000c101d0c */
[----:B------:R1:W-:Y:S02]  /*f0c0*/  @!P0 STG.E.128 [R16.64+0x100], RZ ;  /* 0x000100ff10008986 */ /* 0x0003e4000c101d0c */
.L_x_107:
[----:B------:R-:W-:Y:S05]  /*f0d0*/  BSYNC B0 ;  /* 0x0000000000007941 */ /* 0x000fea0003800000 */
.L_x_106:
[----:B------:R-:W-:Y:S01]  /*f0e0*/  IADD3 R12, R8, 0x20, RZ ;  /* 0x00000020080c7810 */ /* 0x000fe20007ffe0ff */
[----:B------:R-:W-:Y:S03]  /*f0f0*/  BSSY B0, `(.L_x_108) ;  /* 0x0000013000007945 */ /* 0x000fe60003800000 */
[----:B------:R-:W-:-:S13]  /*f100*/  ISETP.GE.AND P0, PT, R12, R205, PT ;  /* 0x000000cd0c00720c */ /* 0x000fda0003f06270 */
[----:B------:R-:W-:Y:S05]  /*f110*/  @P0 BRA `(.L_x_109) ;  /* 0x0000010000000947 */ /* 0x000fea0003800000 */
[----:B------:R-:W-:Y:S01]  /*f120*/  IADD3 R11, P0, R18, 0x20, RZ ;  /* 0x00000020120b7810 */ /* 0x000fe20007f1e0ff */
[----:B-1----:R-:W-:Y:S01]  /*f130*/  IMAD.MOV.U32 R16, RZ, RZ, R14 ;  /* 0x000000ffff107224 */ /* 0x002fe200078e000e */
[----:B------:R-:W-:Y:S02]  /*f140*/  MOV R17, R21 ;  /* 0x0000001500117202 */ /* 0x000fe40000000f00 */
[----:B------:R-:W-:Y:S01]  /*f150*/  ISETP.GE.AND P2, PT, R0, c[0x0][0x220], PT ;  /* 0x0000880000007a0c */ /* 0x000fe20003f46270 */
[----:B------:R-:W-:Y:S01]  /*f160*/  IMAD.X R2, RZ, RZ, R19, P0 ;  /* 0x000000ffff027224 */ /* 0x000fe200000e0613 */
[----:B------:R-:W-:Y:S01]  /*f170*/  ISETP.GE.AND P1, PT, R7, c[0x0][0x220], PT ;  /* 0x0000880007007a0c */ /* 0x000fe20003f26270 */
[----:B------:R-:W-:Y:S01]  /*f180*/  IMAD.WIDE.U32 R16, R11, c[0x0][0x1e8], R16 ;  /* 0x00007a000b107a25 */ /* 0x000fe200078e0010 */
[----:B------:R-:W-:-:S03]  /*f190*/  ISETP.GE.AND P0, PT, R6, c[0x0][0x220], PT ;  /* 0x0000880006007a0c */ /* 0x000fc60003f06270 */
[----:B------:R-:W-:Y:S01]  /*f1a0*/  IMAD R2, R2, c[0x0][0x1e8], RZ ;  /* 0x00007a0002027a24 */ /* 0x000fe200078e02ff */
[----:B------:R-:W-:-:S03]  /*f1b0*/  LEA R22, P3, R16, c[0x0][0x1d0], 0x1 ;  /* 0x0000740010167a11 */ /* 0x000fc600078608ff */
[----:B------:R-:W-:-:S04]  /*f1c0*/  IMAD R2, R11, c[0x0][0x1ec], R2 ;  /* 0x00007b000b027a24 */ /* 0x000fc800078e0202 */
[----:B------:R-:W-:-:S05]  /*f1d0*/  IMAD.IADD R2, R17, 0x1, R2 ;  /* 0x0000000111027824 */ /* 0x000fca00078e0202 */
[----:B------:R-:W-:-:S05]  /*f1e0*/  LEA.HI.X R23, R16, c[0x0][0x1d4], R2, 0x1, P3 ;  /* 0x0000750010177a11 */ /* 0x000fca00018f0c02 */
[----:B------:R1:W-:Y:S04]  /*f1f0*/  @!P2 STG.E.128 [R22.64], RZ ;  /* 0x000000ff1600a986 */ /* 0x0003e8000c101d0c */
[----:B------:R1:W-:Y:S04]  /*f200*/  @!P1 STG.E.128 [R22.64+0x80], RZ ;  /* 0x000080ff16009986 */ /* 0x0003e8000c101d0c */
[----:B------:R1:W-:Y:S02]  /*f210*/  @!P0 STG.E.128 [R22.64+0x100], RZ ;  /* 0x000100ff16008986 */ /* 0x0003e4000c101d0c */
.L_x_109:
[----:B------:R-:W-:Y:S05]  /*f220*/  BSYNC B0 ;  /* 0x0000000000007941 */ /* 0x000fea0003800000 */
.L_x_108:
[----:B------:R-:W-:Y:S01]  /*f230*/  IADD3 R2, R8, 0x40, RZ ;  /* 0x0000004008027810 */ /* 0x000fe20007ffe0ff */
[----:B------:R-:W-:Y:S03]  /*f240*/  BSSY B0, `(.L_x_110) ;  /* 0x0000013000007945 */ /* 0x000fe60003800000 */
[----:B------:R-:W-:-:S13]  /*f250*/  ISETP.GE.AND P0, PT, R2, R205, PT ;  /* 0x000000cd0200720c */ /* 0x000fda0003f06270 */
[----:B------:R-:W-:Y:S05]  /*f260*/  @P0 BRA `(.L_x_111) ;  /* 0x0000010000000947 */ /* 0x000fea0003800000 */
[----:B-1----:R-:W-:Y:S01]  /*f270*/  IADD3 R16, P0, R18, 0x40, RZ ;  /* 0x0000004012107810 */ /* 0x002fe20007f1e0ff */
[----:B------:R-:W-:Y:S01]  /*f280*/  IMAD.MOV.U32 R22, RZ, RZ, R14 ;  /* 0x000000ffff167224 */ /* 0x000fe200078e000e */
        /* <DEDUP_REMOVED lines=11> */
[----:B------:R1:W-:Y:S04]  /*f340*/  @!P2 STG.E.128 [R16.64], RZ ;  /* 0x000000ff1000a986 */ /* 0x0003e8000c101d0c */
[----:B------:R1:W-:Y:S04]  /*f350*/  @!P1 STG.E.128 [R16.64+0x80], RZ ;  /* 0x000080ff10009986 */ /* 0x0003e8000c101d0c */
[----:B------:R1:W-:Y:S02]  /*f360*/  @!P0 STG.E.128 [R16.64+0x100], RZ ;  /* 0x000100ff10008986 */ /* 0x0003e4000c101d0c */
.L_x_111:
[----:B------:R-:W-:Y:S05]  /*f370*/  BSYNC B0 ;  /* 0x0000000000007941 */ /* 0x000fea0003800000 */
.L_x_110:
[----:B-1----:R-:W-:Y:S01]  /*f380*/  IADD3 R16, R8, 0x60, RZ ;  /* 0x0000006008107810 */ /* 0x002fe20007ffe0ff */
[----:B------:R-:W-:Y:S03]  /*f390*/  BSSY B0, `(.L_x_112) ;  /* 0x0000012000007945 */ /* 0x000fe60003800000 */
[----:B------:R-:W-:-:S13]  /*f3a0*/  ISETP.GE.AND P0, PT, R16, R205, PT ;  /* 0x000000cd1000720c */ /* 0x000fda0003f06270 */
        /* <DEDUP_REMOVED lines=16> */
.L_x_113:
[----:B------:R-:W-:Y:S05]  /*f4b0*/  BSYNC B0 ;  /* 0x0000000000007941 */ /* 0x000fea0003800000 */
.L_x_112:
[----:B------:R-:W-:-:S04]  /*f4c0*/  ISETP.NE.AND P6, PT, R3, RZ, PT ;  /* 0x000000ff0300720c */ /* 0x000fc80003fc5270 */
[-C--:B------:R-:W-:Y:S02]  /*f4d0*/  ISETP.GE.OR P5, PT, R8, R205.reuse, P6 ;  /* 0x000000cd0800720c */ /* 0x080fe400037a6670 */
[-C--:B------:R-:W-:Y:S02]  /*f4e0*/  ISETP.GE.OR P4, PT, R12, R205.reuse, P6 ;  /* 0x000000cd0c00720c */ /* 0x080fe40003786670 */
[-C--:B------:R-:W-:Y:S02]  /*f4f0*/  ISETP.GE.OR P3, PT, R2, R205.reuse, P6 ;  /* 0x000000cd0200720c */ /* 0x080fe40003766670 */
[----:B------:R-:W-:-:S07]  /*f500*/  ISETP.GE.OR P6, PT, R16, R205, P6 ;  /* 0x000000cd1000720c */ /* 0x000fce00037c6670 */
[-C--:B------:R-:W-:Y:S02]  /*f510*/  @!P5 IMAD R11, R8, R5.reuse, RZ ;  /* 0x00000005080bd224 */ /* 0x080fe400078e02ff */
[-C--:B------:R-:W-:Y:S02]  /*f520*/  @!P4 IMAD R13, R12, R5.reuse, RZ ;  /* 0x000000050c0dc224 */ /* 0x080fe400078e02ff */
[----:B------:R-:W-:Y:S01]  /*f530*/  @!P3 IMAD R9, R2, R5, RZ ;  /* 0x000000050209b224 */ /* 0x000fe200078e02ff */
[-C--:B-1----:R-:W-:Y:S02]  /*f540*/  @!P5 IADD3 R6, P0, R11, R4.reuse, RZ ;  /* 0x000000040b06d210 */ /* 0x082fe40007f1e0ff */
[----:B------:R-:W-:Y:S02]  /*f550*/  @!P4 IADD3 R3, P1, R13, R4, RZ ;  /* 0x000000040d03c210 */ /* 0x000fe40007f3e0ff */
[----:B------:R-:W-:Y:S02]  /*f560*/  @!P5 LEA.HI.X.SX32 R11, R11, R10, 0x1, P0 ;  /* 0x0000000a0b0bd211 */ /* 0x000fe400000f0eff */
[----:B------:R-:W-:-:S02]  /*f570*/  @!P5 LEA R12, P2, R6, c[0x0][0x200], 0x2 ;  /* 0x00008000060cda11 */ /* 0x000fc400078410ff */
[----:B------:R-:W-:Y:S02]  /*f580*/  @!P3 IADD3 R7, P0, R9, R4, RZ ;  /* 0x000000040907b210 */ /* 0x000fe40007f1e0ff */
[-C--:B------:R-:W-:Y:S02]  /*f590*/  @!P4 LEA.HI.X.SX32 R0, R13, R10.reuse, 0x1, P1 ;  /* 0x0000000a0d00c211 */ /* 0x080fe400008f0eff */
[----:B------:R-:W-:Y:S02]  /*f5a0*/  @!P4 LEA R8, P1, R3, c[0x0][0x200], 0x2 ;  /* 0x000080000308ca11 */ /* 0x000fe400078210ff */
[----:B------:R-:W-:Y:S01]  /*f5b0*/  @!P5 LEA.HI.X R13, R6, c[0x0][0x204], R11, 0x2, P2 ;  /* 0x00008100060dda11 */ /* 0x000fe200010f140b */
[----:B------:R-:W-:Y:S01]  /*f5c0*/  @!P4 IMAD.MOV.U32 R11, RZ, RZ, 0x7f800000 ;  /* 0x7f800000ff0bc424 */ /* 0x000fe200078e00ff */
        /* <DEDUP_REMOVED lines=10> */
[----:B------:R-:W-:-:S05]  /*f670*/  IMAD R5, R16, R5, RZ ;  /* 0x0000000510057224 */ /* 0x000fca00078e02ff */
[----:B------:R-:W-:-:S04]  /*f680*/  IADD3 R4, P0, R5, R4, RZ ;  /* 0x0000000405047210 */ /* 0x000fc80007f1e0ff */
[----:B------:R-:W-:Y:S02]  /*f690*/  LEA.HI.X.SX32 R5, R5, R10, 0x1, P0 ;  /* 0x0000000a05057211 */ /* 0x000fe400000f0eff */
[----:B------:R-:W-:-:S04]  /*f6a0*/  LEA R2, P0, R4, c[0x0][0x200], 0x2 ;  /* 0x0000800004027a11 */ /* 0x000fc800078010ff */
[----:B-1----:R-:W-:Y:S01]  /*f6b0*/  LEA.HI.X R3, R4, c[0x0][0x204], R5, 0x2, P0 ;  /* 0x0000810004037a11 */ /* 0x002fe200000f1405 */
[----:B------:R-:W-:-:S05]  /*f6c0*/  IMAD.MOV.U32 R5, RZ, RZ, 0x7f800000 ;  /* 0x7f800000ff057424 */ /* 0x000fca00078e00ff */
[----:B------:R-:W-:Y:S01]  /*f6d0*/  STG.E [R2.64], R5 ;  /* 0x0000000502007986 */ /* 0x000fe2000c10190c */
[----:B------:R-:W-:Y:S05]  /*f6e0*/  EXIT ;  /* 0x000000000000794d */ /* 0x000fea0003800000 */
.L_x_114:
        /* <DEDUP_REMOVED lines=9> */
.L_x_684:


//--------------------- .text._ZN5flash16flash_fwd_kernelI23Flash_fwd_kernel_traitsILi192ELi128ELi64ELi8ELb0ELb0EN7cutlass6half_tE19Flash_kernel_traitsILi192ELi128ELi64ELi8ES3_EELb0ELb1ELb0ELb0ELb0ELb0ELb1ELb0EEEvNS_16Flash_fwd_paramsE --------------------------
	.section	.text._ZN5flash16flash_fwd_kernelI23Flash_fwd_kernel_traitsILi192ELi128ELi64ELi8ELb0ELb0EN7cutlass6half_tE19Flash_kernel_traitsILi192ELi128ELi64ELi8ES3_EELb0ELb1ELb0ELb0ELb0ELb0ELb1ELb0EEEvNS_16Flash_fwd_paramsE,"ax",@progbits
	.sectioninfo	@"SHI_REGISTERS=255"
	.align	128
        .global         _ZN5flash16flash_fwd_kernelI23Flash_fwd_kernel_traitsILi192ELi128ELi64ELi8ELb0ELb0EN7cutlass6half_tE19Flash_kernel_traitsILi192ELi128ELi64ELi8ES3_EELb0ELb1ELb0ELb0ELb0ELb0ELb1ELb0EEEvNS_16Flash_fwd_paramsE
        .type           _ZN5flash16flash_fwd_kernelI23Flash_fwd_kernel_traitsILi192ELi128ELi64ELi8ELb0ELb0EN7cutlass6half_tE19Flash_kernel_traitsILi192ELi128ELi64ELi8ES3_EELb0ELb1ELb0ELb0ELb0ELb0ELb1ELb0EEEvNS_16Flash_fwd_paramsE,@function
        .size           _ZN5flash16flash_fwd_kernelI23Flash_fwd_kernel_traitsILi192ELi128ELi64ELi8ELb0ELb0EN7cutlass6half_tE19Flash_kernel_traitsILi192ELi128ELi64ELi8ES3_EELb0ELb1ELb0ELb0ELb0ELb0ELb1ELb0EEEvNS_16Flash_fwd_paramsE,(.L_x_685 - _ZN5flash16flash_fwd_kernelI23Flash_fwd_kernel_traitsILi192ELi128ELi64ELi8ELb0ELb0EN7cutlass6half_tE19Flash_kernel_traitsILi192ELi128ELi64ELi8ES3_EELb0ELb1ELb0ELb0ELb0ELb0ELb1ELb0EEEvNS_16Flash_fwd_paramsE)
        .other          _ZN5flash16flash_fwd_kernelI23Flash_fwd_kernel_traitsILi192ELi128ELi64ELi8ELb0ELb0EN7cutlass6half_tE19Flash_kernel_traitsILi192ELi128ELi64ELi8ES3_EELb0ELb1ELb0ELb0ELb0ELb0ELb1ELb0EEEvNS_16Flash_fwd_paramsE,@"STO_CUDA_ENTRY STV_DEFAULT"
_ZN5flash16flash_fwd_kernelI23Flash_fwd_kernel_traitsILi192ELi128ELi64ELi8ELb0ELb0EN7cutlass6half_tE19Flash_kernel_traitsILi192ELi128ELi64ELi8ES3_EELb0ELb1ELb0ELb0ELb0ELb0ELb1ELb0EEEvNS_16Flash_fwd_paramsE:
.text._ZN5flash16flash_fwd_kernelI23Flash_fwd_kernel_traitsILi192ELi128ELi64ELi8ELb0ELb0EN7cutlass6half_tE19Flash_kernel_traitsILi192ELi128ELi64ELi8ES3_EELb0ELb1ELb0ELb0ELb0ELb0ELb1ELb0EEEvNS_16Flash_fwd_paramsE:
        /* <DEDUP_REMOVED lines=33> */
.L_x_115:
[----:B-1-34-:R-:W-:Y:S02]  /*0210*/  MOV R5, c[0x0][0x218] ;  /* 0x0000860000057a02 */ /* 0x01afe40000000f00 */
.L_x_116:
        /* <DEDUP_REMOVED lines=49> */
.L_x_118:
        /* <DEDUP_REMOVED lines=40> */
.L_x_119:
        /* <DEDUP_REMOVED lines=108> */
.L_x_121:
[----:B------:R-:W-:Y:S05]  /*0e70*/  BSYNC B0 ;  /* 0x0000000000007941 */ /* 0x000fea0003800000 */
.L_x_120:
        /* <DEDUP_REMOVED lines=37> */
.L_x_123:
[----:B------:R-:W-:Y:S05]  /*10d0*/  BSYNC B0 ;  /* 0x0000000000007941 */ /* 0x000fea0003800000 */
.L_x_122:
        /* <DEDUP_REMOVED lines=37> */
.L_x_125:
[----:B------:R-:W-:Y:S05]  /*1330*/  BSYNC B0 ;  /* 0x0000000000007941 */ /* 0x000fea0003800000 */
.L_x_124:
        /* <DEDUP_REMOVED lines=40> */
.L_x_127:
[----:B------:R-:W-:Y:S05]  /*15c0*/  BSYNC B0 ;  /* 0x0000000000007941 */ /* 0x000fea0003800000 */
.L_x_126:
        /* <DEDUP_REMOVED lines=36> */
.L_x_129:
[----:B------:R-:W-:Y:S05]  /*1810*/  BSYNC B0 ;  /* 0x0000000000007941 */ /* 0x000fea0003800000 */
.L_x_128:
        /* <DEDUP_REMOVED lines=37> */
.L_x_131:
[----:B------:R-:W-:Y:S05]  /*1a70*/  BSYNC B0 ;  /* 0x0000000000007941 */ /* 0x000fea0003800000 */
.L_x_130:
        /* <DEDUP_REMOVED lines=44> */
.L_x_133:
[----:B------:R-:W-:Y:S05]  /*1d40*/  BSYNC B0 ;  /* 0x0000000000007941 */ /* 0x000fea0003800000 */
.L_x_132:
        /* <DEDUP_REMOVED lines=36> */
.L_x_135:
[----:B------:R-:W-:Y:S05]  /*1f90*/  BSYNC B0 ;  /* 0x0000000000007941 */ /* 0x000fea0003800000 */
.L_x_134:
        /* <DEDUP_REMOVED lines=20> */
[----:B------:R-:W-:Y:S02]  /*20e0*/  IMAD.SHL.U32 R205, R205, 0x2, RZ ;  /* 0x00000002cdcd7824 */ /* 0x000fe400078e00ff */
[----:B------:R-:W-:Y:S01]  /*20f0*/  IADD3 R135, R3, c[0x0][0x2e8], RZ ;  /* 0x0000ba0003877a10 */ /* 0x000fe20007ffe0ff */
[----:B------:R-:W-:Y:S02]  /*2100*/  IMAD R3, R233, 0x40, R134 ;  /* 0x00000040e9037824 */ /* 0x000fe400078e0286 */
[----:B------:R-:W1:Y:S01]  /*2110*/  LDSM.16.M88.4 R64, [R205+0xc000] ;  /* 0x00c00000cd40783b */ /* 0x000e620000000200 */
[----:B------:R-:W-:-:S02]  /*2120*/  IADD3 R2, R205, 0xc000, RZ ;  /* 0x0000c000cd027810 */ /* 0x000fc40007ffe0ff */
[----:B------:R-:W-:Y:S01]  /*2130*/  IADD3 R203, R205, 0xc020, RZ ;  /* 0x0000c020cdcb7810 */ /* 0x000fe20007ffe0ff */
[----:B------:R-:W5:Y:S01]  /*2140*/  LDSM.16.M88.4 R56, [R205+0xc800] ;  /* 0x00c80000cd38783b */ /* 0x000f620000000200 */
[----:B------:R-:W-:Y:S01]  /*2150*/  @P1 IADD3 R203, R2, -0x20, RZ ;  /* 0xffffffe002cb1810 */ /* 0x000fe20007ffe0ff */
[----:B------:R-:W-:Y:S01]  /*2160*/  IMAD.MOV.U32 R2, RZ, RZ, 0x40 ;  /* 0x00000040ff027424 */ /* 0x000fe200078e00ff */
[----:B------:R-:W-:Y:S01]  /*2170*/  IADD3 R6, R3, 0x8, RZ ;  /* 0x0000000803067810 */ /* 0x000fe20007ffe0ff */
[----:B------:R-:W-:Y:S01]  /*2180*/  LDSM.16.M88.4 R48, [R205+0xd000] ;  /* 0x00d00000cd30783b */ /* 0x000fe20000000200 */
[C---:B------:R-:W-:Y:S02]  /*2190*/  IADD3 R195, R203.reuse, 0x800, RZ ;  /* 0x00000800cbc37810 */ /* 0x040fe40007ffe0ff */
[----:B------:R-:W-:Y:S01]  /*21a0*/  SEL R2, R2, 0xffffffc0, !P2 ;  /* 0xffffffc002027807 */ /* 0x000fe20005000000 */
[----:B------:R-:W2:Y:S01]  /*21b0*/  LDSM.16.M88.4 R84, [R203] ;  /* 0x00000000cb54783b */ /* 0x000ea20000000200 */
[----:B------:R-:W-:-:S02]  /*21c0*/  IADD3 R194, R203, 0x1000, RZ ;  /* 0x00001000cbc27810 */ /* 0x000fc40007ffe0ff */
[----:B------:R-:W-:Y:S01]  /*21d0*/  IADD3 R193, R203, 0x1800, RZ ;  /* 0x00001800cbc17810 */ /* 0x000fe20007ffe0ff */
[----:B------:R-:W3:Y:S01]  /*21e0*/  LDSM.16.M88.4 R8, [R205+0xd800] ;  /* 0x00d80000cd08783b */ /* 0x000ee20000000200 */
[----:B------:R-:W-:Y:S01]  /*21f0*/  IMAD.IADD R199, R205, 0x1, R2 ;  /* 0x00000001cdc77824 */ /* 0x000fe200078e0202 */
[C---:B------:R-:W-:Y:S01]  /*2200*/  IADD3 R191, R203.reuse, 0x2000, RZ ;  /* 0x00002000cbbf7810 */ /* 0x040fe20007ffe0ff */
[----:B------:R-:W-:Y:S01]  /*2210*/  IMAD.IADD R192, R2, 0x1, R203 ;  /* 0x0000000102c07824 */ /* 0x000fe200078e02cb */
[----:B------:R-:W4:Y:S01]  /*2220*/  LDSM.16.M88.4 R24, [R203+0x800] ;  /* 0x00080000cb18783b */ /* 0x000f220000000200 */
[C---:B------:R-:W-:Y:S02]  /*2230*/  IADD3 R190, R203.reuse, 0x2800, RZ ;  /* 0x00002800cbbe7810 */ /* 0x040fe40007ffe0ff */
[C---:B------:R-:W-:Y:S01]  /*2240*/  IADD3 R189, R203.reuse, 0x3000, RZ ;  /* 0x00003000cbbd7810 */ /* 0x040fe20007ffe0ff */
[----:B------:R-:W2:Y:S01]  /*2250*/  LDSM.16.M88.4 R76, [R199+0xc000] ;  /* 0x00c00000c74c783b */ /* 0x000ea20000000200 */
[----:B------:R-:W-:-:S02]  /*2260*/  IADD3 R188, R203, 0x3800, RZ ;  /* 0x00003800cbbc7810 */ /* 0x000fc40007ffe0ff */
[C---:B------:R-:W-:Y:S01]  /*2270*/  IADD3 R187, R203.reuse, 0x4000, RZ ;  /* 0x00004000cbbb7810 */ /* 0x040fe20007ffe0ff */
[----:B---3--:R-:W3:Y:S01]  /*2280*/  LDSM.16.M88.4 R20, [R203+0x1000] ;  /* 0x00100000cb14783b */ /* 0x008ee20000000200 */
[C---:B------:R-:W-:Y:S02]  /*2290*/  IADD3 R186, R203.reuse, 0x4800, RZ ;  /* 0x00004800cbba7810 */ /* 0x040fe40007ffe0ff */
[C---:B------:R-:W-:Y:S01]  /*22a0*/  IADD3 R185, R203.reuse, 0x5000, RZ ;  /* 0x00005000cbb97810 */ /* 0x040fe20007ffe0ff */
[----:B------:R-:W2:Y:S01]  /*22b0*/  LDSM.16.M88.4 R80, [R203+0x1800] ;  /* 0x00180000cb50783b */ /* 0x000ea20000000200 */
[----:B------:R-:W-:-:S03]  /*22c0*/  IADD3 R184, R203, 0x5800, RZ ;  /* 0x00005800cbb87810 */ /* 0x000fc60007ffe0ff */
[----:B------:R-:W3:Y:S01]  /*22d0*/  LDSM.16.M88.4 R72, [R199+0xc800] ;  /* 0x00c80000c748783b */ /* 0x000ee20000000200 */
[C---:B-1----:R-:W-:Y:S03]  /*22e0*/  HMMA.16816.F32 R16, R12.reuse, R64, RZ ;  /* 0x000000400c10723c */ /* 0x042fe600000018ff */
[----:B------:R-:W-:Y:S04]  /*22f0*/  LDSM.16.M88.4 R28, [R192] ;  /* 0x00000000c01c783b */ /* 0x000fe80000000200 */
[----:B------:R-:W-:Y:S01]  /*2300*/  LDSM.16.M88.4 R68, [R199+0xd000] ;  /* 0x00d00000c744783b */ /* 0x000fe20000000200 */
[C---:B------:R-:W-:Y:S03]  /*2310*/  HMMA.16816.F32 R64, R12.reuse, R66, RZ ;  /* 0x000000420c40723c */ /* 0x040fe600000018ff */
[----:B------:R-:W-:Y:S05]  /*2320*/  LDSM.16.M88.4 R36, [R199+0xd800] ;  /* 0x00d80000c724783b */ /* 0x000fea0000000200 */
[C---:B-----5:R-:W-:Y:S08]  /*2330*/  HMMA.16816.F32 R60, R12.reuse, R56, RZ ;  /* 0x000000380c3c723c */ /* 0x060ff000000018ff */
[----:B------:R-:W-:Y:S08]  /*2340*/  HMMA.16816.F32 R56, R12, R58, RZ ;  /* 0x0000003a0c38723c */ /* 0x000ff000000018ff */
[C---:B--2---:R-:W-:Y:S08]  /*2350*/  HMMA.16816.F32 R16, R32.reuse, R84, R16 ;  /* 0x000000542010723c */ /* 0x044ff00000001810 */
[----:B------:R-:W-:Y:S01]  /*2360*/  HMMA.16816.F32 R64, R32, R86, R64 ;  /* 0x000000562040723c */ /* 0x000fe20000001840 */
[----:B------:R-:W-:Y:S07]  /*2370*/  LDSM.16.M88.4 R84, [R205+0xe000] ;  /* 0x00e00000cd54783b */ /* 0x000fee0000000200 */
[C---:B------:R-:W-:Y:S08]  /*2380*/  HMMA.16816.F32 R52, R12.reuse, R48, RZ ;  /* 0x000000300c34723c */ /* 0x040ff000000018ff */
[C---:B------:R-:W-:Y:S08]  /*2390*/  HMMA.16816.F32 R48, R12.reuse, R50, RZ ;  /* 0x000000320c30723c */ /* 0x040ff000000018ff */
[C---:B------:R-:W-:Y:S08]  /*23a0*/  HMMA.16816.F32 R44, R12.reuse, R8, RZ ;  /* 0x000000080c2c723c */ /* 0x040ff000000018ff */
[----:B------:R-:W-:Y:S01]  /*23b0*/  HMMA.16816.F32 R12, R12, R10, RZ ;  /* 0x0000000a0c0c723c */ /* 0x000fe200000018ff */
[----:B------:R-:W1:Y:S07]  /*23c0*/  LDSM.16.M88.4 R8, [R201] ;  /* 0x00000000c908783b */ /* 0x000e6e0000000200 */
[C---:B----4-:R-:W-:Y:S08]  /*23d0*/  HMMA.16816.F32 R60, R32.reuse, R24, R60 ;  /* 0x00000018203c723c */ /* 0x050ff0000000183c */
[----:B------:R-:W-:Y:S01]  /*23e0*/  HMMA.16816.F32 R56, R32, R26, R56 ;  /* 0x0000001a2038723c */ /* 0x000fe20000001838 */
[----:B------:R-:W2:Y:S07]  /*23f0*/  LDSM.16.M88.4 R24, [R192+0x800] ;  /* 0x00080000c018783b */ /* 0x000eae0000000200 */
[C---:B------:R-:W-:Y:S08]  /*2400*/  HMMA.16816.F32 R16, R40.reuse, R76, R16 ;  /* 0x0000004c2810723c */ /* 0x040ff00000001810 */
[----:B------:R-:W-:Y:S01]  /*2410*/  HMMA.16816.F32 R64, R40, R78, R64 ;  /* 0x0000004e2840723c */ /* 0x000fe20000001840 */
[----:B------:R-:W-:Y:S07]  /*2420*/  LDSM.16.M88.4 R76, [R205+0xe800] ;  /* 0x00e80000cd4c783b */ /* 0x000fee0000000200 */
[C---:B---3--:R-:W-:Y:S08]  /*2430*/  HMMA.16816.F32 R52, R32.reuse, R20, R52 ;  /* 0x000000142034723c */ /* 0x048ff00000001834 */
[C---:B------:R-:W-:Y:S01]  /*2440*/  HMMA.16816.F32 R48, R32.reuse, R22, R48 ;  /* 0x000000162030723c */ /* 0x040fe20000001830 */
[----:B------:R-:W-:Y:S07]  /*2450*/  LDSM.16.M88.4 R20, [R192+0x1000] ;  /* 0x00100000c014783b */ /* 0x000fee0000000200 */
[C---:B------:R-:W-:Y:S08]  /*2460*/  HMMA.16816.F32 R44, R32.reuse, R80, R44 ;  /* 0x00000050202c723c */ /* 0x040ff0000000182c */
[----:B------:R-:W-:Y:S01]  /*2470*/  HMMA.16816.F32 R32, R32, R82, R12 ;  /* 0x000000522020723c */ /* 0x000fe2000000180c */
[----:B------:R-:W3:Y:S04]  /*2480*/  LDSM.16.M88.4 R80, [R206+0x4000] ;  /* 0x00400000ce50783b */ /* 0x000ee80000000200 */
[----:B------:R-:W4:Y:S03]  /*2490*/  LDSM.16.M88.4 R12, [R192+0x1800] ;  /* 0x00180000c00c783b */ /* 0x000f260000000200 */
[C---:B------:R-:W-:Y:S08]  /*24a0*/  HMMA.16816.F32 R60, R40.reuse, R72, R60 ;  /* 0x00000048283c723c */ /* 0x040ff0000000183c */
[----:B------:R-:W-:Y:S01]  /*24b0*/  HMMA.16816.F32 R56, R40, R74, R56 ;  /* 0x0000004a2838723c */ /* 0x000fe20000001838 */
[----:B------:R-:W-:Y:S07]  /*24c0*/  LDSM.16.M88.4 R72, [R205+0xf000] ;  /* 0x00f00000cd48783b */ /* 0x000fee0000000200 */
[C---:B-1----:R-:W-:Y:S08]  /*24d0*/  HMMA.16816.F32 R16, R8.reuse, R28, R16 ;  /* 0x0000001c0810723c */ /* 0x042ff00000001810 */
[----:B------:R-:W-:Y:S01]  /*24e0*/  HMMA.16816.F32 R64, R8, R30, R64 ;  /* 0x0000001e0840723c */ /* 0x000fe20000001840 */
[----:B------:R-:W-:Y:S07]  /*24f0*/  LDSM.16.M88.4 R28, [R203+0x2800] ;  /* 0x00280000cb1c783b */ /* 0x000fee0000000200 */
[C---:B------:R-:W-:Y:S08]  /*2500*/  HMMA.16816.F32 R52, R40.reuse, R68, R52 ;  /* 0x000000442834723c */ /* 0x040ff00000001834 */
[C---:B------:R-:W-:Y:S01]  /*2510*/  HMMA.16816.F32 R48, R40.reuse, R70, R48 ;  /* 0x000000462830723c */ /* 0x040fe20000001830 */
[----:B------:R-:W-:Y:S07]  /*2520*/  LDSM.16.M88.4 R68, [R205+0xf800] ;  /* 0x00f80000cd44783b */ /* 0x000fee0000000200 */
[C---:B------:R-:W-:Y:S08]  /*2530*/  HMMA.16816.F32 R44, R40.reuse, R36, R44 ;  /* 0x00000024282c723c */ /* 0x040ff0000000182c */
[----:B------:R-:W-:Y:S01]  /*2540*/  HMMA.16816.F32 R40, R40, R38, R32 ;  /* 0x000000262828723c */ /* 0x000fe20000001820 */
[----:B------:R-:W-:Y:S04]  /*2550*/  LDSM.16.M88.4 R36, [R204+0x4000] ;  /* 0x00400000cc24783b */ /* 0x000fe80000000200 */
[----:B------:R-:W1:Y:S03]  /*2560*/  LDSM.16.M88.4 R32, [R203+0x2000] ;  /* 0x00200000cb20783b */ /* 0x000e660000000200 */
[C---:B--2---:R-:W-:Y:S08]  /*2570*/  HMMA.16816.F32 R60, R8.reuse, R24, R60 ;  /* 0x00000018083c723c */ /* 0x044ff0000000183c */
[----:B------:R-:W-:Y:S01]  /*2580*/  HMMA.16816.F32 R56, R8, R26, R56 ;  /* 0x0000001a0838723c */ /* 0x000fe20000001838 */
[----:B------:R-:W-:Y:S07]  /*2590*/  LDSM.16.M88.4 R24, [R203+0x3000] ;  /* 0x00300000cb18783b */ /* 0x000fee0000000200 */
[C---:B---3--:R-:W-:Y:S08]  /*25a0*/  HMMA.16816.F32 R16, R80.reuse, R84, R16 ;  /* 0x000000545010723c */ /* 0x048ff00000001810 */
[----:B------:R-:W-:Y:S08]  /*25b0*/  HMMA.16816.F32 R64, R80, R86, R64 ;  /* 0x000000565040723c */ /* 0x000ff00000001840 */
[C---:B------:R-:W-:Y:S08]  /*25c0*/  HMMA.16816.F32 R52, R8.reuse, R20, R52 ;  /* 0x000000140834723c */ /* 0x040ff00000001834 */
[C---:B------:R-:W-:Y:S01]  /*25d0*/  HMMA.16816.F32 R48, R8.reuse, R22, R48 ;  /* 0x000000160830723c */ /* 0x040fe20000001830 */
[----:B------:R-:W-:Y:S07]  /*25e0*/  LDSM.16.M88.4 R20, [R203+0x3800] ;  /* 0x00380000cb14783b */ /* 0x000fee0000000200 */
[C---:B----4-:R-:W-:Y:S08]  /*25f0*/  HMMA.16816.F32 R44, R8.reuse, R12, R44 ;  /* 0x0000000c082c723c */ /* 0x050ff0000000182c */
[----:B------:R-:W-:Y:S01]  /*2600*/  HMMA.16816.F32 R40, R8, R14, R40 ;  /* 0x0000000e0828723c */ /* 0x000fe20000001828 */
[----:B------:R-:W-:Y:S04]  /*2610*/  LDSM.16.M88.4 R12, [R202+0x4000] ;  /* 0x00400000ca0c783b */ /* 0x000fe80000000200 */
[----:B------:R-:W2:Y:S03]  /*2620*/  LDSM.16.M88.4 R8, [R199+0xe000] ;  /* 0x00e00000c708783b */ /* 0x000ea60000000200 */
        /* <DEDUP_REMOVED lines=13> */
[C---:B------:R-:W-:Y:S08]  /*2700*/  HMMA.16816.F32 R60, R36.reuse, R28, R60 ;  /* 0x0000001c243c723c */ /* 0x040ff0000000183c */
[----:B------:R-:W-:Y:S01]  /*2710*/  HMMA.16816.F32 R56, R36, R30, R56 ;  /* 0x0000001e2438723c */ /* 0x000fe20000001838 */
[----:B------:R-:W3:Y:S07]  /*2720*/  LDSM.16.M88.4 R28, [R199+0xf800] ;  /* 0x00f80000c71c783b */ /* 0x000eee0000000200 */
[C---:B--2---:R-:W-:Y:S08]  /*2730*/  HMMA.16816.F32 R16, R12.reuse, R8, R16 ;  /* 0x000000080c10723c */ /* 0x044ff00000001810 */
[----:B------:R-:W-:Y:S01]  /*2740*/  HMMA.16816.F32 R64, R12, R10, R64 ;  /* 0x0000000a0c40723c */ /* 0x000fe20000001840 */
[----:B------:R-:W-:Y:S07]  /*2750*/  LDSM.16.M88.4 R8, [R192+0x3000] ;  /* 0x00300000c008783b */ /* 0x000fee0000000200 */
[C---:B------:R-:W-:Y:S08]  /*2760*/  HMMA.16816.F32 R52, R36.reuse, R24, R52 ;  /* 0x000000182434723c */ /* 0x040ff00000001834 */
[C---:B------:R-:W-:Y:S01]  /*2770*/  HMMA.16816.F32 R48, R36.reuse, R26, R48 ;  /* 0x0000001a2430723c */ /* 0x040fe20000001830 */
[----:B------:R-:W-:Y:S07]  /*2780*/  LDSM.16.M88.4 R24, [R192+0x2800] ;  /* 0x00280000c018783b */ /* 0x000fee0000000200 */
[C---:B------:R-:W-:Y:S08]  /*2790*/  HMMA.16816.F32 R44, R36.reuse, R20, R44 ;  /* 0x00000014242c723c */ /* 0x040ff0000000182c */
[----:B------:R-:W-:Y:S01]  /*27a0*/  HMMA.16816.F32 R80, R36, R22, R80 ;  /* 0x000000162450723c */ /* 0x000fe20000001850 */
[----:B------:R-:W2:Y:S04]  /*27b0*/  LDSM.16.M88.4 R20, [R205+0x10000] ;  /* 0x01000000cd14783b */ /* 0x000ea80000000200 */
[----:B------:R-:W-:Y:S03]  /*27c0*/  LDSM.16.M88.4 R36, [R204+0x8000] ;  /* 0x00800000cc24783b */ /* 0x000fe60000000200 */
[C---:B-1----:R-:W-:Y:S08]  /*27d0*/  HMMA.16816.F32 R16, R68.reuse, R40, R16 ;  /* 0x000000284410723c */ /* 0x042ff00000001810 */
[----:B------:R-:W-:Y:S01]  /*27e0*/  HMMA.16816.F32 R64, R68, R42, R64 ;  /* 0x0000002a4440723c */ /* 0x000fe20000001840 */
[----:B------:R-:W-:Y:S07]  /*27f0*/  LDSM.16.M88.4 R40, [R205+0x10800] ;  /* 0x01080000cd28783b */ /* 0x000fee0000000200 */
[C---:B------:R-:W-:Y:S08]  /*2800*/  HMMA.16816.F32 R52, R12.reuse, R72, R52 ;  /* 0x000000480c34723c */ /* 0x040ff00000001834 */
[C---:B------:R-:W-:Y:S08]  /*2810*/  HMMA.16816.F32 R60, R12.reuse, R76, R60 ;  /* 0x0000004c0c3c723c */ /* 0x040ff0000000183c */
[C---:B------:R-:W-:Y:S08]  /*2820*/  HMMA.16816.F32 R56, R12.reuse, R78, R56 ;  /* 0x0000004e0c38723c */ /* 0x040ff00000001838 */
[C---:B------:R-:W-:Y:S01]  /*2830*/  HMMA.16816.F32 R72, R12.reuse, R74, R48 ;  /* 0x0000004a0c48723c */ /* 0x040fe20000001830 */
[----:B------:R-:W1:Y:S07]  /*2840*/  LDSM.16.M88.4 R48, [R203+0x4000] ;  /* 0x00400000cb30783b */ /* 0x000e6e0000000200 */
[C---:B---3--:R-:W-:Y:S08]  /*2850*/  HMMA.16816.F32 R44, R12.reuse, R28, R44 ;  /* 0x0000001c0c2c723c */ /* 0x048ff0000000182c */
[----:B------:R-:W-:Y:S01]  /*2860*/  HMMA.16816.F32 R80, R12, R30, R80 ;  /* 0x0000001e0c50723c */ /* 0x000fe20000001850 */
[----:B------:R-:W3:Y:S04]  /*2870*/  LDSM.16.M88.4 R12, [R192+0x3800] ;  /* 0x00380000c00c783b */ /* 0x000ee80000000200 */
[----:B------:R-:W-:Y:S03]  /*2880*/  LDSM.16.M88.4 R28, [R199+0x10000] ;  /* 0x01000000c71c783b */ /* 0x000fe60000000200 */
[C---:B--2---:R-:W-:Y:S08]  /*2890*/  HMMA.16816.F32 R16, R32.reuse, R20, R16 ;  /* 0x000000142010723c */ /* 0x044ff00000001810 */
[----:B------:R-:W-:Y:S01]  /*28a0*/  HMMA.16816.F32 R64, R32, R22, R64 ;  /* 0x000000162040723c */ /* 0x000fe20000001840 */
[----:B------:R-:W-:Y:S07]  /*28b0*/  LDSM.16.M88.4 R20, [R192+0x4000] ;  /* 0x00400000c014783b */ /* 0x000fee0000000200 */
[C---:B------:R-:W-:Y:S08]  /*28c0*/  HMMA.16816.F32 R60, R68.reuse, R24, R60 ;  /* 0x00000018443c723c */ /* 0x040ff0000000183c */
[----:B------:R-:W-:Y:S01]  /*28d0*/  HMMA.16816.F32 R56, R68, R26, R56 ;  /* 0x0000001a4438723c */ /* 0x000fe20000001838 */
[----:B------:R-:W2:Y:S07]  /*28e0*/  LDSM.16.M88.4 R24, [R202+0x8000] ;  /* 0x00800000ca18783b */ /* 0x000eae0000000200 */
[----:B-1----:R-:W-:Y:S08]  /*28f0*/  HMMA.16816.F32 R16, R36, R48, R16 ;  /* 0x000000302410723c */ /* 0x002ff00000001810 */
[----:B---3--:R-:W-:Y:S01]  /*2900*/  HMMA.16816.F32 R76, R68, R12, R44 ;  /* 0x0000000c444c723c */ /* 0x008fe2000000182c */
[----:B------:R-:W1:Y:S07]  /*2910*/  LDSM.16.M88.4 R44, [R203+0x4800] ;  /* 0x00480000cb2c783b */ /* 0x000e6e0000000200 */
[----:B------:R-:W-:Y:S08]  /*2920*/  HMMA.16816.F32 R64, R36, R50, R64 ;  /* 0x000000322440723c */ /* 0x000ff00000001840 */
[C---:B------:R-:W-:Y:S08]  /*2930*/  HMMA.16816.F32 R52, R68.reuse, R8, R52 ;  /* 0x000000084434723c */ /* 0x040ff00000001834 */
[----:B------:R-:W-:Y:S01]  /*2940*/  HMMA.16816.F32 R72, R68, R10, R72 ;  /* 0x0000000a4448723c */ /* 0x000fe20000001848 */
[----:B------:R-:W3:Y:S07]  /*2950*/  LDSM.16.M88.4 R8, [R201+0x8000] ;  /* 0x00800000c908783b */ /* 0x000eee0000000200 */
[C---:B------:R-:W-:Y:S08]  /*2960*/  HMMA.16816.F32 R60, R32.reuse, R40, R60 ;  /* 0x00000028203c723c */ /* 0x040ff0000000183c */
[----:B------:R-:W-:Y:S01]  /*2970*/  HMMA.16816.F32 R56, R32, R42, R56 ;  /* 0x0000002a2038723c */ /* 0x000fe20000001838 */
[----:B------:R-:W4:Y:S07]  /*2980*/  LDSM.16.M88.4 R40, [R199+0x10800] ;  /* 0x01080000c728783b */ /* 0x000f2e0000000200 */
[C---:B--2---:R-:W-:Y:S08]  /*2990*/  HMMA.16816.F32 R16, R24.reuse, R28, R16 ;  /* 0x0000001c1810723c */ /* 0x044ff00000001810 */
[----:B------:R-:W-:Y:S01]  /*29a0*/  HMMA.16816.F32 R64, R24, R30, R64 ;  /* 0x0000001e1840723c */ /* 0x000fe20000001840 */
[----:B------:R-:W2:Y:S07]  /*29b0*/  LDSM.16.M88.4 R28, [R205+0x11000] ;  /* 0x01100000cd1c783b */ /* 0x000eae0000000200 */
[C---:B-1----:R-:W-:Y:S08]  /*29c0*/  HMMA.16816.F32 R60, R36.reuse, R44, R60 ;  /* 0x0000002c243c723c */ /* 0x042ff0000000183c */
[----:B------:R-:W-:Y:S01]  /*29d0*/  HMMA.16816.F32 R56, R36, R46, R56 ;  /* 0x0000002e2438723c */ /* 0x000fe20000001838 */
[----:B------:R-:W-:Y:S07]  /*29e0*/  LDSM.16.M88.4 R44, [R203+0x5000] ;  /* 0x00500000cb2c783b */ /* 0x000fee0000000200 */
[----:B---3--:R-:W-:Y:S08]  /*29f0*/  HMMA.16816.F32 R16, R8, R20, R16 ;  /* 0x000000140810723c */ /* 0x008ff00000001810 */
[----:B------:R-:W-:Y:S01]  /*2a00*/  HMMA.16816.F32 R80, R68, R14, R80 ;  /* 0x0000000e4450723c */ /* 0x000fe20000001850 */
[----:B------:R-:W1:Y:S07]  /*2a10*/  LDSM.16.M88.4 R12, [R192+0x4800] ;  /* 0x00480000c00c783b */ /* 0x000e6e0000000200 */
[----:B------:R-:W-:Y:S01]  /*2a20*/  HMMA.16816.F32 R64, R8, R22, R64 ;  /* 0x000000160840723c */ /* 0x000fe20000001840 */
[----:B------:R-:W3:Y:S07]  /*2a30*/  LDSM.16.M88.4 R20, [R205+0x11800] ;  /* 0x01180000cd14783b */ /* 0x000eee0000000200 */
[----:B----4-:R-:W-:Y:S01]  /*2a40*/  HMMA.16816.F32 R60, R24, R40, R60 ;  /* 0x00000028183c723c */ /* 0x010fe2000000183c */
[----:B------:R-:W-:-:S02]  /*2a50*/  FMUL.FTZ R48, R16, c[0x0][0x2ec] ;  /* 0x0000bb0010307a20 */ /* 0x000fc40000410000 */
[----:B------:R-:W-:-:S04]  /*2a60*/  FMUL.FTZ R49, R19, c[0x0][0x2ec] ;  /* 0x0000bb0013317a20 */ /* 0x000fc80000410000 */
[----:B------:R-:W-:Y:S01]  /*2a70*/  FMUL.FTZ R41, R17, c[0x0][0x2ec] ;  /* 0x0000bb0011297a20 */ /* 0x000fe20000410000 */
[C---:B--2---:R-:W-:Y:S01]  /*2a80*/  HMMA.16816.F32 R52, R32.reuse, R28, R52 ;  /* 0x0000001c2034723c */ /* 0x044fe20000001834 */
[----:B------:R-:W-:Y:S01]  /*2a90*/  FMUL.FTZ R40, R18, c[0x0][0x2ec] ;  /* 0x0000bb0012287a20 */ /* 0x000fe20000410000 */
[----:B------:R-:W-:Y:S01]  /*2aa0*/  MUFU.TANH R49, R49 ;  /* 0x0000003100317308 */ /* 0x000fe20000002400 */
[----:B------:R-:W2:Y:S05]  /*2ab0*/  LDSM.16.M88.4 R16, [R199+0x11000] ;  /* 0x01100000c710783b */ /* 0x000eaa0000000200 */
[----:B------:R-:W-:Y:S01]  /*2ac0*/  HMMA.16816.F32 R72, R32, R30, R72 ;  /* 0x0000001e2048723c */ /* 0x000fe20000001848 */
[----:B------:R-:W4:Y:S01]  /*2ad0*/  LDSM.16.M88.4 R28, [R192+0x5000] ;  /* 0x00500000c01c783b */ /* 0x000f220000000200 */
[----:B------:R-:W5:Y:S06]  /*2ae0*/  MUFU.TANH R41, R41 ;  /* 0x0000002900297308 */ /* 0x000f6c0000002400 */
[----:B------:R-:W-:Y:S02]  /*2af0*/  HMMA.16816.F32 R56, R24, R42, R56 ;  /* 0x0000002a1838723c */ /* 0x000fe40000001838 */
[----:B------:R-:W-:Y:S05]  /*2b00*/  MUFU.TANH R48, R48 ;  /* 0x0000003000307308 */ /* 0x000fea0000002400 */
[----:B------:R-:W-:Y:S01]  /*2b10*/  FMUL.FTZ R42, R64, c[0x0][0x2ec] ;  /* 0x0000bb00402a7a20 */ /* 0x000fe20000410000 */
[----:B-1----:R-:W-:Y:S01]  /*2b20*/  HMMA.16816.F32 R60, R8, R12, R60 ;  /* 0x0000000c083c723c */ /* 0x002fe2000000183c */
[----:B------:R-:W-:Y:S01]  /*2b30*/  FMUL.FTZ R43, R65, c[0x0][0x2ec] ;  /* 0x0000bb00412b7a20 */ /* 0x000fe20000410000 */
[----:B------:R-:W-:Y:S06]  /*2b40*/  MUFU.TANH R40, R40 ;  /* 0x0000002800287308 */ /* 0x000fec0000002400 */
[C---:B------:R-:W-:Y:S02]  /*2b50*/  HMMA.16816.F32 R52, R36.reuse, R44, R52 ;  /* 0x0000002c2434723c */ /* 0x040fe40000001834 */
[----:B------:R-:W1:Y:S05]  /*2b60*/  MUFU.TANH R42, R42 ;  /* 0x0000002a002a7308 */ /* 0x000e6a0000002400 */
[----:B------:R-:W-:Y:S01]  /*2b70*/  FMUL.FTZ R44, R66, c[0x0][0x2ec] ;  /* 0x0000bb00422c7a20 */ /* 0x000fe20000410000 */
[----:B------:R-:W-:Y:S01]  /*2b80*/  HMMA.16816.F32 R72, R36, R46, R72 ;  /* 0x0000002e2448723c */ /* 0x000fe20000001848 */
[----:B------:R-:W-:Y:S01]  /*2b90*/  FMUL.FTZ R45, R67, c[0x0][0x2ec] ;  /* 0x0000bb00432d7a20 */ /* 0x000fe20000410000 */
[----:B------:R-:W-:Y:S06]  /*2ba0*/  MUFU.TANH R43, R43 ;  /* 0x0000002b002b7308 */ /* 0x000fec0000002400 */
[----:B------:R-:W-:Y:S01]  /*2bb0*/  HMMA.16816.F32 R56, R8, R14, R56 ;  /* 0x0000000e0838723c */ /* 0x000fe20000001838 */
[----:B------:R-:W1:Y:S01]  /*2bc0*/  LDSM.16.M88.4 R12, [R203+0x5800] ;  /* 0x00580000cb0c783b */ /* 0x000e620000000200 */
[----:B------:R-:W-:Y:S01]  /*2bd0*/  FMUL.FTZ R46, R60, c[0x0][0x2ec] ;  /* 0x0000bb003c2e7a20 */ /* 0x000fe20000410000 */
[----:B------:R-:W1:Y:S01]  /*2be0*/  MUFU.TANH R44, R44 ;  /* 0x0000002c002c7308 */ /* 0x000e620000002400 */
[----:B------:R-:W-:-:S02]  /*2bf0*/  FMUL.FTZ R50, R62, c[0x0][0x2ec] ;  /* 0x0000bb003e327a20 */ /* 0x000fc40000410000 */
[----:B------:R-:W-:Y:S02]  /*2c00*/  FMUL.FTZ R47, R61, c[0x0][0x2ec] ;  /* 0x0000bb003d2f7a20 */ /* 0x000fe40000410000 */
[----:B---3--:R-:W-:Y:S01]  /*2c10*/  HMMA.16816.F32 R76, R32, R20, R76 ;  /* 0x00000014204c723c */ /* 0x008fe2000000184c */
[----:B------:R-:W-:Y:S02]  /*2c20*/  FMUL.FTZ R60, R63, c[0x0][0x2ec] ;  /* 0x0000bb003f3c7a20 */ /* 0x000fe40000410000 */
[----:B------:R-:W3:Y:S05]  /*2c30*/  MUFU.TANH R45, R45 ;  /* 0x0000002d002d7308 */ /* 0x000eea0000002400 */
[C---:B--2---:R-:W-:Y:S03]  /*2c40*/  HMMA.16816.F32 R52, R24.reuse, R16, R52 ;  /* 0x000000101834723c */ /* 0x044fe60000001834 */
[----:B------:R-:W2:Y:S05]  /*2c50*/  MUFU.TANH R46, R46 ;  /* 0x0000002e002e7308 */ /* 0x000eaa0000002400 */
[----:B------:R-:W-:Y:S01]  /*2c60*/  HMMA.16816.F32 R72, R24, R18, R72 ;  /* 0x000000121848723c */ /* 0x000fe20000001848 */
[----:B------:R-:W2:Y:S01]  /*2c70*/  LDSM.16.M88.4 R16, [R199+0x11800] ;  /* 0x01180000c710783b */ /* 0x000ea20000000200 */
[----:B------:R-:W-:Y:S01]  /*2c80*/  FMUL.FTZ R51, R56, c[0x0][0x2ec] ;  /* 0x0000bb0038337a20 */ /* 0x000fe20000410000 */
[----:B------:R-:W1:Y:S05]  /*2c90*/  MUFU.TANH R50, R50 ;  /* 0x0000003200327308 */ /* 0x000e6a0000002400 */
[----:B------:R-:W-:Y:S01]  /*2ca0*/  HMMA.16816.F32 R80, R32, R22, R80 ;  /* 0x000000162050723c */ /* 0x000fe20000001850 */
[----:B------:R-:W3:Y:S01]  /*2cb0*/  LDSM.16.M88.4 R20, [R192+0x5800] ;  /* 0x00580000c014783b */ /* 0x000ee20000000200 */
[----:B------:R-:W-:-:S04]  /*2cc0*/  DEPBAR.LE SB0, 0x0 ;  /* 0x000080000000791a */ /* 0x000fc80000000000 */
[----:B------:R-:W-:Y:S01]  /*2cd0*/  MUFU.TANH R51, R51 ;  /* 0x0000003300337308 */ /* 0x000fe20000002400 */
[----:B------:R-:W-:Y:S01]  /*2ce0*/  FMUL.FTZ R32, R59, c[0x0][0x2ec] ;  /* 0x0000bb003b207a20 */ /* 0x000fe20000410000 */
[----:B----4-:R-:W-:Y:S06]  /*2cf0*/  HMMA.16816.F32 R52, R8, R28, R52 ;  /* 0x0000001c0834723c */ /* 0x010fec0000001834 */
[----:B------:R-:W-:Y:S01]  /*2d00*/  MUFU.TANH R32, R32 ;  /* 0x0000002000207308 */ /* 0x000fe20000002400 */
[----:B------:R-:W-:Y:S01]  /*2d10*/  FMUL.FTZ R28, R57, c[0x0][0x2ec] ;  /* 0x0000bb00391c7a20 */ /* 0x000fe20000410000 */
[----:B-1----:R-:W-:Y:S01]  /*2d20*/  HMMA.16816.F32 R76, R36, R12, R76 ;  /* 0x0000000c244c723c */ /* 0x002fe2000000184c */
[----:B------:R-:W-:-:S05]  /*2d30*/  FMUL.FTZ R29, R58, c[0x0][0x2ec] ;  /* 0x0000bb003a1d7a20 */ /* 0x000fca0000410000 */
[----:B------:R-:W-:Y:S01]  /*2d40*/  MUFU.TANH R28, R28 ;  /* 0x0000001c001c7308 */ /* 0x000fe20000002400 */
[C---:B------:R-:W-:Y:S01]  /*2d50*/  IADD3 R13, R135.reuse, 0x8, RZ ;  /* 0x00000008870d7810 */ /* 0x040fe20007ffe0ff */
[----:B------:R-:W-:Y:S01]  /*2d60*/  HMMA.16816.F32 R80, R36, R14, R80 ;  /* 0x0000000e2450723c */ /* 0x000fe20000001850 */
[-C--:B------:R-:W-:Y:S02]  /*2d70*/  IMNMX R135, R135, R4.reuse, PT ;  /* 0x0000000487877217 */ /* 0x080fe40003800200 */
[----:B------:R-:W-:Y:S02]  /*2d80*/  IMNMX R2, R13, R4, PT ;  /* 0x000000040d027217 */ /* 0x000fe40003800200 */
[----:B------:R-:W-:Y:S01]  /*2d90*/  IADD3 R4, R3, 0x1, RZ ;  /* 0x0000000103047810 */ /* 0x000fe20007ffe0ff */
[----:B------:R-:W1:Y:S01]  /*2da0*/  MUFU.TANH R29, R29 ;  /* 0x0000001d001d7308 */ /* 0x000e620000002400 */
[-C--:B------:R-:W-:Y:S01]  /*2db0*/  ISETP.GE.AND P3, PT, R6, R135.reuse, PT ;  /* 0x000000870600720c */ /* 0x080fe20003f66270 */
[----:B------:R-:W-:Y:S01]  /*2dc0*/  HMMA.16816.F32 R72, R8, R30, R72 ;  /* 0x0000001e0848723c */ /* 0x000fe20000001848 */
[-C--:B------:R-:W-:Y:S01]  /*2dd0*/  ISETP.GE.AND P6, PT, R4, R135.reuse, PT ;  /* 0x000000870400720c */ /* 0x080fe20003fc6270 */
[----:B------:R-:W-:Y:S01]  /*2de0*/  FMUL.FTZ R52, R52, c[0x0][0x2ec] ;  /* 0x0000bb0034347a20 */ /* 0x000fe20000410000 */
[-C--:B------:R-:W-:Y:S01]  /*2df0*/  ISETP.GE.AND P2, PT, R4, R2.reuse, PT ;  /* 0x000000020400720c */ /* 0x080fe20003f46270 */
[----:B------:R-:W-:Y:S01]  /*2e00*/  FMUL.FTZ R55, R55, c[0x0][0x2ec] ;  /* 0x0000bb0037377a20 */ /* 0x000fe20000410000 */
[----:B------:R-:W-:Y:S01]  /*2e10*/  IADD3 R4, R3, 0x10, RZ ;  /* 0x0000001003047810 */ /* 0x000fe20007ffe0ff */
[----:B------:R-:W4:Y:S01]  /*2e20*/  MUFU.TANH R169, R52 ;  /* 0x0000003400a97308 */ /* 0x000f220000002400 */
[----:B-----5:R-:W-:Y:S01]  /*2e30*/  FSEL R41, R41, -INF , !P6 ;  /* 0xff80000029297808 */ /* 0x020fe20007000000 */
[C---:B--2---:R-:W-:Y:S01]  /*2e40*/  HMMA.16816.F32 R76, R24.reuse, R16, R76 ;  /* 0x00000010184c723c */ /* 0x044fe2000000184c */
[C---:B------:R-:W-:Y:S01]  /*2e50*/  ISETP.GE.AND P1, PT, R4.reuse, R135, PT ;  /* 0x000000870400720c */ /* 0x040fe20003f26270 */
[----:B------:R-:W-:Y:S01]  /*2e60*/  FMUL.FTZ R53, R53, c[0x0][0x2ec] ;  /* 0x0000bb0035357a20 */ /* 0x000fe20000410000 */
[-C--:B------:R-:W-:Y:S01]  /*2e70*/  ISETP.GE.AND P6, PT, R4, R2.reuse, PT ;  /* 0x000000020400720c */ /* 0x080fe20003fc6270 */
[----:B------:R-:W-:Y:S01]  /*2e80*/  FMUL.FTZ R54, R54, c[0x0][0x2ec] ;  /* 0x0000bb0036367a20 */ /* 0x000fe20000410000 */
[C---:B------:R-:W-:Y:S01]  /*2e90*/  IADD3 R12, R3.reuse, 0x9, RZ ;  /* 0x00000009030c7810 */ /* 0x040fe20007ffe0ff */
[----:B------:R-:W-:Y:S01]  /*2ea0*/  MUFU.TANH R47, R47 ;  /* 0x0000002f002f7308 */ /* 0x000fe20000002400 */
[----:B------:R-:W-:Y:S01]  /*2eb0*/  IADD3 R4, R3, 0x11, RZ ;  /* 0x0000001103047810 */ /* 0x000fe20007ffe0ff */
[----:B------:R-:W-:Y:S01]  /*2ec0*/  HMMA.16816.F32 R80, R24, R18, R80 ;  /* 0x000000121850723c */ /* 0x000fe20000001850 */
[----:B------:R-:W-:-:S02]  /*2ed0*/  ISETP.GE.AND P0, PT, R6, R2, PT ;  /* 0x000000020600720c */ /* 0x000fc40003f06270 */
[----:B------:R-:W-:Y:S02]  /*2ee0*/  FSEL R6, R49, -INF , !P2 ;  /* 0xff80000031067808 */ /* 0x000fe40005000000 */
[----:B------:R-:W-:Y:S01]  /*2ef0*/  FSEL R31, R42, -INF , !P3 ;  /* 0xff8000002a1f7808 */ /* 0x000fe20005800000 */
[----:B------:R-:W-:Y:S01]  /*2f00*/  MUFU.TANH R60, R60 ;  /* 0x0000003c003c7308 */ /* 0x000fe20000002400 */
[-C--:B------:R-:W-:Y:S01]  /*2f10*/  ISETP.GE.AND P5, PT, R12, R135.reuse, PT ;  /* 0x000000870c00720c */ /* 0x080fe20003fa6270 */
[----:B------:R-:W-:Y:S01]  /*2f20*/  FMUL.FTZ R72, R72, c[0x0][0x2ec] ;  /* 0x0000bb0048487a20 */ /* 0x000fe20000410000 */
[C---:B------:R-:W-:Y:S01]  /*2f30*/  ISETP.GE.AND P2, PT, R4.reuse, R135, PT ;  /* 0x000000870400720c */ /* 0x040fe20003f46270 */
[----:B------:R-:W-:Y:S01]  /*2f40*/  FMUL.FTZ R73, R73, c[0x0][0x2ec] ;  /* 0x0000bb0049497a20 */ /* 0x000fe20000410000 */
[-C--:B------:R-:W-:Y:S01]  /*2f50*/  ISETP.GE.AND P3, PT, R4, R2.reuse, PT ;  /* 0x000000020400720c */ /* 0x080fe20003f66270 */
[----:B------:R-:W-:Y:S01]  /*2f60*/  FMUL.FTZ R74, R74, c[0x0][0x2ec] ;  /* 0x0000bb004a4a7a20 */ /* 0x000fe20000410000 */
[C---:B------:R-:W-:Y:S01]  /*2f70*/  IADD3 R4, R3.reuse, 0x18, RZ ;  /* 0x0000001803047810 */ /* 0x040fe20007ffe0ff */
[----:B------:R-:W2:Y:S01]  /*2f80*/  MUFU.TANH R167, R72 ;  /* 0x0000004800a77308 */ /* 0x000ea20000002400 */
[----:B------:R-:W-:Y:S01]  /*2f90*/  ISETP.GE.AND P4, PT, R12, R2, PT ;  /* 0x000000020c00720c */ /* 0x000fe20003f86270 */
[----:B---3--:R-:W-:Y:S01]  /*2fa0*/  HMMA.16816.F32 R76, R8, R20, R76 ;  /* 0x00000014084c723c */ /* 0x008fe2000000184c */
[----:B------:R-:W-:Y:S01]  /*2fb0*/  IADD3 R12, R3, 0x19, RZ ;  /* 0x00000019030c7810 */ /* 0x000fe20007ffe0ff */
[----:B------:R-:W-:Y:S01]  /*2fc0*/  FMUL.FTZ R75, R75, c[0x0][0x2ec] ;  /* 0x0000bb004b4b7a20 */ /* 0x000fe20000410000 */
[----:B------:R-:W-:-:S02]  /*2fd0*/  FSEL R44, R44, -INF , !P0 ;  /* 0xff8000002c2c7808 */ /* 0x000fc40004000000 */
[----:B------:R-:W-:Y:S01]  /*2fe0*/  FSEL R43, R43, -INF , !P5 ;  /* 0xff8000002b2b7808 */ /* 0x000fe20006800000 */
[----:B------:R-:W-:Y:S01]  /*2ff0*/  MUFU.TANH R174, R55 ;  /* 0x0000003700ae7308 */ /* 0x000fe20000002400 */
[CC--:B------:R-:W-:Y:S01]  /*3000*/  ISETP.GE.AND P0, PT, R4.reuse, R135.reuse, PT ;  /* 0x000000870400720c */ /* 0x0c0fe20003f06270 */
[----:B------:R-:W-:Y:S01]  /*3010*/  HMMA.16816.F32 R20, R8, R22, R80 ;  /* 0x000000160814723c */ /* 0x000fe20000001850 */
[----:B------:R-:W-:Y:S02]  /*3020*/  ISETP.GE.AND P5, PT, R4, R2, PT ;  /* 0x000000020400720c */ /* 0x000fe40003fa6270 */
[----:B------:R-:W-:Y:S02]  /*3030*/  FSEL R4, R45, -INF , !P4 ;  /* 0xff8000002d047808 */ /* 0x000fe40006000000 */
[----:B------:R-:W-:Y:S01]  /*3040*/  FSEL R17, R46, -INF , !P1 ;  /* 0xff8000002e117808 */ /* 0x000fe20004800000 */
[----:B------:R-:W-:Y:S01]  /*3050*/  MUFU.TANH R161, R53 ;  /* 0x0000003500a17308 */ /* 0x000fe20000002400 */
[----:B------:R-:W-:-:S02]  /*3060*/  ISETP.GE.AND P4, PT, R12, R135, PT ;  /* 0x000000870c00720c */ /* 0x000fc40003f86270 */
[-C--:B------:R-:W-:Y:S02]  /*3070*/  ISETP.GE.AND P1, PT, R12, R2.reuse, PT ;  /* 0x000000020c00720c */ /* 0x080fe40003f26270 */
[C---:B------:R-:W-:Y:S02]  /*3080*/  IADD3 R12, R3.reuse, 0x20, RZ ;  /* 0x00000020030c7810 */ /* 0x040fe40007ffe0ff */
[----:B------:R-:W-:Y:S01]  /*3090*/  FSEL R14, R50, -INF , !P6 ;  /* 0xff800000320e7808 */ /* 0x000fe20007000000 */
[----:B------:R-:W-:Y:S01]  /*30a0*/  MUFU.TANH R164, R54 ;  /* 0x0000003600a47308 */ /* 0x000fe20000002400 */
[----:B------:R-:W-:Y:S01]  /*30b0*/  IADD3 R8, R3, 0x28, RZ ;  /* 0x0000002803087810 */ /* 0x000fe20007ffe0ff */
[----:B------:R-:W-:Y:S01]  /*30c0*/  FMUL.FTZ R79, R79, c[0x0][0x2ec] ;  /* 0x0000bb004f4f7a20 */ /* 0x000fe20000410000 */
[-C--:B------:R-:W-:Y:S01]  /*30d0*/  ISETP.GE.AND P6, PT, R12, R135.reuse, PT ;  /* 0x000000870c00720c */ /* 0x080fe20003fc6270 */
[----:B------:R-:W-:Y:S01]  /*30e0*/  FMUL.FTZ R76, R76, c[0x0][0x2ec] ;  /* 0x0000bb004c4c7a20 */ /* 0x000fe20000410000 */
[----:B------:R-:W-:Y:S01]  /*30f0*/  IADD3 R11, R3, 0x29, RZ ;  /* 0x00000029030b7810 */ /* 0x000fe20007ffe0ff */
[----:B------:R-:W-:Y:S01]  /*3100*/  FMUL.FTZ R77, R77, c[0x0][0x2ec] ;  /* 0x0000bb004d4d7a20 */ /* 0x000fe20000410000 */
[----:B-1----:R-:W-:Y:S01]  /*3110*/  FSEL R10, R29, -INF , !P5 ;  /* 0xff8000001d0a7808 */ /* 0x002fe20006800000 */
[----:B------:R-:W1:Y:S01]  /*3120*/  MUFU.TANH R142, R79 ;  /* 0x0000004f008e7308 */ /* 0x000e620000002400 */
[----:B------:R-:W-:Y:S01]  /*3130*/  FSEL R9, R28, -INF , !P4 ;  /* 0xff8000001c097808 */ /* 0x000fe20006000000 */
[----:B------:R-:W-:Y:S01]  /*3140*/  FMUL.FTZ R78, R78, c[0x0][0x2ec] ;  /* 0x0000bb004e4e7a20 */ /* 0x000fe20000410000 */
[-C--:B------:R-:W-:Y:S01]  /*3150*/  ISETP.GE.AND P5, PT, R8, R135.reuse, PT ;  /* 0x000000870800720c */ /* 0x080fe20003fa6270 */
[----:B------:R-:W-:Y:S01]  /*3160*/  FMUL.FTZ R20, R20, c[0x0][0x2ec] ;  /* 0x0000bb0014147a20 */ /* 0x000fe20000410000 */
[-C--:B------:R-:W-:Y:S01]  /*3170*/  ISETP.GE.AND P4, PT, R8, R2.reuse, PT ;  /* 0x000000020800720c */ /* 0x080fe20003f86270 */
[----:B------:R-:W-:Y:S01]  /*3180*/  FMUL.FTZ R21, R21, c[0x0][0x2ec] ;  /* 0x0000bb0015157a20 */ /* 0x000fe20000410000 */
[----:B------:R-:W-:Y:S01]  /*3190*/  FSEL R8, R32, -INF , !P1 ;  /* 0xff80000020087808 */ /* 0x000fe20004800000 */
[----:B------:R-:W-:Y:S01]  /*31a0*/  MUFU.TANH R163, R73 ;  /* 0x0000004900a37308 */ /* 0x000fe20000002400 */
[----:B----4-:R-:W-:Y:S01]  /*31b0*/  FSEL R169, R169, -INF , !P6 ;  /* 0xff800000a9a97808 */ /* 0x010fe20007000000 */
[----:B------:R-:W-:Y:S01]  /*31c0*/  FMUL.FTZ R22, R22, c[0x0][0x2ec] ;  /* 0x0000bb0016167a20 */ /* 0x000fe20000410000 */
[----:B------:R-:W-:Y:S01]  /*31d0*/  ISETP.GE.AND P1, PT, R11, R135, PT ;  /* 0x000000870b00720c */ /* 0x000fe20003f26270 */
[----:B------:R-:W-:Y:S01]  /*31e0*/  FMUL.FTZ R23, R23, c[0x0][0x2ec] ;  /* 0x0000bb0017177a20 */ /* 0x000fe20000410000 */
[----:B------:R-:W-:-:S02]  /*31f0*/  ISETP.GE.AND P6, PT, R11, R2, PT ;  /* 0x000000020b00720c */ /* 0x000fc40003fc6270 */
[C---:B------:R-:W-:Y:S01]  /*3200*/  IADD3 R11, R3.reuse, 0x31, RZ ;  /* 0x00000031030b7810 */ /* 0x040fe20007ffe0ff */
[----:B------:R-:W3:Y:S01]  /*3210*/  MUFU.TANH R168, R74 ;  /* 0x0000004a00a87308 */ /* 0x000ee20000002400 */
[----:B------:R-:W-:Y:S02]  /*3220*/  IADD3 R16, R3, 0x21, RZ ;  /* 0x0000002103107810 */ /* 0x000fe40007ffe0ff */
[----:B--2---:R-:W-:Y:S02]  /*3230*/  FSEL R167, R167, -INF , !P5 ;  /* 0xff800000a7a77808 */ /* 0x004fe40006800000 */
[----:B------:R-:W-:Y:S02]  /*3240*/  FSEL R13, R51, -INF , !P0 ;  /* 0xff800000330d7808 */ /* 0x000fe40004000000 */
[-C--:B------:R-:W-:Y:S01]  /*3250*/  ISETP.GE.AND P5, PT, R11, R2.reuse, PT ;  /* 0x000000020b00720c */ /* 0x080fe20003fa6270 */
[----:B------:R-:W2:Y:S01]  /*3260*/  MUFU.TANH R172, R75 ;  /* 0x0000004b00ac7308 */ /* 0x000ea20000002400 */
[----:B------:R-:W-:-:S02]  /*3270*/  ISETP.GE.AND P0, PT, R16, R2, PT ;  /* 0x000000021000720c */ /* 0x000fc40003f06270 */
[----:B------:R-:W-:Y:S02]  /*3280*/  FSEL R15, R47, -INF , !P2 ;  /* 0xff8000002f0f7808 */ /* 0x000fe40005000000 */
[----:B------:R-:W-:Y:S02]  /*3290*/  ISETP.GE.AND P2, PT, R12, R2, PT ;  /* 0x000000020c00720c */ /* 0x000fe40003f46270 */
[----:B-1----:R-:W-:Y:S01]  /*32a0*/  FSEL R142, R142, -INF , !P5 ;  /* 0xff8000008e8e7808 */ /* 0x002fe20006800000 */
[----:B------:R-:W1:Y:S01]  /*32b0*/  MUFU.TANH R173, R76 ;  /* 0x0000004c00ad7308 */ /* 0x000e620000002400 */
[----:B------:R-:W-:Y:S02]  /*32c0*/  FSEL R12, R60, -INF , !P3 ;  /* 0xff8000003c0c7808 */ /* 0x000fe40005800000 */
[----:B------:R-:W-:Y:S02]  /*32d0*/  FSEL R174, R174, -INF , !P0 ;  /* 0xff800000aeae7808 */ /* 0x000fe40004000000 */
[----:B------:R-:W-:-:S02]  /*32e0*/  ISETP.GE.AND P5, PT, R133, 0x2, PT ;  /* 0x000000028500780c */ /* 0x000fc40003fa6270 */
[-C--:B------:R-:W-:Y:S01]  /*32f0*/  ISETP.GE.AND P3, PT, R16, R135.reuse, PT ;  /* 0x000000871000720c */ /* 0x080fe20003f66270 */
[----:B------:R-:W-:Y:S01]  /*3300*/  MUFU.TANH R171, R77 ;  /* 0x0000004d00ab7308 */ /* 0x000fe20000002400 */
[----:B------:R-:W-:Y:S02]  /*3310*/  ISETP.GE.AND P0, PT, R11, R135, PT ;  /* 0x000000870b00720c */ /* 0x000fe40003f06270 */
[C---:B------:R-:W-:Y:S02]  /*3320*/  IADD3 R16, R3.reuse, 0x30, RZ ;  /* 0x0000003003107810 */ /* 0x040fe40007ffe0ff */
[----:B------:R-:W-:Y:S02]  /*3330*/  IADD3 R11, R3, 0x38, RZ ;  /* 0x00000038030b7810 */ /* 0x000fe40007ffe0ff */
[----:B------:R-:W-:Y:S01]  /*3340*/  FSEL R164, R164, -INF , !P2 ;  /* 0xff800000a4a47808 */ /* 0x000fe20005000000 */
[----:B------:R-:W4:Y:S01]  /*3350*/  MUFU.TANH R166, R78 ;  /* 0x0000004e00a67308 */ /* 0x000f220000002400 */
[----:B------:R-:W-:-:S02]  /*3360*/  FSEL R161, R161, -INF , !P3 ;  /* 0xff800000a1a17808 */ /* 0x000fc40005800000 */
[----:B---3--:R-:W-:Y:S02]  /*3370*/  FSEL R168, R168, -INF , !P4 ;  /* 0xff800000a8a87808 */ /* 0x008fe40006000000 */
[----:B------:R-:W-:Y:S02]  /*3380*/  FSEL R163, R163, -INF , !P1 ;  /* 0xff800000a3a37808 */ /* 0x000fe40004800000 */
[CC--:B------:R-:W-:Y:S01]  /*3390*/  ISETP.GE.AND P2, PT, R16.reuse, R135.reuse, PT ;  /* 0x000000871000720c */ /* 0x0c0fe20003f46270 */
[----:B------:R-:W3:Y:S01]  /*33a0*/  MUFU.TANH R143, R20 ;  /* 0x00000014008f7308 */ /* 0x000ee20000002400 */
[-C--:B------:R-:W-:Y:S02]  /*33b0*/  ISETP.GE.AND P3, PT, R16, R2.reuse, PT ;  /* 0x000000021000720c */ /* 0x080fe40003f66270 */
[C---:B------:R-:W-:Y:S02]  /*33c0*/  ISETP.GE.AND P4, PT, R11.reuse, R135, PT ;  /* 0x000000870b00720c */ /* 0x040fe40003f86270 */
[----:B------:R-:W-:-:S02]  /*33d0*/  ISETP.GE.AND P1, PT, R11, R2, PT ;  /* 0x000000020b00720c */ /* 0x000fc40003f26270 */
[----:B------:R-:W-:Y:S01]  /*33e0*/  IADD3 R11, R3, 0x39, RZ ;  /* 0x00000039030b7810 */ /* 0x000fe20007ffe0ff */
[----:B------:R-:W-:Y:S01]  /*33f0*/  MUFU.TANH R141, R21 ;  /* 0x00000015008d7308 */ /* 0x000fe20000002400 */
[----:B--2---:R-:W-:Y:S02]  /*3400*/  FSEL R172, R172, -INF , !P6 ;  /* 0xff800000acac7808 */ /* 0x004fe40007000000 */
[----:B-1----:R-:W-:Y:S02]  /*3410*/  FSEL R173, R173, -INF , !P2 ;  /* 0xff800000adad7808 */ /* 0x002fe40005000000 */
[----:B----4-:R-:W-:Y:S02]  /*3420*/  FSEL R166, R166, -INF , !P3 ;  /* 0xff800000a6a67808 */ /* 0x010fe40005800000 */
[----:B------:R-:W-:Y:S01]  /*3430*/  FSEL R171, R171, -INF , !P0 ;  /* 0xff800000abab7808 */ /* 0x000fe20004000000 */
[----:B------:R-:W1:Y:S01]  /*3440*/  MUFU.TANH R140, R22 ;  /* 0x00000016008c7308 */ /* 0x000e620000002400 */
[----:B------:R-:W-:Y:S01]  /*3450*/  BAR.SYNC.DEFER_BLOCKING 0x0 ;  /* 0x0000000000007b1d */ /* 0x000fe20000010000 */
[----:B------:R-:W-:-:S02]  /*3460*/  ISETP.GE.AND P6, PT, R3, R135, PT ;  /* 0x000000870300720c */ /* 0x000fc40003fc6270 */
[-C--:B------:R-:W-:Y:S02]  /*3470*/  ISETP.GE.AND P2, PT, R3, R2.reuse, PT ;  /* 0x000000020300720c */ /* 0x080fe40003f46270 */
[C---:B------:R-:W-:Y:S02]  /*3480*/  ISETP.GE.AND P3, PT, R11.reuse, R135, PT ;  /* 0x000000870b00720c */ /* 0x040fe40003f66270 */
[----:B------:R-:W2:Y:S01]  /*3490*/  MUFU.TANH R162, R23 ;  /* 0x0000001700a27308 */ /* 0x000ea20000002400 */
[----:B------:R-:W-:Y:S02]  /*34a0*/  ISETP.GE.AND P0, PT, R11, R2, PT ;  /* 0x000000020b00720c */ /* 0x000fe40003f06270 */
[----:B---3--:R-:W-:Y:S02]  /*34b0*/  FSEL R143, R143, -INF , !P4 ;  /* 0xff8000008f8f7808 */ /* 0x008fe40006000000 */
[----:B------:R-:W-:Y:S02]  /*34c0*/  FSEL R48, R48, -INF , !P6 ;  /* 0xff80000030307808 */ /* 0x000fe40007000000 */
[----:B------:R-:W-:-:S02]  /*34d0*/  FSEL R40, R40, -INF , !P2 ;  /* 0xff80000028287808 */ /* 0x000fc40005000000 */
[----:B-1----:R-:W-:Y:S02]  /*34e0*/  FSEL R140, R140, -INF , !P1 ;  /* 0xff8000008c8c7808 */ /* 0x002fe40004800000 */
[----:B------:R-:W-:Y:S02]  /*34f0*/  FSEL R141, R141, -INF , !P3 ;  /* 0xff8000008d8d7808 */ /* 0x000fe40005800000 */
[----:B--2---:R-:W-:Y:S01]  /*3500*/  FSEL R162, R162, -INF , !P0 ;  /* 0xff800000a2a27808 */ /* 0x004fe20004000000 */
        /* <DEDUP_REMOVED lines=56> */
.L_x_138:
[----:B------:R-:W-:Y:S05]  /*3890*/  BSYNC B0 ;  /* 0x0000000000007941 */ /* 0x000fea0003800000 */
.L_x_137:
[----:B------:R-:W0:Y:S02]  /*38a0*/  LDGDEPBAR ;  /* 0x00000000000079af */ /* 0x000e240000000000 */
.L_x_136:
        /* <DEDUP_REMOVED lines=45> */
[----:B------:R-:W-:Y:S04]  /*3b80*/  LDSM.16.MT88.4 R64, [R196+0x14000] ;  /* 0x01400000c440783b */ /* 0x000fe80000004200 */
[----:B------:R-:W-:Y:S04]  /*3b90*/  LDSM.16.MT88.4 R72, [R200+0x16000] ;  /* 0x01600000c848783b */ /* 0x000fe80000004200 */
[----:B------:R-:W-:Y:S04]  /*3ba0*/  LDSM.16.MT88.4 R80, [R198+0x16000] ;  /* 0x01600000c650783b */ /* 0x000fe80000004200 */
[----:B------:R-:W-:Y:S01]  /*3bb0*/  LDSM.16.MT88.4 R88, [R197+0x16000] ;  /* 0x01600000c558783b */ /* 0x000fe20000004200 */
[----:B-1----:R-:W-:-:S03]  /*3bc0*/  FMNMX.FTZ R132, R11, R132, !PT ;  /* 0x000000840b847209 */ /* 0x002fc60007810000 */
[----:B------:R-:W-:Y:S01]  /*3bd0*/  LDSM.16.MT88.4 R20, [R200+0x12800] ;  /* 0x01280000c814783b */ /* 0x000fe20000004200 */
[----:B--2---:R-:W-:Y:S01]  /*3be0*/  FMNMX.FTZ R3, R16, R3, !PT ;  /* 0x0000000310037209 */ /* 0x004fe20007810000 */
[C---:B------:R-:W-:Y:S01]  /*3bf0*/  FMUL.FTZ R170, R132.reuse, c[0x0][0x23c] ;  /* 0x00008f0084aa7a20 */ /* 0x040fe20000410000 */
[----:B------:R-:W-:Y:S01]  /*3c00*/  FSETP.NEU.FTZ.AND P0, PT, R132, -INF , PT ;  /* 0xff8000008400780b */ /* 0x000fe20003f1d000 */
[----:B------:R-:W-:Y:S02]  /*3c10*/  LDSM.16.MT88.4 R136, [R198+0x12800] ;  /* 0x01280000c688783b */ /* 0x000fe40000004200 */
        /* <DEDUP_REMOVED lines=9> */
[--C-:B------:R-:W-:Y:S01]  /*3cb0*/  FFMA.FTZ R154, R40, c[0x0][0x23c], -R165.reuse ;  /* 0x00008f00289a7a23 */ /* 0x100fe200000108a5 */
[----:B------:R-:W-:Y:S01]  /*3cc0*/  LDSM.16.MT88.4 R48, [R198+0x14000] ;  /* 0x01400000c630783b */ /* 0x000fe20000004200 */
[----:B------:R-:W-:Y:S01]  /*3cd0*/  FFMA.FTZ R155, R31, c[0x0][0x23c], -R170 ;  /* 0x00008f001f9b7a23 */ /* 0x000fe200000108aa */
[----:B------:R-:W-:Y:S01]  /*3ce0*/  MUFU.EX2 R152, R152 ;  /* 0x0000009800987308 */ /* 0x000fe20000000800 */
[--C-:B------:R-:W-:Y:S01]  /*3cf0*/  FFMA.FTZ R159, R6, c[0x0][0x23c], -R165.reuse ;  /* 0x00008f00069f7a23 */ /* 0x100fe200000108a5 */
[----:B------:R-:W1:Y:S01]  /*3d00*/  LDSM.16.MT88.4 R40, [R200+0x14000] ;  /* 0x01400000c828783b */ /* 0x000e620000004200 */
[----:B------:R-:W-:-:S02]  /*3d10*/  FFMA.FTZ R156, R44, c[0x0][0x23c], -R165 ;  /* 0x00008f002c9c7a23 */ /* 0x000fc400000108a5 */
[--C-:B------:R-:W-:Y:S01]  /*3d20*/  FFMA.FTZ R151, R4, c[0x0][0x23c], -R165.reuse ;  /* 0x00008f0004977a23 */ /* 0x100fe200000108a5 */
[----:B------:R-:W-:Y:S01]  /*3d30*/  LDSM.16.MT88.4 R28, [R196+0x12800] ;  /* 0x01280000c41c783b */ /* 0x000fe20000004200 */
[--C-:B------:R-:W-:Y:S01]  /*3d40*/  FFMA.FTZ R153, R17, c[0x0][0x23c], -R170.reuse ;  /* 0x00008f0011997a23 */ /* 0x100fe200000108aa */
[----:B------:R-:W2:Y:S01]  /*3d50*/  MUFU.EX2 R157, R157 ;  /* 0x0000009d009d7308 */ /* 0x000ea20000000800 */
[--C-:B------:R-:W-:Y:S01]  /*3d60*/  FFMA.FTZ R144, R9, c[0x0][0x23c], -R170.reuse ;  /* 0x00008f0009907a23 */ /* 0x100fe200000108aa */
[----:B------:R-:W3:Y:S01]  /*3d70*/  LDSM.16.MT88.4 R4, [R196+0x16000] ;  /* 0x01600000c404783b */ /* 0x000ee20000004200 */
[--C-:B------:R-:W-:Y:S02]  /*3d80*/  FFMA.FTZ R149, R10, c[0x0][0x23c], -R165.reuse ;  /* 0x00008f000a957a23 */ /* 0x100fe400000108a5 */
[--C-:B------:R-:W-:Y:S01]  /*3d90*/  FFMA.FTZ R0, R8, c[0x0][0x23c], -R165.reuse ;  /* 0x00008f0008007a23 */ /* 0x100fe200000108a5 */
[----:B------:R-:W-:Y:S01]  /*3da0*/  LDSM.16.MT88.4 R16, [R197+0x14800] ;  /* 0x01480000c510783b */ /* 0x000fe20000004200 */
[--C-:B------:R-:W-:Y:S01]  /*3db0*/  FFMA.FTZ R146, R15, c[0x0][0x23c], -R170.reuse ;  /* 0x00008f000f927a23 */ /* 0x100fe200000108aa */
[----:B------:R-:W-:Y:S01]  /*3dc0*/  MUFU.EX2 R155, R155 ;  /* 0x0000009b009b7308 */ /* 0x000fe20000000800 */
[----:B------:R-:W-:Y:S01]  /*3dd0*/  FFMA.FTZ R147, R13, c[0x0][0x23c], -R170 ;  /* 0x00008f000d937a23 */ /* 0x000fe200000108aa */
[----:B------:R-:W4:Y:S01]  /*3de0*/  LDSM.16.MT88.4 R8, [R200+0x14800] ;  /* 0x01480000c808783b */ /* 0x000f220000004200 */
[----:B------:R-:W-:-:S02]  /*3df0*/  FFMA.FTZ R150, R14, c[0x0][0x23c], -R165 ;  /* 0x00008f000e967a23 */ /* 0x000fc400000108a5 */
[----:B------:R-:W-:Y:S02]  /*3e00*/  FFMA.FTZ R145, R12, c[0x0][0x23c], -R165 ;  /* 0x00008f000c917a23 */ /* 0x000fe400000108a5 */
[----:B------:R-:W5:Y:S01]  /*3e10*/  LDSM.16.MT88.4 R12, [R196+0x14800] ;  /* 0x01480000c40c783b */ /* 0x000f620000004200 */
[----:B------:R-:W1:Y:S01]  /*3e20*/  MUFU.EX2 R148, R148 ;  /* 0x0000009400947308 */ /* 0x000e620000000800 */
[----:B--2---:R-:W-:Y:S01]  /*3e30*/  F2FP.PACK_AB R96, R152, R157 ;  /* 0x0000009d9860723e */ /* 0x004fe200000000ff */
[--C-:B------:R-:W-:Y:S02]  /*3e40*/  FFMA.FTZ R158, R169, c[0x0][0x23c], -R170.reuse ;  /* 0x00008f00a99e7a23 */ /* 0x100fe400000108aa */
[--C-:B------:R-:W-:Y:S02]  /*3e50*/  FFMA.FTZ R160, R167, c[0x0][0x23c], -R170.reuse ;  /* 0x00008f00a7a07a23 */ /* 0x100fe400000108aa */
[--C-:B------:R-:W-:Y:S02]  /*3e60*/  FFMA.FTZ R161, R161, c[0x0][0x23c], -R170.reuse ;  /* 0x00008f00a1a17a23 */ /* 0x100fe400000108aa */
[----:B------:R-:W-:Y:S01]  /*3e70*/  MUFU.EX2 R154, R154 ;  /* 0x0000009a009a7308 */ /* 0x000fe20000000800 */
[----:B------:R-:W-:-:S02]  /*3e80*/  FFMA.FTZ R163, R163, c[0x0][0x23c], -R170 ;  /* 0x00008f00a3a37a23 */ /* 0x000fc400000108aa */
[--C-:B------:R-:W-:Y:S02]  /*3e90*/  FFMA.FTZ R164, R164, c[0x0][0x23c], -R165.reuse ;  /* 0x00008f00a4a47a23 */ /* 0x100fe400000108a5 */
[--C-:B------:R-:W-:Y:S02]  /*3ea0*/  FFMA.FTZ R167, R174, c[0x0][0x23c], -R165.reuse ;  /* 0x00008f00aea77a23 */ /* 0x100fe400000108a5 */
[--C-:B------:R-:W-:Y:S01]  /*3eb0*/  FFMA.FTZ R168, R168, c[0x0][0x23c], -R165.reuse ;  /* 0x00008f00a8a87a23 */ /* 0x100fe200000108a5 */
[----:B------:R-:W2:Y:S01]  /*3ec0*/  MUFU.EX2 R159, R159 ;  /* 0x0000009f009f7308 */ /* 0x000ea20000000800 */
[----:B-1----:R-:W-:Y:S01]  /*3ed0*/  F2FP.PACK_AB R98, R148, R155 ;  /* 0x0000009b9462723e */ /* 0x002fe200000000ff */
        /* <DEDUP_REMOVED lines=8> */
[----:B------:R-:W1:Y:S01]  /*3f60*/  MUFU.EX2 R151, R151 ;  /* 0x0000009700977308 */ /* 0x000e620000000800 */
[----:B--2---:R-:W-:Y:S01]  /*3f70*/  F2FP.PACK_AB R97, R159, R154 ;  /* 0x0000009a9f61723e */ /* 0x004fe200000000ff */
        /* <DEDUP_REMOVED lines=8> */
[----:B-1----:R-:W-:Y:S01]  /*4000*/  F2FP.PACK_AB R99, R151, R156 ;  /* 0x0000009c9763723e */ /* 0x002fe200000000ff */
[----:B------:R-:W1:Y:S01]  /*4010*/  MUFU.EX2 R146, R146 ;  /* 0x0000009200927308 */ /* 0x000e620000000800 */
        /* <DEDUP_REMOVED lines=45> */
[----:B------:R-:W4:Y:S06]  /*42f0*/  MUFU.EX2 R221, R221 ;  /* 0x000000dd00dd7308 */ /* 0x000f2c0000000800 */
[C---:B---3--:R-:W-:Y:S07]  /*4300*/  HMMA.16816.F32 R92, R96.reuse, R4, RZ ;  /* 0x00000004605c723c */ /* 0x048fee00000018ff */
[----:B-1----:R-:W-:Y:S01]  /*4310*/  F2FP.PACK_AB R4, R146, R153 ;  /* 0x000000999204723e */ /* 0x002fe200000000ff */
[----:B------:R-:W-:Y:S01]  /*4320*/  HMMA.16816.F32 R96, R96, R6, RZ ;  /* 0x000000066060723c */ /* 0x000fe200000018ff */
[----:B--2---:R-:W-:Y:S01]  /*4330*/  F2FP.PACK_AB R5, R145, R150 ;  /* 0x000000969105723e */ /* 0x004fe200000000ff */
[----:B------:R-:W-:-:S02]  /*4340*/  FADD.FTZ R153, R153, R148 ;  /* 0x0000009499997221 */ /* 0x000fc40000010000 */
[----:B------:R-:W-:Y:S02]  /*4350*/  FADD.FTZ R150, R150, R151 ;  /* 0x0000009796967221 */ /* 0x000fe40000010000 */
[----:B------:R-:W-:Y:S01]  /*4360*/  FADD.FTZ R146, R146, R153 ;  /* 0x0000009992927221 */ /* 0x000fe20000010000 */
[----:B------:R-:W-:Y:S01]  /*4370*/  F2FP.PACK_AB R6, R144, R147 ;  /* 0x000000939006723e */ /* 0x000fe200000000ff */
[----:B------:R-:W-:Y:S01]  /*4380*/  FADD.FTZ R150, R145, R150 ;  /* 0x0000009691967221 */ /* 0x000fe20000010000 */
[----:B------:R-:W-:Y:S01]  /*4390*/  F2FP.PACK_AB R7, R0, R149 ;  /* 0x000000950007723e */ /* 0x000fe200000000ff */
[----:B------:R-:W-:Y:S02]  /*43a0*/  FADD.FTZ R147, R147, R146 ;  /* 0x0000009293937221 */ /* 0x000fe40000010000 */
[----:B------:R-:W-:Y:S02]  /*43b0*/  FADD.FTZ R149, R149, R150 ;  /* 0x0000009695957221 */ /* 0x000fe40000010000 */
[----:B------:R-:W-:-:S02]  /*43c0*/  FADD.FTZ R147, R144, R147 ;  /* 0x0000009390937221 */ /* 0x000fc40000010000 */
[----:B----4-:R-:W-:Y:S01]  /*43d0*/  HMMA.16816.F32 R36, R4, R8, R36 ;  /* 0x000000080424723c */ /* 0x010fe20000001824 */
        /* <DEDUP_REMOVED lines=9> */
[C---:B-----5:R-:W-:Y:S08]  /*4470*/  HMMA.16816.F32 R60, R4.reuse, R12, R60 ;  /* 0x0000000c043c723c */ /* 0x060ff0000000183c */
[C---:B------:R-:W-:Y:S01]  /*4480*/  HMMA.16816.F32 R64, R4.reuse, R14, R64 ;  /* 0x0000000e0440723c */ /* 0x040fe20000001840 */
[----:B------:R-:W4:Y:S07]  /*4490*/  LDSM.16.MT88.4 R12, [R196+0x16800] ;  /* 0x01680000c40c783b */ /* 0x000f2e0000004200 */
[C---:B-1----:R-:W-:Y:S08]  /*44a0*/  HMMA.16816.F32 R76, R4.reuse, R8, R76 ;  /* 0x00000008044c723c */ /* 0x042ff0000000184c */
[C---:B------:R-:W-:Y:S01]  /*44b0*/  HMMA.16816.F32 R80, R4.reuse, R10, R80 ;  /* 0x0000000a0450723c */ /* 0x040fe20000001850 */
[----:B------:R-:W1:Y:S07]  /*44c0*/  LDSM.16.MT88.4 R8, [R200+0x13000] ;  /* 0x01300000c808783b */ /* 0x000e6e0000004200 */
[C---:B--2---:R-:W-:Y:S08]  /*44d0*/  HMMA.16816.F32 R84, R4.reuse, R16, R84 ;  /* 0x000000100454723c */ /* 0x044ff00000001854 */
[C---:B------:R-:W-:Y:S01]  /*44e0*/  HMMA.16816.F32 R88, R4.reuse, R18, R88 ;  /* 0x000000120458723c */ /* 0x040fe20000001858 */
[----:B------:R-:W2:Y:S07]  /*44f0*/  LDSM.16.MT88.4 R16, [R198+0x13000] ;  /* 0x01300000c610783b */ /* 0x000eae0000004200 */
        /* <DEDUP_REMOVED lines=33> */
[C---:B--2---:R-:W-:Y:S08]  /*4710*/  HMMA.16816.F32 R120, R4.reuse, R16, R120 ;  /* 0x000000100478723c */ /* 0x044ff00000001878 */
[C---:B------:R-:W-:Y:S01]  /*4720*/  HMMA.16816.F32 R116, R4.reuse, R18, R116 ;  /* 0x000000120474723c */ /* 0x040fe20000001874 */
[----:B------:R-:W2:Y:S07]  /*4730*/  LDSM.16.MT88.4 R16, [R196+0x15000] ;  /* 0x01500000c410783b */ /* 0x000eae0000004200 */
[C---:B---3--:R-:W-:Y:S08]  /*4740*/  HMMA.16816.F32 R36, R4.reuse, R12, R36 ;  /* 0x0000000c0424723c */ /* 0x048ff00000001824 */
[C---:B------:R-:W-:Y:S01]  /*4750*/  HMMA.16816.F32 R40, R4.reuse, R14, R40 ;  /* 0x0000000e0428723c */ /* 0x040fe20000001828 */
[----:B------:R-:W3:Y:S07]  /*4760*/  LDSM.16.MT88.4 R12, [R198+0x17000] ;  /* 0x01700000c60c783b */ /* 0x000eee0000004200 */
[C---:B------:R-:W-:Y:S08]  /*4770*/  HMMA.16816.F32 R68, R4.reuse, R20, R68 ;  /* 0x000000140444723c */ /* 0x040ff00000001844 */
[C---:B-1----:R-:W-:Y:S08]  /*4780*/  HMMA.16816.F32 R52, R4.reuse, R8, R52 ;  /* 0x000000080434723c */ /* 0x042ff00000001834 */
        /* <DEDUP_REMOVED lines=8> */
[C---:B------:R-:W-:Y:S01]  /*4810*/  HMMA.16816.F32 R72, R4.reuse, R22, R72 ;  /* 0x000000160448723c */ /* 0x040fe20000001848 */
[----:B------:R-:W-:Y:S07]  /*4820*/  LDSM.16.MT88.4 R20, [R196+0x15800] ;  /* 0x01580000c414783b */ /* 0x000fee0000004200 */
        /* <DEDUP_REMOVED lines=14> */
[----:B------:R-:W2:Y:S06]  /*4910*/  LDSM.16.MT88.4 R24, [R197+0x15800] ;  /* 0x01580000c518783b */ /* 0x000eac0000004200 */
        /* <DEDUP_REMOVED lines=10> */
[----:B---3--:R-:W-:Y:S01]  /*49c0*/  HMMA.16816.F32 R128, R4, R12, R128 ;  /* 0x0000000c0480723c */ /* 0x008fe20000001880 */
[----:B------:R-:W-:Y:S02]  /*49d0*/  FADD.FTZ R225, R170, R173 ;  /* 0x000000adaae17221 */ /* 0x000fe40000010000 */
[----:B------:R-:W-:-:S05]  /*49e0*/  FADD.FTZ R221, R221, R174 ;  /* 0x000000aedddd7221 */ /* 0x000fca0000010000 */
[C---:B------:R-:W-:Y:S01]  /*49f0*/  HMMA.16816.F32 R124, R4.reuse, R14, R124 ;  /* 0x0000000e047c723c */ /* 0x040fe2000000187c */
[----:B------:R-:W3:Y:S07]  /*4a00*/  LDSM.16.MT88.4 R12, [R198+0x17800] ;  /* 0x01780000c60c783b */ /* 0x000eee0000004200 */
[C---:B-1----:R-:W-:Y:S08]  /*4a10*/  HMMA.16816.F32 R36, R4.reuse, R8, R36 ;  /* 0x000000080424723c */ /* 0x042ff00000001824 */
[C---:B------:R-:W-:Y:S01]  /*4a20*/  HMMA.16816.F32 R40, R4.reuse, R10, R40 ;  /* 0x0000000a0428723c */ /* 0x040fe20000001828 */
[----:B------:R-:W1:Y:S07]  /*4a30*/  LDSM.16.MT88.4 R8, [R197+0x17800] ;  /* 0x01780000c508783b */ /* 0x000e6e0000004200 */
[C---:B--2---:R-:W-:Y:S08]  /*4a40*/  HMMA.16816.F32 R68, R4.reuse, R16, R68 ;  /* 0x000000100444723c */ /* 0x044ff00000001844 */
[C---:B------:R-:W-:Y:S01]  /*4a50*/  HMMA.16816.F32 R72, R4.reuse, R18, R72 ;  /* 0x000000120448723c */ /* 0x040fe20000001848 */
[----:B------:R-:W2:Y:S07]  /*4a60*/  LDSM.16.MT88.4 R16, [R196+0x17800] ;  /* 0x01780000c410783b */ /* 0x000eae0000004200 */
        /* <DEDUP_REMOVED lines=15> */
[C---:B------:R-:W-:Y:S08]  /*4b60*/  HMMA.16816.F32 R88, R4.reuse, R10, R88 ;  /* 0x0000000a0458723c */ /* 0x040ff00000001858 */
[C---:B--2---:R-:W-:Y:S08]  /*4b70*/  HMMA.16816.F32 R92, R4.reuse, R16, R92 ;  /* 0x00000010045c723c */ /* 0x044ff0000000185c */
        /* <DEDUP_REMOVED lines=60> */
[----:B------:R-:W-:Y:S04]  /*4f40*/  LDSM.16.M88.4 R32, [R204] ;  /* 0x00000000cc20783b */ /* 0x000fe80000000200 */
[----:B--2---:R-:W-:Y:S04]  /*4f50*/  LDSM.16.M88.4 R12, [R203] ;  /* 0x00000000cb0c783b */ /* 0x004fe80000000200 */
[----:B------:R-:W2:Y:S04]  /*4f60*/  LDSM.16.M88.4 R140, [R205+0xc800] ;  /* 0x00c80000cd8c783b */ /* 0x000ea80000000200 */
[----:B------:R-:W5:Y:S04]  /*4f70*/  LDSM.16.M88.4 R152, [R205+0xd000] ;  /* 0x00d00000cd98783b */ /* 0x000f680000000200 */
[----:B------:R-:W5:Y:S04]  /*4f80*/  LDSM.16.M88.4 R24, [R205+0xd800] ;  /* 0x00d80000cd18783b */ /* 0x000f680000000200 */
[----:B-1----:R-:W-:Y:S04]  /*4f90*/  LDSM.16.M88.4 R8, [R202] ;  /* 0x00000000ca08783b */ /* 0x002fe80000000200 */
[----:B----4-:R-:W1:Y:S04]  /*4fa0*/  LDSM.16.M88.4 R20, [R199+0xc000] ;  /* 0x00c00000c714783b */ /* 0x010e680000000200 */
[----:B------:R-:W4:Y:S04]  /*4fb0*/  LDSM.16.M88.4 R148, [R195] ;  /* 0x00000000c394783b */ /* 0x000f280000000200 */
[----:B------:R-:W1:Y:S01]  /*4fc0*/  LDSM.16.M88.4 R144, [R194] ;  /* 0x00000000c290783b */ /* 0x000e620000000200 */
[C---:B---3--:R-:W-:Y:S03]  /*4fd0*/  HMMA.16816.F32 R4, R168.reuse, R16, RZ ;  /* 0x00000010a804723c */ /* 0x048fe600000018ff */
[----:B------:R-:W3:Y:S04]  /*4fe0*/  LDSM.16.M88.4 R136, [R193] ;  /* 0x00000000c188783b */ /* 0x000ee80000000200 */
[----:B------:R-:W-:Y:S01]  /*4ff0*/  LDSM.16.M88.4 R160, [R199+0xd800] ;  /* 0x00d80000c7a0783b */ /* 0x000fe20000000200 */
[C---:B------:R-:W-:Y:S03]  /*5000*/  HMMA.16816.F32 R16, R168.reuse, R18, RZ ;  /* 0x00000012a810723c */ /* 0x040fe600000018ff */
[----:B------:R-:W-:Y:S04]  /*5010*/  LDSM.16.M88.4 R176, [R199+0xc800] ;  /* 0x00c80000c7b0783b */ /* 0x000fe80000000200 */
[----:B------:R-:W-:Y:S01]  /*5020*/  LDSM.16.M88.4 R164, [R199+0xd000] ;  /* 0x00d00000c7a4783b */ /* 0x000fe20000000200 */
[----:B--2---:R-:W-:Y:S03]  /*5030*/  HMMA.16816.F32 R28, R168, R140, RZ ;  /* 0x0000008ca81c723c */ /* 0x004fe600000018ff */
[----:B------:R-:W-:Y:S04]  /*5040*/  LDSM.16.M88.4 R180, [R202+0x4000] ;  /* 0x00400000cab4783b */ /* 0x000fe80000000200 */
[----:B------:R-:W-:Y:S01]  /*5050*/  LDSM.16.M88.4 R232, [R205+0x10800] ;  /* 0x01080000cde8783b */ /* 0x000fe20000000200 */
[----:B------:R-:W-:Y:S03]  /*5060*/  HMMA.16816.F32 R4, R32, R12, R4 ;  /* 0x0000000c2004723c */ /* 0x000fe60000001804 */
[----:B------:R-:W-:Y:S04]  /*5070*/  LDSM.16.M88.4 R228, [R199+0x10000] ;  /* 0x01000000c7e4783b */ /* 0x000fe80000000200 */
[----:B------:R-:W0:Y:S01]  /*5080*/  LDGDEPBAR ;  /* 0x00000000000079af */ /* 0x000e220000000000 */
[C---:B-----5:R-:W-:Y:S08]  /*5090*/  HMMA.16816.F32 R156, R168.reuse, R152, RZ ;  /* 0x00000098a89c723c */ /* 0x060ff000000018ff */
[C---:B------:R-:W-:Y:S08]  /*50a0*/  HMMA.16816.F32 R140, R168.reuse, R142, RZ ;  /* 0x0000008ea88c723c */ /* 0x040ff000000018ff */
[C---:B------:R-:W-:Y:S08]  /*50b0*/  HMMA.16816.F32 R152, R168.reuse, R154, RZ ;  /* 0x0000009aa898723c */ /* 0x040ff000000018ff */
[----:B------:R-:W-:Y:S08]  /*50c0*/  HMMA.16816.F32 R172, R168, R24, RZ ;  /* 0x00000018a8ac723c */ /* 0x000ff000000018ff */
[----:B------:R-:W-:Y:S01]  /*50d0*/  HMMA.16816.F32 R16, R32, R14, R16 ;  /* 0x0000000e2010723c */ /* 0x000fe20000001810 */
[----:B------:R-:W-:Y:S07]  /*50e0*/  LDSM.16.M88.4 R12, [R192] ;  /* 0x00000000c00c783b */ /* 0x000fee0000000200 */
[----:B------:R-:W-:Y:S01]  /*50f0*/  HMMA.16816.F32 R168, R168, R26, RZ ;  /* 0x0000001aa8a8723c */ /* 0x000fe200000018ff */
[----:B------:R-:W2:Y:S07]  /*5100*/  LDSM.16.M88.4 R24, [R201] ;  /* 0x00000000c918783b */ /* 0x000eae0000000200 */
[C---:B-1----:R-:W-:Y:S08]  /*5110*/  HMMA.16816.F32 R4, R8.reuse, R20, R4 ;  /* 0x000000140804723c */ /* 0x042ff00000001804 */
[----:B------:R-:W-:Y:S01]  /*5120*/  HMMA.16816.F32 R16, R8, R22, R16 ;  /* 0x000000160810723c */ /* 0x000fe20000001810 */
[----:B------:R-:W-:Y:S07]  /*5130*/  LDSM.16.M88.4 R20, [R205+0xe000] ;  /* 0x00e00000cd14783b */ /* 0x000fee0000000200 */
[C---:B----4-:R-:W-:Y:S08]  /*5140*/  HMMA.16816.F32 R28, R32.reuse, R148, R28 ;  /* 0x00000094201c723c */ /* 0x050ff0000000181c */
[C---:B------:R-:W-:Y:S01]  /*5150*/  HMMA.16816.F32 R140, R32.reuse, R150, R140 ;  /* 0x00000096208c723c */ /* 0x040fe2000000188c */
[----:B------:R-:W-:Y:S07]  /*5160*/  LDSM.16.M88.4 R148, [R192+0x800] ;  /* 0x00080000c094783b */ /* 0x000fee0000000200 */
[C---:B------:R-:W-:Y:S08]  /*5170*/  HMMA.16816.F32 R156, R32.reuse, R144, R156 ;  /* 0x00000090209c723c */ /* 0x040ff0000000189c */
[C---:B------:R-:W-:Y:S01]  /*5180*/  HMMA.16816.F32 R152, R32.reuse, R146, R152 ;  /* 0x000000922098723c */ /* 0x040fe20000001898 */
[----:B------:R-:W-:Y:S07]  /*5190*/  LDSM.16.M88.4 R144, [R192+0x1000] ;  /* 0x00100000c090783b */ /* 0x000fee0000000200 */
[C---:B---3--:R-:W-:Y:S08]  /*51a0*/  HMMA.16816.F32 R172, R32.reuse, R136, R172 ;  /* 0x0000008820ac723c */ /* 0x048ff000000018ac */
[----:B------:R-:W-:Y:S01]  /*51b0*/  HMMA.16816.F32 R168, R32, R138, R168 ;  /* 0x0000008a20a8723c */ /* 0x000fe200000018a8 */
[----:B------:R-:W1:Y:S04]  /*51c0*/  LDSM.16.M88.4 R32, [R206+0x4000] ;  /* 0x00400000ce20783b */ /* 0x000e680000000200 */
[----:B------:R-:W-:Y:S03]  /*51d0*/  LDSM.16.M88.4 R136, [R192+0x1800] ;  /* 0x00180000c088783b */ /* 0x000fe60000000200 */
[C---:B--2---:R-:W-:Y:S08]  /*51e0*/  HMMA.16816.F32 R4, R24.reuse, R12, R4 ;  /* 0x0000000c1804723c */ /* 0x044ff00000001804 */
[----:B------:R-:W-:Y:S01]  /*51f0*/  HMMA.16816.F32 R16, R24, R14, R16 ;  /* 0x0000000e1810723c */ /* 0x000fe20000001810 */
[----:B------:R-:W-:Y:S07]  /*5200*/  LDSM.16.M88.4 R12, [R204+0x4000] ;  /* 0x00400000cc0c783b */ /* 0x000fee0000000200 */
[C---:B------:R-:W-:Y:S08]  /*5210*/  HMMA.16816.F32 R172, R8.reuse, R160, R172 ;  /* 0x000000a008ac723c */ /* 0x040ff000000018ac */
[C---:B------:R-:W-:Y:S01]  /*5220*/  HMMA.16816.F32 R168, R8.reuse, R162, R168 ;  /* 0x000000a208a8723c */ /* 0x040fe200000018a8 */
[----:B------:R-:W2:Y:S07]  /*5230*/  LDSM.16.M88.4 R160, [R191] ;  /* 0x00000000bfa0783b */ /* 0x000eae0000000200 */
[C---:B------:R-:W-:Y:S08]  /*5240*/  HMMA.16816.F32 R28, R8.reuse, R176, R28 ;  /* 0x000000b0081c723c */ /* 0x040ff0000000181c */
[C---:B------:R-:W-:Y:S01]  /*5250*/  HMMA.16816.F32 R140, R8.reuse, R178, R140 ;  /* 0x000000b2088c723c */ /* 0x040fe2000000188c */
[----:B------:R-:W-:Y:S07]  /*5260*/  LDSM.16.M88.4 R176, [R199+0xe800] ;  /* 0x00e80000c7b0783b */ /* 0x000fee0000000200 */
[C---:B------:R-:W-:Y:S08]  /*5270*/  HMMA.16816.F32 R156, R8.reuse, R164, R156 ;  /* 0x000000a4089c723c */ /* 0x040ff0000000189c */
[----:B------:R-:W-:Y:S01]  /*5280*/  HMMA.16816.F32 R152, R8, R166, R152 ;  /* 0x000000a60898723c */ /* 0x000fe20000001898 */
[----:B------:R-:W3:Y:S04]  /*5290*/  LDSM.16.M88.4 R8, [R205+0xe800] ;  /* 0x00e80000cd08783b */ /* 0x000ee80000000200 */
[----:B------:R-:W-:Y:S03]  /*52a0*/  LDSM.16.M88.4 R164, [R201+0x4000] ;  /* 0x00400000c9a4783b */ /* 0x000fe60000000200 */
[C---:B-1----:R-:W-:Y:S08]  /*52b0*/  HMMA.16816.F32 R4, R32.reuse, R20, R4 ;  /* 0x000000142004723c */ /* 0x042ff00000001804 */
[----:B------:R-:W-:Y:S01]  /*52c0*/  HMMA.16816.F32 R16, R32, R22, R16 ;  /* 0x000000162010723c */ /* 0x000fe20000001810 */
[----:B------:R-:W1:Y:S07]  /*52d0*/  LDSM.16.M88.4 R20, [R199+0xe000] ;  /* 0x00e00000c714783b */ /* 0x000e6e0000000200 */
[C---:B------:R-:W-:Y:S08]  /*52e0*/  HMMA.16816.F32 R28, R24.reuse, R148, R28 ;  /* 0x00000094181c723c */ /* 0x040ff0000000181c */
[C---:B------:R-:W-:Y:S01]  /*52f0*/  HMMA.16816.F32 R140, R24.reuse, R150, R140 ;  /* 0x00000096188c723c */ /* 0x040fe2000000188c */
[----:B------:R-:W4:Y:S07]  /*5300*/  LDSM.16.M88.4 R148, [R205+0xf000] ;  /* 0x00f00000cd94783b */ /* 0x000f2e0000000200 */
[C---:B------:R-:W-:Y:S08]  /*5310*/  HMMA.16816.F32 R156, R24.reuse, R144, R156 ;  /* 0x00000090189c723c */ /* 0x040ff0000000189c */
[----:B------:R-:W-:Y:S01]  /*5320*/  HMMA.16816.F32 R152, R24, R146, R152 ;  /* 0x000000921898723c */ /* 0x000fe20000001898 */
[----:B------:R-:W5:Y:S07]  /*5330*/  LDSM.16.M88.4 R144, [R205+0xf800] ;  /* 0x00f80000cd90783b */ /* 0x000f6e0000000200 */
[C---:B--2---:R-:W-:Y:S08]  /*5340*/  HMMA.16816.F32 R4, R12.reuse, R160, R4 ;  /* 0x000000a00c04723c */ /* 0x044ff00000001804 */
[----:B------:R-:W-:Y:S01]  /*5350*/  HMMA.16816.F32 R16, R12, R162, R16 ;  /* 0x000000a20c10723c */ /* 0x000fe20000001810 */
[----:B------:R-:W-:Y:S07]  /*5360*/  LDSM.16.M88.4 R160, [R188] ;  /* 0x00000000bca0783b */ /* 0x000fee0000000200 */
[C---:B------:R-:W-:Y:S08]  /*5370*/  HMMA.16816.F32 R172, R24.reuse, R136, R172 ;  /* 0x0000008818ac723c */ /* 0x040ff000000018ac */
[----:B------:R-:W-:Y:S01]  /*5380*/  HMMA.16816.F32 R168, R24, R138, R168 ;  /* 0x0000008a18a8723c */ /* 0x000fe200000018a8 */
[----:B------:R-:W2:Y:S04]  /*5390*/  LDSM.16.M88.4 R136, [R190] ;  /* 0x00000000be88783b */ /* 0x000ea80000000200 */
[----:B------:R-:W2:Y:S03]  /*53a0*/  LDSM.16.M88.4 R24, [R192+0x2000] ;  /* 0x00200000c018783b */ /* 0x000ea60000000200 */
[C---:B---3--:R-:W-:Y:S08]  /*53b0*/  HMMA.16816.F32 R28, R32.reuse, R8, R28 ;  /* 0x00000008201c723c */ /* 0x048ff0000000181c */
[----:B------:R-:W-:Y:S01]  /*53c0*/  HMMA.16816.F32 R140, R32, R10, R140 ;  /* 0x0000000a208c723c */ /* 0x000fe2000000188c */
[----:B------:R-:W3:Y:S07]  /*53d0*/  LDSM.16.M88.4 R8, [R189] ;  /* 0x00000000bd08783b */ /* 0x000eee0000000200 */
[C---:B-1----:R-:W-:Y:S08]  /*53e0*/  HMMA.16816.F32 R4, R180.reuse, R20, R4 ;  /* 0x00000014b404723c */ /* 0x042ff00000001804 */
[----:B------:R-:W-:Y:S01]  /*53f0*/  HMMA.16816.F32 R16, R180, R22, R16 ;  /* 0x00000016b410723c */ /* 0x000fe20000001810 */
[----:B------:R-:W-:Y:S07]  /*5400*/  LDSM.16.M88.4 R20, [R199+0xf000] ;  /* 0x00f00000c714783b */ /* 0x000fee0000000200 */
[C---:B----4-:R-:W-:Y:S08]  /*5410*/  HMMA.16816.F32 R156, R32.reuse, R148, R156 ;  /* 0x00000094209c723c */ /* 0x050ff0000000189c */
[C---:B------:R-:W-:Y:S01]  /*5420*/  HMMA.16816.F32 R152, R32.reuse, R150, R152 ;  /* 0x000000962098723c */ /* 0x040fe20000001898 */
[----:B------:R-:W-:Y:S07]  /*5430*/  LDSM.16.M88.4 R148, [R206+0x8000] ;  /* 0x00800000ce94783b */ /* 0x000fee0000000200 */
[C---:B-----5:R-:W-:Y:S08]  /*5440*/  HMMA.16816.F32 R172, R32.reuse, R144, R172 ;  /* 0x0000009020ac723c */ /* 0x060ff000000018ac */
[----:B------:R-:W-:Y:S01]  /*5450*/  HMMA.16816.F32 R168, R32, R146, R168 ;  /* 0x0000009220a8723c */ /* 0x000fe200000018a8 */
[----:B------:R-:W1:Y:S04]  /*5460*/  LDSM.16.M88.4 R32, [R205+0x10000] ;  /* 0x01000000cd20783b */ /* 0x000e680000000200 */
[----:B------:R-:W-:Y:S03]  /*5470*/  LDSM.16.M88.4 R144, [R187] ;  /* 0x00000000bb90783b */ /* 0x000fe60000000200 */
[C---:B--2---:R-:W-:Y:S08]  /*5480*/  HMMA.16816.F32 R28, R12.reuse, R136, R28 ;  /* 0x000000880c1c723c */ /* 0x044ff0000000181c */
[----:B------:R-:W-:Y:S01]  /*5490*/  HMMA.16816.F32 R140, R12, R138, R140 ;  /* 0x0000008a0c8c723c */ /* 0x000fe2000000188c */
[----:B------:R-:W-:Y:S07]  /*54a0*/  LDSM.16.M88.4 R136, [R204+0x8000] ;  /* 0x00800000cc88783b */ /* 0x000fee0000000200 */
[C---:B------:R-:W-:Y:S08]  /*54b0*/  HMMA.16816.F32 R4, R164.reuse, R24, R4 ;  /* 0x00000018a404723c */ /* 0x040ff00000001804 */
[----:B------:R-:W-:Y:S01]  /*54c0*/  HMMA.16816.F32 R16, R164, R26, R16 ;  /* 0x0000001aa410723c */ /* 0x000fe20000001810 */
[----:B------:R-:W-:Y:S07]  /*54d0*/  LDSM.16.M88.4 R24, [R202+0x8000] ;  /* 0x00800000ca18783b */ /* 0x000fee0000000200 */
[C---:B---3--:R-:W-:Y:S08]  /*54e0*/  HMMA.16816.F32 R156, R12.reuse, R8, R156 ;  /* 0x000000080c9c723c */ /* 0x048ff0000000189c */
[----:B------:R-:W-:Y:S01]  /*54f0*/  HMMA.16816.F32 R152, R12, R10, R152 ;  /* 0x0000000a0c98723c */ /* 0x000fe20000001898 */
[----:B------:R-:W2:Y:S07]  /*5500*/  LDSM.16.M88.4 R8, [R192+0x2800] ;  /* 0x00280000c008783b */ /* 0x000eae0000000200 */
[----:B------:R-:W-:Y:S08]  /*5510*/  HMMA.16816.F32 R28, R180, R176, R28 ;  /* 0x000000b0b41c723c */ /* 0x000ff0000000181c */
[----:B-1----:R-:W-:Y:S08]  /*5520*/  HMMA.16816.F32 R4, R148, R32, R4 ;  /* 0x000000209404723c */ /* 0x002ff00000001804 */
[----:B------:R-:W-:Y:S01]  /*5530*/  HMMA.16816.F32 R140, R180, R178, R140 ;  /* 0x000000b2b48c723c */ /* 0x000fe2000000188c */
[----:B------:R-:W-:Y:S07]  /*5540*/  LDSM.16.M88.4 R176, [R199+0xf800] ;  /* 0x00f80000c7b0783b */ /* 0x000fee0000000200 */
[C---:B------:R-:W-:Y:S08]  /*5550*/  HMMA.16816.F32 R172, R12.reuse, R160, R172 ;  /* 0x000000a00cac723c */ /* 0x040ff000000018ac */
[----:B------:R-:W-:Y:S01]  /*5560*/  HMMA.16816.F32 R168, R12, R162, R168 ;  /* 0x000000a20ca8723c */ /* 0x000fe200000018a8 */
[----:B------:R-:W1:Y:S04]  /*5570*/  LDSM.16.M88.4 R160, [R192+0x3000] ;  /* 0x00300000c0a0783b */ /* 0x000e680000000200 */
[----:B------:R-:W-:Y:S03]  /*5580*/  LDSM.16.M88.4 R12, [R201+0x8000] ;  /* 0x00800000c90c783b */ /* 0x000fe60000000200 */
[----:B------:R-:W-:Y:S01]  /*5590*/  HMMA.16816.F32 R16, R148, R34, R16 ;  /* 0x000000229410723c */ /* 0x000fe20000001810 */
[----:B------:R-:W-:Y:S07]  /*55a0*/  LDSM.16.M88.4 R32, [R186] ;  /* 0x00000000ba20783b */ /* 0x000fee0000000200 */
[----:B------:R-:W-:Y:S08]  /*55b0*/  HMMA.16816.F32 R156, R180, R20, R156 ;  /* 0x00000014b49c723c */ /* 0x000ff0000000189c */
[----:B--2---:R-:W-:Y:S08]  /*55c0*/  HMMA.16816.F32 R28, R164, R8, R28 ;  /* 0x00000008a41c723c */ /* 0x004ff0000000181c */
[----:B------:R-:W-:Y:S08]  /*55d0*/  HMMA.16816.F32 R4, R136, R144, R4 ;  /* 0x000000908804723c */ /* 0x000ff00000001804 */
[----:B------:R-:W-:Y:S01]  /*55e0*/  HMMA.16816.F32 R140, R164, R10, R140 ;  /* 0x0000000aa48c723c */ /* 0x000fe2000000188c */
[----:B------:R-:W-:Y:S07]  /*55f0*/  LDSM.16.M88.4 R8, [R192+0x4000] ;  /* 0x00400000c008783b */ /* 0x000fee0000000200 */
[----:B------:R-:W-:Y:S01]  /*5600*/  HMMA.16816.F32 R16, R136, R146, R16 ;  /* 0x000000928810723c */ /* 0x000fe20000001810 */
[----:B------:R-:W2:Y:S07]  /*5610*/  LDSM.16.M88.4 R144, [R205+0x11000] ;  /* 0x01100000cd90783b */ /* 0x000eae0000000200 */
[----:B-1----:R-:W-:Y:S08]  /*5620*/  HMMA.16816.F32 R156, R164, R160, R156 ;  /* 0x000000a0a49c723c */ /* 0x002ff0000000189c */
[----:B------:R-:W-:Y:S08]  /*5630*/  HMMA.16816.F32 R28, R148, R232, R28 ;  /* 0x000000e8941c723c */ /* 0x000ff0000000181c */
[----:B------:R-:W-:Y:S08]  /*5640*/  HMMA.16816.F32 R4, R24, R228, R4 ;  /* 0x000000e41804723c */ /* 0x000ff00000001804 */
[----:B------:R-:W-:Y:S08]  /*5650*/  HMMA.16816.F32 R140, R148, R234, R140 ;  /* 0x000000ea948c723c */ /* 0x000ff0000000188c */
[----:B------:R-:W-:Y:S01]  /*5660*/  HMMA.16816.F32 R16, R24, R230, R16 ;  /* 0x000000e61810723c */ /* 0x000fe20000001810 */
[----:B------:R-:W1:Y:S07]  /*5670*/  LDSM.16.M88.4 R228, [R185] ;  /* 0x00000000b9e4783b */ /* 0x000e6e0000000200 */
[----:B------:R-:W-:Y:S01]  /*5680*/  HMMA.16816.F32 R152, R180, R22, R152 ;  /* 0x00000016b498723c */ /* 0x000fe20000001898 */
[----:B------:R-:W3:Y:S07]  /*5690*/  LDSM.16.M88.4 R20, [R199+0x10800] ;  /* 0x01080000c714783b */ /* 0x000eee0000000200 */
[----:B--2---:R-:W-:Y:S08]  /*56a0*/  HMMA.16816.F32 R156, R148, R144, R156 ;  /* 0x00000090949c723c */ /* 0x004ff0000000189c */
[----:B------:R-:W-:Y:S08]  /*56b0*/  HMMA.16816.F32 R28, R136, R32, R28 ;  /* 0x00000020881c723c */ /* 0x000ff0000000181c */
[----:B------:R-:W-:Y:S08]  /*56c0*/  HMMA.16816.F32 R4, R12, R8, R4 ;  /* 0x000000080c04723c */ /* 0x000ff00000001804 */
[----:B------:R-:W-:Y:S01]  /*56d0*/  HMMA.16816.F32 R140, R136, R34, R140 ;  /* 0x00000022888c723c */ /* 0x000fe2000000188c */
[----:B------:R-:W2:Y:S07]  /*56e0*/  LDSM.16.M88.4 R32, [R192+0x3800] ;  /* 0x00380000c020783b */ /* 0x000eae0000000200 */
[----:B------:R-:W-:Y:S08]  /*56f0*/  HMMA.16816.F32 R172, R180, R176, R172 ;  /* 0x000000b0b4ac723c */ /* 0x000ff000000018ac */
[----:B------:R-:W-:Y:S01]  /*5700*/  HMMA.16816.F32 R16, R12, R10, R16 ;  /* 0x0000000a0c10723c */ /* 0x000fe20000001810 */
[----:B------:R-:W4:Y:S01]  /*5710*/  LDSM.16.M88.4 R8, [R199+0x11000] ;  /* 0x01100000c708783b */ /* 0x000f220000000200 */
[----:B------:R-:W-:-:S02]  /*5720*/  FMUL.FTZ R0, R4, c[0x0][0x2ec] ;  /* 0x0000bb0004007a20 */ /* 0x000fc40000410000 */
[----:B------:R-:W-:Y:S02]  /*5730*/  FMUL.FTZ R145, R5, c[0x0][0x2ec] ;  /* 0x0000bb0005917a20 */ /* 0x000fe40000410000 */
[----:B------:R-:W-:Y:S02]  /*5740*/  FMUL.FTZ R144, R6, c[0x0][0x2ec] ;  /* 0x0000bb0006907a20 */ /* 0x000fe40000410000 */
[----:B------:R-:W-:Y:S01]  /*5750*/  HMMA.16816.F32 R176, R180, R178, R168 ;  /* 0x000000b2b4b0723c */ /* 0x000fe200000018a8 */
[----:B------:R-:W5:Y:S01]  /*5760*/  LDSM.16.M88.4 R168, [R192+0x4800] ;  /* 0x00480000c0a8783b */ /* 0x000f620000000200 */
[----:B------:R-:W-:Y:S01]  /*5770*/  FMUL.FTZ R160, R7, c[0x0][0x2ec] ;  /* 0x0000bb0007a07a20 */ /* 0x000fe20000410000 */
[----:B------:R-:W2:Y:S02]  /*5780*/  MUFU.TANH R145, R145 ;  /* 0x0000009100917308 */ /* 0x000ea40000002400 */
[----:B------:R-:W4:Y:S03]  /*5790*/  LDSM.16.M88.4 R4, [R205+0x11800] ;  /* 0x01180000cd04783b */ /* 0x000f260000000200 */
[----:B------:R-:W-:Y:S03]  /*57a0*/  HMMA.16816.F32 R152, R164, R162, R152 ;  /* 0x000000a2a498723c */ /* 0x000fe60000001898 */
[----:B------:R-:W2:Y:S05]  /*57b0*/  MUFU.TANH R160, R160 ;  /* 0x000000a000a07308 */ /* 0x000eaa0000002400 */
[----:B-1----:R-:W-:Y:S01]  /*57c0*/  HMMA.16816.F32 R156, R136, R228, R156 ;  /* 0x000000e4889c723c */ /* 0x002fe2000000189c */
[----:B------:R-:W-:-:S02]  /*57d0*/  FMUL.FTZ R161, R16, c[0x0][0x2ec] ;  /* 0x0000bb0010a17a20 */ /* 0x000fc40000410000 */
[----:B------:R-:W-:Y:S05]  /*57e0*/  MUFU.TANH R0, R0 ;  /* 0x0000000000007308 */ /* 0x000fea0000002400 */
[----:B---3--:R-:W-:Y:S03]  /*57f0*/  HMMA.16816.F32 R28, R24, R20, R28 ;  /* 0x00000014181c723c */ /* 0x008fe6000000181c */
[----:B------:R-:W1:Y:S05]  /*5800*/  MUFU.TANH R161, R161 ;  /* 0x000000a100a17308 */ /* 0x000e6a0000002400 */
[----:B--2---:R-:W-:Y:S03]  /*5810*/  HMMA.16816.F32 R172, R164, R32, R172 ;  /* 0x00000020a4ac723c */ /* 0x004fe600000018ac */
[----:B------:R-:W-:Y:S04]  /*5820*/  MUFU.TANH R144, R144 ;  /* 0x0000009000907308 */ /* 0x000fe80000002400 */
[----:B------:R-:W-:Y:S01]  /*5830*/  FMUL.FTZ R32, R18, c[0x0][0x2ec] ;  /* 0x0000bb0012207a20 */ /* 0x000fe20000410000 */
[----:B------:R-:W-:Y:S05]  /*5840*/  HMMA.16816.F32 R152, R148, R146, R152 ;  /* 0x000000929498723c */ /* 0x000fea0000001898 */
[----:B------:R-:W2:Y:S02]  /*5850*/  MUFU.TANH R32, R32 ;  /* 0x0000002000207308 */ /* 0x000ea40000002400 */
[----:B------:R-:W-:Y:S01]  /*5860*/  FMUL.FTZ R146, R17, c[0x0][0x2ec] ;  /* 0x0000bb0011927a20 */ /* 0x000fe20000410000 */
[----:B----4-:R-:W-:Y:S05]  /*5870*/  HMMA.16816.F32 R156, R24, R8, R156 ;  /* 0x00000008189c723c */ /* 0x010fea000000189c */
[----:B------:R-:W-:Y:S02]  /*5880*/  MUFU.TANH R146, R146 ;  /* 0x0000009200927308 */ /* 0x000fe40000002400 */
[----:B------:R-:W-:Y:S01]  /*5890*/  FMUL.FTZ R8, R19, c[0x0][0x2ec] ;  /* 0x0000bb0013087a20 */ /* 0x000fe20000410000 */
[----:B-----5:R-:W-:Y:S01]  /*58a0*/  HMMA.16816.F32 R28, R12, R168, R28 ;  /* 0x000000a80c1c723c */ /* 0x020fe2000000181c */
[----:B------:R-:W3:Y:S04]  /*58b0*/  LDSM.16.M88.4 R16, [R184] ;  /* 0x00000000b810783b */ /* 0x000ee80000000200 */
[----:B------:R-:W4:Y:S03]  /*58c0*/  MUFU.TANH R8, R8 ;  /* 0x0000000800087308 */ /* 0x000f260000002400 */
[----:B------:R-:W-:Y:S08]  /*58d0*/  HMMA.16816.F32 R176, R164, R34, R176 ;  /* 0x00000022a4b0723c */ /* 0x000ff000000018b0 */
[----:B------:R-:W-:Y:S08]  /*58e0*/  HMMA.16816.F32 R172, R148, R4, R172 ;  /* 0x0000000494ac723c */ /* 0x000ff000000018ac */
[----:B------:R-:W-:Y:S01]  /*58f0*/  FMUL.FTZ R9, R28, c[0x0][0x2ec] ;  /* 0x0000bb001c097a20 */ /* 0x000fe20000410000 */
[----:B------:R-:W-:Y:S01]  /*5900*/  HMMA.16816.F32 R152, R136, R230, R152 ;  /* 0x000000e68898723c */ /* 0x000fe20000001898 */
[----:B------:R-:W-:-:S02]  /*5910*/  FMUL.FTZ R33, R29, c[0x0][0x2ec] ;  /* 0x0000bb001d217a20 */ /* 0x000fc40000410000 */
[----:B------:R-:W-:Y:S02]  /*5920*/  FMUL.FTZ R147, R30, c[0x0][0x2ec] ;  /* 0x0000bb001e937a20 */ /* 0x000fe40000410000 */
[----:B------:R-:W-:Y:S01]  /*5930*/  FMUL.FTZ R34, R31, c[0x0][0x2ec] ;  /* 0x0000bb001f227a20 */ /* 0x000fe20000410000 */
[----:B------:R-:W5:Y:S01]  /*5940*/  MUFU.TANH R9, R9 ;  /* 0x0000000900097308 */ /* 0x000f620000002400 */
[----:B------:R-:W1:Y:S01]  /*5950*/  LDSM.16.M88.4 R28, [R199+0x11800] ;  /* 0x01180000c71c783b */ /* 0x000e620000000200 */
[----:B------:R-:W-:Y:S03]  /*5960*/  HMMA.16816.F32 R176, R148, R6, R176 ;  /* 0x0000000694b0723c */ /* 0x000fe600000018b0 */
[----:B------:R-:W-:Y:S03]  /*5970*/  LDSM.16.M88.4 R4, [R192+0x5800] ;  /* 0x00580000c004783b */ /* 0x000fe60000000200 */
[----:B------:R-:W-:Y:S02]  /*5980*/  MUFU.TANH R33, R33 ;  /* 0x0000002100217308 */ /* 0x000fe40000002400 */
[----:B------:R-:W-:Y:S01]  /*5990*/  HMMA.16816.F32 R140, R24, R22, R140 ;  /* 0x00000016188c723c */ /* 0x000fe2000000188c */
[----:B------:R-:W2:Y:S01]  /*59a0*/  LDSM.16.M88.4 R20, [R192+0x5000] ;  /* 0x00500000c014783b */ /* 0x000ea20000000200 */
[----:B------:R-:W-:-:S04]  /*59b0*/  DEPBAR.LE SB0, 0x0 ;  /* 0x000080000000791a */ /* 0x000fc80000000000 */
[----:B------:R-:W1:Y:S02]  /*59c0*/  MUFU.TANH R147, R147 ;  /* 0x0000009300937308 */ /* 0x000e640000002400 */
[C---:B---3--:R-:W-:Y:S06]  /*59d0*/  HMMA.16816.F32 R172, R136.reuse, R16, R172 ;  /* 0x0000001088ac723c */ /* 0x048fec00000018ac */
[----:B------:R-:W3:Y:S01]  /*59e0*/  MUFU.TANH R34, R34 ;  /* 0x0000002200227308 */ /* 0x000ee20000002400 */
[----:B------:R-:W-:Y:S01]  /*59f0*/  IMAD R17, R237, 0x40, R134 ;  /* 0x00000040ed117824 */ /* 0x000fe200078e0286 */
[----:B------:R-:W-:Y:S07]  /*5a00*/  HMMA.16816.F32 R176, R136, R18, R176 ;  /* 0x0000001288b0723c */ /* 0x000fee00000018b0 */
[C---:B------:R-:W-:Y:S01]  /*5a10*/  IADD3 R19, R17.reuse, 0x1, RZ ;  /* 0x0000000111137810 */ /* 0x040fe20007ffe0ff */
[----:B------:R-:W-:Y:S01]  /*5a20*/  HMMA.16816.F32 R152, R24, R10, R152 ;  /* 0x0000000a1898723c */ /* 0x000fe20000001898 */
[----:B------:R-:W-:-:S02]  /*5a30*/  IADD3 R18, R17, 0x8, RZ ;  /* 0x0000000811127810 */ /* 0x000fc40007ffe0ff */
[CC--:B------:R-:W-:Y:S02]  /*5a40*/  ISETP.GE.AND P4, PT, R19.reuse, R135.reuse, PT ;  /* 0x000000871300720c */ /* 0x0c0fe40003f86270 */
[-C--:B------:R-:W-:Y:S02]  /*5a50*/  ISETP.GE.AND P5, PT, R19, R2.reuse, PT ;  /* 0x000000021300720c */ /* 0x080fe40003fa6270 */
[C---:B------:R-:W-:Y:S01]  /*5a60*/  ISETP.GE.AND P6, PT, R18.reuse, R135, PT ;  /* 0x000000871200720c */ /* 0x040fe20003fc6270 */
[----:B-1----:R-:W-:Y:S01]  /*5a70*/  HMMA.16816.F32 R172, R24, R28, R172 ;  /* 0x0000001c18ac723c */ /* 0x002fe200000018ac */
[----:B------:R-:W-:Y:S02]  /*5a80*/  ISETP.GE.AND P0, PT, R18, R2, PT ;  /* 0x000000021200720c */ /* 0x000fe40003f06270 */
[----:B------:R-:W-:Y:S02]  /*5a90*/  IADD3 R18, R17, 0x9, RZ ;  /* 0x0000000911127810 */ /* 0x000fe40007ffe0ff */
[----:B------:R-:W-:-:S02]  /*5aa0*/  FSEL R145, R145, -INF , !P4 ;  /* 0xff80000091917808 */ /* 0x000fc40006000000 */
[----:B------:R-:W-:Y:S01]  /*5ab0*/  FSEL R160, R160, -INF , !P5 ;  /* 0xff800000a0a07808 */ /* 0x000fe20006800000 */
[C---:B------:R-:W-:Y:S01]  /*5ac0*/  HMMA.16816.F32 R140, R12.reuse, R170, R140 ;  /* 0x000000aa0c8c723c */ /* 0x040fe2000000188c */
[----:B------:R-:W-:Y:S02]  /*5ad0*/  FSEL R161, R161, -INF , !P6 ;  /* 0xff800000a1a17808 */ /* 0x000fe40007000000 */
[----:B--2---:R-:W-:Y:S02]  /*5ae0*/  FSEL R32, R32, -INF , !P0 ;  /* 0xff80000020207808 */ /* 0x004fe40004000000 */
[C---:B------:R-:W-:Y:S01]  /*5af0*/  ISETP.GE.AND P4, PT, R18.reuse, R135, PT ;  /* 0x000000871200720c */ /* 0x040fe20003f86270 */
[----:B------:R-:W-:Y:S01]  /*5b00*/  BAR.SYNC.DEFER_BLOCKING 0x0 ;  /* 0x0000000000007b1d */ /* 0x000fe20000010000 */
[----:B------:R-:W-:Y:S01]  /*5b10*/  ISETP.GE.AND P5, PT, R18, R2, PT ;  /* 0x000000021200720c */ /* 0x000fe20003fa6270 */
[----:B------:R-:W-:Y:S01]  /*5b20*/  HMMA.16816.F32 R156, R12, R20, R156 ;  /* 0x000000140c9c723c */ /* 0x000fe2000000189c */
[----:B------:R-:W-:-:S02]  /*5b30*/  IADD3 R18, R17, 0x18, RZ ;  /* 0x0000001811127810 */ /* 0x000fc40007ffe0ff */
[----:B----4-:R-:W-:-:S05]  /*5b40*/  FSEL R8, R8, -INF , !P5 ;  /* 0xff80000008087808 */ /* 0x010fca0006800000 */
[----:B------:R-:W-:Y:S08]  /*5b50*/  HMMA.16816.F32 R176, R24, R30, R176 ;  /* 0x0000001e18b0723c */ /* 0x000ff000000018b0 */
[----:B------:R-:W-:Y:S01]  /*5b60*/  HMMA.16816.F32 R152, R12, R22, R152 ;  /* 0x000000160c98723c */ /* 0x000fe20000001898 */
[----:B------:R-:W-:Y:S02]  /*5b70*/  FMUL.FTZ R20, R140, c[0x0][0x2ec] ;  /* 0x0000bb008c147a20 */ /* 0x000fe40000410000 */
[----:B------:R-:W-:-:S02]  /*5b80*/  FMUL.FTZ R21, R141, c[0x0][0x2ec] ;  /* 0x0000bb008d157a20 */ /* 0x000fc40000410000 */
[----:B------:R-:W-:Y:S02]  /*5b90*/  FMUL.FTZ R10, R142, c[0x0][0x2ec] ;  /* 0x0000bb008e0a7a20 */ /* 0x000fe40000410000 */
[----:B------:R-:W-:Y:S01]  /*5ba0*/  FMUL.FTZ R16, R143, c[0x0][0x2ec] ;  /* 0x0000bb008f107a20 */ /* 0x000fe20000410000 */
[C---:B------:R-:W-:Y:S01]  /*5bb0*/  HMMA.16816.F32 R172, R12.reuse, R4, R172 ;  /* 0x000000040cac723c */ /* 0x040fe200000018ac */
[----:B------:R-:W1:Y:S01]  /*5bc0*/  MUFU.TANH R20, R20 ;  /* 0x0000001400147308 */ /* 0x000e620000002400 */
[----:B------:R-:W-:Y:S02]  /*5bd0*/  FMUL.FTZ R11, R156, c[0x0][0x2ec] ;  /* 0x0000bb009c0b7a20 */ /* 0x000fe40000410000 */
[----:B------:R-:W-:Y:S02]  /*5be0*/  FMUL.FTZ R28, R158, c[0x0][0x2ec] ;  /* 0x0000bb009e1c7a20 */ /* 0x000fe40000410000 */
[----:B------:R-:W-:Y:S01]  /*5bf0*/  FMUL.FTZ R157, R157, c[0x0][0x2ec] ;  /* 0x0000bb009d9d7a20 */ /* 0x000fe20000410000 */
[----:B------:R-:W-:Y:S01]  /*5c00*/  IADD3 R4, R17, 0x10, RZ ;  /* 0x0000001011047810 */ /* 0x000fe20007ffe0ff */
[----:B------:R-:W-:Y:S01]  /*5c10*/  HMMA.16816.F32 R176, R12, R6, R176 ;  /* 0x000000060cb0723c */ /* 0x000fe200000018b0 */
[----:B------:R-:W-:Y:S01]  /*5c20*/  MUFU.TANH R21, R21 ;  /* 0x0000001500157308 */ /* 0x000fe20000002400 */
[----:B------:R-:W-:Y:S01]  /*5c30*/  FSEL R5, R146, -INF , !P4 ;  /* 0xff80000092057808 */ /* 0x000fe20006000000 */
[----:B------:R-:W-:Y:S01]  /*5c40*/  FMUL.FTZ R159, R159, c[0x0][0x2ec] ;  /* 0x0000bb009f9f7a20 */ /* 0x000fe20000410000 */
[----:B------:R-:W-:-:S02]  /*5c50*/  ISETP.GE.AND P6, PT, R4, R135, PT ;  /* 0x000000870400720c */ /* 0x000fc40003fc6270 */
[-C--:B------:R-:W-:Y:S02]  /*5c60*/  ISETP.GE.AND P0, PT, R4, R2.reuse, PT ;  /* 0x000000020400720c */ /* 0x080fe40003f06270 */
[----:B------:R-:W-:Y:S01]  /*5c70*/  IADD3 R4, R17, 0x11, RZ ;  /* 0x0000001111047810 */ /* 0x000fe20007ffe0ff */
[----:B------:R-:W2:Y:S01]  /*5c80*/  MUFU.TANH R10, R10 ;  /* 0x0000000a000a7308 */ /* 0x000ea20000002400 */
[----:B------:R-:W-:Y:S01]  /*5c90*/  FMUL.FTZ R155, R155, c[0x0][0x2ec] ;  /* 0x0000bb009b9b7a20 */ /* 0x000fe20000410000 */
[----:B-----5:R-:W-:Y:S01]  /*5ca0*/  FSEL R27, R9, -INF , !P6 ;  /* 0xff800000091b7808 */ /* 0x020fe20007000000 */
[----:B------:R-:W-:Y:S01]  /*5cb0*/  FMUL.FTZ R153, R153, c[0x0][0x2ec] ;  /* 0x0000bb0099997a20 */ /* 0x000fe20000410000 */
[-C--:B------:R-:W-:Y:S01]  /*5cc0*/  ISETP.GE.AND P4, PT, R4, R135.reuse, PT ;  /* 0x000000870400720c */ /* 0x080fe20003f86270 */
[----:B------:R-:W-:Y:S01]  /*5cd0*/  FMUL.FTZ R154, R154, c[0x0][0x2ec] ;  /* 0x0000bb009a9a7a20 */ /* 0x000fe20000410000 */
[----:B------:R-:W-:Y:S01]  /*5ce0*/  ISETP.GE.AND P5, PT, R4, R2, PT ;  /* 0x000000020400720c */ /* 0x000fe20003fa6270 */
[----:B------:R-:W-:Y:S01]  /*5cf0*/  FMUL.FTZ R152, R152, c[0x0][0x2ec] ;  /* 0x0000bb0098987a20 */ /* 0x000fe20000410000 */
[----:B------:R-:W4:Y:S01]  /*5d00*/  MUFU.TANH R16, R16 ;  /* 0x0000001000107308 */ /* 0x000f220000002400 */
[----:B------:R-:W-:Y:S01]  /*5d10*/  IADD3 R4, R17, 0x19, RZ ;  /* 0x0000001911047810 */ /* 0x000fe20007ffe0ff */
[----:B------:R-:W-:Y:S01]  /*5d20*/  FMUL.FTZ R142, R175, c[0x0][0x2ec] ;  /* 0x0000bb00af8e7a20 */ /* 0x000fe20000410000 */
[----:B------:R-:W-:-:S02]  /*5d30*/  ISETP.GE.AND P6, PT, R18, R135, PT ;  /* 0x000000871200720c */ /* 0x000fc40003fc6270 */
[----:B------:R-:W-:Y:S02]  /*5d40*/  FSEL R26, R147, -INF , !P0 ;  /* 0xff800000931a7808 */ /* 0x000fe40004000000 */
[----:B------:R-:W-:Y:S01]  /*5d50*/  FSEL R23, R33, -INF , !P4 ;  /* 0xff80000021177808 */ /* 0x000fe20006000000 */
[----:B------:R-:W-:Y:S01]  /*5d60*/  MUFU.TANH R11, R11 ;  /* 0x0000000b000b7308 */ /* 0x000fe20000002400 */
[----:B---3--:R-:W-:Y:S01]  /*5d70*/  FSEL R24, R34, -INF , !P5 ;  /* 0xff80000022187808 */ /* 0x008fe20006800000 */
[----:B------:R-:W-:Y:S01]  /*5d80*/  FMUL.FTZ R143, R176, c[0x0][0x2ec] ;  /* 0x0000bb00b08f7a20 */ /* 0x000fe20000410000 */
[-C--:B------:R-:W-:Y:S01]  /*5d90*/  ISETP.GE.AND P0, PT, R18, R2.reuse, PT ;  /* 0x000000021200720c */ /* 0x080fe20003f06270 */
[----:B------:R-:W-:Y:S01]  /*5da0*/  FMUL.FTZ R140, R178, c[0x0][0x2ec] ;  /* 0x0000bb00b28c7a20 */ /* 0x000fe20000410000 */
[C---:B------:R-:W-:Y:S01]  /*5db0*/  ISETP.GE.AND P4, PT, R4.reuse, R135, PT ;  /* 0x000000870400720c */ /* 0x040fe20003f86270 */
[----:B------:R-:W-:Y:S01]  /*5dc0*/  FMUL.FTZ R141, R177, c[0x0][0x2ec] ;  /* 0x0000bb00b18d7a20 */ /* 0x000fe20000410000 */
[----:B------:R-:W-:Y:S01]  /*5dd0*/  ISETP.GE.AND P5, PT, R4, R2, PT ;  /* 0x000000020400720c */ /* 0x000fe20003fa6270 */
[----:B------:R3:W-:Y:S01]  /*5de0*/  MUFU.TANH R171, R157 ;  /* 0x0000009d00ab7308 */ /* 0x0007e20000002400 */
[----:B------:R-:W-:-:S02]  /*5df0*/  IADD3 R6, R17, 0x20, RZ ;  /* 0x0000002011067810 */ /* 0x000fc40007ffe0ff */
[----:B------:R-:W-:Y:S02]  /*5e00*/  IADD3 R4, R17, 0x21, RZ ;  /* 0x0000002111047810 */ /* 0x000fe40007ffe0ff */
[----:B-1----:R-:W-:Y:S02]  /*5e10*/  FSEL R25, R20, -INF , !P6 ;  /* 0xff80000014197808 */ /* 0x002fe40007000000 */
[----:B--2---:R-:W-:Y:S01]  /*5e20*/  FSEL R22, R10, -INF , !P0 ;  /* 0xff8000000a167808 */ /* 0x004fe20004000000 */
[----:B------:R-:W1:Y:S01]  /*5e30*/  MUFU.TANH R28, R28 ;  /* 0x0000001c001c7308 */ /* 0x000e620000002400 */
[----:B------:R-:W-:Y:S02]  /*5e40*/  FSEL R21, R21, -INF , !P4 ;  /* 0xff80000015157808 */ /* 0x000fe40006000000 */
[----:B----4-:R-:W-:Y:S02]  /*5e50*/  FSEL R20, R16, -INF , !P5 ;  /* 0xff80000010147808 */ /* 0x010fe40006800000 */
[----:B------:R-:W-:-:S02]  /*5e60*/  ISETP.GE.AND P6, PT, R6, R135, PT ;  /* 0x000000870600720c */ /* 0x000fc40003fc6270 */
[-C--:B------:R-:W-:Y:S01]  /*5e70*/  ISETP.GE.AND P0, PT, R6, R2.reuse, PT ;  /* 0x000000020600720c */ /* 0x080fe20003f06270 */
[----:B------:R2:W-:Y:S01]  /*5e80*/  MUFU.TANH R166, R155 ;  /* 0x0000009b00a67308 */ /* 0x0005e20000002400 */
[----:B------:R-:W-:Y:S01]  /*5e90*/  ISETP.GE.AND P4, PT, R4, R135, PT ;  /* 0x000000870400720c */ /* 0x000fe20003f86270 */
[----:B---3--:R-:W-:Y:S01]  /*5ea0*/  FMUL.FTZ R157, R172, c[0x0][0x2ec] ;  /* 0x0000bb00ac9d7a20 */ /* 0x008fe20000410000 */
[----:B------:R-:W-:Y:S02]  /*5eb0*/  ISETP.GE.AND P5, PT, R4, R2, PT ;  /* 0x000000020400720c */ /* 0x000fe40003fa6270 */
[C---:B------:R-:W-:Y:S02]  /*5ec0*/  IADD3 R6, R17.reuse, 0x28, RZ ;  /* 0x0000002811067810 */ /* 0x040fe40007ffe0ff */
[----:B------:R-:W-:Y:S01]  /*5ed0*/  IADD3 R4, R17, 0x29, RZ ;  /* 0x0000002911047810 */ /* 0x000fe20007ffe0ff */
[----:B------:R-:W3:Y:S01]  /*5ee0*/  MUFU.TANH R167, R153 ;  /* 0x0000009900a77308 */ /* 0x000ee20000002400 */
[----:B-1----:R-:W-:-:S02]  /*5ef0*/  FSEL R172, R28, -INF , !P0 ;  /* 0xff8000001cac7808 */ /* 0x002fc40004000000 */
[----:B------:R-:W-:Y:S02]  /*5f00*/  FSEL R171, R171, -INF , !P4 ;  /* 0xff800000abab7808 */ /* 0x000fe40006000000 */
[----:B------:R-:W-:Y:S02]  /*5f10*/  ISETP.GE.AND P0, PT, R6, R2, PT ;  /* 0x000000020600720c */ /* 0x000fe40003f06270 */
[-C--:B------:R-:W-:Y:S01]  /*5f20*/  ISETP.GE.AND P4, PT, R4, R135.reuse, PT ;  /* 0x000000870400720c */ /* 0x080fe20003f86270 */
[----:B--2---:R-:W-:Y:S01]  /*5f30*/  FMUL.FTZ R155, R173, c[0x0][0x2ec] ;  /* 0x0000bb00ad9b7a20 */ /* 0x004fe20000410000 */
[----:B------:R-:W1:Y:S01]  /*5f40*/  MUFU.TANH R170, R159 ;  /* 0x0000009f00aa7308 */ /* 0x000e620000002400 */
[----:B------:R-:W-:Y:S02]  /*5f50*/  FSEL R173, R11, -INF , !P6 ;  /* 0xff8000000bad7808 */ /* 0x000fe40007000000 */
[----:B------:R-:W-:Y:S02]  /*5f60*/  ISETP.GE.AND P6, PT, R6, R135, PT ;  /* 0x000000870600720c */ /* 0x000fe40003fc6270 */
[----:B------:R-:W-:-:S02]  /*5f70*/  IADD3 R6, R17, 0x31, RZ ;  /* 0x0000003111067810 */ /* 0x000fc40007ffe0ff */
[----:B---3--:R-:W-:Y:S01]  /*5f80*/  FSEL R167, R167, -INF , !P4 ;  /* 0xff800000a7a77808 */ /* 0x008fe20006000000 */
[----:B------:R-:W2:Y:S01]  /*5f90*/  MUFU.TANH R155, R155 ;  /* 0x0000009b009b7308 */ /* 0x000ea20000002400 */
[----:B------:R-:W-:-:S07]  /*5fa0*/  ISETP.GE.AND P4, PT, R6, R135, PT ;  /* 0x000000870600720c */ /* 0x000fce0003f86270 */
[----:B------:R3:W4:Y:S01]  /*5fb0*/  MUFU.TANH R168, R154 ;  /* 0x0000009a00a87308 */ /* 0x0007220000002400 */
[----:B-1----:R-:W-:Y:S02]  /*5fc0*/  FSEL R170, R170, -INF , !P5 ;  /* 0xff800000aaaa7808 */ /* 0x002fe40006800000 */
[----:B------:R-:W-:Y:S02]  /*5fd0*/  ISETP.GE.AND P5, PT, R4, R2, PT ;  /* 0x000000020400720c */ /* 0x000fe40003fa6270 */
[----:B------:R-:W-:Y:S02]  /*5fe0*/  IADD3 R4, R17, 0x30, RZ ;  /* 0x0000003011047810 */ /* 0x000fe40007ffe0ff */
[----:B------:R-:W-:Y:S01]  /*5ff0*/  FSEL R166, R166, -INF , !P5 ;  /* 0xff800000a6a67808 */ /* 0x000fe20006800000 */
[----:B------:R1:W5:Y:S01]  /*6000*/  MUFU.TANH R169, R152 ;  /* 0x0000009800a97308 */ /* 0x0003620000002400 */
[----:B--2---:R-:W-:Y:S02]  /*6010*/  FSEL R155, R155, -INF , !P4 ;  /* 0xff8000009b9b7808 */ /* 0x004fe40006000000 */
[----:B------:R-:W-:-:S02]  /*6020*/  ISETP.GE.AND P4, PT, R17, R135, PT ;  /* 0x000000871100720c */ /* 0x000fc40003f86270 */
[-C--:B------:R-:W-:Y:S02]  /*6030*/  ISETP.GE.AND P5, PT, R6, R2.reuse, PT ;  /* 0x000000020600720c */ /* 0x080fe40003fa6270 */
[----:B------:R-:W-:Y:S01]  /*6040*/  FSEL R7, R0, -INF , !P4 ;  /* 0xff80000000077808 */ /* 0x000fe20006000000 */
[----:B---3--:R-:W-:Y:S01]  /*6050*/  FMUL.FTZ R154, R174, c[0x0][0x2ec] ;  /* 0x0000bb00ae9a7a20 */ /* 0x008fe20000410000 */
[----:B------:R-:W2:Y:S01]  /*6060*/  MUFU.TANH R157, R157 ;  /* 0x0000009d009d7308 */ /* 0x000ea20000002400 */
[----:B----4-:R-:W-:Y:S02]  /*6070*/  FSEL R168, R168, -INF , !P0 ;  /* 0xff800000a8a87808 */ /* 0x010fe40004000000 */
[----:B------:R-:W-:Y:S02]  /*6080*/  ISETP.GE.AND P4, PT, R133, 0x3, PT ;  /* 0x000000038500780c */ /* 0x000fe40003f86270 */
[----:B------:R-:W-:Y:S01]  /*6090*/  ISETP.GE.AND P0, PT, R4, R2, PT ;  /* 0x000000020400720c */ /* 0x000fe20003f06270 */
[----:B-1----:R-:W-:-:S02]  /*60a0*/  FMUL.FTZ R152, R179, c[0x0][0x2ec] ;  /* 0x0000bb00b3987a20 */ /* 0x002fc40000410000 */
[----:B------:R-:W1:Y:S01]  /*60b0*/  MUFU.TANH R154, R154 ;  /* 0x0000009a009a7308 */ /* 0x000e620000002400 */
[----:B-----5:R-:W-:Y:S02]  /*60c0*/  FSEL R169, R169, -INF , !P6 ;  /* 0xff800000a9a97808 */ /* 0x020fe40007000000 */
[----:B------:R-:W-:Y:S02]  /*60d0*/  ISETP.GE.AND P6, PT, R4, R135, PT ;  /* 0x000000870400720c */ /* 0x000fe40003fc6270 */
[----:B------:R-:W-:-:S03]  /*60e0*/  IADD3 R4, R17, 0x38, RZ ;  /* 0x0000003811047810 */ /* 0x000fc60007ffe0ff */
[----:B------:R-:W3:Y:S01]  /*60f0*/  MUFU.TANH R142, R142 ;  /* 0x0000008e008e7308 */ /* 0x000ee20000002400 */
[----:B--2---:R-:W-:Y:S02]  /*6100*/  FSEL R157, R157, -INF , !P6 ;  /* 0xff8000009d9d7808 */ /* 0x004fe40007000000 */
[----:B------:R-:W-:-:S05]  /*6110*/  ISETP.GE.AND P6, PT, R4, R135, PT ;  /* 0x000000870400720c */ /* 0x000fca0003fc6270 */
[----:B------:R-:W2:Y:S01]  /*6120*/  MUFU.TANH R143, R143 ;  /* 0x0000008f008f7308 */ /* 0x000ea20000002400 */
[----:B-1----:R-:W-:Y:S02]  /*6130*/  FSEL R154, R154, -INF , !P0 ;  /* 0xff8000009a9a7808 */ /* 0x002fe40004000000 */
[----:B------:R-:W-:Y:S02]  /*6140*/  ISETP.GE.AND P0, PT, R4, R2, PT ;  /* 0x000000020400720c */ /* 0x000fe40003f06270 */
[----:B------:R-:W-:-:S03]  /*6150*/  IADD3 R4, R17, 0x39, RZ ;  /* 0x0000003911047810 */ /* 0x000fc60007ffe0ff */
[----:B------:R-:W1:Y:S01]  /*6160*/  MUFU.TANH R140, R140 ;  /* 0x0000008c008c7308 */ /* 0x000e620000002400 */
[----:B---3--:R-:W-:Y:S02]  /*6170*/  FSEL R142, R142, -INF , !P5 ;  /* 0xff8000008e8e7808 */ /* 0x008fe40006800000 */
[----:B------:R-:W-:-:S04]  /*6180*/  ISETP.GE.AND P5, PT, R17, R2, PT ;  /* 0x000000021100720c */ /* 0x000fc80003fa6270 */
[----:B------:R-:W-:Y:S01]  /*6190*/  FSEL R144, R144, -INF , !P5 ;  /* 0xff80000090907808 */ /* 0x000fe20006800000 */
[----:B------:R-:W3:Y:S01]  /*61a0*/  MUFU.TANH R141, R141 ;  /* 0x0000008d008d7308 */ /* 0x000ee20000002400 */
[----:B--2---:R-:W-:Y:S02]  /*61b0*/  FSEL R143, R143, -INF , !P6 ;  /* 0xff8000008f8f7808 */ /* 0x004fe40007000000 */
[----:B------:R-:W-:-:S05]  /*61c0*/  ISETP.GE.AND P6, PT, R4, R135, PT ;  /* 0x000000870400720c */ /* 0x000fca0003fc6270 */
[----:B------:R-:W2:Y:S01]  /*61d0*/  MUFU.TANH R152, R152 ;  /* 0x0000009800987308 */ /* 0x000ea20000002400 */
[----:B-1----:R-:W-:Y:S02]  /*61e0*/  FSEL R140, R140, -INF , !P0 ;  /* 0xff8000008c8c7808 */ /* 0x002fe40004000000 */
[----:B------:R-:W-:Y:S02]  /*61f0*/  ISETP.GE.AND P0, PT, R4, R2, PT ;  /* 0x000000020400720c */ /* 0x000fe40003f06270 */
[----:B---3--:R-:W-:Y:S02]  /*6200*/  FSEL R141, R141, -INF , !P6 ;  /* 0xff8000008d8d7808 */ /* 0x008fe40007000000 */
[----:B--2---:R-:W-:Y:S01]  /*6210*/  FSEL R152, R152, -INF , !P0 ;  /* 0xff80000098987808 */ /* 0x004fe20004000000 */
        /* <DEDUP_REMOVED lines=22> */
[----:B------:R-:W-:Y:S01]  /*6380*/  @!P3 LEA R16, P5, R0, c[0x0][0x168], 0x1 ;  /* 0x00005a000010ba11 */ /* 0x000fe200078a08ff */
        /* <DEDUP_REMOVED lines=32> */
.L_x_142:
[----:B------:R-:W-:Y:S05]  /*6590*/  BSYNC B0 ;  /* 0x0000000000007941 */ /* 0x000fea0003800000 */
.L_x_141:
[----:B------:R-:W0:Y:S02]  /*65a0*/  LDGDEPBAR ;  /* 0x00000000000079af */ /* 0x000e240000000000 */
.L_x_140:
        /* <DEDUP_REMOVED lines=9> */
[----:B------:R-:W-:Y:S01]  /*6640*/  FMNMX.FTZ R6, R5, R6, !PT ;  /* 0x0000000605067209 */ /* 0x000fe20007810000 */
[----:B------:R-:W-:Y:S01]  /*6650*/  LDSM.16.MT88.4 R28, [R196+0x12800] ;  /* 0x01280000c41c783b */ /* 0x000fe20000004200 */
        /* <DEDUP_REMOVED lines=25> */
[----:B------:R-:W-:Y:S01]  /*67f0*/  MOV R233, R237 ;  /* 0x000000ed00e97202 */ /* 0x000fe20000000f00 */
[----:B------:R-:W1:Y:S04]  /*6800*/  SHFL.BFLY PT, R11, R6, 0x2, 0x1f ;  /* 0x0c401f00060b7f89 */ /* 0x000e6800000e0000 */
[----:B------:R-:W2:Y:S01]  /*6810*/  SHFL.BFLY PT, R9, R4, 0x2, 0x1f ;  /* 0x0c401f0004097f89 */ /* 0x000ea200000e0000 */
[----:B-1----:R-:W-:-:S02]  /*6820*/  FMNMX.FTZ R11, R6, R11, !PT ;  /* 0x0000000b060b7209 */ /* 0x002fc40007810000 */
[----:B--2---:R-:W-:-:S03]  /*6830*/  FMNMX.FTZ R9, R4, R9, !PT ;  /* 0x0000000904097209 */ /* 0x004fc60007810000 */
[----:B------:R-:W1:Y:S04]  /*6840*/  SHFL.BFLY PT, R220, R11, 0x1, 0x1f ;  /* 0x0c201f000bdc7f89 */ /* 0x000e6800000e0000 */
[----:B------:R-:W2:Y:S01]  /*6850*/  SHFL.BFLY PT, R0, R9, 0x1, 0x1f ;  /* 0x0c201f0009007f89 */ /* 0x000ea200000e0000 */
[----:B-1----:R-:W-:-:S04]  /*6860*/  FMNMX.FTZ R220, R11, R220, !PT ;  /* 0x000000dc0bdc7209 */ /* 0x002fc80007810000 */
[C---:B------:R-:W-:Y:S01]  /*6870*/  FSETP.NEU.FTZ.AND P5, PT, R220.reuse, -INF , PT ;  /* 0xff800000dc00780b */ /* 0x040fe20003fbd000 */
[----:B------:R-:W-:Y:S01]  /*6880*/  FMUL.FTZ R156, R220, c[0x0][0x23c] ;  /* 0x00008f00dc9c7a20 */ /* 0x000fe20000410000 */
[----:B--2---:R-:W-:-:S04]  /*6890*/  FMNMX.FTZ R0, R9, R0, !PT ;  /* 0x0000000009007209 */ /* 0x004fc80007810000 */
[----:B------:R-:W-:Y:S01]  /*68a0*/  FSEL R156, R156, RZ, P5 ;  /* 0x000000ff9c9c7208 */ /* 0x000fe20002800000 */
[C---:B------:R-:W-:Y:S01]  /*68b0*/  FMUL.FTZ R153, R0.reuse, c[0x0][0x23c] ;  /* 0x00008f0000997a20 */ /* 0x040fe20000410000 */
[----:B------:R-:W-:-:S03]  /*68c0*/  FSETP.NEU.FTZ.AND P0, PT, R0, -INF , PT ;  /* 0xff8000000000780b */ /* 0x000fc60003f1d000 */
[--C-:B------:R-:W-:Y:S01]  /*68d0*/  FFMA.FTZ R147, R5, c[0x0][0x23c], -R156.reuse ;  /* 0x00008f0005937a23 */ /* 0x100fe2000001089c */
[----:B------:R-:W-:Y:S01]  /*68e0*/  FSEL R5, R220, RZ, P5 ;  /* 0x000000ffdc057208 */ /* 0x000fe20002800000 */
[--C-:B------:R-:W-:Y:S01]  /*68f0*/  FFMA.FTZ R149, R145, c[0x0][0x23c], -R156.reuse ;  /* 0x00008f0091957a23 */ /* 0x100fe2000001089c */
[----:B------:R-:W-:Y:S01]  /*6900*/  FSEL R6, R0, RZ, P0 ;  /* 0x000000ff00067208 */ /* 0x000fe20000000000 */
[----:B------:R-:W-:Y:S01]  /*6910*/  FFMA.FTZ R150, R7, c[0x0][0x23c], -R156 ;  /* 0x00008f0007967a23 */ /* 0x000fe2000001089c */
[----:B------:R-:W-:Y:S01]  /*6920*/  FSEL R153, R153, RZ, P0 ;  /* 0x000000ff99997208 */ /* 0x000fe20000000000 */
[----:B------:R-:W-:Y:S01]  /*6930*/  FADD.FTZ R4, R132, -R5 ;  /* 0x8000000584047221 */ /* 0x000fe20000010000 */
[----:B------:R-:W-:Y:S01]  /*6940*/  MUFU.EX2 R147, R147 ;  /* 0x0000009300937308 */ /* 0x000fe20000000800 */
[----:B------:R-:W-:Y:S02]  /*6950*/  FADD.FTZ R6, R3, -R6 ;  /* 0x8000000603067221 */ /* 0x000fe40000010000 */
[----:B------:R-:W-:-:S02]  /*6960*/  FFMA.FTZ R146, R144, c[0x0][0x23c], -R153 ;  /* 0x00008f0090927a23 */ /* 0x000fc40000010899 */
[--C-:B------:R-:W-:Y:S02]  /*6970*/  FFMA.FTZ R148, R161, c[0x0][0x23c], -R156.reuse ;  /* 0x00008f00a1947a23 */ /* 0x100fe4000001089c */
[--C-:B------:R-:W-:Y:S01]  /*6980*/  FFMA.FTZ R145, R160, c[0x0][0x23c], -R153.reuse ;  /* 0x00008f00a0917a23 */ /* 0x100fe20000010899 */
[----:B------:R-:W-:Y:S01]  /*6990*/  MUFU.EX2 R150, R150 ;  /* 0x0000009600967308 */ /* 0x000fe20000000800 */
[--C-:B------:R-:W-:Y:S02]  /*69a0*/  FFMA.FTZ R144, R32, c[0x0][0x23c], -R153.reuse ;  /* 0x00008f0020907a23 */ /* 0x100fe40000010899 */
[----:B------:R-:W-:Y:S01]  /*69b0*/  FFMA.FTZ R151, R8, c[0x0][0x23c], -R153 ;  /* 0x00008f0008977a23 */ /* 0x000fe20000010899 */
[----:B------:R-:W-:Y:S01]  /*69c0*/  LDSM.16.MT88.4 R32, [R197+0x12800] ;  /* 0x01280000c520783b */ /* 0x000fe20000004200 */
[----:B------:R-:W-:Y:S02]  /*69d0*/  FMUL.FTZ R132, R4, c[0x0][0x23c] ;  /* 0x00008f0004847a20 */ /* 0x000fe40000410000 */
[----:B------:R-:W-:Y:S01]  /*69e0*/  FMUL.FTZ R3, R6, c[0x0][0x23c] ;  /* 0x00008f0006037a20 */ /* 0x000fe20000410000 */
[----:B------:R-:W1:Y:S01]  /*69f0*/  MUFU.EX2 R149, R149 ;  /* 0x0000009500957308 */ /* 0x000e620000000800 */
[----:B------:R-:W2:Y:S01]  /*6a00*/  LDSM.16.MT88.4 R8, [R197+0x12000] ;  /* 0x01200000c508783b */ /* 0x000ea20000004200 */
[----:B------:R-:W-:-:S02]  /*6a10*/  FFMA.FTZ R158, R27, c[0x0][0x23c], -R156 ;  /* 0x00008f001b9e7a23 */ /* 0x000fc4000001089c */
[--C-:B------:R-:W-:Y:S02]  /*6a20*/  FFMA.FTZ R159, R23, c[0x0][0x23c], -R156.reuse ;  /* 0x00008f00179f7a23 */ /* 0x100fe4000001089c */
[--C-:B------:R-:W-:Y:S02]  /*6a30*/  FFMA.FTZ R160, R25, c[0x0][0x23c], -R156.reuse ;  /* 0x00008f0019a07a23 */ /* 0x100fe4000001089c */
[----:B------:R-:W3:Y:S01]  /*6a40*/  MUFU.EX2 R148, R148 ;  /* 0x0000009400947308 */ /* 0x000ee20000000800 */
[--C-:B------:R-:W-:Y:S02]  /*6a50*/  FFMA.FTZ R161, R21, c[0x0][0x23c], -R156.reuse ;  /* 0x00008f0015a17a23 */ /* 0x100fe4000001089c */
[--C-:B------:R-:W-:Y:S02]  /*6a60*/  FFMA.FTZ R162, R26, c[0x0][0x23c], -R153.reuse ;  /* 0x00008f001aa27a23 */ /* 0x100fe40000010899 */
[--C-:B------:R-:W-:Y:S02]  /*6a70*/  FFMA.FTZ R165, R24, c[0x0][0x23c], -R153.reuse ;  /* 0x00008f0018a57a23 */ /* 0x100fe40000010899 */
[--C-:B------:R-:W-:Y:S01]  /*6a80*/  FFMA.FTZ R163, R22, c[0x0][0x23c], -R153.reuse ;  /* 0x00008f0016a37a23 */ /* 0x100fe20000010899 */
[----:B------:R-:W-:Y:S01]  /*6a90*/  MUFU.EX2 R146, R146 ;  /* 0x0000009200927308 */ /* 0x000fe20000000800 */
[----:B-1----:R-:W-:Y:S01]  /*6aa0*/  F2FP.PACK_AB R4, R149, R150 ;  /* 0x000000969504723e */ /* 0x002fe200000000ff */
[----:B------:R-:W-:Y:S01]  /*6ab0*/  FFMA.FTZ R164, R20, c[0x0][0x23c], -R153 ;  /* 0x00008f0014a47a23 */ /* 0x000fe20000010899 */
[----:B------:R-:W-:Y:S01]  /*6ac0*/  LDSM.16.MT88.4 R24, [R200+0x14800] ;  /* 0x01480000c818783b */ /* 0x000fe20000004200 */
[----:B------:R-:W-:-:S02]  /*6ad0*/  FFMA.FTZ R174, R171, c[0x0][0x23c], -R156 ;  /* 0x00008f00abae7a23 */ /* 0x000fc4000001089c */
[--C-:B------:R-:W-:Y:S01]  /*6ae0*/  FFMA.FTZ R176, R167, c[0x0][0x23c], -R156.reuse ;  /* 0x00008f00a7b07a23 */ /* 0x100fe2000001089c */
[----:B------:R-:W-:Y:S01]  /*6af0*/  LDSM.16.MT88.4 R20, [R198+0x14800] ;  /* 0x01480000c614783b */ /* 0x000fe20000004200 */
[----:B------:R-:W1:Y:S01]  /*6b00*/  MUFU.EX2 R145, R145 ;  /* 0x0000009100917308 */ /* 0x000e620000000800 */
[----:B---3--:R-:W-:Y:S01]  /*6b10*/  F2FP.PACK_AB R6, R147, R148 ;  /* 0x000000949306723e */ /* 0x008fe200000000ff */
[--C-:B------:R-:W-:Y:S02]  /*6b20*/  FFMA.FTZ R173, R173, c[0x0][0x23c], -R156.reuse ;  /* 0x00008f00adad7a23 */ /* 0x100fe4000001089c */
[----:B------:R-:W-:Y:S02]  /*6b30*/  FFMA.FTZ R169, R169, c[0x0][0x23c], -R156 ;  /* 0x00008f00a9a97a23 */ /* 0x000fe4000001089c */
[--C-:B------:R-:W-:Y:S02]  /*6b40*/  FFMA.FTZ R167, R172, c[0x0][0x23c], -R153.reuse ;  /* 0x00008f00aca77a23 */ /* 0x100fe40000010899 */
[----:B------:R-:W-:Y:S01]  /*6b50*/  MUFU.EX2 R144, R144 ;  /* 0x0000009000907308 */ /* 0x000fe20000000800 */
[----:B------:R-:W-:-:S02]  /*6b60*/  FFMA.FTZ R170, R170, c[0x0][0x23c], -R153 ;  /* 0x00008f00aaaa7a23 */ /* 0x000fc40000010899 */
[--C-:B------:R-:W-:Y:S02]  /*6b70*/  FFMA.FTZ R168, R168, c[0x0][0x23c], -R153.reuse ;  /* 0x00008f00a8a87a23 */ /* 0x100fe40000010899 */
[--C-:B------:R-:W-:Y:S02]  /*6b80*/  FFMA.FTZ R171, R166, c[0x0][0x23c], -R153.reuse ;  /* 0x00008f00a6ab7a23 */ /* 0x100fe40000010899 */
[--C-:B------:R-:W-:Y:S01]  /*6b90*/  FFMA.FTZ R166, R155, c[0x0][0x23c], -R156.reuse ;  /* 0x00008f009ba67a23 */ /* 0x100fe2000001089c */
[----:B------:R-:W3:Y:S01]  /*6ba0*/  MUFU.EX2 R151, R151 ;  /* 0x0000009700977308 */ /* 0x000ee20000000800 */
[----:B-1----:R-:W-:Y:S01]  /*6bb0*/  F2FP.PACK_AB R5, R145, R146 ;  /* 0x000000929105723e */ /* 0x002fe200000000ff */
[--C-:B------:R-:W-:Y:S02]  /*6bc0*/  FFMA.FTZ R157, R157, c[0x0][0x23c], -R156.reuse ;  /* 0x00008f009d9d7a23 */ /* 0x100fe4000001089c */
[----:B------:R-:W-:Y:S02]  /*6bd0*/  FFMA.FTZ R155, R143, c[0x0][0x23c], -R156 ;  /* 0x00008f008f9b7a23 */ /* 0x000fe4000001089c */
[----:B------:R-:W-:-:S02]  /*6be0*/  FFMA.FTZ R154, R154, c[0x0][0x23c], -R153 ;  /* 0x00008f009a9a7a23 */ /* 0x000fc40000010899 */
[----:B------:R-:W1:Y:S01]  /*6bf0*/  MUFU.EX2 R132, R132 ;  /* 0x0000008400847308 */ /* 0x000e620000000800 */
[--C-:B------:R-:W-:Y:S02]  /*6c00*/  FFMA.FTZ R175, R142, c[0x0][0x23c], -R153.reuse ;  /* 0x00008f008eaf7a23 */ /* 0x100fe40000010899 */
[--C-:B------:R-:W-:Y:S02]  /*6c10*/  FFMA.FTZ R172, R140, c[0x0][0x23c], -R153.reuse ;  /* 0x00008f008cac7a23 */ /* 0x100fe40000010899 */
[----:B------:R-:W-:Y:S02]  /*6c20*/  FFMA.FTZ R156, R141, c[0x0][0x23c], -R156 ;  /* 0x00008f008d9c7a23 */ /* 0x000fe4000001089c */
[----:B------:R-:W-:Y:S01]  /*6c30*/  FFMA.FTZ R153, R152, c[0x0][0x23c], -R153 ;  /* 0x00008f0098997a23 */ /* 0x000fe20000010899 */
[----:B------:R-:W4:Y:S01]  /*6c40*/  MUFU.EX2 R3, R3 ;  /* 0x0000000300037308 */ /* 0x000f220000000800 */
[----:B---3--:R-:W-:Y:S01]  /*6c50*/  F2FP.PACK_AB R7, R151, R144 ;  /* 0x000000909707723e */ /* 0x008fe200000000ff */
[----:B------:R-:W-:Y:S01]  /*6c60*/  LDSM.16.MT88.4 R140, [R198+0x13800] ;  /* 0x01380000c68c783b */ /* 0x000fe20000004200 */
[----:B-1----:R-:W-:-:S05]  /*6c70*/  FMUL.FTZ R120, R120, R132 ;  /* 0x0000008478787220 */ /* 0x002fca0000410000 */
        /* <DEDUP_REMOVED lines=37> */
[-C--:B------:R-:W-:Y:S02]  /*6ed0*/  FMUL.FTZ R37, R37, R132.reuse ;  /* 0x0000008425257220 */ /* 0x080fe40000410000 */
        /* <DEDUP_REMOVED lines=41> */
[-C--:B------:R-:W-:Y:S02]  /*7170*/  FMUL.FTZ R63, R63, R3.reuse ;  /* 0x000000033f3f7220 */ /* 0x080fe40000410000 */
        /* <DEDUP_REMOVED lines=73> */
[----:B--2---:R-:W-:Y:S01]  /*7610*/  HMMA.16816.F32 R92, R4, R8, R92 ;  /* 0x00000008045c723c */ /* 0x004fe2000000185c */
        /* <DEDUP_REMOVED lines=12> */
[----:B-----5:R-:W-:-:S02]  /*76e0*/  F2FP.PACK_AB R5, R165, R162 ;  /* 0x000000a2a505723e */ /* 0x020fc400000000ff */
[----:B------:R-:W-:Y:S01]  /*76f0*/  F2FP.PACK_AB R6, R161, R160 ;  /* 0x000000a0a106723e */ /* 0x000fe200000000ff */
[----:B------:R-:W-:Y:S01]  /*7700*/  FADD.FTZ R159, R159, R158 ;  /* 0x0000009e9f9f7221 */ /* 0x000fe20000010000 */
[----:B------:R-:W-:-:S03]  /*7710*/  F2FP.PACK_AB R7, R164, R163 ;  /* 0x000000a3a407723e */ /* 0x000fc600000000ff */
[----:B------:R-:W-:-:S04]  /*7720*/  FADD.FTZ R160, R160, R159 ;  /* 0x0000009fa0a07221 */ /* 0x000fc80000010000 */
[C---:B---3--:R-:W-:Y:S08]  /*7730*/  HMMA.16816.F32 R128, R4.reuse, R12, R128 ;  /* 0x0000000c0480723c */ /* 0x048ff00000001880 */
        /* <DEDUP_REMOVED lines=136> */
[----:B------:R-:W-:Y:S01]  /*7fc0*/  LEA R5, P0, R8, R222, 0x6 ;  /* 0x000000de08057211 */ /* 0x000fe200078030ff */
[C---:B------:R-:W-:Y:S02]  /*7fd0*/  IMAD R134, R233.reuse, 0x40, R134 ;  /* 0x00000040e9867824 */ /* 0x040fe400078e0286 */
        /* <DEDUP_REMOVED lines=27> */
[----:B------:R-:W-:-:S02]  /*8190*/  @!P1 LEA.HI.X R17, R3, c[0x0][0x174], R4, 0x1, P0 ;  /* 0x00005d0003119a11 */ /* 0x000fc400000f0c04 */
[----:B------:R-:W-:Y:S01]  /*81a0*/  ISETP.GE.AND P4, PT, R134, R135, PT ;  /* 0x000000878600720c */ /* 0x000fe20003f86270 */
        /* <DEDUP_REMOVED lines=22> */
[----:B------:R-:W5:Y:S04]  /*8310*/  LDSM.16.M88.4 R140, [R205+0xd000] ;  /* 0x00d00000cd8c783b */ /* 0x000f680000000200 */
[----:B--2---:R-:W2:Y:S04]  /*8320*/  LDSM.16.M88.4 R8, [R205+0xd800] ;  /* 0x00d80000cd08783b */ /* 0x004ea80000000200 */
[----:B-1----:R-:W-:Y:S04]  /*8330*/  LDSM.16.M88.4 R4, [R204] ;  /* 0x00000000cc04783b */ /* 0x002fe80000000200 */
[----:B------:R-:W1:Y:S04]  /*8340*/  LDSM.16.M88.4 R20, [R203] ;  /* 0x00000000cb14783b */ /* 0x000e680000000200 */
[----:B------:R-:W1:Y:S04]  /*8350*/  LDSM.16.M88.4 R156, [R195] ;  /* 0x00000000c39c783b */ /* 0x000e680000000200 */
[----:B----4-:R-:W4:Y:S04]  /*8360*/  LDSM.16.M88.4 R16, [R194] ;  /* 0x00000000c210783b */ /* 0x010f280000000200 */
[----:B------:R-:W1:Y:S04]  /*8370*/  LDSM.16.M88.4 R152, [R193] ;  /* 0x00000000c198783b */ /* 0x000e680000000200 */
[----:B------:R-:W-:Y:S01]  /*8380*/  LDSM.16.M88.4 R168, [R199+0xc000] ;  /* 0x00c00000c7a8783b */ /* 0x000fe20000000200 */
[C---:B---3--:R-:W-:Y:S03]  /*8390*/  HMMA.16816.F32 R12, R160.reuse, R28, RZ ;  /* 0x0000001ca00c723c */ /* 0x048fe600000018ff */
[----:B------:R-:W-:Y:S04]  /*83a0*/  LDSM.16.M88.4 R136, [R199+0xc800] ;  /* 0x00c80000c788783b */ /* 0x000fe80000000200 */
[----:B------:R-:W-:Y:S01]  /*83b0*/  LDSM.16.M88.4 R32, [R199+0xd000] ;  /* 0x00d00000c720783b */ /* 0x000fe20000000200 */
[C---:B------:R-:W-:Y:S03]  /*83c0*/  HMMA.16816.F32 R28, R160.reuse, R30, RZ ;  /* 0x0000001ea01c723c */ /* 0x040fe600000018ff */
[----:B------:R-:W-:Y:S04]  /*83d0*/  LDSM.16.M88.4 R228, [R191] ;  /* 0x00000000bfe4783b */ /* 0x000fe80000000200 */
[----:B------:R-:W-:Y:S01]  /*83e0*/  LDSM.16.M88.4 R180, [R199+0xe000] ;  /* 0x00e00000c7b4783b */ /* 0x000fe20000000200 */
[C---:B-----5:R-:W-:Y:S03]  /*83f0*/  HMMA.16816.F32 R24, R160.reuse, R148, RZ ;  /* 0x00000094a018723c */ /* 0x060fe600000018ff */
[----:B------:R-:W-:Y:S04]  /*8400*/  LDSM.16.M88.4 R172, [R201+0x4000] ;  /* 0x00400000c9ac783b */ /* 0x000fe80000000200 */
[----:B------:R-:W-:Y:S01]  /*8410*/  LDSM.16.M88.4 R176, [R188] ;  /* 0x00000000bcb0783b */ /* 0x000fe20000000200 */
[C---:B------:R-:W-:Y:S03]  /*8420*/  HMMA.16816.F32 R144, R160.reuse, R140, RZ ;  /* 0x0000008ca090723c */ /* 0x040fe600000018ff */
[----:B------:R-:W0:Y:S05]  /*8430*/  LDGDEPBAR ;  /* 0x00000000000079af */ /* 0x000e2a0000000000 */
[C---:B------:R-:W-:Y:S08]  /*8440*/  HMMA.16816.F32 R148, R160.reuse, R150, RZ ;  /* 0x00000096a094723c */ /* 0x040ff000000018ff */
[C---:B------:R-:W-:Y:S08]  /*8450*/  HMMA.16816.F32 R140, R160.reuse, R142, RZ ;  /* 0x0000008ea08c723c */ /* 0x040ff000000018ff */
[C---:B--2---:R-:W-:Y:S08]  /*8460*/  HMMA.16816.F32 R164, R160.reuse, R8, RZ ;  /* 0x00000008a0a4723c */ /* 0x044ff000000018ff */
[----:B------:R-:W-:Y:S01]  /*8470*/  HMMA.16816.F32 R160, R160, R10, RZ ;  /* 0x0000000aa0a0723c */ /* 0x000fe200000018ff */
[----:B------:R-:W2:Y:S07]  /*8480*/  LDSM.16.M88.4 R8, [R202] ;  /* 0x00000000ca08783b */ /* 0x000eae0000000200 */
[C---:B-1----:R-:W-:Y:S08]  /*8490*/  HMMA.16816.F32 R12, R4.reuse, R20, R12 ;  /* 0x00000014040c723c */ /* 0x042ff0000000180c */
[C---:B------:R-:W-:Y:S01]  /*84a0*/  HMMA.16816.F32 R28, R4.reuse, R22, R28 ;  /* 0x00000016041c723c */ /* 0x040fe2000000181c */
[----:B------:R-:W1:Y:S07]  /*84b0*/  LDSM.16.M88.4 R20, [R199+0xd800] ;  /* 0x00d80000c714783b */ /* 0x000e6e0000000200 */
[C---:B------:R-:W-:Y:S08]  /*84c0*/  HMMA.16816.F32 R24, R4.reuse, R156, R24 ;  /* 0x0000009c0418723c */ /* 0x040ff00000001818 */
[C---:B------:R-:W-:Y:S01]  /*84d0*/  HMMA.16816.F32 R148, R4.reuse, R158, R148 ;  /* 0x0000009e0494723c */ /* 0x040fe20000001894 */
[----:B------:R-:W-:Y:S07]  /*84e0*/  LDSM.16.M88.4 R156, [R192] ;  /* 0x00000000c09c783b */ /* 0x000fee0000000200 */
[C---:B----4-:R-:W-:Y:S08]  /*84f0*/  HMMA.16816.F32 R144, R4.reuse, R16, R144 ;  /* 0x000000100490723c */ /* 0x050ff00000001890 */
[C---:B------:R-:W-:Y:S01]  /*8500*/  HMMA.16816.F32 R140, R4.reuse, R18, R140 ;  /* 0x00000012048c723c */ /* 0x040fe2000000188c */
[----:B------:R-:W3:Y:S07]  /*8510*/  LDSM.16.M88.4 R16, [R201] ;  /* 0x00000000c910783b */ /* 0x000eee0000000200 */
[C---:B------:R-:W-:Y:S08]  /*8520*/  HMMA.16816.F32 R164, R4.reuse, R152, R164 ;  /* 0x0000009804a4723c */ /* 0x040ff000000018a4 */
[----:B------:R-:W-:Y:S01]  /*8530*/  HMMA.16816.F32 R160, R4, R154, R160 ;  /* 0x0000009a04a0723c */ /* 0x000fe200000018a0 */
[----:B------:R-:W4:Y:S04]  /*8540*/  LDSM.16.M88.4 R4, [R192+0x800] ;  /* 0x00080000c004783b */ /* 0x000f280000000200 */
[----:B------:R-:W5:Y:S03]  /*8550*/  LDSM.16.M88.4 R152, [R192+0x1000] ;  /* 0x00100000c098783b */ /* 0x000f660000000200 */
[C---:B--2---:R-:W-:Y:S08]  /*8560*/  HMMA.16816.F32 R12, R8.reuse, R168, R12 ;  /* 0x000000a8080c723c */ /* 0x044ff0000000180c */
[C---:B------:R-:W-:Y:S01]  /*8570*/  HMMA.16816.F32 R28, R8.reuse, R170, R28 ;  /* 0x000000aa081c723c */ /* 0x040fe2000000181c */
[----:B------:R-:W-:Y:S07]  /*8580*/  LDSM.16.M88.4 R168, [R204+0x4000] ;  /* 0x00400000cca8783b */ /* 0x000fee0000000200 */
[C---:B------:R-:W-:Y:S08]  /*8590*/  HMMA.16816.F32 R24, R8.reuse, R136, R24 ;  /* 0x000000880818723c */ /* 0x040ff00000001818 */
[C---:B------:R-:W-:Y:S01]  /*85a0*/  HMMA.16816.F32 R148, R8.reuse, R138, R148 ;  /* 0x0000008a0894723c */ /* 0x040fe20000001894 */
[----:B------:R-:W-:Y:S07]  /*85b0*/  LDSM.16.M88.4 R136, [R192+0x1800] ;  /* 0x00180000c088783b */ /* 0x000fee0000000200 */
[C---:B------:R-:W-:Y:S08]  /*85c0*/  HMMA.16816.F32 R144, R8.reuse, R32, R144 ;  /* 0x000000200890723c */ /* 0x040ff00000001890 */
[C---:B------:R-:W-:Y:S01]  /*85d0*/  HMMA.16816.F32 R140, R8.reuse, R34, R140 ;  /* 0x00000022088c723c */ /* 0x040fe2000000188c */
[----:B------:R-:W-:Y:S07]  /*85e0*/  LDSM.16.M88.4 R32, [R206+0x4000] ;  /* 0x00400000ce20783b */ /* 0x000fee0000000200 */
[C---:B-1----:R-:W-:Y:S08]  /*85f0*/  HMMA.16816.F32 R164, R8.reuse, R20, R164 ;  /* 0x0000001408a4723c */ /* 0x042ff000000018a4 */
[----:B------:R-:W-:Y:S01]  /*8600*/  HMMA.16816.F32 R160, R8, R22, R160 ;  /* 0x0000001608a0723c */ /* 0x000fe200000018a0 */
[----:B------:R-:W1:Y:S04]  /*8610*/  LDSM.16.M88.4 R8, [R205+0xe000] ;  /* 0x00e00000cd08783b */ /* 0x000e680000000200 */
[----:B------:R-:W2:Y:S03]  /*8620*/  LDSM.16.M88.4 R20, [R205+0xe800] ;  /* 0x00e80000cd14783b */ /* 0x000ea60000000200 */
[C---:B---3--:R-:W-:Y:S08]  /*8630*/  HMMA.16816.F32 R12, R16.reuse, R156, R12 ;  /* 0x0000009c100c723c */ /* 0x048ff0000000180c */
[C---:B------:R-:W-:Y:S01]  /*8640*/  HMMA.16816.F32 R28, R16.reuse, R158, R28 ;  /* 0x0000009e101c723c */ /* 0x040fe2000000181c */
[----:B------:R-:W-:Y:S07]  /*8650*/  LDSM.16.M88.4 R156, [R205+0xf800] ;  /* 0x00f80000cd9c783b */ /* 0x000fee0000000200 */
[C---:B----4-:R-:W-:Y:S08]  /*8660*/  HMMA.16816.F32 R24, R16.reuse, R4, R24 ;  /* 0x000000041018723c */ /* 0x050ff00000001818 */
[C---:B------:R-:W-:Y:S01]  /*8670*/  HMMA.16816.F32 R148, R16.reuse, R6, R148 ;  /* 0x000000061094723c */ /* 0x040fe20000001894 */
[----:B------:R-:W3:Y:S07]  /*8680*/  LDSM.16.M88.4 R4, [R205+0xf000] ;  /* 0x00f00000cd04783b */ /* 0x000eee0000000200 */
[----:B-----5:R-:W-:Y:S08]  /*8690*/  HMMA.16816.F32 R144, R16, R152, R144 ;  /* 0x000000981090723c */ /* 0x020ff00000001890 */
[C---:B-1----:R-:W-:Y:S08]  /*86a0*/  HMMA.16816.F32 R12, R32.reuse, R8, R12 ;  /* 0x00000008200c723c */ /* 0x042ff0000000180c */
[----:B------:R-:W-:Y:S01]  /*86b0*/  HMMA.16816.F32 R28, R32, R10, R28 ;  /* 0x0000000a201c723c */ /* 0x000fe2000000181c */
[----:B------:R-:W-:Y:S07]  /*86c0*/  LDSM.16.M88.4 R8, [R189] ;  /* 0x00000000bd08783b */ /* 0x000fee0000000200 */
[----:B------:R-:W-:Y:S01]  /*86d0*/  HMMA.16816.F32 R140, R16, R154, R140 ;  /* 0x0000009a108c723c */ /* 0x000fe2000000188c */
[----:B------:R-:W-:Y:S07]  /*86e0*/  LDSM.16.M88.4 R152, [R192+0x2000] ;  /* 0x00200000c098783b */ /* 0x000fee0000000200 */
[C---:B--2---:R-:W-:Y:S08]  /*86f0*/  HMMA.16816.F32 R24, R32.reuse, R20, R24 ;  /* 0x000000142018723c */ /* 0x044ff00000001818 */
[----:B------:R-:W-:Y:S01]  /*8700*/  HMMA.16816.F32 R148, R32, R22, R148 ;  /* 0x000000162094723c */ /* 0x000fe20000001894 */
[----:B------:R-:W1:Y:S07]  /*8710*/  LDSM.16.M88.4 R20, [R202+0x4000] ;  /* 0x00400000ca14783b */ /* 0x000e6e0000000200 */
[C---:B------:R-:W-:Y:S08]  /*8720*/  HMMA.16816.F32 R164, R16.reuse, R136, R164 ;  /* 0x0000008810a4723c */ /* 0x040ff000000018a4 */
[----:B------:R-:W-:Y:S01]  /*8730*/  HMMA.16816.F32 R160, R16, R138, R160 ;  /* 0x0000008a10a0723c */ /* 0x000fe200000018a0 */
[----:B------:R-:W2:Y:S04]  /*8740*/  LDSM.16.M88.4 R16, [R190] ;  /* 0x00000000be10783b */ /* 0x000ea80000000200 */
[----:B------:R-:W-:Y:S03]  /*8750*/  LDSM.16.M88.4 R136, [R199+0xf000] ;  /* 0x00f00000c788783b */ /* 0x000fe60000000200 */
[C---:B------:R-:W-:Y:S08]  /*8760*/  HMMA.16816.F32 R12, R168.reuse, R228, R12 ;  /* 0x000000e4a80c723c */ /* 0x040ff0000000180c */
[----:B------:R-:W-:Y:S08]  /*8770*/  HMMA.16816.F32 R28, R168, R230, R28 ;  /* 0x000000e6a81c723c */ /* 0x000ff0000000181c */
[C---:B---3--:R-:W-:Y:S08]  /*8780*/  HMMA.16816.F32 R144, R32.reuse, R4, R144 ;  /* 0x000000042090723c */ /* 0x048ff00000001890 */
[----:B------:R-:W-:Y:S01]  /*8790*/  HMMA.16816.F32 R140, R32, R6, R140 ;  /* 0x00000006208c723c */ /* 0x000fe2000000188c */
[----:B------:R-:W3:Y:S07]  /*87a0*/  LDSM.16.M88.4 R4, [R199+0xe800] ;  /* 0x00e80000c704783b */ /* 0x000eee0000000200 */
[----:B-1----:R-:W-:Y:S08]  /*87b0*/  HMMA.16816.F32 R12, R20, R180, R12 ;  /* 0x000000b4140c723c */ /* 0x002ff0000000180c */
[----:B--2---:R-:W-:Y:S08]  /*87c0*/  HMMA.16816.F32 R24, R168, R16, R24 ;  /* 0x00000010a818723c */ /* 0x004ff00000001818 */
[----:B------:R-:W-:Y:S01]  /*87d0*/  HMMA.16816.F32 R28, R20, R182, R28 ;  /* 0x000000b6141c723c */ /* 0x000fe2000000181c */
[----:B------:R-:W-:Y:S07]  /*87e0*/  LDSM.16.M88.4 R180, [R187] ;  /* 0x00000000bbb4783b */ /* 0x000fee0000000200 */
[C---:B------:R-:W-:Y:S08]  /*87f0*/  HMMA.16816.F32 R164, R32.reuse, R156, R164 ;  /* 0x0000009c20a4723c */ /* 0x040ff000000018a4 */
[----:B------:R-:W-:Y:S01]  /*8800*/  HMMA.16816.F32 R160, R32, R158, R160 ;  /* 0x0000009e20a0723c */ /* 0x000fe200000018a0 */
[----:B------:R-:W-:Y:S04]  /*8810*/  LDSM.16.M88.4 R156, [R206+0x8000] ;  /* 0x00800000ce9c783b */ /* 0x000fe80000000200 */
[----:B------:R-:W-:Y:S03]  /*8820*/  LDSM.16.M88.4 R32, [R199+0xf800] ;  /* 0x00f80000c720783b */ /* 0x000fe60000000200 */
[C---:B------:R-:W-:Y:S01]  /*8830*/  HMMA.16816.F32 R148, R168.reuse, R18, R148 ;  /* 0x00000012a894723c */ /* 0x040fe20000001894 */
[----:B------:R-:W-:Y:S07]  /*8840*/  LDSM.16.M88.4 R16, [R192+0x2800] ;  /* 0x00280000c010783b */ /* 0x000fee0000000200 */
[C---:B------:R-:W-:Y:S08]  /*8850*/  HMMA.16816.F32 R144, R168.reuse, R8, R144 ;  /* 0x00000008a890723c */ /* 0x040ff00000001890 */
[----:B------:R-:W-:Y:S01]  /*8860*/  HMMA.16816.F32 R140, R168, R10, R140 ;  /* 0x0000000aa88c723c */ /* 0x000fe2000000188c */
[----:B------:R-:W1:Y:S07]  /*8870*/  LDSM.16.M88.4 R8, [R205+0x10000] ;  /* 0x01000000cd08783b */ /* 0x000e6e0000000200 */
[----:B------:R-:W-:Y:S08]  /*8880*/  HMMA.16816.F32 R12, R172, R152, R12 ;  /* 0x00000098ac0c723c */ /* 0x000ff0000000180c */
[----:B---3--:R-:W-:Y:S08]  /*8890*/  HMMA.16816.F32 R24, R20, R4, R24 ;  /* 0x000000041418723c */ /* 0x008ff00000001818 */
[----:B------:R-:W-:Y:S01]  /*88a0*/  HMMA.16816.F32 R28, R172, R154, R28 ;  /* 0x0000009aac1c723c */ /* 0x000fe2000000181c */
[----:B------:R-:W-:Y:S07]  /*88b0*/  LDSM.16.M88.4 R152, [R205+0x11000] ;  /* 0x01100000cd98783b */ /* 0x000fee0000000200 */
        /* <DEDUP_REMOVED lines=8> */
[----:B------:R-:W2:Y:S07]  /*8940*/  LDSM.16.M88.4 R136, [R204+0x8000] ;  /* 0x00800000cc88783b */ /* 0x000eae0000000200 */
[----:B-1----:R-:W-:Y:S08]  /*8950*/  HMMA.16816.F32 R12, R156, R8, R12 ;  /* 0x000000089c0c723c */ /* 0x002ff0000000180c */
[----:B------:R-:W-:Y:S08]  /*8960*/  HMMA.16816.F32 R24, R172, R16, R24 ;  /* 0x00000010ac18723c */ /* 0x000ff00000001818 */
[----:B------:R-:W-:Y:S01]  /*8970*/  HMMA.16816.F32 R28, R156, R10, R28 ;  /* 0x0000000a9c1c723c */ /* 0x000fe2000000181c */
[----:B------:R-:W-:Y:S07]  /*8980*/  LDSM.16.M88.4 R8, [R201+0x8000] ;  /* 0x00800000c908783b */ /* 0x000fee0000000200 */
[C---:B------:R-:W-:Y:S08]  /*8990*/  HMMA.16816.F32 R164, R20.reuse, R32, R164 ;  /* 0x0000002014a4723c */ /* 0x040ff000000018a4 */
[----:B------:R-:W-:Y:S01]  /*89a0*/  HMMA.16816.F32 R160, R20, R34, R160 ;  /* 0x0000002214a0723c */ /* 0x000fe200000018a0 */
[----:B------:R-:W-:Y:S04]  /*89b0*/  LDSM.16.M88.4 R20, [R202+0x8000] ;  /* 0x00800000ca14783b */ /* 0x000fe80000000200 */
[----:B------:R-:W-:Y:S03]  /*89c0*/  LDSM.16.M88.4 R32, [R186] ;  /* 0x00000000ba20783b */ /* 0x000fe60000000200 */
[----:B------:R-:W-:Y:S01]  /*89d0*/  HMMA.16816.F32 R148, R172, R18, R148 ;  /* 0x00000012ac94723c */ /* 0x000fe20000001894 */
[----:B------:R-:W1:Y:S07]  /*89e0*/  LDSM.16.M88.4 R16, [R199+0x10000] ;  /* 0x01000000c710783b */ /* 0x000e6e0000000200 */
[----:B--2---:R-:W-:Y:S08]  /*89f0*/  HMMA.16816.F32 R12, R136, R180, R12 ;  /* 0x000000b4880c723c */ /* 0x004ff0000000180c */
[----:B------:R-:W-:Y:S08]  /*8a00*/  HMMA.16816.F32 R24, R156, R176, R24 ;  /* 0x000000b09c18723c */ /* 0x000ff00000001818 */
[----:B------:R-:W-:Y:S08]  /*8a10*/  HMMA.16816.F32 R28, R136, R182, R28 ;  /* 0x000000b6881c723c */ /* 0x000ff0000000181c */
[C---:B------:R-:W-:Y:S08]  /*8a20*/  HMMA.16816.F32 R144, R172.reuse, R4, R144 ;  /* 0x00000004ac90723c */ /* 0x040ff00000001890 */
[C---:B------:R-:W-:Y:S01]  /*8a30*/  HMMA.16816.F32 R140, R172.reuse, R6, R140 ;  /* 0x00000006ac8c723c */ /* 0x040fe2000000188c */
[----:B------:R-:W2:Y:S07]  /*8a40*/  LDSM.16.M88.4 R4, [R192+0x4000] ;  /* 0x00400000c004783b */ /* 0x000eae0000000200 */
[----:B------:R-:W-:Y:S01]  /*8a50*/  HMMA.16816.F32 R180, R172, R168, R164 ;  /* 0x000000a8acb4723c */ /* 0x000fe200000018a4 */
[----:B------:R-:W3:Y:S07]  /*8a60*/  LDSM.16.M88.4 R164, [R199+0x10800] ;  /* 0x01080000c7a4783b */ /* 0x000eee0000000200 */
[----:B------:R-:W-:Y:S08]  /*8a70*/  HMMA.16816.F32 R148, R156, R178, R148 ;  /* 0x000000b29c94723c */ /* 0x000ff00000001894 */
[----:B-1----:R-:W-:Y:S08]  /*8a80*/  HMMA.16816.F32 R12, R20, R16, R12 ;  /* 0x00000010140c723c */ /* 0x002ff0000000180c */
[----:B------:R-:W-:Y:S08]  /*8a90*/  HMMA.16816.F32 R24, R136, R32, R24 ;  /* 0x000000208818723c */ /* 0x000ff00000001818 */
[----:B------:R-:W-:Y:S01]  /*8aa0*/  HMMA.16816.F32 R28, R20, R18, R28 ;  /* 0x00000012141c723c */ /* 0x000fe2000000181c */
[----:B------:R-:W1:Y:S07]  /*8ab0*/  LDSM.16.M88.4 R16, [R185] ;  /* 0x00000000b910783b */ /* 0x000e6e0000000200 */
[----:B------:R-:W-:Y:S01]  /*8ac0*/  HMMA.16816.F32 R176, R156, R152, R144 ;  /* 0x000000989cb0723c */ /* 0x000fe20000001890 */
[----:B------:R-:W4:Y:S07]  /*8ad0*/  LDSM.16.M88.4 R144, [R192+0x4800] ;  /* 0x00480000c090783b */ /* 0x000f2e0000000200 */
[----:B------:R-:W-:Y:S01]  /*8ae0*/  HMMA.16816.F32 R148, R136, R34, R148 ;  /* 0x000000228894723c */ /* 0x000fe20000001894 */
[----:B------:R-:W5:Y:S07]  /*8af0*/  LDSM.16.M88.4 R32, [R205+0x11800] ;  /* 0x01180000cd20783b */ /* 0x000f6e0000000200 */
[----:B------:R-:W-:Y:S08]  /*8b00*/  HMMA.16816.F32 R140, R156, R154, R140 ;  /* 0x0000009a9c8c723c */ /* 0x000ff0000000188c */
[----:B--2---:R-:W-:Y:S08]  /*8b10*/  HMMA.16816.F32 R12, R8, R4, R12 ;  /* 0x00000004080c723c */ /* 0x004ff0000000180c */
[----:B---3--:R-:W-:Y:S08]  /*8b20*/  HMMA.16816.F32 R24, R20, R164, R24 ;  /* 0x000000a41418723c */ /* 0x008ff00000001818 */
[----:B------:R-:W-:Y:S01]  /*8b30*/  HMMA.16816.F32 R28, R8, R6, R28 ;  /* 0x00000006081c723c */ /* 0x000fe2000000181c */
[----:B------:R-:W2:Y:S07]  /*8b40*/  LDSM.16.M88.4 R4, [R199+0x11000] ;  /* 0x01100000c704783b */ /* 0x000eae0000000200 */
[----:B-1----:R-:W-:Y:S01]  /*8b50*/  HMMA.16816.F32 R176, R136, R16, R176 ;  /* 0x0000001088b0723c */ /* 0x002fe200000018b0 */
[----:B------:R-:W-:-:S02]  /*8b60*/  FMUL.FTZ R13, R13, c[0x0][0x2ec] ;  /* 0x0000bb000d0d7a20 */ /* 0x000fc40000410000 */
[----:B------:R-:W-:Y:S02]  /*8b70*/  FMUL.FTZ R3, R12, c[0x0][0x2ec] ;  /* 0x0000bb000c037a20 */ /* 0x000fe40000410000 */
[----:B------:R-:W-:Y:S01]  /*8b80*/  MUFU.TANH R132, R13 ;  /* 0x0000000d00847308 */ /* 0x000fe20000002400 */
[----:B------:R-:W-:Y:S02]  /*8b90*/  FMUL.FTZ R152, R14, c[0x0][0x2ec] ;  /* 0x0000bb000e987a20 */ /* 0x000fe40000410000 */
[----:B------:R-:W-:Y:S01]  /*8ba0*/  HMMA.16816.F32 R140, R136, R18, R140 ;  /* 0x00000012888c723c */ /* 0x000fe2000000188c */
[----:B------:R-:W1:Y:S04]  /*8bb0*/  LDSM.16.M88.4 R16, [R184] ;  /* 0x00000000b810783b */ /* 0x000e680000000200 */
[----:B------:R-:W3:Y:S03]  /*8bc0*/  MUFU.TANH R3, R3 ;  /* 0x0000000300037308 */ /* 0x000ee60000002400 */
[----:B------:R-:W-:Y:S01]  /*8bd0*/  HMMA.16816.F32 R160, R172, R170, R160 ;  /* 0x000000aaaca0723c */ /* 0x000fe200000018a0 */
[----:B------:R-:W-:-:S02]  /*8be0*/  FMUL.FTZ R28, R28, c[0x0][0x2ec] ;  /* 0x0000bb001c1c7a20 */ /* 0x000fc40000410000 */
[----:B------:R-:W-:Y:S02]  /*8bf0*/  FMUL.FTZ R30, R30, c[0x0][0x2ec] ;  /* 0x0000bb001e1e7a20 */ /* 0x000fe40000410000 */
[----:B------:R-:W-:Y:S01]  /*8c00*/  FMUL.FTZ R29, R29, c[0x0][0x2ec] ;  /* 0x0000bb001d1d7a20 */ /* 0x000fe20000410000 */
[----:B------:R-:W-:Y:S01]  /*8c10*/  MUFU.TANH R152, R152 ;  /* 0x0000009800987308 */ /* 0x000fe20000002400 */
[----:B------:R-:W-:Y:S01]  /*8c20*/  FMUL.FTZ R31, R31, c[0x0][0x2ec] ;  /* 0x0000bb001f1f7a20 */ /* 0x000fe20000410000 */
[----:B----4-:R-:W-:Y:S01]  /*8c30*/  HMMA.16816.F32 R24, R8, R144, R24 ;  /* 0x000000900818723c */ /* 0x010fe20000001818 */
[----:B---3--:R-:W-:-:S05]  /*8c40*/  FSEL R3, R3, -INF , !P4 ;  /* 0xff80000003037808 */ /* 0x008fca0006000000 */
[----:B------:R-:W-:Y:S01]  /*8c50*/  MUFU.TANH R28, R28 ;  /* 0x0000001c001c7308 */ /* 0x000fe20000002400 */
[----:B------:R-:W-:Y:S01]  /*8c60*/  FMUL.FTZ R144, R15, c[0x0][0x2ec] ;  /* 0x0000bb000f907a20 */ /* 0x000fe20000410000 */
[----:B-----5:R-:W-:Y:S01]  /*8c70*/  HMMA.16816.F32 R180, R156, R32, R180 ;  /* 0x000000209cb4723c */ /* 0x020fe200000018b4 */
[----:B------:R-:W3:Y:S05]  /*8c80*/  LDSM.16.M88.4 R12, [R192+0x5000] ;  /* 0x00500000c00c783b */ /* 0x000eea0000000200 */
[----:B------:R-:W4:Y:S02]  /*8c90*/  MUFU.TANH R30, R30 ;  /* 0x0000001e001e7308 */ /* 0x000f240000002400 */
[C---:B--2---:R-:W-:Y:S06]  /*8ca0*/  HMMA.16816.F32 R176, R20.reuse, R4, R176 ;  /* 0x0000000414b0723c */ /* 0x044fec00000018b0 */
[----:B------:R-:W2:Y:S02]  /*8cb0*/  MUFU.TANH R29, R29 ;  /* 0x0000001d001d7308 */ /* 0x000ea40000002400 */
[----:B------:R-:W-:Y:S01]  /*8cc0*/  HMMA.16816.F32 R140, R20, R6, R140 ;  /* 0x00000006148c723c */ /* 0x000fe2000000188c */
[----:B------:R-:W5:Y:S01]  /*8cd0*/  LDSM.16.M88.4 R4, [R199+0x11800] ;  /* 0x01180000c704783b */ /* 0x000f620000000200 */
[----:B------:R-:W-:-:S02]  /*8ce0*/  FMUL.FTZ R24, R24, c[0x0][0x2ec] ;  /* 0x0000bb0018187a20 */ /* 0x000fc40000410000 */
[----:B------:R-:W-:Y:S02]  /*8cf0*/  FMUL.FTZ R25, R25, c[0x0][0x2ec] ;  /* 0x0000bb0019197a20 */ /* 0x000fe40000410000 */
[----:B------:R-:W-:Y:S01]  /*8d00*/  MUFU.TANH R144, R144 ;  /* 0x0000009000907308 */ /* 0x000fe20000002400 */
[----:B------:R-:W-:Y:S01]  /*8d10*/  FMUL.FTZ R26, R26, c[0x0][0x2ec] ;  /* 0x0000bb001a1a7a20 */ /* 0x000fe20000410000 */
[----:B------:R-:W-:Y:S06]  /*8d20*/  HMMA.16816.F32 R160, R156, R34, R160 ;  /* 0x000000229ca0723c */ /* 0x000fec00000018a0 */
[----:B------:R-:W2:Y:S02]  /*8d30*/  MUFU.TANH R24, R24 ;  /* 0x0000001800187308 */ /* 0x000ea40000002400 */
[----:B-1----:R-:W-:Y:S06]  /*8d40*/  HMMA.16816.F32 R180, R136, R16, R180 ;  /* 0x0000001088b4723c */ /* 0x002fec00000018b4 */
[----:B------:R-:W1:Y:S01]  /*8d50*/  MUFU.TANH R25, R25 ;  /* 0x0000001900197308 */ /* 0x000e620000002400 */
[----:B------:R-:W-:Y:S01]  /*8d60*/  FMUL.FTZ R16, R27, c[0x0][0x2ec] ;  /* 0x0000bb001b107a20 */ /* 0x000fe20000410000 */
[----:B------:R-:W-:Y:S06]  /*8d70*/  HMMA.16816.F32 R148, R20, R166, R148 ;  /* 0x000000a61494723c */ /* 0x000fec0000001894 */
[----:B------:R-:W1:Y:S02]  /*8d80*/  MUFU.TANH R31, R31 ;  /* 0x0000001f001f7308 */ /* 0x000e640000002400 */
[C---:B---3--:R-:W-:Y:S06]  /*8d90*/  HMMA.16816.F32 R176, R8.reuse, R12, R176 ;  /* 0x0000000c08b0723c */ /* 0x048fec00000018b0 */
[----:B------:R-:W-:Y:S02]  /*8da0*/  MUFU.TANH R26, R26 ;  /* 0x0000001a001a7308 */ /* 0x000fe40000002400 */
[----:B------:R-:W-:Y:S01]  /*8db0*/  HMMA.16816.F32 R140, R8, R14, R140 ;  /* 0x0000000e088c723c */ /* 0x000fe2000000188c */
[----:B------:R-:W3:Y:S01]  /*8dc0*/  LDSM.16.M88.4 R12, [R192+0x5800] ;  /* 0x00580000c00c783b */ /* 0x000ee20000000200 */
[----:B------:R-:W-:-:S04]  /*8dd0*/  DEPBAR.LE SB0, 0x0 ;  /* 0x000080000000791a */ /* 0x000fc80000000000 */
[----:B------:R-:W-:Y:S02]  /*8de0*/  MUFU.TANH R16, R16 ;  /* 0x0000001000107308 */ /* 0x000fe40000002400 */
[----:B------:R-:W-:Y:S08]  /*8df0*/  HMMA.16816.F32 R160, R136, R18, R160 ;  /* 0x0000001288a0723c */ /* 0x000ff000000018a0 */
[----:B-----5:R-:W-:Y:S01]  /*8e00*/  HMMA.16816.F32 R180, R20, R4, R180 ;  /* 0x0000000414b4723c */ /* 0x020fe200000018b4 */
[----:B------:R-:W-:-:S02]  /*8e10*/  FMUL.FTZ R171, R176, c[0x0][0x2ec] ;  /* 0x0000bb00b0ab7a20 */ /* 0x000fc40000410000 */
[----:B------:R-:W-:Y:S02]  /*8e20*/  FMUL.FTZ R169, R177, c[0x0][0x2ec] ;  /* 0x0000bb00b1a97a20 */ /* 0x000fe40000410000 */
[----:B------:R-:W-:Y:S02]  /*8e30*/  FMUL.FTZ R168, R179, c[0x0][0x2ec] ;  /* 0x0000bb00b3a87a20 */ /* 0x000fe40000410000 */
[C---:B------:R-:W-:Y:S01]  /*8e40*/  IADD3 R4, R134.reuse, 0x8, RZ ;  /* 0x0000000886047810 */ /* 0x040fe20007ffe0ff */
[----:B------:R-:W-:Y:S01]  /*8e50*/  HMMA.16816.F32 R148, R8, R146, R148 ;  /* 0x000000920894723c */ /* 0x000fe20000001894 */
[----:B------:R-:W-:Y:S01]  /*8e60*/  IADD3 R5, R134, 0x1, RZ ;  /* 0x0000000186057810 */ /* 0x000fe20007ffe0ff */
[----:B------:R-:W-:Y:S01]  /*8e70*/  MUFU.TANH R171, R171 ;  /* 0x000000ab00ab7308 */ /* 0x000fe20000002400 */
[-C--:B------:R-:W-:Y:S01]  /*8e80*/  ISETP.GE.AND P6, PT, R4, R135.reuse, PT ;  /* 0x000000870400720c */ /* 0x080fe20003fc6270 */
[----:B------:R-:W-:Y:S01]  /*8e90*/  FMUL.FTZ R140, R140, c[0x0][0x2ec] ;  /* 0x0000bb008c8c7a20 */ /* 0x000fe20000410000 */
[C---:B------:R-:W-:Y:S01]  /*8ea0*/  ISETP.GE.AND P0, PT, R5.reuse, R135, PT ;  /* 0x000000870500720c */ /* 0x040fe20003f06270 */
[----:B------:R-:W-:Y:S01]  /*8eb0*/  FMUL.FTZ R170, R178, c[0x0][0x2ec] ;  /* 0x0000bb00b2aa7a20 */ /* 0x000fe20000410000 */
[-C--:B------:R-:W-:Y:S01]  /*8ec0*/  ISETP.GE.AND P4, PT, R4, R2.reuse, PT ;  /* 0x000000020400720c */ /* 0x080fe20003f86270 */
[----:B------:R-:W-:Y:S01]  /*8ed0*/  HMMA.16816.F32 R160, R20, R6, R160 ;  /* 0x0000000614a0723c */ /* 0x000fe200000018a0 */
[----:B------:R-:W-:Y:S01]  /*8ee0*/  IADD3 R4, R134, 0x9, RZ ;  /* 0x0000000986047810 */ /* 0x000fe20007ffe0ff */
[----:B------:R-:W-:Y:S01]  /*8ef0*/  MUFU.TANH R169, R169 ;  /* 0x000000a900a97308 */ /* 0x000fe20000002400 */
[-C--:B------:R-:W-:Y:S01]  /*8f00*/  ISETP.GE.AND P5, PT, R5, R2.reuse, PT ;  /* 0x000000020500720c */ /* 0x080fe20003fa6270 */
[----:B------:R-:W-:Y:S01]  /*8f10*/  FMUL.FTZ R141, R141, c[0x0][0x2ec] ;  /* 0x0000bb008d8d7a20 */ /* 0x000fe20000410000 */
[----:B----4-:R-:W-:Y:S01]  /*8f20*/  FSEL R30, R30, -INF , !P4 ;  /* 0xff8000001e1e7808 */ /* 0x010fe20006000000 */
[----:B------:R-:W-:Y:S01]  /*8f30*/  FMUL.FTZ R143, R143, c[0x0][0x2ec] ;  /* 0x0000bb008f8f7a20 */ /* 0x000fe20000410000 */
[----:B------:R-:W-:Y:S01]  /*8f40*/  FSEL R7, R28, -INF , !P6 ;  /* 0xff8000001c077808 */ /* 0x000fe20007000000 */
[----:B------:R-:W-:Y:S01]  /*8f50*/  FMUL.FTZ R142, R142, c[0x0][0x2ec] ;  /* 0x0000bb008e8e7a20 */ /* 0x000fe20000410000 */
[----:B---3--:R-:W-:Y:S01]  /*8f60*/  HMMA.16816.F32 R180, R8, R12, R180 ;  /* 0x0000000c08b4723c */ /* 0x008fe200000018b4 */
[C---:B------:R-:W-:Y:S01]  /*8f70*/  ISETP.GE.AND P6, PT, R134.reuse, R2, PT ;  /* 0x000000028600720c */ /* 0x040fe20003fc6270 */
[----:B------:R3:W-:Y:S01]  /*8f80*/  MUFU.TANH R167, R140 ;  /* 0x0000008c00a77308 */ /* 0x0007e20000002400 */
[----:B------:R-:W-:-:S02]  /*8f90*/  IADD3 R6, R134, 0x10, RZ ;  /* 0x0000001086067810 */ /* 0x000fc40007ffe0ff */
[----:B------:R-:W-:Y:S02]  /*8fa0*/  FSEL R5, R152, -INF , !P6 ;  /* 0xff80000098057808 */ /* 0x000fe40007000000 */
[----:B------:R-:W-:Y:S01]  /*8fb0*/  FMUL.FTZ R32, R148, c[0x0][0x2ec] ;  /* 0x0000bb0094207a20 */ /* 0x000fe20000410000 */
[----:B------:R-:W-:Y:S01]  /*8fc0*/  IADD3 R12, R134, 0x11, RZ ;  /* 0x00000011860c7810 */ /* 0x000fe20007ffe0ff */
[----:B------:R-:W-:Y:S01]  /*8fd0*/  FMUL.FTZ R33, R149, c[0x0][0x2ec] ;  /* 0x0000bb0095217a20 */ /* 0x000fe20000410000 */
[----:B------:R-:W-:Y:S01]  /*8fe0*/  FSEL R13, R132, -INF , !P0 ;  /* 0xff800000840d7808 */ /* 0x000fe20004000000 */
[----:B------:R-:W-:Y:S01]  /*8ff0*/  FMUL.FTZ R17, R150, c[0x0][0x2ec] ;  /* 0x0000bb0096117a20 */ /* 0x000fe20000410000 */
[-C--:B------:R-:W-:Y:S01]  /*9000*/  ISETP.GE.AND P0, PT, R4, R135.reuse, PT ;  /* 0x000000870400720c */ /* 0x080fe20003f06270 */
[----:B------:R-:W4:Y:S01]  /*9010*/  MUFU.TANH R32, R32 ;  /* 0x0000002000207308 */ /* 0x000f220000002400 */
[----:B------:R-:W-:Y:S01]  /*9020*/  FMUL.FTZ R151, R151, c[0x0][0x2ec] ;  /* 0x0000bb0097977a20 */ /* 0x000fe20000410000 */
[----:B------:R-:W-:Y:S01]  /*9030*/  HMMA.16816.F32 R160, R8, R14, R160 ;  /* 0x0000000e08a0723c */ /* 0x000fe200000018a0 */
[----:B------:R-:W-:-:S02]  /*9040*/  ISETP.GE.AND P6, PT, R6, R135, PT ;  /* 0x000000870600720c */ /* 0x000fc40003fc6270 */
[-C--:B------:R-:W-:Y:S02]  /*9050*/  ISETP.GE.AND P4, PT, R12, R135.reuse, PT ;  /* 0x000000870c00720c */ /* 0x080fe40003f86270 */
[----:B--2---:R-:W-:Y:S01]  /*9060*/  FSEL R29, R29, -INF , !P0 ;  /* 0xff8000001d1d7808 */ /* 0x004fe20004000000 */
[----:B------:R-:W2:Y:S01]  /*9070*/  MUFU.TANH R33, R33 ;  /* 0x0000002100217308 */ /* 0x000ea20000002400 */
[C---:B------:R-:W-:Y:S02]  /*9080*/  IADD3 R9, R134.reuse, 0x18, RZ ;  /* 0x0000001886097810 */ /* 0x040fe40007ffe0ff */
[----:B------:R-:W-:Y:S01]  /*9090*/  IADD3 R8, R134, 0x19, RZ ;  /* 0x0000001986087810 */ /* 0x000fe20007ffe0ff */
[----:B------:R-:W-:Y:S01]  /*90a0*/  FMUL.FTZ R152, R182, c[0x0][0x2ec] ;  /* 0x0000bb00b6987a20 */ /* 0x000fe20000410000 */
[----:B------:R-:W-:Y:S01]  /*90b0*/  FSEL R27, R24, -INF , !P6 ;  /* 0xff800000181b7808 */ /* 0x000fe20007000000 */
[----:B------:R-:W-:Y:S01]  /*90c0*/  FMUL.FTZ R155, R180, c[0x0][0x2ec] ;  /* 0x0000bb00b49b7a20 */ /* 0x000fe20000410000 */
[----:B-1----:R-:W-:Y:S01]  /*90d0*/  FSEL R25, R25, -INF , !P4 ;  /* 0xff80000019197808 */ /* 0x002fe20006000000 */
[----:B------:R-:W1:Y:S01]  /*90e0*/  MUFU.TANH R17, R17 ;  /* 0x0000001100117308 */ /* 0x000e620000002400 */
[----:B------:R-:W-:Y:S01]  /*90f0*/  ISETP.GE.AND P0, PT, R4, R2, PT ;  /* 0x000000020400720c */ /* 0x000fe20003f06270 */
[----:B------:R-:W-:Y:S01]  /*9100*/  FMUL.FTZ R153, R181, c[0x0][0x2ec] ;  /* 0x0000bb00b5997a20 */ /* 0x000fe20000410000 */
[----:B------:R-:W-:-:S02]  /*9110*/  ISETP.GE.AND P6, PT, R9, R135, PT ;  /* 0x000000870900720c */ /* 0x000fc40003fc6270 */
[----:B------:R-:W-:Y:S02]  /*9120*/  ISETP.GE.AND P4, PT, R8, R135, PT ;  /* 0x000000870800720c */ /* 0x000fe40003f86270 */
[----:B------:R-:W-:Y:S01]  /*9130*/  FSEL R4, R144, -INF , !P5 ;  /* 0xff80000090047808 */ /* 0x000fe20006800000 */
[----:B------:R-:W5:Y:S01]  /*9140*/  MUFU.TANH R18, R151 ;  /* 0x0000009700127308 */ /* 0x000f620000002400 */
[-C--:B------:R-:W-:Y:S01]  /*9150*/  ISETP.GE.AND P5, PT, R6, R2.reuse, PT ;  /* 0x000000020600720c */ /* 0x080fe20003fa6270 */
[----:B---3--:R-:W-:Y:S01]  /*9160*/  FMUL.FTZ R140, R162, c[0x0][0x2ec] ;  /* 0x0000bb00a28c7a20 */ /* 0x008fe20000410000 */
[----:B------:R-:W-:Y:S01]  /*9170*/  FSEL R6, R31, -INF , !P0 ;  /* 0xff8000001f067808 */ /* 0x000fe20004000000 */
[----:B------:R-:W-:Y:S01]  /*9180*/  FMUL.FTZ R150, R163, c[0x0][0x2ec] ;  /* 0x0000bb00a3967a20 */ /* 0x000fe20000410000 */
[----:B----4-:R-:W-:Y:S02]  /*9190*/  FSEL R23, R32, -INF , !P6 ;  /* 0xff80000020177808 */ /* 0x010fe40007000000 */
[----:B--2---:R-:W-:Y:S01]  /*91a0*/  FSEL R21, R33, -INF , !P4 ;  /* 0xff80000021157808 */ /* 0x004fe20006000000 */
[----:B------:R-:W2:Y:S01]  /*91b0*/  MUFU.TANH R168, R168 ;  /* 0x000000a800a87308 */ /* 0x000ea20000002400 */
[----:B------:R-:W-:-:S02]  /*91c0*/  ISETP.GE.AND P0, PT, R12, R2, PT ;  /* 0x000000020c00720c */ /* 0x000fc40003f06270 */
[-C--:B------:R-:W-:Y:S02]  /*91d0*/  ISETP.GE.AND P6, PT, R9, R2.reuse, PT ;  /* 0x000000020900720c */ /* 0x080fe40003fc6270 */
[----:B------:R-:W-:Y:S02]  /*91e0*/  ISETP.GE.AND P4, PT, R8, R2, PT ;  /* 0x000000020800720c */ /* 0x000fe40003f86270 */
[C---:B------:R-:W-:Y:S01]  /*91f0*/  IADD3 R9, R134.reuse, 0x20, RZ ;  /* 0x0000002086097810 */ /* 0x040fe20007ffe0ff */
[----:B------:R3:W4:Y:S01]  /*9200*/  MUFU.TANH R165, R141 ;  /* 0x0000008d00a57308 */ /* 0x0007220000002400 */
[----:B------:R-:W-:Y:S02]  /*9210*/  IADD3 R8, R134, 0x21, RZ ;  /* 0x0000002186087810 */ /* 0x000fe40007ffe0ff */
[----:B------:R-:W-:Y:S02]  /*9220*/  FSEL R26, R26, -INF , !P5 ;  /* 0xff8000001a1a7808 */ /* 0x000fe40006800000 */
[----:B------:R-:W-:-:S02]  /*9230*/  FSEL R24, R16, -INF , !P0 ;  /* 0xff80000010187808 */ /* 0x000fc40004000000 */
[----:B-1----:R-:W-:Y:S01]  /*9240*/  FSEL R22, R17, -INF , !P6 ;  /* 0xff80000011167808 */ /* 0x002fe20007000000 */
[----:B------:R-:W1:Y:S01]  /*9250*/  MUFU.TANH R170, R170 ;  /* 0x000000aa00aa7308 */ /* 0x000e620000002400 */
[CC--:B------:R-:W-:Y:S02]  /*9260*/  ISETP.GE.AND P5, PT, R9.reuse, R135.reuse, PT ;  /* 0x000000870900720c */ /* 0x0c0fe40003fa6270 */
[----:B------:R-:W-:Y:S02]  /*9270*/  ISETP.GE.AND P0, PT, R9, R2, PT ;  /* 0x000000020900720c */ /* 0x000fe40003f06270 */
[----:B------:R-:W-:Y:S02]  /*9280*/  ISETP.GE.AND P6, PT, R8, R135, PT ;  /* 0x000000870800720c */ /* 0x000fe40003fc6270 */
[----:B------:R-:W-:Y:S01]  /*9290*/  IADD3 R9, R134, 0x28, RZ ;  /* 0x0000002886097810 */ /* 0x000fe20007ffe0ff */
[----:B------:R-:W1:Y:S01]  /*92a0*/  MUFU.TANH R152, R152 ;  /* 0x0000009800987308 */ /* 0x000e620000002400 */
[----:B---3--:R-:W-:Y:S01]  /*92b0*/  FMUL.FTZ R141, R161, c[0x0][0x2ec] ;  /* 0x0000bb00a18d7a20 */ /* 0x008fe20000410000 */
[----:B-----5:R-:W-:-:S02]  /*92c0*/  FSEL R20, R18, -INF , !P4 ;  /* 0xff80000012147808 */ /* 0x020fc40006000000 */
[----:B------:R-:W-:Y:S02]  /*92d0*/  FSEL R171, R171, -INF , !P5 ;  /* 0xff800000abab7808 */ /* 0x000fe40006800000 */
[----:B------:R-:W-:Y:S02]  /*92e0*/  FSEL R169, R169, -INF , !P6 ;  /* 0xff800000a9a97808 */ /* 0x000fe40007000000 */
[----:B------:R3:W-:Y:S01]  /*92f0*/  MUFU.TANH R164, R143 ;  /* 0x0000008f00a47308 */ /* 0x0007e20000002400 */
[-C--:B------:R-:W-:Y:S02]  /*9300*/  ISETP.GE.AND P4, PT, R8, R2.reuse, PT ;  /* 0x000000020800720c */ /* 0x080fe40003f86270 */
[C---:B------:R-:W-:Y:S02]  /*9310*/  ISETP.GE.AND P5, PT, R9.reuse, R135, PT ;  /* 0x000000870900720c */ /* 0x040fe40003fa6270 */
[----:B------:R-:W-:Y:S02]  /*9320*/  ISETP.GE.AND P6, PT, R9, R2, PT ;  /* 0x000000020900720c */ /* 0x000fe40003fc6270 */
[C---:B------:R-:W-:Y:S01]  /*9330*/  IADD3 R8, R134.reuse, 0x29, RZ ;  /* 0x0000002986087810 */ /* 0x040fe20007ffe0ff */
[----:B------:R5:W5:Y:S01]  /*9340*/  MUFU.TANH R166, R142 ;  /* 0x0000008e00a67308 */ /* 0x000b620000002400 */
[----:B------:R-:W-:-:S02]  /*9350*/  IADD3 R9, R134, 0x30, RZ ;  /* 0x0000003086097810 */ /* 0x000fc40007ffe0ff */
[----:B------:R-:W-:Y:S02]  /*9360*/  FSEL R167, R167, -INF , !P5 ;  /* 0xff800000a7a77808 */ /* 0x000fe40006800000 */
[----:B--2---:R-:W-:Y:S02]  /*9370*/  FSEL R168, R168, -INF , !P4 ;  /* 0xff800000a8a87808 */ /* 0x004fe40006000000 */
[----:B------:R-:W-:Y:S01]  /*9380*/  ISETP.GE.AND P5, PT, R8, R135, PT ;  /* 0x000000870800720c */ /* 0x000fe20003fa6270 */
[----:B---3--:R-:W-:Y:S01]  /*9390*/  FMUL.FTZ R143, R160, c[0x0][0x2ec] ;  /* 0x0000bb00a08f7a20 */ /* 0x008fe20000410000 */
[----:B------:R-:W2:Y:S01]  /*93a0*/  MUFU.TANH R155, R155 ;  /* 0x0000009b009b7308 */ /* 0x000ea20000002400 */
[----:B------:R-:W-:Y:S02]  /*93b0*/  ISETP.GE.AND P4, PT, R9, R2, PT ;  /* 0x000000020900720c */ /* 0x000fe40003f86270 */
[----:B----4-:R-:W-:Y:S02]  /*93c0*/  FSEL R165, R165, -INF , !P5 ;  /* 0xff800000a5a57808 */ /* 0x010fe40006800000 */
[----:B-1----:R-:W-:Y:S01]  /*93d0*/  FSEL R170, R170, -INF , !P0 ;  /* 0xff800000aaaa7808 */ /* 0x002fe20004000000 */
[----:B-----5:R-:W-:-:S02]  /*93e0*/  FMUL.FTZ R142, R183, c[0x0][0x2ec] ;  /* 0x0000bb00b78e7a20 */ /* 0x020fc40000410000 */
[----:B------:R-:W1:Y:S01]  /*93f0*/  MUFU.TANH R153, R153 ;  /* 0x0000009900997308 */ /* 0x000e620000002400 */
[----:B------:R-:W-:Y:S02]  /*9400*/  FSEL R152, R152, -INF , !P4 ;  /* 0xff80000098987808 */ /* 0x000fe40006000000 */
[----:B------:R-:W-:Y:S02]  /*9410*/  ISETP.GE.AND P5, PT, R8, R2, PT ;  /* 0x000000020800720c */ /* 0x000fe40003fa6270 */
[----:B------:R-:W-:Y:S02]  /*9420*/  ISETP.GE.AND P0, PT, R9, R135, PT ;  /* 0x000000870900720c */ /* 0x000fe40003f06270 */
[----:B------:R-:W-:Y:S01]  /*9430*/  ISETP.GE.AND P4, PT, R133, 0x4, PT ;  /* 0x000000048500780c */ /* 0x000fe20003f86270 */
[----:B------:R-:W3:Y:S01]  /*9440*/  MUFU.TANH R143, R143 ;  /* 0x0000008f008f7308 */ /* 0x000ee20000002400 */
[C---:B------:R-:W-:Y:S02]  /*9450*/  IADD3 R9, R134.reuse, 0x31, RZ ;  /* 0x0000003186097810 */ /* 0x040fe40007ffe0ff */
[----:B------:R-:W-:-:S02]  /*9460*/  IADD3 R8, R134, 0x38, RZ ;  /* 0x0000003886087810 */ /* 0x000fc40007ffe0ff */
[----:B------:R-:W-:Y:S02]  /*9470*/  IADD3 R134, R134, 0x39, RZ ;  /* 0x0000003986867810 */ /* 0x000fe40007ffe0ff */
[----:B------:R-:W-:Y:S01]  /*9480*/  FSEL R166, R166, -INF , !P6 ;  /* 0xff800000a6a67808 */ /* 0x000fe20007000000 */
[----:B------:R-:W4:Y:S01]  /*9490*/  MUFU.TANH R141, R141 ;  /* 0x0000008d008d7308 */ /* 0x000f220000002400 */
[----:B------:R-:W-:Y:S02]  /*94a0*/  FSEL R164, R164, -INF , !P5 ;  /* 0xff800000a4a47808 */ /* 0x000fe40006800000 */
[----:B--2---:R-:W-:Y:S01]  /*94b0*/  FSEL R155, R155, -INF , !P0 ;  /* 0xff8000009b9b7808 */ /* 0x004fe20004000000 */
[----:B------:R-:W-:Y:S01]  /*94c0*/  BAR.SYNC.DEFER_BLOCKING 0x0 ;  /* 0x0000000000007b1d */ /* 0x000fe20000010000 */
[-C--:B------:R-:W-:Y:S02]  /*94d0*/  ISETP.GE.AND P6, PT, R9, R135.reuse, PT ;  /* 0x000000870900720c */ /* 0x080fe40003fc6270 */
[----:B------:R-:W-:-:S02]  /*94e0*/  ISETP.GE.AND P5, PT, R8, R135, PT ;  /* 0x000000870800720c */ /* 0x000fc40003fa6270 */
[----:B------:R-:W-:Y:S01]  /*94f0*/  ISETP.GE.AND P0, PT, R134, R135, PT ;  /* 0x000000878600720c */ /* 0x000fe20003f06270 */
[----:B------:R-:W2:Y:S01]  /*9500*/  MUFU.TANH R142, R142 ;  /* 0x0000008e008e7308 */ /* 0x000ea20000002400 */
[----:B-1----:R-:W-:Y:S02]  /*9510*/  FSEL R153, R153, -INF , !P6 ;  /* 0xff80000099997808 */ /* 0x002fe40007000000 */
[----:B---3--:R-:W-:Y:S02]  /*9520*/  FSEL R143, R143, -INF , !P5 ;  /* 0xff8000008f8f7808 */ /* 0x008fe40006800000 */
[-C--:B------:R-:W-:Y:S02]  /*9530*/  ISETP.GE.AND P6, PT, R9, R2.reuse, PT ;  /* 0x000000020900720c */ /* 0x080fe40003fc6270 */
[----:B----4-:R-:W-:Y:S01]  /*9540*/  FSEL R141, R141, -INF , !P0 ;  /* 0xff8000008d8d7808 */ /* 0x010fe20004000000 */
[----:B------:R-:W1:Y:S01]  /*9550*/  MUFU.TANH R140, R140 ;  /* 0x0000008c008c7308 */ /* 0x000e620000002400 */
[----:B------:R-:W-:-:S02]  /*9560*/  ISETP.GE.AND P5, PT, R8, R2, PT ;  /* 0x000000020800720c */ /* 0x000fc40003fa6270 */
[----:B------:R-:W-:-:S05]  /*9570*/  ISETP.GE.AND P0, PT, R134, R2, PT ;  /* 0x000000028600720c */ /* 0x000fca0003f06270 */
[----:B------:R-:W3:Y:S01]  /*9580*/  MUFU.TANH R150, R150 ;  /* 0x0000009600967308 */ /* 0x000ee20000002400 */
[----:B--2---:R-:W-:Y:S02]  /*9590*/  FSEL R142, R142, -INF , !P6 ;  /* 0xff8000008e8e7808 */ /* 0x004fe40007000000 */
[----:B-1----:R-:W-:Y:S02]  /*95a0*/  FSEL R140, R140, -INF , !P5 ;  /* 0xff8000008c8c7808 */ /* 0x002fe40006800000 */
[----:B---3--:R-:W-:Y:S01]  /*95b0*/  FSEL R150, R150, -INF , !P0 ;  /* 0xff80000096967808 */ /* 0x008fe20004000000 */
        /* <DEDUP_REMOVED lines=49> */
[----:B------:R-:W-:-:S04]  /*98d0*/  LEA R8, P0, R2, c[0x0][0x168], 0x1 ;  /* 0x00005a0002087a11 */ /* 0x000fc800078008ff */
[----:B------:R-:W-:-:S05]  /*98e0*/  LEA.HI.X R9, R2, c[0x0][0x16c], R9, 0x1, P0 ;  /* 0x00005b0002097a11 */ /* 0x000fca00000f0c09 */
[----:B------:R-:W-:Y:S01]  /*98f0*/  @!PT LDS RZ, [RZ] ;  /* 0x00000000fffff984 */ /* 0x000fe20000000800 */
[----:B------:R-:W-:Y:S01]  /*9900*/  @!PT LDS RZ, [RZ] ;  /* 0x00000000fffff984 */ /* 0x000fe20000000800 */
[----:B------:R-:W-:Y:S01]  /*9910*/  @!PT LDS RZ, [RZ] ;  /* 0x00000000fffff984 */ /* 0x000fe20000000800 */
[----:B------:R2:W-:Y:S04]  /*9920*/  LDGSTS.E.BYPASS.LTC128B.128 [R210+0x11000], [R8.64+0x100] ;  /* 0x1100010008d27fae */ /* 0x0005e8000b901d4c */
.L_x_145:
[----:B------:R-:W-:Y:S05]  /*9930*/  BSYNC B0 ;  /* 0x0000000000007941 */ /* 0x000fea0003800000 */
.L_x_144:
[----:B------:R-:W0:Y:S02]  /*9940*/  LDGDEPBAR ;  /* 0x00000000000079af */ /* 0x000e240000000000 */
.L_x_143:
[----:B-1----:R-:W-:Y:S01]  /*9950*/  FMNMX.FTZ R10, R220, R3, !PT ;  /* 0x00000003dc0a7209 */ /* 0x002fe20007810000 */
[----:B------:R-:W-:Y:S01]  /*9960*/  LDSM.16.MT88.4 R16, [R200+0x12000] ;  /* 0x01200000c810783b */ /* 0x000fe20000004200 */
[----:B--2---:R-:W-:Y:S02]  /*9970*/  FMNMX.FTZ R9, R0, R5, !PT ;  /* 0x0000000500097209 */ /* 0x004fe40007810000 */
        /* <DEDUP_REMOVED lines=45> */
[----:B------:R-:W-:Y:S01]  /*9c50*/  LDSM.16.MT88.4 R8, [R197+0x12000] ;  /* 0x01200000c508783b */ /* 0x000fe20000004200 */
[--C-:B------:R-:W-:Y:S01]  /*9c60*/  FFMA.FTZ R145, R7, c[0x0][0x23c], -R154.reuse ;  /* 0x00008f0007917a23 */ /* 0x100fe2000001089a */
[C---:B------:R-:W-:Y:S01]  /*9c70*/  FSETP.NEU.FTZ.AND P0, PT, R3.reuse, -INF , PT ;  /* 0xff8000000300780b */ /* 0x040fe20003f1d000 */
[----:B------:R-:W-:Y:S01]  /*9c80*/  FMUL.FTZ R151, R3, c[0x0][0x23c] ;  /* 0x00008f0003977a20 */ /* 0x000fe20000410000 */
[----:B------:R-:W1:Y:S01]  /*9c90*/  LDSM.16.MT88.4 R12, [R198+0x12000] ;  /* 0x01200000c60c783b */ /* 0x000e620000004200 */
[--C-:B------:R-:W-:Y:S01]  /*9ca0*/  FFMA.FTZ R144, R29, c[0x0][0x23c], -R154.reuse ;  /* 0x00008f001d907a23 */ /* 0x100fe2000001089a */
[----:B------:R-:W-:Y:S01]  /*9cb0*/  MUFU.EX2 R147, R147 ;  /* 0x0000009300937308 */ /* 0x000fe20000000800 */
[--C-:B------:R-:W-:Y:S01]  /*9cc0*/  FFMA.FTZ R156, R27, c[0x0][0x23c], -R154.reuse ;  /* 0x00008f001b9c7a23 */ /* 0x100fe2000001089a */
[----:B------:R-:W-:Y:S01]  /*9cd0*/  FSEL R151, R151, RZ, P0 ;  /* 0x000000ff97977208 */ /* 0x000fe20000000000 */
[----:B------:R-:W-:-:S02]  /*9ce0*/  FFMA.FTZ R157, R25, c[0x0][0x23c], -R154 ;  /* 0x00008f00199d7a23 */ /* 0x000fc4000001089a */
[--C-:B------:R-:W-:Y:S02]  /*9cf0*/  FFMA.FTZ R158, R23, c[0x0][0x23c], -R154.reuse ;  /* 0x00008f00179e7a23 */ /* 0x100fe4000001089a */
[--C-:B------:R-:W-:Y:S01]  /*9d00*/  FFMA.FTZ R135, R5, c[0x0][0x23c], -R151.reuse ;  /* 0x00008f0005877a23 */ /* 0x100fe20000010897 */
[----:B------:R-:W-:Y:S01]  /*9d10*/  FSEL R5, R132, RZ, P1 ;  /* 0x000000ff84057208 */ /* 0x000fe20000800000 */
[--C-:B------:R-:W-:Y:S01]  /*9d20*/  FFMA.FTZ R134, R4, c[0x0][0x23c], -R151.reuse ;  /* 0x00008f0004867a23 */ /* 0x100fe20000010897 */
[----:B------:R-:W2:Y:S01]  /*9d30*/  MUFU.EX2 R146, R146 ;  /* 0x0000009200927308 */ /* 0x000ea20000000800 */
[----:B------:R-:W-:Y:S02]  /*9d40*/  FFMA.FTZ R2, R30, c[0x0][0x23c], -R151 ;  /* 0x00008f001e027a23 */ /* 0x000fe40000010897 */
[----:B------:R-:W-:Y:S01]  /*9d50*/  FADD.FTZ R4, R220, -R5 ;  /* 0x80000005dc047221 */ /* 0x000fe20000010000 */
[----:B------:R-:W-:Y:S01]  /*9d60*/  FSEL R5, R3, RZ, P0 ;  /* 0x000000ff03057208 */ /* 0x000fe20000000000 */
[----:B------:R-:W-:Y:S01]  /*9d70*/  FFMA.FTZ R149, R6, c[0x0][0x23c], -R151 ;  /* 0x00008f0006957a23 */ /* 0x000fe20000010897 */
[----:B------:R-:W-:Y:S01]  /*9d80*/  LDSM.16.MT88.4 R28, [R196+0x12800] ;  /* 0x01280000c41c783b */ /* 0x000fe20000004200 */
[----:B------:R-:W-:Y:S01]  /*9d90*/  FMUL.FTZ R148, R4, c[0x0][0x23c] ;  /* 0x00008f0004947a20 */ /* 0x000fe20000410000 */
[----:B------:R-:W-:Y:S01]  /*9da0*/  MUFU.EX2 R145, R145 ;  /* 0x0000009100917308 */ /* 0x000fe20000000800 */
[----:B------:R-:W-:Y:S01]  /*9db0*/  FADD.FTZ R5, R0, -R5 ;  /* 0x8000000500057221 */ /* 0x000fe20000010000 */
[----:B------:R-:W-:Y:S01]  /*9dc0*/  @P4 IADD3 R220, R133, -0x4, RZ ;  /* 0xfffffffc85dc4810 */ /* 0x000fe20007ffe0ff */
[----:B------:R-:W-:-:S02]  /*9dd0*/  FFMA.FTZ R159, R21, c[0x0][0x23c], -R154 ;  /* 0x00008f00159f7a23 */ /* 0x000fc4000001089a */
[----:B------:R-:W-:Y:S02]  /*9de0*/  FMUL.FTZ R0, R5, c[0x0][0x23c] ;  /* 0x00008f0005007a20 */ /* 0x000fe40000410000 */
[--C-:B------:R-:W-:Y:S01]  /*9df0*/  FFMA.FTZ R160, R26, c[0x0][0x23c], -R151.reuse ;  /* 0x00008f001aa07a23 */ /* 0x100fe20000010897 */
[----:B------:R-:W3:Y:S01]  /*9e00*/  MUFU.EX2 R144, R144 ;  /* 0x0000009000907308 */ /* 0x000ee20000000800 */
[----:B--2---:R-:W-:Y:S01]  /*9e10*/  F2FP.PACK_AB R4, R146, R147 ;  /* 0x000000939204723e */ /* 0x004fe200000000ff */
[--C-:B------:R-:W-:Y:S02]  /*9e20*/  FFMA.FTZ R163, R24, c[0x0][0x23c], -R151.reuse ;  /* 0x00008f0018a37a23 */ /* 0x100fe40000010897 */
[--C-:B------:R-:W-:Y:S01]  /*9e30*/  FFMA.FTZ R161, R22, c[0x0][0x23c], -R151.reuse ;  /* 0x00008f0016a17a23 */ /* 0x100fe20000010897 */
[----:B------:R-:W-:Y:S01]  /*9e40*/  LDSM.16.MT88.4 R24, [R200+0x14800] ;  /* 0x01480000c818783b */ /* 0x000fe20000004200 */
[----:B------:R-:W-:Y:S02]  /*9e50*/  FFMA.FTZ R162, R20, c[0x0][0x23c], -R151 ;  /* 0x00008f0014a27a23 */ /* 0x000fe40000010897 */
[----:B------:R-:W-:Y:S01]  /*9e60*/  MUFU.EX2 R135, R135 ;  /* 0x0000008700877308 */ /* 0x000fe20000000800 */
[----:B------:R-:W-:Y:S01]  /*9e70*/  LDSM.16.MT88.4 R20, [R198+0x14800] ;  /* 0x01480000c614783b */ /* 0x000fe20000004200 */
[----:B------:R-:W-:-:S02]  /*9e80*/  FFMA.FTZ R172, R169, c[0x0][0x23c], -R154 ;  /* 0x00008f00a9ac7a23 */ /* 0x000fc4000001089a */
[--C-:B------:R-:W-:Y:S02]  /*9e90*/  FFMA.FTZ R174, R165, c[0x0][0x23c], -R154.reuse ;  /* 0x00008f00a5ae7a23 */ /* 0x100fe4000001089a */
[--C-:B------:R-:W-:Y:S02]  /*9ea0*/  FFMA.FTZ R171, R171, c[0x0][0x23c], -R154.reuse ;  /* 0x00008f00abab7a23 */ /* 0x100fe4000001089a */
[----:B------:R-:W2:Y:S01]  /*9eb0*/  MUFU.EX2 R134, R134 ;  /* 0x0000008600867308 */ /* 0x000ea20000000800 */
        /* <DEDUP_REMOVED lines=10> */
[----:B--2---:R-:W-:Y:S01]  /*9f60*/  F2FP.PACK_AB R5, R134, R135 ;  /* 0x000000878605723e */ /* 0x004fe200000000ff */
[----:B------:R-:W-:-:S02]  /*9f70*/  FFMA.FTZ R153, R143, c[0x0][0x23c], -R154 ;  /* 0x00008f008f997a23 */ /* 0x000fc4000001089a */
[--C-:B------:R-:W-:Y:S02]  /*9f80*/  FFMA.FTZ R152, R152, c[0x0][0x23c], -R151.reuse ;  /* 0x00008f0098987a23 */ /* 0x100fe40000010897 */
[--C-:B------:R-:W-:Y:S02]  /*9f90*/  FFMA.FTZ R173, R142, c[0x0][0x23c], -R151.reuse ;  /* 0x00008f008ead7a23 */ /* 0x100fe40000010897 */
[----:B------:R-:W2:Y:S01]  /*9fa0*/  MUFU.EX2 R148, R148 ;  /* 0x0000009400947308 */ /* 0x000ea20000000800 */
[--C-:B------:R-:W-:Y:S02]  /*9fb0*/  FFMA.FTZ R170, R140, c[0x0][0x23c], -R151.reuse ;  /* 0x00008f008caa7a23 */ /* 0x100fe40000010897 */
[----:B------:R-:W-:Y:S02]  /*9fc0*/  FFMA.FTZ R154, R141, c[0x0][0x23c], -R154 ;  /* 0x00008f008d9a7a23 */ /* 0x000fe4000001089a */
[----:B------:R-:W-:Y:S01]  /*9fd0*/  FFMA.FTZ R151, R150, c[0x0][0x23c], -R151 ;  /* 0x00008f0096977a23 */ /* 0x000fe20000010897 */
[----:B------:R-:W-:Y:S02]  /*9fe0*/  LDSM.16.MT88.4 R140, [R198+0x13800] ;  /* 0x01380000c68c783b */ /* 0x000fe40000004200 */
        /* <DEDUP_REMOVED lines=72> */
[----:B------:R-:W-:Y:S01]  /*a470*/  FMUL.FTZ R49, R49, R148 ;  /* 0x0000009431317220 */ /* 0x000fe20000410000 */
        /* <DEDUP_REMOVED lines=82> */
[----:B------:R-:W-:Y:S01]  /*a9a0*/  FFMA.FTZ R147, R225, R148, R147 ;  /* 0x00000094e1937223 */ /* 0x000fe20000010093 */
[----:B-----5:R-:W-:Y:S03]  /*a9b0*/  HMMA.16816.F32 R92, R4, R8, R92 ;  /* 0x00000008045c723c */ /* 0x020fe6000000185c */
[----:B------:R-:W-:-:S05]  /*a9c0*/  FADD.FTZ R146, R146, R147 ;  /* 0x0000009392927221 */ /* 0x000fca0000010000 */
[----:B------:R-:W-:Y:S01]  /*a9d0*/  HMMA.16816.F32 R96, R4, R10, R96 ;  /* 0x0000000a0460723c */ /* 0x000fe20000001860 */
[----:B------:R-:W-:Y:S06]  /*a9e0*/  LDSM.16.MT88.4 R8, [R196+0x14800] ;  /* 0x01480000c408783b */ /* 0x000fec0000004200 */
[----:B--2---:R-:W-:Y:S02]  /*a9f0*/  F2FP.PACK_AB R4, R157, R156 ;  /* 0x0000009c9d04723e */ /* 0x004fe400000000ff */
[----:B----4-:R-:W-:Y:S02]  /*aa00*/  F2FP.PACK_AB R5, R163, R160 ;  /* 0x000000a0a305723e */ /* 0x010fe400000000ff */
[----:B------:R-:W-:-:S02]  /*aa10*/  F2FP.PACK_AB R6, R159, R158 ;  /* 0x0000009e9f06723e */ /* 0x000fc400000000ff */
[----:B------:R-:W-:-:S07]  /*aa20*/  F2FP.PACK_AB R7, R162, R161 ;  /* 0x000000a1a207723e */ /* 0x000fce00000000ff */
        /* <DEDUP_REMOVED lines=84> */
[----:B------:R-:W-:Y:S01]  /*af70*/  FFMA.FTZ R17, R221, R0, R135 ;  /* 0x00000000dd117223 */ /* 0x000fe20000010087 */
        /* <DEDUP_REMOVED lines=54> */
.L_x_139:
[----:B------:R-:W-:-:S07]  /*b2e0*/  IADD3 R220, R233, -0x1, RZ ;  /* 0xffffffffe9dc7810 */ /* 0x000fce0007ffe0ff */
.L_x_146:
        /* <DEDUP_REMOVED lines=9> */
.L_x_150:
        /* <DEDUP_REMOVED lines=54> */
.L_x_148:
[----:B------:R-:W-:Y:S04]  /*b6e0*/  DEPBAR.LE SB0, 0x0 ;  /* 0x000080000000791a */ /* 0x000fe80000000000 */
[----:B------:R-:W-:Y:S01]  /*b6f0*/  BAR.SYNC.DEFER_BLOCKING 0x0 ;  /* 0x0000000000007b1d */ /* 0x000fe20000010000 */
[----:B------:R-:W-:Y:S01]  /*b700*/  SHF.R.S32.HI R2, RZ, 0x1f, R220 ;  /* 0x0000001fff027819 */ /* 0x000fe200000114dc */
[C---:B------:R-:W-:Y:S02]  /*b710*/  IMAD R133, R220.reuse, UR8, RZ ;  /* 0x00000008dc857c24 */ /* 0x040fe4000f8e02ff */
[----:B------:R-:W-:Y:S04]  /*b720*/  IMAD.WIDE.U32 R234, R220, UR14, R222 ;  /* 0x0000000edcea7c25 */ /* 0x000fe8000f8e00de */
[----:B------:R-:W-:Y:S01]  /*b730*/  IMAD R133, R2, UR14, R133 ;  /* 0x0000000e02857c24 */ /* 0x000fe2000f8e0285 */
[C---:B------:R-:W-:Y:S02]  /*b740*/  @!P4 LEA R238, P1, R234.reuse, c[0x0][0x170], 0x1 ;  /* 0x00005c00eaeeca11 */ /* 0x040fe400078208ff */
[C---:B------:R-:W-:Y:S02]  /*b750*/  @!P3 LEA R232, P0, R234.reuse, c[0x0][0x170], 0x1 ;  /* 0x00005c00eae8ba11 */ /* 0x040fe400078008ff */
[----:B------:R-:W-:Y:S02]  /*b760*/  IADD3 R132, R235, R133, RZ ;  /* 0x00000085eb847210 */ /* 0x000fe40007ffe0ff */
[C---:B------:R-:W-:Y:S02]  /*b770*/  @!P2 LEA R230, P5, R234.reuse, c[0x0][0x170], 0x1 ;  /* 0x00005c00eae6aa11 */ /* 0x040fe400078a08ff */
[C-C-:B------:R-:W-:Y:S02]  /*b780*/  @!P4 LEA.HI.X R239, R234.reuse, c[0x0][0x174], R132.reuse, 0x1, P1 ;  /* 0x00005d00eaefca11 */ /* 0x140fe400008f0c84 */
[C-C-:B------:R-:W-:Y:S02]  /*b790*/  @!P3 LEA.HI.X R233, R234.reuse, c[0x0][0x174], R132.reuse, 0x1, P0 ;  /* 0x00005d00eae9ba11 */ /* 0x140fe400000f0c84 */
[C---:B------:R-:W-:Y:S02]  /*b7a0*/  @!P2 LEA.HI.X R231, R234.reuse, c[0x0][0x174], R132, 0x1, P5 ;  /* 0x00005d00eae7aa11 */ /* 0x040fe400028f0c84 */
[----:B------:R-:W-:Y:S01]  /*b7b0*/  IADD3 R3, P6, R234, UR15, RZ ;  /* 0x0000000fea037c10 */ /* 0x000fe2000ffde0ff */
[----:B------:R-:W-:Y:S01]  /*b7c0*/  @P4 STS.128 [R210+0x12000], RZ ;  /* 0x012000ffd2004388 */ /* 0x000fe20000000c00 */
[----:B------:R-:W-:Y:S02]  /*b7d0*/  ISETP.GT.AND P5, PT, R220, RZ, PT ;  /* 0x000000ffdc00720c */ /* 0x000fe40003fa4270 */
[----:B------:R-:W-:Y:S02]  /*b7e0*/  IADD3.X R2, R132, UR5, RZ, P6, !PT ;  /* 0x0000000584027c10 */ /* 0x000fe4000b7fe4ff */
[C---:B------:R-:W-:Y:S01]  /*b7f0*/  @!P4 LEA R236, P6, R3.reuse, c[0x0][0x170], 0x1 ;  /* 0x00005c0003ecca11 */ /* 0x040fe200078c08ff */
[----:B------:R-:W-:Y:S01]  /*b800*/  @!PT LDS RZ, [RZ] ;  /* 0x00000000fffff984 */ /* 0x000fe20000000800 */
[----:B------:R-:W-:Y:S01]  /*b810*/  @!PT LDS RZ, [RZ] ;  /* 0x00000000fffff984 */ /* 0x000fe20000000800 */
[----:B------:R-:W-:Y:S01]  /*b820*/  @!PT LDS RZ, [RZ] ;  /* 0x00000000fffff984 */ /* 0x000fe20000000800 */
[----:B------:R1:W-:Y:S01]  /*b830*/  @!P4 LDGSTS.E.BYPASS.LTC128B.128 [R210+0x12000], [R238.64] ;  /* 0x12000000eed2cfae */ /* 0x0003e2000b901d4c */
[C---:B------:R-:W-:Y:S02]  /*b840*/  @!P3 LEA R228, P1, R3.reuse, c[0x0][0x170], 0x1 ;  /* 0x00005c0003e4ba11 */ /* 0x040fe400078208ff */
[C-C-:B------:R-:W-:Y:S02]  /*b850*/  @!P4 LEA.HI.X R237, R3.reuse, c[0x0][0x174], R2.reuse, 0x1, P6 ;  /* 0x00005d0003edca11 */ /* 0x140fe400030f0c02 */
[C-C-:B------:R-:W-:Y:S01]  /*b860*/  @!P3 LEA.HI.X R229, R3.reuse, c[0x0][0x174], R2.reuse, 0x1, P1 ;  /* 0x00005d0003e5ba11 */ /* 0x140fe200008f0c02 */
[----:B------:R-:W-:Y:S01]  /*b870*/  @P3 STS.128 [R210+0x14000], RZ ;  /* 0x014000ffd2003388 */ /* 0x000fe20000000c00 */
[C---:B------:R-:W-:Y:S04]  /*b880*/  @!P2 LEA R226, P0, R3.reuse, c[0x0][0x170], 0x1 ;  /* 0x00005c0003e2aa11 */ /* 0x040fe800078008ff */
[----:B------:R-:W-:Y:S01]  /*b890*/  @!P2 LEA.HI.X R227, R3, c[0x0][0x174], R2, 0x1, P0 ;  /* 0x00005d0003e3aa11 */ /* 0x000fe200000f0c02 */
[----:B------:R-:W-:Y:S01]  /*b8a0*/  @!PT LDS RZ, [RZ] ;  /* 0x00000000fffff984 */ /* 0x000fe20000000800 */
[----:B------:R-:W-:Y:S01]  /*b8b0*/  @!PT LDS RZ, [RZ] ;  /* 0x00000000fffff984 */ /* 0x000fe20000000800 */
[----:B------:R-:W-:Y:S01]  /*b8c0*/  @!PT LDS RZ, [RZ] ;  /* 0x00000000fffff984 */ /* 0x000fe20000000800 */
[----:B------:R2:W-:Y:S06]  /*b8d0*/  @!P3 LDGSTS.E.BYPASS.LTC128B.128 [R210+0x14000], [R232.64+0x80] ;  /* 0x14000080e8d2bfae */ /* 0x0005ec000b901d4c */
[----:B------:R-:W-:Y:S06]  /*b8e0*/  @P2 STS.128 [R210+0x16000], RZ ;  /* 0x016000ffd2002388 */ /* 0x000fec0000000c00 */
        /* <DEDUP_REMOVED lines=8> */
[----:B------:R4:W-:Y:S06]  /*b970*/  @!P4 LDGSTS.E.BYPASS.LTC128B.128 [R210+0x13000], [R236.64] ;  /* 0x13000000ecd2cfae */ /* 0x0009ec000b901d4c */
        /* <DEDUP_REMOVED lines=10> */
[----:B------:R-:W-:Y:S06]  /*ba20*/  LDSM.16.M88.4 R136, [R206] ;  /* 0x00000000ce88783b */ /* 0x000fec0000000200 */
[----:B------:R-:W1:Y:S06]  /*ba30*/  LDSM.16.M88.4 R140, [R205+0xc000] ;  /* 0x00c00000cd8c783b */ /* 0x000e6c0000000200 */
[----:B------:R-:W2:Y:S06]  /*ba40*/  LDSM.16.M88.4 R144, [R205+0xc800] ;  /* 0x00c80000cd90783b */ /* 0x000eac0000000200 */
[----:B------:R-:W2:Y:S06]  /*ba50*/  LDSM.16.M88.4 R148, [R205+0xd000] ;  /* 0x00d00000cd94783b */ /* 0x000eac0000000200 */
[----:B------:R-:W0:Y:S06]  /*ba60*/  LDGDEPBAR ;  /* 0x00000000000079af */ /* 0x000e2c0000000000 */
[----:B------:R-:W3:Y:S06]  /*ba70*/  LDSM.16.M88.4 R152, [R205+0xd800] ;  /* 0x00d80000cd98783b */ /* 0x000eec0000000200 */
[----:B------:R-:W-:Y:S06]  /*ba80*/  LDSM.16.M88.4 R156, [R204] ;  /* 0x00000000cc9c783b */ /* 0x000fec0000000200 */
[----:B------:R-:W3:Y:S01]  /*ba90*/  LDSM.16.M88.4 R160, [R203] ;  /* 0x00000000cba0783b */ /* 0x000ee20000000200 */
[C---:B-1----:R-:W-:Y:S05]  /*baa0*/  HMMA.16816.F32 R4, R136.reuse, R140, RZ ;  /* 0x0000008c8804723c */ /* 0x042fea00000018ff */
[----:B------:R-:W1:Y:S03]  /*bab0*/  LDSM.16.M88.4 R164, [R195] ;  /* 0x00000000c3a4783b */ /* 0x000e660000000200 */
[C---:B------:R-:W-:Y:S03]  /*bac0*/  HMMA.16816.F32 R8, R136.reuse, R142, RZ ;  /* 0x0000008e8808723c */ /* 0x040fe600000018ff */
[----:B------:R-:W1:Y:S06]  /*bad0*/  LDSM.16.M88.4 R168, [R194] ;  /* 0x00000000c2a8783b */ /* 0x000e6c0000000200 */
[----:B------:R-:W1:Y:S01]  /*bae0*/  LDSM.16.M88.4 R172, [R193] ;  /* 0x00000000c1ac783b */ /* 0x000e620000000200 */
[C---:B--2---:R-:W-:Y:S05]  /*baf0*/  HMMA.16816.F32 R12, R136.reuse, R144, RZ ;  /* 0x00000090880c723c */ /* 0x044fea00000018ff */
[----:B------:R-:W-:Y:S03]  /*bb00*/  LDSM.16.M88.4 R176, [R202] ;  /* 0x00000000cab0783b */ /* 0x000fe60000000200 */
[C---:B------:R-:W-:Y:S03]  /*bb10*/  HMMA.16816.F32 R16, R136.reuse, R146, RZ ;  /* 0x000000928810723c */ /* 0x040fe600000018ff */
[----:B------:R-:W2:Y:S05]  /*bb20*/  LDSM.16.M88.4 R180, [R199+0xc000] ;  /* 0x00c00000c7b4783b */ /* 0x000eaa0000000200 */
[C---:B------:R-:W-:Y:S01]  /*bb30*/  HMMA.16816.F32 R20, R136.reuse, R148, RZ ;  /* 0x000000948814723c */ /* 0x040fe200000018ff */
[----:B------:R-:W-:Y:S06]  /*bb40*/  LDSM.16.M88.4 R140, [R199+0xd000] ;  /* 0x00d00000c78c783b */ /* 0x000fec0000000200 */
[----:B------:R-:W-:Y:S01]  /*bb50*/  LDSM.16.M88.4 R144, [R199+0xd800] ;  /* 0x00d80000c790783b */ /* 0x000fe20000000200 */
[C---:B------:R-:W-:Y:S05]  /*bb60*/  HMMA.16816.F32 R24, R136.reuse, R150, RZ ;  /* 0x000000968818723c */ /* 0x040fea00000018ff */
[----:B------:R-:W-:Y:S03]  /*bb70*/  LDSM.16.M88.4 R148, [R201] ;  /* 0x00000000c994783b */ /* 0x000fe60000000200 */
[C---:B---3--:R-:W-:Y:S08]  /*bb80*/  HMMA.16816.F32 R28, R136.reuse, R152, RZ ;  /* 0x00000098881c723c */ /* 0x048ff000000018ff */
[----:B------:R-:W-:Y:S01]  /*bb90*/  HMMA.16816.F32 R32, R136, R154, RZ ;  /* 0x0000009a8820723c */ /* 0x000fe200000018ff */
[----:B------:R-:W3:Y:S06]  /*bba0*/  LDSM.16.M88.4 R136, [R199+0xc800] ;  /* 0x00c80000c788783b */ /* 0x000eec0000000200 */
[----:B------:R-:W2:Y:S01]  /*bbb0*/  LDSM.16.M88.4 R152, [R192] ;  /* 0x00000000c098783b */ /* 0x000ea20000000200 */
[C---:B------:R-:W-:Y:S08]  /*bbc0*/  HMMA.16816.F32 R4, R156.reuse, R160, R4 ;  /* 0x000000a09c04723c */ /* 0x040ff00000001804 */
[C---:B------:R-:W-:Y:S01]  /*bbd0*/  HMMA.16816.F32 R8, R156.reuse, R162, R8 ;  /* 0x000000a29c08723c */ /* 0x040fe20000001808 */
[----:B------:R-:W-:Y:S07]  /*bbe0*/  LDSM.16.M88.4 R160, [R192+0x1000] ;  /* 0x00100000c0a0783b */ /* 0x000fee0000000200 */
[C---:B-1----:R-:W-:Y:S08]  /*bbf0*/  HMMA.16816.F32 R12, R156.reuse, R164, R12 ;  /* 0x000000a49c0c723c */ /* 0x042ff0000000180c */
[C---:B------:R-:W-:Y:S01]  /*bc00*/  HMMA.16816.F32 R16, R156.reuse, R166, R16 ;  /* 0x000000a69c10723c */ /* 0x040fe20000001810 */
[----:B------:R-:W-:Y:S07]  /*bc10*/  LDSM.16.M88.4 R164, [R192+0x1800] ;  /* 0x00180000c0a4783b */ /* 0x000fee0000000200 */
[C---:B------:R-:W-:Y:S08]  /*bc20*/  HMMA.16816.F32 R20, R156.reuse, R168, R20 ;  /* 0x000000a89c14723c */ /* 0x040ff00000001814 */
[C---:B------:R-:W-:Y:S01]  /*bc30*/  HMMA.16816.F32 R24, R156.reuse, R170, R24 ;  /* 0x000000aa9c18723c */ /* 0x040fe20000001818 */
[----:B------:R-:W-:Y:S07]  /*bc40*/  LDSM.16.M88.4 R168, [R206+0x4000] ;  /* 0x00400000cea8783b */ /* 0x000fee0000000200 */
[C---:B------:R-:W-:Y:S08]  /*bc50*/  HMMA.16816.F32 R28, R156.reuse, R172, R28 ;  /* 0x000000ac9c1c723c */ /* 0x040ff0000000181c */
[----:B------:R-:W-:Y:S01]  /*bc60*/  HMMA.16816.F32 R32, R156, R174, R32 ;  /* 0x000000ae9c20723c */ /* 0x000fe20000001820 */
[----:B------:R-:W1:Y:S06]  /*bc70*/  LDSM.16.M88.4 R156, [R192+0x800] ;  /* 0x00080000c09c783b */ /* 0x000e6c0000000200 */
[----:B------:R-:W1:Y:S01]  /*bc80*/  LDSM.16.M88.4 R172, [R205+0xe000] ;  /* 0x00e00000cdac783b */ /* 0x000e620000000200 */
[C---:B--2---:R-:W-:Y:S08]  /*bc90*/  HMMA.16816.F32 R4, R176.reuse, R180, R4 ;  /* 0x000000b4b004723c */ /* 0x044ff00000001804 */
[C---:B------:R-:W-:Y:S01]  /*bca0*/  HMMA.16816.F32 R8, R176.reuse, R182, R8 ;  /* 0x000000b6b008723c */ /* 0x040fe20000001808 */
[----:B------:R-:W-:Y:S07]  /*bcb0*/  LDSM.16.M88.4 R180, [R191] ;  /* 0x00000000bfb4783b */ /* 0x000fee0000000200 */
[C---:B---3--:R-:W-:Y:S08]  /*bcc0*/  HMMA.16816.F32 R12, R176.reuse, R136, R12 ;  /* 0x00000088b00c723c */ /* 0x048ff0000000180c */
[C---:B------:R-:W-:Y:S01]  /*bcd0*/  HMMA.16816.F32 R16, R176.reuse, R138, R16 ;  /* 0x0000008ab010723c */ /* 0x040fe20000001810 */
[----:B------:R-:W2:Y:S07]  /*bce0*/  LDSM.16.M88.4 R136, [R205+0xe800] ;  /* 0x00e80000cd88783b */ /* 0x000eae0000000200 */
[C---:B------:R-:W-:Y:S08]  /*bcf0*/  HMMA.16816.F32 R20, R176.reuse, R140, R20 ;  /* 0x0000008cb014723c */ /* 0x040ff00000001814 */
[C---:B------:R-:W-:Y:S01]  /*bd00*/  HMMA.16816.F32 R24, R176.reuse, R142, R24 ;  /* 0x0000008eb018723c */ /* 0x040fe20000001818 */
[----:B------:R-:W3:Y:S07]  /*bd10*/  LDSM.16.M88.4 R140, [R205+0xf000] ;  /* 0x00f00000cd8c783b */ /* 0x000eee0000000200 */
[C---:B------:R-:W-:Y:S08]  /*bd20*/  HMMA.16816.F32 R28, R176.reuse, R144, R28 ;  /* 0x00000090b01c723c */ /* 0x040ff0000000181c */
[----:B------:R-:W-:Y:S01]  /*bd30*/  HMMA.16816.F32 R32, R176, R146, R32 ;  /* 0x00000092b020723c */ /* 0x000fe20000001820 */
[----:B------:R-:W2:Y:S06]  /*bd40*/  LDSM.16.M88.4 R144, [R205+0xf800] ;  /* 0x00f80000cd90783b */ /* 0x000eac0000000200 */
[----:B------:R-:W2:Y:S01]  /*bd50*/  LDSM.16.M88.4 R176, [R204+0x4000] ;  /* 0x00400000ccb0783b */ /* 0x000ea20000000200 */
[C---:B------:R-:W-:Y:S08]  /*bd60*/  HMMA.16816.F32 R4, R148.reuse, R152, R4 ;  /* 0x000000989404723c */ /* 0x040ff00000001804 */
[C---:B------:R-:W-:Y:S01]  /*bd70*/  HMMA.16816.F32 R8, R148.reuse, R154, R8 ;  /* 0x0000009a9408723c */ /* 0x040fe20000001808 */
[----:B------:R-:W-:Y:S07]  /*bd80*/  LDSM.16.M88.4 R152, [R189] ;  /* 0x00000000bd98783b */ /* 0x000fee0000000200 */
[C---:B-1----:R-:W-:Y:S08]  /*bd90*/  HMMA.16816.F32 R12, R148.reuse, R156, R12 ;  /* 0x0000009c940c723c */ /* 0x042ff0000000180c */
[C---:B------:R-:W-:Y:S01]  /*bda0*/  HMMA.16816.F32 R16, R148.reuse, R158, R16 ;  /* 0x0000009e9410723c */ /* 0x040fe20000001810 */
[----:B------:R-:W-:Y:S07]  /*bdb0*/  LDSM.16.M88.4 R156, [R188] ;  /* 0x00000000bc9c783b */ /* 0x000fee0000000200 */
[C---:B------:R-:W-:Y:S08]  /*bdc0*/  HMMA.16816.F32 R20, R148.reuse, R160, R20 ;  /* 0x000000a09414723c */ /* 0x040ff00000001814 */
[C---:B------:R-:W-:Y:S01]  /*bdd0*/  HMMA.16816.F32 R24, R148.reuse, R162, R24 ;  /* 0x000000a29418723c */ /* 0x040fe20000001818 */
[----:B------:R-:W-:Y:S07]  /*bde0*/  LDSM.16.M88.4 R160, [R202+0x4000] ;  /* 0x00400000caa0783b */ /* 0x000fee0000000200 */
[C---:B------:R-:W-:Y:S08]  /*bdf0*/  HMMA.16816.F32 R28, R148.reuse, R164, R28 ;  /* 0x000000a4941c723c */ /* 0x040ff0000000181c */
[----:B------:R-:W-:Y:S01]  /*be00*/  HMMA.16816.F32 R32, R148, R166, R32 ;  /* 0x000000a69420723c */ /* 0x000fe20000001820 */
[----:B------:R-:W1:Y:S06]  /*be10*/  LDSM.16.M88.4 R148, [R190] ;  /* 0x00000000be94783b */ /* 0x000e6c0000000200 */
[----:B------:R-:W1:Y:S01]  /*be20*/  LDSM.16.M88.4 R164, [R199+0xe000] ;  /* 0x00e00000c7a4783b */ /* 0x000e620000000200 */
[C---:B------:R-:W-:Y:S08]  /*be30*/  HMMA.16816.F32 R4, R168.reuse, R172, R4 ;  /* 0x000000aca804723c */ /* 0x040ff00000001804 */
[C---:B------:R-:W-:Y:S01]  /*be40*/  HMMA.16816.F32 R8, R168.reuse, R174, R8 ;  /* 0x000000aea808723c */ /* 0x040fe20000001808 */
[----:B------:R-:W-:Y:S07]  /*be50*/  LDSM.16.M88.4 R172, [R192+0x2000] ;  /* 0x00200000c0ac783b */ /* 0x000fee0000000200 */
[C---:B--2---:R-:W-:Y:S08]  /*be60*/  HMMA.16816.F32 R12, R168.reuse, R136, R12 ;  /* 0x00000088a80c723c */ /* 0x044ff0000000180c */
[C---:B------:R-:W-:Y:S01]  /*be70*/  HMMA.16816.F32 R16, R168.reuse, R138, R16 ;  /* 0x0000008aa810723c */ /* 0x040fe20000001810 */
[----:B------:R-:W2:Y:S07]  /*be80*/  LDSM.16.M88.4 R136, [R199+0xe800] ;  /* 0x00e80000c788783b */ /* 0x000eae0000000200 */
[C---:B---3--:R-:W-:Y:S08]  /*be90*/  HMMA.16816.F32 R20, R168.reuse, R140, R20 ;  /* 0x0000008ca814723c */ /* 0x048ff00000001814 */
        /* <DEDUP_REMOVED lines=15> */
[C---:B------:R-:W-:Y:S08]  /*bf90*/  HMMA.16816.F32 R28, R176.reuse, R156, R28 ;  /* 0x0000009cb01c723c */ /* 0x040ff0000000181c */
[----:B------:R-:W-:Y:S01]  /*bfa0*/  HMMA.16816.F32 R32, R176, R158, R32 ;  /* 0x0000009eb020723c */ /* 0x000fe20000001820 */
[----:B------:R-:W1:Y:S06]  /*bfb0*/  LDSM.16.M88.4 R156, [R192+0x3800] ;  /* 0x00380000c09c783b */ /* 0x000e6c0000000200 */
[----:B------:R-:W1:Y:S01]  /*bfc0*/  LDSM.16.M88.4 R176, [R206+0x8000] ;  /* 0x00800000ceb0783b */ /* 0x000e620000000200 */
[C---:B------:R-:W-:Y:S08]  /*bfd0*/  HMMA.16816.F32 R4, R160.reuse, R164, R4 ;  /* 0x000000a4a004723c */ /* 0x040ff00000001804 */
[C---:B------:R-:W-:Y:S01]  /*bfe0*/  HMMA.16816.F32 R8, R160.reuse, R166, R8 ;  /* 0x000000a6a008723c */ /* 0x040fe20000001808 */
[----:B------:R-:W-:Y:S07]  /*bff0*/  LDSM.16.M88.4 R164, [R187] ;  /* 0x00000000bba4783b */ /* 0x000fee0000000200 */
        /* <DEDUP_REMOVED lines=15> */
[----:B------:R-:W1:Y:S07]  /*c0f0*/  LDSM.16.M88.4 R148, [R186] ;  /* 0x00000000ba94783b */ /* 0x000e6e0000000200 */
[C---:B------:R-:W-:Y:S08]  /*c100*/  HMMA.16816.F32 R20, R168.reuse, R152, R20 ;  /* 0x00000098a814723c */ /* 0x040ff00000001814 */
[C---:B------:R-:W-:Y:S01]  /*c110*/  HMMA.16816.F32 R24, R168.reuse, R154, R24 ;  /* 0x0000009aa818723c */ /* 0x040fe20000001818 */
[----:B------:R-:W1:Y:S07]  /*c120*/  LDSM.16.M88.4 R152, [R185] ;  /* 0x00000000b998783b */ /* 0x000e6e0000000200 */
        /* <DEDUP_REMOVED lines=18> */
[C---:B------:R-:W-:Y:S08]  /*c250*/  HMMA.16816.F32 R8, R160.reuse, R166, R8 ;  /* 0x000000a6a008723c */ /* 0x040ff00000001808 */
[C---:B-1----:R-:W-:Y:S08]  /*c260*/  HMMA.16816.F32 R12, R160.reuse, R148, R12 ;  /* 0x00000094a00c723c */ /* 0x042ff0000000180c */
[C---:B------:R-:W-:Y:S08]  /*c270*/  HMMA.16816.F32 R16, R160.reuse, R150, R16 ;  /* 0x00000096a010723c */ /* 0x040ff00000001810 */
[C---:B------:R-:W-:Y:S08]  /*c280*/  HMMA.16816.F32 R20, R160.reuse, R152, R20 ;  /* 0x00000098a014723c */ /* 0x040ff00000001814 */
[C---:B------:R-:W-:Y:S08]  /*c290*/  HMMA.16816.F32 R24, R160.reuse, R154, R24 ;  /* 0x0000009aa018723c */ /* 0x040ff00000001818 */
[C---:B------:R-:W-:Y:S08]  /*c2a0*/  HMMA.16816.F32 R28, R160.reuse, R156, R28 ;  /* 0x0000009ca01c723c */ /* 0x040ff0000000181c */
[----:B------:R-:W-:Y:S08]  /*c2b0*/  HMMA.16816.F32 R32, R160, R158, R32 ;  /* 0x0000009ea020723c */ /* 0x000ff00000001820 */
[C---:B------:R-:W-:Y:S08]  /*c2c0*/  HMMA.16816.F32 R4, R168.reuse, R172, R4 ;  /* 0x000000aca804723c */ /* 0x040ff00000001804 */
[C---:B------:R-:W-:Y:S08]  /*c2d0*/  HMMA.16816.F32 R8, R168.reuse, R174, R8 ;  /* 0x000000aea808723c */ /* 0x040ff00000001808 */
[C---:B--2---:R-:W-:Y:S08]  /*c2e0*/  HMMA.16816.F32 R12, R168.reuse, R136, R12 ;  /* 0x00000088a80c723c */ /* 0x044ff0000000180c */
[C---:B------:R-:W-:Y:S01]  /*c2f0*/  HMMA.16816.F32 R16, R168.reuse, R138, R16 ;  /* 0x0000008aa810723c */ /* 0x040fe20000001810 */
[----:B------:R-:W1:Y:S07]  /*c300*/  LDSM.16.M88.4 R136, [R192+0x4800] ;  /* 0x00480000c088783b */ /* 0x000e6e0000000200 */
[C---:B---3--:R-:W-:Y:S08]  /*c310*/  HMMA.16816.F32 R20, R168.reuse, R140, R20 ;  /* 0x0000008ca814723c */ /* 0x048ff00000001814 */
[C---:B------:R-:W-:Y:S01]  /*c320*/  HMMA.16816.F32 R24, R168.reuse, R142, R24 ;  /* 0x0000008ea818723c */ /* 0x040fe20000001818 */
[----:B------:R-:W2:Y:S07]  /*c330*/  LDSM.16.M88.4 R140, [R192+0x5000] ;  /* 0x00500000c08c783b */ /* 0x000eae0000000200 */
[C---:B------:R-:W-:Y:S08]  /*c340*/  HMMA.16816.F32 R28, R168.reuse, R144, R28 ;  /* 0x00000090a81c723c */ /* 0x040ff0000000181c */
        /* <DEDUP_REMOVED lines=8> */
[C---:B--2---:R-:W-:Y:S04]  /*c3d0*/  HMMA.16816.F32 R20, R176.reuse, R140, R20 ;  /* 0x0000008cb014723c */ /* 0x044fe80000001814 */
[----:B------:R-:W2:Y:S01]  /*c3e0*/  MUFU.TANH R252, R252 ;  /* 0x000000fc00fc7308 */ /* 0x000ea20000002400 */
[----:B------:R-:W-:Y:S01]  /*c3f0*/  BAR.SYNC.DEFER_BLOCKING 0x0 ;  /* 0x0000000000007b1d */ /* 0x000fe20000010000 */
[----:B------:R-:W-:Y:S02]  /*c400*/  FMUL.FTZ R250, R5, c[0x0][0x2ec] ;  /* 0x0000bb0005fa7a20 */ /* 0x000fe40000410000 */
[C---:B------:R-:W-:Y:S04]  /*c410*/  HMMA.16816.F32 R24, R176.reuse, R142, R24 ;  /* 0x0000008eb018723c */ /* 0x040fe80000001818 */
[----:B------:R-:W-:Y:S02]  /*c420*/  FMUL.FTZ R249, R6, c[0x0][0x2ec] ;  /* 0x0000bb0006f97a20 */ /* 0x000fe40000410000 */
[----:B------:R-:W3:Y:S01]  /*c430*/  MUFU.TANH R250, R250 ;  /* 0x000000fa00fa7308 */ /* 0x000ee20000002400 */
[----:B------:R-:W-:Y:S02]  /*c440*/  FMUL.FTZ R247, R7, c[0x0][0x2ec] ;  /* 0x0000bb0007f77a20 */ /* 0x000fe40000410000 */
[----:B------:R-:W-:Y:S03]  /*c450*/  FMUL.FTZ R248, R8, c[0x0][0x2ec] ;  /* 0x0000bb0008f87a20 */ /* 0x000fe60000410000 */
[----:B------:R-:W-:Y:S02]  /*c460*/  FMUL.FTZ R251, R11, c[0x0][0x2ec] ;  /* 0x0000bb000bfb7a20 */ /* 0x000fe40000410000 */
[----:B------:R-:W-:Y:S02]  /*c470*/  FMUL.FTZ R246, R12, c[0x0][0x2ec] ;  /* 0x0000bb000cf67a20 */ /* 0x000fe40000410000 */
[----:B------:R-:W2:Y:S01]  /*c480*/  MUFU.TANH R249, R249 ;  /* 0x000000f900f97308 */ /* 0x000ea20000002400 */
[----:B------:R-:W-:Y:S02]  /*c490*/  FMUL.FTZ R244, R13, c[0x0][0x2ec] ;  /* 0x0000bb000df47a20 */ /* 0x000fe40000410000 */
[----:B------:R-:W-:Y:S02]  /*c4a0*/  FMUL.FTZ R245, R14, c[0x0][0x2ec] ;  /* 0x0000bb000ef57a20 */ /* 0x000fe40000410000 */
[----:B------:R-:W-:Y:S02]  /*c4b0*/  FMUL.FTZ R243, R15, c[0x0][0x2ec] ;  /* 0x0000bb000ff37a20 */ /* 0x000fe40000410000 */
[----:B------:R-:W-:Y:S01]  /*c4c0*/  FMUL.FTZ R242, R16, c[0x0][0x2ec] ;  /* 0x0000bb0010f27a20 */ /* 0x000fe20000410000 */
[C---:B-1----:R-:W-:Y:S02]  /*c4d0*/  HMMA.16816.F32 R28, R176.reuse, R136, R28 ;  /* 0x00000088b01c723c */ /* 0x042fe4000000181c */
[----:B------:R-:W1:Y:S01]  /*c4e0*/  MUFU.TANH R247, R247 ;  /* 0x000000f700f77308 */ /* 0x000e620000002400 */
[----:B------:R-:W-:Y:S02]  /*c4f0*/  FMUL.FTZ R240, R17, c[0x0][0x2ec] ;  /* 0x0000bb0011f07a20 */ /* 0x000fe40000410000 */
[----:B------:R-:W-:Y:S02]  /*c500*/  FMUL.FTZ R241, R18, c[0x0][0x2ec] ;  /* 0x0000bb0012f17a20 */ /* 0x000fe40000410000 */
[----:B------:R-:W-:Y:S01]  /*c510*/  FMUL.FTZ R239, R19, c[0x0][0x2ec] ;  /* 0x0000bb0013ef7a20 */ /* 0x000fe20000410000 */
[----:B------:R-:W-:Y:S04]  /*c520*/  HMMA.16816.F32 R32, R176, R138, R32 ;  /* 0x0000008ab020723c */ /* 0x000fe80000001820 */
[----:B------:R-:W1:Y:S01]  /*c530*/  MUFU.TANH R248, R248 ;  /* 0x000000f800f87308 */ /* 0x000e620000002400 */
[----:B------:R-:W-:Y:S02]  /*c540*/  FMUL.FTZ R238, R20, c[0x0][0x2ec] ;  /* 0x0000bb0014ee7a20 */ /* 0x000fe40000410000 */
[----:B----4-:R-:W-:Y:S02]  /*c550*/  FMUL.FTZ R236, R21, c[0x0][0x2ec] ;  /* 0x0000bb0015ec7a20 */ /* 0x010fe40000410000 */
[----:B------:R-:W-:Y:S03]  /*c560*/  FMUL.FTZ R237, R22, c[0x0][0x2ec] ;  /* 0x0000bb0016ed7a20 */ /* 0x000fe60000410000 */
[----:B------:R-:W-:Y:S02]  /*c570*/  FMUL.FTZ R235, R23, c[0x0][0x2ec] ;  /* 0x0000bb0017eb7a20 */ /* 0x000fe40000410000 */
[----:B------:R-:W4:Y:S01]  /*c580*/  MUFU.TANH R251, R251 ;  /* 0x000000fb00fb7308 */ /* 0x000f220000002400 */
[----:B------:R-:W-:Y:S02]  /*c590*/  FMUL.FTZ R234, R24, c[0x0][0x2ec] ;  /* 0x0000bb0018ea7a20 */ /* 0x000fe40000410000 */
[----:B------:R-:W-:Y:S02]  /*c5a0*/  FMUL.FTZ R232, R25, c[0x0][0x2ec] ;  /* 0x0000bb0019e87a20 */ /* 0x000fe40000410000 */
[----:B------:R-:W-:Y:S02]  /*c5b0*/  FMUL.FTZ R233, R26, c[0x0][0x2ec] ;  /* 0x0000bb001ae97a20 */ /* 0x000fe40000410000 */
[----:B------:R-:W-:Y:S02]  /*c5c0*/  FMUL.FTZ R231, R27, c[0x0][0x2ec] ;  /* 0x0000bb001be77a20 */ /* 0x000fe40000410000 */
[----:B-----5:R-:W-:Y:S01]  /*c5d0*/  FMUL.FTZ R228, R28, c[0x0][0x2ec] ;  /* 0x0000bb001ce47a20 */ /* 0x020fe20000410000 */
        /* <DEDUP_REMOVED lines=10> */
[----:B------:R-:W-:Y:S03]  /*c680*/  FMUL.FTZ R35, R35, c[0x0][0x2ec] ;  /* 0x0000bb0023237a20 */ /* 0x000fe60000410000 */
        /* <DEDUP_REMOVED lines=25> */
.L_x_149:
[----:B-1----:R-:W-:Y:S01]  /*c820*/  FMNMX.FTZ R11, R252, R135, !PT ;  /* 0x00000087fc0b7209 */ /* 0x002fe20007810000 */
        /* <DEDUP_REMOVED lines=265> */
[----:B------:R-:W-:Y:S02]  /*d8c0*/  FFMA.FTZ R171, R0, R221, R171 ;  /* 0x000000dd00ab7223 */ /* 0x000fe400000100ab */
        /* <DEDUP_REMOVED lines=135> */
[----:B------:R-:W-:Y:S01]  /*e140*/  FADD.FTZ R229, R229, R0 ;  /* 0x00000000e5e57221 */ /* 0x000fe20000010000 */
[----:B------:R-:W-:Y:S03]  /*e150*/  MOV R0, R3 ;  /* 0x0000000300007202 */ /* 0x000fe60000000f00 */
[----:B------:R-:W-:Y:S04]  /*e160*/  FADD.FTZ R229, R230, R229 ;  /* 0x000000e5e6e57221 */ /* 0x000fe80000010000 */
[----:B------:R-:W-:Y:S04]  /*e170*/  FADD.FTZ R134, R134, R229 ;  /* 0x000000e586867221 */ /* 0x000fe80000010000 */
[----:B------:R-:W-:Y:S01]  /*e180*/  FADD.FTZ R221, R133, R134 ;  /* 0x0000008685dd7221 */ /* 0x000fe20000010000 */
[----:B------:R-:W-:-:S05]  /*e190*/  @P5 BRA `(.L_x_148) ;  /* 0xffffd54000005947 */ /* 0x000fca000383ffff */
.L_x_147:
        /* <DEDUP_REMOVED lines=264> */
[----:B-1----:R-:W-:-:S02]  /*f220*/  CS2R R72, SRZ ;  /* 0x0000000000487805 */ /* 0x002fc4000001ff00 */
[----:B------:R-:W-:Y:S01]  /*f230*/  @!P3 SHF.R.S32.HI R73, RZ, 0x1f, R67 ;  /* 0x0000001fff49b819 */ /* 0x000fe20000011443 */
[----:B------:R1:W-:Y:S01]  /*f240*/  STS [R19+0x8400], R86 ;  /* 0x0084005613007388 */ /* 0x0003e20000000800 */
[----:B---3--:R-:W-:Y:S02]  /*f250*/  @!P1 MOV R9, c[0x0][0x214] ;  /* 0x0000850000099a02 */ /* 0x008fe40000000f00 */
[----:B------:R-:W-:Y:S01]  /*f260*/  @!P3 MOV R72, R67 ;  /* 0x000000430048b202 */ /* 0x000fe20000000f00 */
[----:B------:R1:W-:Y:S01]  /*f270*/  STS [R23+0x8000], R88 ;  /* 0x0080005817007388 */ /* 0x0003e20000000800 */
[----:B------:R-:W-:Y:S01]  /*f280*/  @!P1 SEL R63, R9, c[0x0][0x234], !P2 ;  /* 0x00008d00093f9a07 */ /* 0x000fe20005000000 */
[----:B--2---:R-:W-:Y:S02]  /*f290*/  @P5 FMUL.FTZ R67, R8, 0.69314718246459960938 ;  /* 0x3f31721808435820 */ /* 0x004fe40000410000 */
[----:B------:R1:W-:Y:S01]  /*f2a0*/  STS [R23+0x8400], R90 ;  /* 0x0084005a17007388 */ /* 0x0003e20000000800 */
[----:B----4-:R-:W-:-:S02]  /*f2b0*/  @P4 FMUL.FTZ R8, R7, 0.69314718246459960938 ;  /* 0x3f31721807084820 */ /* 0x010fc40000410000 */
[----:B------:R-:W-:Y:S01]  /*f2c0*/  @!P1 IMAD R65, R63, c[0x0][0x1c0], RZ ;  /* 0x000070003f419a24 */ /* 0x000fe200078e02ff */
[----:B------:R1:W-:Y:S01]  /*f2d0*/  STS [R21+0x8000], R92 ;  /* 0x0080005c15007388 */ /* 0x0003e20000000800 */
[----:B------:R-:W-:Y:S02]  /*f2e0*/  @P5 FFMA.FTZ R0, R132, c[0x0][0x238], R67 ;  /* 0x00008e0084005a23 */ /* 0x000fe40000010043 */
[----:B------:R-:W-:Y:S01]  /*f2f0*/  IMAD R65, R2, R65, RZ ;  /* 0x0000004102417224 */ /* 0x000fe200078e02ff */
[----:B------:R1:W-:Y:S04]  /*f300*/  STS [R21+0x8400], R94 ;  /* 0x0084005e15007388 */ /* 0x0003e80000000800 */
[----:B------:R1:W-:Y:S01]  /*f310*/  STS [R25+0x8000], R96 ;  /* 0x0080006019007388 */ /* 0x0003e20000000800 */
[----:B------:R-:W-:-:S03]  /*f320*/  SEL R65, R65, RZ, P3 ;  /* 0x000000ff41417207 */ /* 0x000fc60001800000 */
[----:B------:R1:W-:Y:S04]  /*f330*/  STS [R25+0x8400], R98 ;  /* 0x0084006219007388 */ /* 0x0003e80000000800 */
[----:B------:R-:W-:Y:S06]  /*f340*/  BAR.SYNC.DEFER_BLOCKING 0x0 ;  /* 0x0000000000007b1d */ /* 0x000fec0000010000 */
[----:B------:R-:W2:Y:S04]  /*f350*/  S2R R4, SR_TID.X ;  /* 0x0000000000047919 */ /* 0x000ea80000002100 */
[----:B------:R-:W3:Y:S04]  /*f360*/  S2R R60, SR_CTAID.X ;  /* 0x00000000003c7919 */ /* 0x000ee80000002500 */
[----:B------:R-:W4:Y:S04]  /*f370*/  S2R R62, SR_CTAID.Z ;  /* 0x00000000003e7919 */ /* 0x000f280000002700 */
[----:B------:R1:W1:Y:S04]  /*f380*/  LDS.128 R52, [R210] ;  /* 0x00000000d2347984 */ /* 0x0002680000000c00 */
[----:B------:R1:W1:Y:S01]  /*f390*/  LDS.128 R48, [R210+0x1000] ;  /* 0x00100000d2307984 */ /* 0x0002620000000c00 */
[----:B--2---:R-:W-:-:S03]  /*f3a0*/  SHF.R.S32.HI R61, RZ, 0x1f, R4 ;  /* 0x0000001fff3d7819 */ /* 0x004fc60000011404 */
[----:B------:R2:W1:Y:S01]  /*f3b0*/  LDS.128 R44, [R210+0x2000] ;  /* 0x00200000d22c7984 */ /* 0x0004620000000c00 */
[----:B------:R-:W-:-:S03]  /*f3c0*/  LEA.HI R9, R61, R4, RZ, 0x5 ;  /* 0x000000043d097211 */ /* 0x000fc600078f28ff */
[----:B------:R2:W1:Y:S01]  /*f3d0*/  LDS.128 R40, [R210+0x3000] ;  /* 0x00300000d2287984 */ /* 0x0004620000000c00 */
[----:B------:R-:W-:Y:S01]  /*f3e0*/  LOP3.LUT R69, R9, 0xffffffe0, RZ, 0xc0, !PT ;  /* 0xffffffe009457812 */ /* 0x000fe200078ec0ff */
[----:B----4-:R-:W-:Y:S02]  /*f3f0*/  IMAD R65, R62, R63, R65 ;  /* 0x0000003f3e417224 */ /* 0x010fe400078e0241 */
[----:B------:R2:W4:Y:S01]  /*f400*/  LDS.128 R36, [R210+0x4000] ;  /* 0x00400000d2247984 */ /* 0x0005220000000c00 */
        /* <DEDUP_REMOVED lines=23> */
[----:B------:R-:W-:Y:S01]  /*f580*/  IMAD R3, R60, -0x80, R213 ;  /* 0xffffff803c037824 */ /* 0x000fe200078e02d5 */
        /* <DEDUP_REMOVED lines=15> */
.L_x_152:
[----:B------:R-:W-:Y:S05]  /*f680*/  BSYNC B0 ;  /* 0x0000000000007941 */ /* 0x000fea0003800000 */
.L_x_151:
[----:B------:R-:W-:Y:S01]  /*f690*/  LEA.HI R5, R5, R6, RZ, 0x3 ;  /* 0x0000000605057211 */ /* 0x000fe200078f18ff */
[----:B------:R-:W-:Y:S01]  /*f6a0*/  IMAD R60, R60, -0x80, R213 ;  /* 0xffffff803c3c7824 */ /* 0x000fe200078e02d5 */
[----:B--2---:R-:W-:Y:S01]  /*f6b0*/  IADD3 R8, P0, R218, R11, RZ ;  /* 0x0000000bda087210 */ /* 0x004fe20007f1e0ff */
        /* <DEDUP_REMOVED lines=25> */
[----:B-1----:R1:W-:Y:S04]  /*f850*/  @!P3 STG.E.128 [R60.64], R52 ;  /* 0x000000343c00b986 */ /* 0x0023e8000c101d0c */
[----:B----4-:R1:W-:Y:S04]  /*f860*/  @!P2 STG.E.128 [R60.64+0x80], R36 ;  /* 0x000080243c00a986 */ /* 0x0103e8000c101d0c */
[----:B---3--:R1:W-:Y:S02]  /*f870*/  @!P1 STG.E.128 [R60.64+0x100], R20 ;  /* 0x000100143c009986 */ /* 0x0083e4000c101d0c */
.L_x_154:
[----:B------:R-:W-:Y:S05]  /*f880*/  BSYNC B0 ;  /* 0x0000000000007941 */ /* 0x000fea0003800000 */
.L_x_153:
[----:B------:R-:W-:Y:S01]  /*f890*/  IADD3 R0, R4, 0x20, RZ ;  /* 0x0000002004007810 */ /* 0x000fe20007ffe0ff */
[----:B------:R-:W-:Y:S03]  /*f8a0*/  BSSY B0, `(.L_x_155) ;  /* 0x0000013000007945 */ /* 0x000fe60003800000 */
[----:B------:R-:W-:-:S13]  /*f8b0*/  ISETP.GE.AND P0, PT, R0, R207, PT ;  /* 0x000000cf0000720c */ /* 0x000fda0003f06270 */
[----:B------:R-:W-:Y:S05]  /*f8c0*/  @P0 BRA `(.L_x_156) ;  /* 0x0000010000000947 */ /* 0x000fea0003800000 */
[----:B------:R-:W-:Y:S01]  /*f8d0*/  IADD3 R2, P0, R6, 0x20, RZ ;  /* 0x0000002006027810 */ /* 0x000fe20007f1e0ff */
[----:B-1-3--:R-:W-:Y:S01]  /*f8e0*/  IMAD.MOV.U32 R20, RZ, RZ, R8 ;  /* 0x000000ffff147224 */ /* 0x00afe200078e0008 */
        /* <DEDUP_REMOVED lines=14> */
.L_x_156:
[----:B------:R-:W-:Y:S05]  /*f9d0*/  BSYNC B0 ;  /* 0x0000000000007941 */ /* 0x000fea0003800000 */
.L_x_155:
        /* <DEDUP_REMOVED lines=20> */
.L_x_158:
[----:B------:R-:W-:Y:S05]  /*fb20*/  BSYNC B0 ;  /* 0x0000000000007941 */ /* 0x000fea0003800000 */
.L_x_157:
        /* <DEDUP_REMOVED lines=10> */
[----:B-1----:R-:W-:Y:S01]  /*fbd0*/  IMAD R3, R6, c[0x0][0x1e8], RZ ;  /* 0x00007a0006037a24 */ /* 0x002fe200078e02ff */
        /* <DEDUP_REMOVED lines=10> */
.L_x_117:
        /* <DEDUP_REMOVED lines=69> */
.L_x_160:
[----:B------:R-:W-:Y:S05]  /*100d0*/  BSYNC B0 ;  /* 0x0000000000007941 */ /* 0x000fea0003800000 */
.L_x_159:
        /* <DEDUP_REMOVED lines=20> */
.L_x_162:
[----:B------:R-:W-:Y:S05]  /*10220*/  BSYNC B0 ;  /* 0x0000000000007941 */ /* 0x000fea0003800000 */
.L_x_161:
        /* <DEDUP_REMOVED lines=20> */
.L_x_164:
[----:B------:R-:W-:Y:S05]  /*10370*/  BSYNC B0 ;  /* 0x0000000000007941 */ /* 0x000fea0003800000 */
.L_x_163:
        /* <DEDUP_REMOVED lines=19> */
.L_x_166:
[----:B------:R-:W-:Y:S05]  /*104b0*/  BSYNC B0 ;  /* 0x0000000000007941 */ /* 0x000fea0003800000 */
.L_x_165:
        /* <DEDUP_REMOVED lines=35> */
.L_x_167:
        /* <DEDUP_REMOVED lines=9> */
.L_x_685:


//--------------------- .text._ZN5flash16flash_fwd_kernelI23Flash_fwd_kernel_traitsILi192ELi128ELi64ELi8ELb0ELb0EN7cutlass6half_tE19Flash_kernel_traitsILi192ELi128ELi64ELi8ES3_EELb0ELb1ELb0ELb1ELb0ELb0ELb0ELb0EEEvNS_16Flash_fwd_paramsE --------------------------
	.section	.text._ZN5flash16flash_fwd_kernelI23Flash_fwd_kernel_traitsILi192ELi128ELi64ELi8ELb0ELb0EN7cutlass6half_tE19Flash_kernel_traitsILi192ELi128ELi64ELi8ES3_EELb0ELb1ELb0ELb1ELb0ELb0ELb0ELb0EEEvNS_16Flash_fwd_paramsE,"ax",@progbits
	.sectioninfo	@"SHI_REGISTERS=234"
	.align	128
        .global         _ZN5flash16flash_fwd_kernelI23Flash_fwd_kernel_traitsILi192ELi128ELi64ELi8ELb0ELb0EN7cutlass6half_tE19Flash_kernel_traitsILi192ELi128ELi64ELi8ES3_EELb0ELb1ELb0ELb1ELb0ELb0ELb0ELb0EEEvNS_16Flash_fwd_paramsE
        .type           _ZN5flash16flash_fwd_kernelI23Flash_fwd_kernel_traitsILi192ELi128ELi64ELi8ELb0ELb0EN7cutlass6half_tE19Flash_kernel_traitsILi192ELi128ELi64ELi8ES3_EELb0ELb1ELb0ELb1ELb0ELb0ELb0ELb0EEEvNS_16Flash_fwd_paramsE,@function
        .size           _ZN5flash16flash_fwd_kernelI23Flash_fwd_kernel_traitsILi192ELi128ELi64ELi8ELb0ELb0EN7cutlass6half_tE19Flash_kernel_traitsILi192ELi128ELi64ELi8ES3_EELb0ELb1ELb0ELb1ELb0ELb0ELb0ELb0EEEvNS_16Flash_fwd_paramsE,(.L_x_686 - _ZN5flash16flash_fwd_kernelI23Flash_fwd_kernel_traitsILi192ELi128ELi64ELi8ELb0ELb0EN7cutlass6half_tE19Flash_kernel_traitsILi192ELi128ELi64ELi8ES3_EELb0ELb1ELb0ELb1ELb0ELb0ELb0ELb0EEEvNS_16Flash_fwd_paramsE)
        .other          _ZN5flash16flash_fwd_kernelI23Flash_fwd_kernel_traitsILi192ELi128ELi64ELi8ELb0ELb0EN7cutlass6half_tE19Flash_kernel_traitsILi192ELi128ELi64ELi8ES3_EELb0ELb1ELb0ELb1ELb0ELb0ELb0ELb0EEEvNS_16Flash_fwd_paramsE,@"STO_CUDA_ENTRY STV_DEFAULT"
_ZN5flash16flash_fwd_kernelI23Flash_fwd_kernel_traitsILi192ELi128ELi64ELi8ELb0ELb0EN7cutlass6half_tE19Flash_kernel_traitsILi192ELi128ELi64ELi8ES3_EELb0ELb1ELb0ELb1ELb0ELb0ELb0ELb0EEEvNS_16Flash_fwd_paramsE:
.text._ZN5flash16flash_fwd_kernelI23Flash_fwd_kernel_traitsILi192ELi128ELi64ELi8ELb0ELb0EN7cutlass6half_tE19Flash_kernel_traitsILi192ELi128ELi64ELi8ES3_EELb0ELb1ELb0ELb1ELb0ELb0ELb0ELb0EEEvNS_16Flash_fwd_paramsE:
        /* <DEDUP_REMOVED lines=33> */
.L_x_168:
[----:B-1-34-:R-:W-:Y:S02]  /*0210*/  MOV R4, c[0x0][0x218] ;  /* 0x0000860000047a02 */ /* 0x01afe40000000f00 */
.L_x_169:
        /* <DEDUP_REMOVED lines=18> */
[----:B------:R-:W-:Y:S01]  /*0340*/  LEA.HI R4, R4, R5, RZ, 0x6 ;  /* 0x0000000504047211 */ /* 0x000fe200078f30ff */
[----:B------:R-:W1:Y:S01]  /*0350*/  S2R R6, SR_TID.X ;  /* 0x0000000000067919 */ /* 0x000e620000002100 */
[----:B------:R-:W-:Y:S02]  /*0360*/  SHF.R.S32.HI R3, RZ, 0x6, R3 ;  /* 0x00000006ff037819 */ /* 0x000fe40000011403 */
[----:B------:R-:W-:-:S04]  /*0370*/  SHF.R.S32.HI R4, RZ, 0x6, R4 ;  /* 0x00000006ff047819 */ /* 0x000fc80000011404 */
[----:B------:R-:W-:-:S04]  /*0380*/  IMNMX R134, R3, R4, PT ;  /* 0x0000000403867217 */ /* 0x000fc80003800200 */
[----:B------:R-:W-:-:S13]  /*0390*/  ISETP.GE.AND P0, PT, R134, 0x1, PT ;  /* 0x000000018600780c */ /* 0x000fda0003f06270 */
[----:B------:R-:W-:Y:S05]  /*03a0*/  @!P0 BRA `(.L_x_170) ;  /* 0x0000f6a000008947 */ /* 0x000fea0003800000 */
[----:B-1----:R-:W-:Y:S02]  /*03b0*/  ISETP.NE.AND P1, PT, R200, -0x1, PT ;  /* 0xffffffffc800780c */ /* 0x002fe40003f25270 */
[----:B------:R-:W-:Y:S02]  /*03c0*/  ISETP.NE.AND P0, PT, R13, -0x1, PT ;  /* 0xffffffff0d00780c */ /* 0x000fe40003f05270 */
[----:B------:R-:W-:-:S09]  /*03d0*/  SHF.R.S32.HI R15, RZ, 0x1f, R14 ;  /* 0x0000001fff0f7819 */ /* 0x000fd2000001140e */
        /* <DEDUP_REMOVED lines=22> */
.L_x_171:
        /* <DEDUP_REMOVED lines=15> */
[----:B------:R-:W-:-:S11]  /*0630*/  ISETP.GE.AND P1, PT, R3, RZ, PT ;  /* 0x000000ff0300720c */ /* 0x000fd60003f26270 */
[-C--:B------:R-:W-:Y:S02]  /*0640*/  @!P2 IADD3 R4, R4, -R5.reuse, RZ ;  /* 0x800000050404a210 */ /* 0x080fe40007ffe0ff */
[----:B------:R-:W-:Y:S02]  /*0650*/  @!P2 IADD3 R220, R220, 0x1, RZ ;  /* 0x00000001dcdca810 */ /* 0x000fe40007ffe0ff */
[----:B------:R-:W-:Y:S01]  /*0660*/  ISETP.GE.U32.AND P3, PT, R4, R5, PT ;  /* 0x000000050400720c */ /* 0x000fe20003f66070 */
[----:B------:R-:W-:Y:S01]  /*0670*/  @P0 IMAD.IADD R5, R2, 0x1, R13 ;  /* 0x0000000102050824 */ /* 0x000fe200078e020d */
[----:B------:R-:W-:-:S03]  /*0680*/  ISETP.NE.AND P2, PT, RZ, c[0x0][0x1c8], PT ;  /* 0x00007200ff007a0c */ /* 0x000fc60003f45270 */
[----:B------:R-:W-:-:S04]  /*0690*/  @P0 IMAD.WIDE.U32 R12, R5, c[0x0][0x1a0], RZ ;  /* 0x00006800050c0a25 */ /* 0x000fc800078e00ff */
[----:B------:R-:W-:Y:S01]  /*06a0*/  @P0 IMAD R5, R5, c[0x0][0x1a4], R13 ;  /* 0x0000690005050a24 */ /* 0x000fe200078e020d */
[----:B------:R-:W-:-:S03]  /*06b0*/  @P0 MOV R8, R12 ;  /* 0x0000000c00080202 */ /* 0x000fc60000000f00 */
        /* <DEDUP_REMOVED lines=15> */
.L_x_172:
[----:B------:R-:W-:Y:S01]  /*07b0*/  SHF.R.S32.HI R85, RZ, 0x1f, R6 ;  /* 0x0000001fff557819 */ /* 0x000fe20000011406 */
[----:B------:R-:W-:Y:S01]  /*07c0*/  IMAD.IADD R199, R206, 0x1, -R87 ;  /* 0x00000001cec77824 */ /* 0x000fe200078e0a57 */
[----:B------:R-:W-:Y:S01]  /*07d0*/  SHF.R.S32.HI R223, RZ, 0x1f, R220 ;  /* 0x0000001fffdf7819 */ /* 0x000fe200000114dc */
[----:B------:R-:W-:Y:S01]  /*07e0*/  BSSY B0, `(.L_x_173) ;  /* 0x0000069000007945 */ /* 0x000fe20003800000 */
[CC--:B------:R-:W-:Y:S02]  /*07f0*/  LEA.HI R17, R85.reuse, R6.reuse, RZ, 0x4 ;  /* 0x0000000655117211 */ /* 0x0c0fe400078f20ff */
[----:B------:R-:W-:Y:S01]  /*0800*/  LEA.HI R3, R85, R6, RZ, 0x3 ;  /* 0x0000000655037211 */ /* 0x000fe200078f18ff */
[C---:B------:R-:W-:Y:S01]  /*0810*/  IMAD R211, R223.reuse, c[0x0][0x1b0], RZ ;  /* 0x00006c00dfd37a24 */ /* 0x040fe200078e02ff */
[----:B------:R-:W-:Y:S01]  /*0820*/  SHF.R.S32.HI R2, RZ, 0x4, R17 ;  /* 0x00000004ff027819 */ /* 0x000fe20000011411 */
[----:B------:R-:W-:Y:S01]  /*0830*/  IMAD R223, R223, c[0x0][0x1b8], RZ ;  /* 0x00006e00dfdf7a24 */ /* 0x000fe200078e02ff */
[----:B------:R-:W-:Y:S01]  /*0840*/  SHF.R.S32.HI R12, RZ, 0x3, R3 ;  /* 0x00000003ff0c7819 */ /* 0x000fe20000011403 */
[C---:B------:R-:W-:Y:S01]  /*0850*/  IMAD R211, R220.reuse, c[0x0][0x1b4], R211 ;  /* 0x00006d00dcd37a24 */ /* 0x040fe200078e02d3 */
[----:B------:R-:W-:Y:S01]  /*0860*/  LOP3.LUT R3, R3, 0xfffffff8, RZ, 0xc0, !PT ;  /* 0xfffffff803037812 */ /* 0x000fe200078ec0ff */
[----:B------:R-:W-:Y:S01]  /*0870*/  IMAD R223, R220, c[0x0][0x1bc], R223 ;  /* 0x00006f00dcdf7a24 */ /* 0x000fe200078e02df */
[C---:B------:R-:W-:Y:S01]  /*0880*/  LEA.HI R197, R17.reuse, R2, RZ, 0x1 ;  /* 0x0000000211c57211 */ /* 0x040fe200078f08ff */
[----:B------:R-:W-:Y:S01]  /*0890*/  IMAD.SHL.U32 R203, R12, 0x40, RZ ;  /* 0x000000400ccb7824 */ /* 0x000fe200078e00ff */
[----:B------:R-:W-:Y:S01]  /*08a0*/  LOP3.LUT R17, R17, 0xfffffff0, RZ, 0xc0, !PT ;  /* 0xfffffff011117812 */ /* 0x000fe200078ec0ff */
[----:B------:R-:W-:Y:S01]  /*08b0*/  IMAD.IADD R4, R6, 0x1, -R3 ;  /* 0x0000000106047824 */ /* 0x000fe200078e0a03 */
[----:B------:R-:W-:-:S02]  /*08c0*/  LOP3.LUT R197, R197, 0xfffffffe, RZ, 0xc0, !PT ;  /* 0xfffffffec5c57812 */ /* 0x000fc400078ec0ff */
[----:B------:R-:W-:Y:S01]  /*08d0*/  LOP3.LUT R203, R203, 0x1c0, RZ, 0xc0, !PT ;  /* 0x000001c0cbcb7812 */ /* 0x000fe200078ec0ff */
[----:B------:R-:W-:Y:S01]  /*08e0*/  IMAD.IADD R17, R6, 0x1, -R17 ;  /* 0x0000000106117824 */ /* 0x000fe200078e0a11 */
[----:B------:R-:W-:Y:S01]  /*08f0*/  SHF.R.S32.HI R13, RZ, 0x1f, R12 ;  /* 0x0000001fff0d7819 */ /* 0x000fe2000001140c */
[----:B------:R-:W-:Y:S01]  /*0900*/  IMAD.SHL.U32 R212, R4, 0x8, RZ ;  /* 0x0000000804d47824 */ /* 0x000fe200078e00ff */
[----:B------:R-:W-:Y:S01]  /*0910*/  LEA.HI R18, R85, R6, RZ, 0x6 ;  /* 0x0000000655127211 */ /* 0x000fe200078f30ff */
[----:B------:R-:W-:Y:S01]  /*0920*/  IMAD.IADD R197, R2, 0x1, -R197 ;  /* 0x0000000102c57824 */ /* 0x000fe200078e0ac5 */
[----:B------:R-:W-:Y:S01]  /*0930*/  SHF.R.S32.HI R2, RZ, 0x1f, R17 ;  /* 0x0000001fff027819 */ /* 0x000fe20000011411 */
[----:B------:R-:W-:Y:S01]  /*0940*/  IMAD R19, R13, c[0x0][0x198], RZ ;  /* 0x000066000d137a24 */ /* 0x000fe200078e02ff */
[----:B------:R-:W-:Y:S01]  /*0950*/  LOP3.LUT R10, R203, 0x38, R212, 0xf8, !PT ;  /* 0x00000038cb0a7812 */ /* 0x000fe200078ef8d4 */
[----:B------:R-:W-:Y:S01]  /*0960*/  IMAD.SHL.U32 R18, R18, 0x8, RZ ;  /* 0x0000000812127824 */ /* 0x000fe200078e00ff */
[----:B------:R-:W-:-:S02]  /*0970*/  SHF.R.U32.HI R203, RZ, 0x3, R203 ;  /* 0x00000003ffcb7819 */ /* 0x000fc400000116cb */
[--C-:B------:R-:W-:Y:S02]  /*0980*/  SHF.R.S32.HI R213, RZ, 0x1f, R212.reuse ;  /* 0x0000001fffd57819 */ /* 0x100fe400000114d4 */
[----:B------:R-:W-:Y:S01]  /*0990*/  LEA.HI R3, R2, R17, RZ, 0x3 ;  /* 0x0000001102037211 */ /* 0x000fe200078f18ff */
[----:B------:R-:W-:Y:S01]  /*09a0*/  IMAD R2, R12, c[0x0][0x19c], R19 ;  /* 0x000067000c027a24 */ /* 0x000fe200078e0213 */
[----:B------:R-:W-:Y:S01]  /*09b0*/  LOP3.LUT R203, R10, R203, RZ, 0x3c, !PT ;  /* 0x000000cb0acb7212 */ /* 0x000fe200078e3cff */
[----:B------:R-:W-:Y:S01]  /*09c0*/  IMAD.WIDE.U32 R20, R12, c[0x0][0x198], R212 ;  /* 0x000066000c147a25 */ /* 0x000fe200078e00d4 */
[C---:B------:R-:W-:Y:S02]  /*09d0*/  LOP3.LUT R10, R3.reuse, 0xfffffff8, RZ, 0xc0, !PT ;  /* 0xfffffff8030a7812 */ /* 0x040fe400078ec0ff */
[----:B------:R-:W-:Y:S01]  /*09e0*/  IADD3 R16, P0, R212, R16, RZ ;  /* 0x00000010d4107210 */ /* 0x000fe20007f1e0ff */
[----:B------:R-:W-:Y:S01]  /*09f0*/  IMAD.SHL.U32 R3, R3, 0x40, RZ ;  /* 0x0000004003037824 */ /* 0x000fe200078e00ff */
[----:B------:R-:W-:Y:S01]  /*0a00*/  IADD3 R208, P1, R208, R20, RZ ;  /* 0x00000014d0d07210 */ /* 0x000fe20007f3e0ff */
[----:B------:R-:W-:Y:S01]  /*0a10*/  IMAD.IADD R10, R17, 0x1, -R10 ;  /* 0x00000001110a7824 */ /* 0x000fe200078e0a0a */
[----:B------:R-:W-:Y:S01]  /*0a20*/  LOP3.LUT R203, R203, 0xfffffe00, R18, 0xf8, !PT ;  /* 0xfffffe00cbcb7812 */ /* 0x000fe200078ef812 */
[----:B------:R-:W-:Y:S01]  /*0a30*/  IMAD.WIDE.U32 R18, R12, c[0x0][0x1a0], R212 ;  /* 0x000068000c127a25 */ /* 0x000fe200078e00d4 */
[----:B------:R-:W-:-:S02]  /*0a40*/  IADD3.X R209, R9, R21, R2, P1, !PT ;  /* 0x0000001509d17210 */ /* 0x000fc40000ffe402 */
[C---:B------:R-:W-:Y:S01]  /*0a50*/  LOP3.LUT P2, RZ, R10.reuse, 0x4, RZ, 0xc0, !PT ;  /* 0x000000040aff7812 */ /* 0x040fe2000784c0ff */
[----:B------:R-:W-:Y:S01]  /*0a60*/  IMAD R9, R13, c[0x0][0x1a0], RZ ;  /* 0x000068000d097a24 */ /* 0x000fe200078e02ff */
[C---:B------:R-:W-:Y:S01]  /*0a70*/  LOP3.LUT P1, RZ, R10.reuse, 0x2, RZ, 0xc0, !PT ;  /* 0x000000020aff7812 */ /* 0x040fe2000782c0ff */
[----:B------:R-:W-:Y:S01]  /*0a80*/  IMAD.SHL.U32 R10, R10, 0x40, RZ ;  /* 0x000000400a0a7824 */ /* 0x000fe200078e00ff */
[----:B------:R-:W-:Y:S01]  /*0a90*/  LEA.HI R85, R85, R6, RZ, 0x5 ;  /* 0x0000000655557211 */ /* 0x000fe200078f28ff */
[----:B------:R-:W-:Y:S01]  /*0aa0*/  IMAD.X R17, R213, 0x1, R11, P0 ;  /* 0x00000001d5117824 */ /* 0x000fe200000e060b */
[----:B------:R-:W-:Y:S01]  /*0ab0*/  IADD3 R8, P0, R8, R18, RZ ;  /* 0x0000001208087210 */ /* 0x000fe20007f1e0ff */
[----:B------:R-:W-:Y:S01]  /*0ac0*/  IMAD R2, R12, c[0x0][0x1a4], R9 ;  /* 0x000069000c027a24 */ /* 0x000fe200078e0209 */
[----:B------:R-:W-:Y:S01]  /*0ad0*/  LOP3.LUT R10, R10, 0x1c0, RZ, 0xc0, !PT ;  /* 0x000001c00a0a7812 */ /* 0x000fe200078ec0ff */
[----:B------:R-:W-:Y:S01]  /*0ae0*/  IMAD.SHL.U32 R11, R197, 0x8, RZ ;  /* 0x00000008c50b7824 */ /* 0x000fe200078e00ff */
[----:B------:R-:W-:Y:S01]  /*0af0*/  IADD3 R205, R212, 0x40, RZ ;  /* 0x00000040d4cd7810 */ /* 0x000fe20007ffe0ff */
[----:B------:R-:W-:Y:S01]  /*0b00*/  IMAD.WIDE.U32 R208, R220, c[0x0][0x1b0], R208 ;  /* 0x00006c00dcd07a25 */ /* 0x000fe200078e00d0 */
[----:B------:R-:W-:-:S02]  /*0b10*/  IADD3.X R9, R5, R19, R2, P0, !PT ;  /* 0x0000001305097210 */ /* 0x000fc400007fe402 */
[----:B------:R-:W-:Y:S01]  /*0b20*/  LOP3.LUT R11, R10, 0x8, R11, 0xf8, !PT ;  /* 0x000000080a0b7812 */ /* 0x000fe200078ef80b */
[----:B------:R-:W-:Y:S01]  /*0b30*/  IMAD R19, R15, c[0x0][0x1a8], RZ ;  /* 0x00006a000f137a24 */ /* 0x000fe200078e02ff */
[----:B------:R-:W-:Y:S01]  /*0b40*/  ISETP.GE.AND P0, PT, R12, R199, PT ;  /* 0x000000c70c00720c */ /* 0x000fe20003f06270 */
[----:B------:R-:W-:Y:S01]  /*0b50*/  IMAD.WIDE.U32 R220, R220, c[0x0][0x1b8], R8 ;  /* 0x00006e00dcdc7a25 */ /* 0x000fe200078e0008 */
[----:B------:R-:W-:Y:S02]  /*0b60*/  SHF.R.U32.HI R10, RZ, 0x3, R10 ;  /* 0x00000003ff0a7819 */ /* 0x000fe4000001160a */
[----:B------:R-:W-:Y:S01]  /*0b70*/  LOP3.LUT R9, R85, 0xffffffe0, RZ, 0xc0, !PT ;  /* 0xffffffe055097812 */ /* 0x000fe200078ec0ff */
[----:B------:R-:W-:Y:S01]  /*0b80*/  IMAD.MOV.U32 R5, RZ, RZ, 0x10 ;  /* 0x00000010ff057424 */ /* 0x000fe200078e00ff */
[----:B------:R-:W-:Y:S01]  /*0b90*/  LOP3.LUT R2, R11, R10, RZ, 0x3c, !PT ;  /* 0x0000000a0b027212 */ /* 0x000fe200078e3cff */
[C---:B------:R-:W-:Y:S01]  /*0ba0*/  IMAD R19, R14.reuse, c[0x0][0x1ac], R19 ;  /* 0x00006b000e137a24 */ /* 0x040fe200078e0213 */
[----:B------:R-:W-:Y:S01]  /*0bb0*/  SHF.R.S32.HI R85, RZ, 0x5, R85 ;  /* 0x00000005ff557819 */ /* 0x000fe20000011455 */
[----:B------:R-:W-:Y:S01]  /*0bc0*/  IMAD.WIDE.U32 R16, R14, c[0x0][0x1a8], R16 ;  /* 0x00006a000e107a25 */ /* 0x000fe200078e0010 */
[----:B------:R-:W-:-:S02]  /*0bd0*/  LOP3.LUT R2, R2, 0xfffffe00, R3, 0xf8, !PT ;  /* 0xfffffe0002027812 */ /* 0x000fc400078ef803 */
[----:B------:R-:W-:Y:S01]  /*0be0*/  IADD3 R204, R212, 0x80, RZ ;  /* 0x00000080d4cc7810 */ /* 0x000fe20007ffe0ff */
[----:B------:R-:W-:Y:S01]  /*0bf0*/  IMAD.MOV.U32 R3, RZ, RZ, 0x20 ;  /* 0x00000020ff037424 */ /* 0x000fe200078e00ff */
[----:B------:R-:W-:Y:S01]  /*0c00*/  SEL R5, R5, 0xfffffff0, !P1 ;  /* 0xfffffff005057807 */ /* 0x000fe20004800000 */
[----:B------:R-:W-:Y:S02]  /*0c10*/  IMAD.IADD R9, R6, 0x1, -R9 ;  /* 0x0000000106097824 */ /* 0x000fe400078e0a09 */
[----:B------:R-:W-:Y:S01]  /*0c20*/  IMAD.WIDE R20, R201, 0x80, R12 ;  /* 0x00000080c9147825 */ /* 0x000fe200078e020c */
[----:B------:R-:W-:-:S03]  /*0c30*/  SEL R3, R3, 0xffffffe0, !P2 ;  /* 0xffffffe003037807 */ /* 0x000fc60005000000 */
[----:B------:R-:W-:Y:S02]  /*0c40*/  IMAD.SHL.U32 R203, R203, 0x2, RZ ;  /* 0x00000002cbcb7824 */ /* 0x000fe400078e00ff */
[----:B------:R-:W-:Y:S02]  /*0c50*/  IMAD.IADD R19, R17, 0x1, R19 ;  /* 0x0000000111137824 */ /* 0x000fe400078e0213 */
        /* <DEDUP_REMOVED lines=8> */
[----:B------:R-:W-:-:S02]  /*0ce0*/  IMAD R8, R20, c[0x0][0x194], R11 ;  /* 0x0000650014087a24 */ /* 0x000fc400078e020b */
        /* <DEDUP_REMOVED lines=24> */
.L_x_174:
[----:B------:R-:W-:Y:S05]  /*0e70*/  BSYNC B0 ;  /* 0x0000000000007941 */ /* 0x000fea0003800000 */
.L_x_173:
        /* <DEDUP_REMOVED lines=37> */
.L_x_176:
[----:B------:R-:W-:Y:S05]  /*10d0*/  BSYNC B0 ;  /* 0x0000000000007941 */ /* 0x000fea0003800000 */
.L_x_175:
        /* <DEDUP_REMOVED lines=37> */
.L_x_178:
[----:B------:R-:W-:Y:S05]  /*1330*/  BSYNC B0 ;  /* 0x0000000000007941 */ /* 0x000fea0003800000 */
.L_x_177:
        /* <DEDUP_REMOVED lines=40> */
.L_x_180:
[----:B------:R-:W-:Y:S05]  /*15c0*/  BSYNC B0 ;  /* 0x0000000000007941 */ /* 0x000fea0003800000 */
.L_x_179:
        /* <DEDUP_REMOVED lines=36> */
.L_x_182:
[----:B------:R-:W-:Y:S05]  /*1810*/  BSYNC B0 ;  /* 0x0000000000007941 */ /* 0x000fea0003800000 */
.L_x_181:
[----:B------:R-:W-:Y:S01]  /*1820*/  ISETP.GE.AND P0, PT, R8, R11, PT ;  /* 0x0000000b0800720c */ /* 0x000fe20003f06270 */
[----:B------:R-:W-:Y:S01]  /*1830*/  UMOV UR7, 0x5 ;  /* 0x0000000500077882 */ /* 0x000fe20000000000 */
[----:B------:R-:W-:Y:S01]  /*1840*/  BSSY B0, `(.L_x_183) ;  /* 0x0000020000007945 */ /* 0x000fe20003800000 */
[----:B------:R-:W-:Y:S02]  /*1850*/  ULDC UR11, c[0x0][0x19c] ;  /* 0x00006700000b7ab9 */ /* 0x000fe40000000800 */
[----:B------:R-:W-:Y:S02]  /*1860*/  USHF.L.U32 UR10, UR4, 0x5, URZ ;  /* 0x00000005040a7899 */ /* 0x000fe4000800063f */
[----:B------:R-:W-:-:S06]  /*1870*/  USHF.L.U64.HI UR11, UR4, UR7, UR11 ;  /* 0x00000007040b7299 */ /* 0x000fcc000801020b */
[----:B------:R-:W-:Y:S05]  /*1880*/  @P0 BRA `(.L_x_184) ;  /* 0x000001b000000947 */ /* 0x000fea0003800000 */
        /* <DEDUP_REMOVED lines=27> */
.L_x_184:
[----:B------:R-:W-:Y:S05]  /*1a40*/  BSYNC B0 ;  /* 0x0000000000007941 */ /* 0x000fea0003800000 */
.L_x_183:
[----:B------:R-:W-:Y:S01]  /*1a50*/  ISETP.NE.U32.AND P1, PT, RZ, c[0x0][0x318], PT ;  /* 0x0000c600ff007a0c */ /* 0x000fe20003f25070 */
[----:B------:R-:W0:Y:S01]  /*1a60*/  LDGDEPBAR ;  /* 0x00000000000079af */ /* 0x000e220000000000 */
[----:B------:R-:W-:Y:S02]  /*1a70*/  ULDC.64 UR4, c[0x0][0x1a0] ;  /* 0x0000680000047ab9 */ /* 0x000fe40000000a00 */
[----:B------:R-:W-:-:S13]  /*1a80*/  ISETP.NE.AND.EX P1, PT, RZ, c[0x0][0x31c], PT, P1 ;  /* 0x0000c700ff007a0c */ /* 0x000fda0003f25310 */
[----:B------:R-:W-:Y:S01]  /*1a90*/  @P1 SHF.R.S32.HI R10, RZ, 0x1f, R0 ;  /* 0x0000001fff0a1819 */ /* 0x000fe20000011400 */
[----:B------:R-:W-:-:S04]  /*1aa0*/  @P1 IMAD.WIDE.U32 R14, R0, c[0x0][0x320], R14 ;  /* 0x0000c800000e1a25 */ /* 0x000fc800078e000e */
[----:B------:R-:W-:Y:S01]  /*1ab0*/  @P1 IMAD R17, R10, c[0x0][0x320], RZ ;  /* 0x0000c8000a111a24 */ /* 0x000fe200078e02ff */
[----:B--2---:R-:W-:Y:S01]  /*1ac0*/  @P1 LEA R18, P0, R14, c[0x0][0x318], 0x2 ;  /* 0x0000c6000e121a11 */ /* 0x004fe200078010ff */
[----:B------:R-:W-:-:S04]  /*1ad0*/  DEPBAR.LE SB0, 0x0 ;  /* 0x000080000000791a */ /* 0x000fc80000000000 */
[----:B------:R-:W-:-:S04]  /*1ae0*/  @P1 IMAD R17, R0, c[0x0][0x324], R17 ;  /* 0x0000c90000111a24 */ /* 0x000fc800078e0211 */
[----:B------:R-:W-:-:S05]  /*1af0*/  @P1 IMAD.IADD R17, R15, 0x1, R17 ;  /* 0x000000010f111824 */ /* 0x000fca00078e0211 */
[----:B------:R-:W-:-:S05]  /*1b00*/  @P1 LEA.HI.X R19, R14, c[0x0][0x31c], R17, 0x2, P0 ;  /* 0x0000c7000e131a11 */ /* 0x000fca00000f1411 */
[----:B------:R2:W3:Y:S01]  /*1b10*/  @P1 LDG.E R15, [R18.64] ;  /* 0x0000000c120f1981 */ /* 0x0004e2000c1e1900 */
[----:B------:R-:W-:Y:S01]  /*1b20*/  ISETP.GE.AND P0, PT, R12, R11, PT ;  /* 0x0000000b0c00720c */ /* 0x000fe20003f06270 */
[----:B------:R-:W3:Y:S01]  /*1b30*/  @P1 MUFU.RCP R10, c[0x0][0x238] ;  /* 0x00008e00000a1b08 */ /* 0x000ee20000001000 */
[----:B------:R-:W-:Y:S01]  /*1b40*/  USHF.L.U64.HI UR6, UR4, UR6, UR5 ;  /* 0x0000000604067299 */ /* 0x000fe20008010205 */
[----:B------:R-:W-:Y:S01]  /*1b50*/  BAR.SYNC.DEFER_BLOCKING 0x0 ;  /* 0x0000000000007b1d */ /* 0x000fe20000010000 */
[----:B------:R-:W-:Y:S01]  /*1b60*/  USHF.L.U32 UR14, UR4, 0x6, URZ ;  /* 0x00000006040e7899 */ /* 0x000fe2000800063f */
[----:B------:R-:W-:Y:S01]  /*1b70*/  IMAD.MOV.U32 R222, RZ, RZ, R220 ;  /* 0x000000ffffde7224 */ /* 0x000fe200078e00dc */
[----:B------:R-:W-:Y:S02]  /*1b80*/  SHF.R.S32.HI R0, RZ, 0x1f, R9 ;  /* 0x0000001fff007819 */ /* 0x000fe40000011409 */
[C---:B------:R-:W-:Y:S01]  /*1b90*/  IMAD R17, R225.reuse, UR6, RZ ;  /* 0x00000006e1117c24 */ /* 0x040fe2000f8e02ff */
[----:B------:R-:W-:Y:S01]  /*1ba0*/  SHF.L.U32 R202, R6, 0x1, RZ ;  /* 0x0000000106ca7819 */ /* 0x000fe200000006ff */
[----:B------:R-:W-:Y:S01]  /*1bb0*/  BSSY B0, `(.L_x_185) ;  /* 0x0000026000007945 */ /* 0x000fe20003800000 */
[----:B------:R-:W-:Y:S01]  /*1bc0*/  LEA.HI R9, R0, R9, RZ, 0x2 ;  /* 0x0000000900097211 */ /* 0x000fe200078f10ff */
[----:B------:R-:W-:Y:S01]  /*1bd0*/  IMAD R16, R16, UR14, R17 ;  /* 0x0000000e10107c24 */ /* 0x000fe2000f8e0211 */
[----:B------:R-:W-:Y:S01]  /*1be0*/  LOP3.LUT R202, R202, 0x6, RZ, 0xc0, !PT ;  /* 0x00000006caca7812 */ /* 0x000fe200078ec0ff */
[----:B------:R-:W-:Y:S01]  /*1bf0*/  IMAD.MOV.U32 R0, RZ, RZ, RZ ;  /* 0x000000ffff007224 */ /* 0x000fe200078e00ff */
[----:B------:R-:W-:Y:S01]  /*1c00*/  SHF.R.S32.HI R6, RZ, 0x2, R9 ;  /* 0x00000002ff067819 */ /* 0x000fe20000011409 */
[----:B--2---:R-:W-:Y:S01]  /*1c10*/  IMAD.WIDE.U32 R18, R225, UR14, R222 ;  /* 0x0000000ee1127c25 */ /* 0x004fe2000f8e00de */
[----:B------:R2:W-:Y:S04]  /*1c20*/  @P0 STS.128 [R203+0x12000], RZ ;  /* 0x012000ffcb000388 */ /* 0x0005e80000000c00 */
[----:B------:R-:W-:Y:S01]  /*1c30*/  IADD3 R16, R19, R16, RZ ;  /* 0x0000001013107210 */ /* 0x000fe20007ffe0ff */
[----:B------:R2:W-:Y:S04]  /*1c40*/  @P0 STS.128 [R203+0x14000], RZ ;  /* 0x014000ffcb000388 */ /* 0x0005e80000000c00 */
[----:B------:R2:W-:Y:S01]  /*1c50*/  @P0 STS.128 [R203+0x16000], RZ ;  /* 0x016000ffcb000388 */ /* 0x0005e20000000c00 */
[----:B---3--:R-:W-:Y:S01]  /*1c60*/  @P1 FMUL.FTZ R0, R15, R10 ;  /* 0x0000000a0f001220 */ /* 0x008fe20000410000 */
[----:B------:R-:W-:Y:S05]  /*1c70*/  @P0 BRA `(.L_x_186) ;  /* 0x0000019000000947 */ /* 0x000fea0003800000 */
[----:B--2---:R-:W-:Y:S02]  /*1c80*/  ISETP.GE.AND P3, PT, R212, c[0x0][0x220], PT ;  /* 0x00008800d4007a0c */ /* 0x004fe40003f66270 */
        /* <DEDUP_REMOVED lines=24> */
.L_x_186:
[----:B--2---:R-:W-:Y:S05]  /*1e10*/  BSYNC B0 ;  /* 0x0000000000007941 */ /* 0x004fea0003800000 */
.L_x_185:
        /* <DEDUP_REMOVED lines=36> */
.L_x_188:
[----:B------:R-:W-:Y:S05]  /*2060*/  BSYNC B0 ;  /* 0x0000000000007941 */ /* 0x000fea0003800000 */
.L_x_187:
[C---:B----4-:R-:W-:Y:S01]  /*2070*/  IMAD.SHL.U32 R8, R4.reuse, 0x40, RZ ;  /* 0x0000004004087824 */ /* 0x050fe200078e00ff */
        /* <DEDUP_REMOVED lines=17> */
[----:B------:R-:W-:Y:S03]  /*2190*/  LDSM.16.M88.4 R20, [R194] ;  /* 0x00000000c214783b */ /* 0x000fe60000000200 */
[----:B------:R-:W-:Y:S01]  /*21a0*/  IMAD.SHL.U32 R197, R197, 0x2, RZ ;  /* 0x00000002c5c57824 */ /* 0x000fe200078e00ff */
[----:B------:R-:W-:Y:S04]  /*21b0*/  LDSM.16.M88.4 R68, [R193] ;  /* 0x00000000c144783b */ /* 0x000fe80000000200 */
[----:B------:R-:W1:Y:S01]  /*21c0*/  LDSM.16.M88.4 R72, [R197+0xc000] ;  /* 0x00c00000c548783b */ /* 0x000e620000000200 */
[----:B------:R-:W-:-:S02]  /*21d0*/  IADD3 R4, R197, 0xc000, RZ ;  /* 0x0000c000c5047810 */ /* 0x000fc40007ffe0ff */
[----:B------:R-:W-:Y:S01]  /*21e0*/  IADD3 R195, R197, 0xc020, RZ ;  /* 0x0000c020c5c37810 */ /* 0x000fe20007ffe0ff */
[----:B------:R-:W4:Y:S01]  /*21f0*/  LDSM.16.M88.4 R40, [R197+0xc800] ;  /* 0x00c80000c528783b */ /* 0x000f220000000200 */
[----:B------:R-:W-:Y:S01]  /*2200*/  @P1 IADD3 R195, R4, -0x20, RZ ;  /* 0xffffffe004c31810 */ /* 0x000fe20007ffe0ff */
[----:B------:R-:W-:Y:S02]  /*2210*/  IMAD.MOV.U32 R4, RZ, RZ, 0x40 ;  /* 0x00000040ff047424 */ /* 0x000fe400078e00ff */
[----:B------:R-:W5:Y:S01]  /*2220*/  LDSM.16.M88.4 R32, [R197+0xd000] ;  /* 0x00d00000c520783b */ /* 0x000f620000000200 */
[C---:B------:R-:W-:Y:S02]  /*2230*/  IADD3 R187, R195.reuse, 0x800, RZ ;  /* 0x00000800c3bb7810 */ /* 0x040fe40007ffe0ff */
[----:B------:R-:W-:Y:S01]  /*2240*/  SEL R4, R4, 0xffffffc0, !P2 ;  /* 0xffffffc004047807 */ /* 0x000fe20005000000 */
[----:B---3--:R-:W3:Y:S01]  /*2250*/  LDSM.16.M88.4 R12, [R197+0xd800] ;  /* 0x00d80000c50c783b */ /* 0x008ee20000000200 */
[----:B------:R-:W-:-:S02]  /*2260*/  IADD3 R186, R195, 0x1000, RZ ;  /* 0x00001000c3ba7810 */ /* 0x000fc40007ffe0ff */
[----:B------:R-:W-:Y:S01]  /*2270*/  IADD3 R185, R195, 0x1800, RZ ;  /* 0x00001800c3b97810 */ /* 0x000fe20007ffe0ff */
[----:B------:R-:W2:Y:S01]  /*2280*/  LDSM.16.M88.4 R64, [R195] ;  /* 0x00000000c340783b */ /* 0x000ea20000000200 */
[----:B------:R-:W-:Y:S01]  /*2290*/  IMAD.IADD R191, R197, 0x1, R4 ;  /* 0x00000001c5bf7824 */ /* 0x000fe200078e0204 */
[C---:B------:R-:W-:Y:S01]  /*22a0*/  IADD3 R183, R195.reuse, 0x2000, RZ ;  /* 0x00002000c3b77810 */ /* 0x040fe20007ffe0ff */
[----:B------:R-:W-:Y:S01]  /*22b0*/  IMAD.IADD R184, R4, 0x1, R195 ;  /* 0x0000000104b87824 */ /* 0x000fe200078e02c3 */
[----:B------:R-:W2:Y:S01]  /*22c0*/  LDSM.16.M88.4 R56, [R195+0x800] ;  /* 0x00080000c338783b */ /* 0x000ea20000000200 */
        /* <DEDUP_REMOVED lines=14> */
[C---:B----4-:R-:W-:Y:S08]  /*23b0*/  HMMA.16816.F32 R44, R24.reuse, R40, RZ ;  /* 0x00000028182c723c */ /* 0x050ff000000018ff */
[C---:B-----5:R-:W-:Y:S08]  /*23c0*/  HMMA.16816.F32 R36, R24.reuse, R32, RZ ;  /* 0x000000201824723c */ /* 0x060ff000000018ff */
[C---:B------:R-:W-:Y:S08]  /*23d0*/  HMMA.16816.F32 R40, R24.reuse, R42, RZ ;  /* 0x0000002a1828723c */ /* 0x040ff000000018ff */
[C---:B------:R-:W-:Y:S08]  /*23e0*/  HMMA.16816.F32 R32, R24.reuse, R34, RZ ;  /* 0x000000221820723c */ /* 0x040ff000000018ff */
[C---:B---3--:R-:W-:Y:S08]  /*23f0*/  HMMA.16816.F32 R28, R24.reuse, R12, RZ ;  /* 0x0000000c181c723c */ /* 0x048ff000000018ff */
[----:B------:R-:W-:Y:S01]  /*2400*/  HMMA.16816.F32 R24, R24, R14, RZ ;  /* 0x0000000e1818723c */ /* 0x000fe200000018ff */
[----:B------:R-:W1:Y:S07]  /*2410*/  LDSM.16.M88.4 R12, [R191+0xc800] ;  /* 0x00c80000bf0c783b */ /* 0x000e6e0000000200 */
[C---:B--2---:R-:W-:Y:S08]  /*2420*/  HMMA.16816.F32 R8, R60.reuse, R64, R8 ;  /* 0x000000403c08723c */ /* 0x044ff00000001808 */
[C---:B------:R-:W-:Y:S01]  /*2430*/  HMMA.16816.F32 R72, R60.reuse, R66, R72 ;  /* 0x000000423c48723c */ /* 0x040fe20000001848 */
[----:B------:R-:W2:Y:S07]  /*2440*/  LDSM.16.M88.4 R64, [R184] ;  /* 0x00000000b840783b */ /* 0x000eae0000000200 */
[C---:B------:R-:W-:Y:S08]  /*2450*/  HMMA.16816.F32 R44, R60.reuse, R56, R44 ;  /* 0x000000383c2c723c */ /* 0x040ff0000000182c */
[C---:B------:R-:W-:Y:S01]  /*2460*/  HMMA.16816.F32 R40, R60.reuse, R58, R40 ;  /* 0x0000003a3c28723c */ /* 0x040fe20000001828 */
[----:B------:R-:W-:Y:S07]  /*2470*/  LDSM.16.M88.4 R56, [R198+0x4000] ;  /* 0x00400000c638783b */ /* 0x000fee0000000200 */
[C---:B------:R-:W-:Y:S08]  /*2480*/  HMMA.16816.F32 R36, R60.reuse, R52, R36 ;  /* 0x000000343c24723c */ /* 0x040ff00000001824 */
[C---:B------:R-:W-:Y:S01]  /*2490*/  HMMA.16816.F32 R32, R60.reuse, R54, R32 ;  /* 0x000000363c20723c */ /* 0x040fe20000001820 */
[----:B------:R-:W3:Y:S07]  /*24a0*/  LDSM.16.M88.4 R52, [R184+0x800] ;  /* 0x00080000b834783b */ /* 0x000eee0000000200 */
[C---:B------:R-:W-:Y:S08]  /*24b0*/  HMMA.16816.F32 R28, R60.reuse, R48, R28 ;  /* 0x000000303c1c723c */ /* 0x040ff0000000181c */
[----:B------:R-:W-:Y:S01]  /*24c0*/  HMMA.16816.F32 R24, R60, R50, R24 ;  /* 0x000000323c18723c */ /* 0x000fe20000001818 */
[----:B------:R-:W4:Y:S04]  /*24d0*/  LDSM.16.M88.4 R48, [R184+0x1000] ;  /* 0x00100000b830783b */ /* 0x000f280000000200 */
[----:B------:R-:W-:Y:S03]  /*24e0*/  LDSM.16.M88.4 R60, [R184+0x1800] ;  /* 0x00180000b83c783b */ /* 0x000fe60000000200 */
[C---:B------:R-:W-:Y:S08]  /*24f0*/  HMMA.16816.F32 R8, R20.reuse, R16, R8 ;  /* 0x000000101408723c */ /* 0x040ff00000001808 */
[C---:B------:R-:W-:Y:S01]  /*2500*/  HMMA.16816.F32 R72, R20.reuse, R18, R72 ;  /* 0x000000121448723c */ /* 0x040fe20000001848 */
[----:B------:R-:W5:Y:S07]  /*2510*/  LDSM.16.M88.4 R16, [R197+0xe000] ;  /* 0x00e00000c510783b */ /* 0x000f6e0000000200 */
[C---:B-1----:R-:W-:Y:S08]  /*2520*/  HMMA.16816.F32 R44, R20.reuse, R12, R44 ;  /* 0x0000000c142c723c */ /* 0x042ff0000000182c */
[C---:B------:R-:W-:Y:S01]  /*2530*/  HMMA.16816.F32 R40, R20.reuse, R14, R40 ;  /* 0x0000000e1428723c */ /* 0x040fe20000001828 */
[----:B------:R-:W1:Y:S07]  /*2540*/  LDSM.16.M88.4 R12, [R197+0xe800] ;  /* 0x00e80000c50c783b */ /* 0x000e6e0000000200 */
[C---:B------:R-:W-:Y:S08]  /*2550*/  HMMA.16816.F32 R36, R20.reuse, R80, R36 ;  /* 0x000000501424723c */ /* 0x040ff00000001824 */
[----:B------:R-:W-:Y:S08]  /*2560*/  HMMA.16816.F32 R32, R20, R82, R32 ;  /* 0x000000521420723c */ /* 0x000ff00000001820 */
[C---:B--2---:R-:W-:Y:S08]  /*2570*/  HMMA.16816.F32 R8, R68.reuse, R64, R8 ;  /* 0x000000404408723c */ /* 0x044ff00000001808 */
[----:B------:R-:W-:Y:S01]  /*2580*/  HMMA.16816.F32 R72, R68, R66, R72 ;  /* 0x000000424448723c */ /* 0x000fe20000001848 */
[----:B------:R-:W-:Y:S07]  /*2590*/  LDSM.16.M88.4 R64, [R195+0x3000] ;  /* 0x00300000c340783b */ /* 0x000fee0000000200 */
[C---:B------:R-:W-:Y:S08]  /*25a0*/  HMMA.16816.F32 R28, R20.reuse, R76, R28 ;  /* 0x0000004c141c723c */ /* 0x040ff0000000181c */
[----:B------:R-:W-:Y:S01]  /*25b0*/  HMMA.16816.F32 R24, R20, R78, R24 ;  /* 0x0000004e1418723c */ /* 0x000fe20000001818 */
[----:B------:R-:W2:Y:S07]  /*25c0*/  LDSM.16.M88.4 R20, [R197+0xf000] ;  /* 0x00f00000c514783b */ /* 0x000eae0000000200 */
[C---:B---3--:R-:W-:Y:S08]  /*25d0*/  HMMA.16816.F32 R44, R68.reuse, R52, R44 ;  /* 0x00000034442c723c */ /* 0x048ff0000000182c */
[C---:B------:R-:W-:Y:S01]  /*25e0*/  HMMA.16816.F32 R40, R68.reuse, R54, R40 ;  /* 0x000000364428723c */ /* 0x040fe20000001828 */
[----:B------:R-:W-:Y:S07]  /*25f0*/  LDSM.16.M88.4 R52, [R196+0x4000] ;  /* 0x00400000c434783b */ /* 0x000fee0000000200 */
[C---:B----4-:R-:W-:Y:S08]  /*2600*/  HMMA.16816.F32 R36, R68.reuse, R48, R36 ;  /* 0x000000304424723c */ /* 0x050ff00000001824 */
[----:B------:R-:W-:Y:S01]  /*2610*/  HMMA.16816.F32 R32, R68, R50, R32 ;  /* 0x000000324420723c */ /* 0x000fe20000001820 */
[----:B------:R-:W3:Y:S07]  /*2620*/  LDSM.16.M88.4 R48, [R197+0xf800] ;  /* 0x00f80000c530783b */ /* 0x000eee0000000200 */
[C---:B-----5:R-:W-:Y:S08]  /*2630*/  HMMA.16816.F32 R8, R56.reuse, R16, R8 ;  /* 0x000000103808723c */ /* 0x060ff00000001808 */
[----:B------:R-:W-:Y:S01]  /*2640*/  HMMA.16816.F32 R72, R56, R18, R72 ;  /* 0x000000123848723c */ /* 0x000fe20000001848 */
[----:B------:R-:W4:Y:S07]  /*2650*/  LDSM.16.M88.4 R16, [R195+0x2000] ;  /* 0x00200000c310783b */ /* 0x000f2e0000000200 */
[C---:B------:R-:W-:Y:S08]  /*2660*/  HMMA.16816.F32 R28, R68.reuse, R60, R28 ;  /* 0x0000003c441c723c */ /* 0x040ff0000000181c */
[----:B------:R-:W-:Y:S01]  /*2670*/  HMMA.16816.F32 R24, R68, R62, R24 ;  /* 0x0000003e4418723c */ /* 0x000fe20000001818 */
[----:B------:R-:W-:Y:S07]  /*2680*/  LDSM.16.M88.4 R60, [R195+0x3800] ;  /* 0x00380000c33c783b */ /* 0x000fee0000000200 */
[C---:B-1----:R-:W-:Y:S08]  /*2690*/  HMMA.16816.F32 R44, R56.reuse, R12, R44 ;  /* 0x0000000c382c723c */ /* 0x042ff0000000182c */
[C---:B------:R-:W-:Y:S01]  /*26a0*/  HMMA.16816.F32 R40, R56.reuse, R14, R40 ;  /* 0x0000000e3828723c */ /* 0x040fe20000001828 */
[----:B------:R-:W1:Y:S07]  /*26b0*/  LDSM.16.M88.4 R12, [R195+0x2800] ;  /* 0x00280000c30c783b */ /* 0x000e6e0000000200 */
[C---:B--2---:R-:W-:Y:S08]  /*26c0*/  HMMA.16816.F32 R36, R56.reuse, R20, R36 ;  /* 0x000000143824723c */ /* 0x044ff00000001824 */
[C---:B------:R-:W-:Y:S01]  /*26d0*/  HMMA.16816.F32 R68, R56.reuse, R22, R32 ;  /* 0x000000163844723c */ /* 0x040fe20000001820 */
[----:B------:R-:W-:Y:S04]  /*26e0*/  LDSM.16.M88.4 R32, [R194+0x4000] ;  /* 0x00400000c220783b */ /* 0x000fe80000000200 */
[----:B------:R-:W2:Y:S03]  /*26f0*/  LDSM.16.M88.4 R20, [R191+0xe000] ;  /* 0x00e00000bf14783b */ /* 0x000ea60000000200 */
[C---:B---3--:R-:W-:Y:S08]  /*2700*/  HMMA.16816.F32 R28, R56.reuse, R48, R28 ;  /* 0x00000030381c723c */ /* 0x048ff0000000181c */
[----:B------:R-:W-:Y:S01]  /*2710*/  HMMA.16816.F32 R48, R56, R50, R24 ;  /* 0x000000323830723c */ /* 0x000fe20000001818 */
[----:B------:R-:W3:Y:S04]  /*2720*/  LDSM.16.M88.4 R24, [R191+0xe800] ;  /* 0x00e80000bf18783b */ /* 0x000ee80000000200 */
[----:B------:R-:W-:Y:S03]  /*2730*/  LDSM.16.M88.4 R56, [R191+0xf800] ;  /* 0x00f80000bf38783b */ /* 0x000fe60000000200 */
[C---:B----4-:R-:W-:Y:S08]  /*2740*/  HMMA.16816.F32 R8, R52.reuse, R16, R8 ;  /* 0x000000103408723c */ /* 0x050ff00000001808 */
[C---:B------:R-:W-:Y:S01]  /*2750*/  HMMA.16816.F32 R72, R52.reuse, R18, R72 ;  /* 0x000000123448723c */ /* 0x040fe20000001848 */
[----:B------:R-:W4:Y:S07]  /*2760*/  LDSM.16.M88.4 R16, [R191+0xf000] ;  /* 0x00f00000bf10783b */ /* 0x000f2e0000000200 */
        /* <DEDUP_REMOVED lines=8> */
[----:B------:R-:W1:Y:S04]  /*27f0*/  LDSM.16.M88.4 R48, [R193+0x4000] ;  /* 0x00400000c130783b */ /* 0x000e680000000200 */
[----:B------:R-:W5:Y:S03]  /*2800*/  LDSM.16.M88.4 R60, [R184+0x2800] ;  /* 0x00280000b83c783b */ /* 0x000f660000000200 */
[C---:B--2---:R-:W-:Y:S08]  /*2810*/  HMMA.16816.F32 R8, R32.reuse, R20, R8 ;  /* 0x000000142008723c */ /* 0x044ff00000001808 */
[C---:B------:R-:W-:Y:S01]  /*2820*/  HMMA.16816.F32 R72, R32.reuse, R22, R72 ;  /* 0x000000162048723c */ /* 0x040fe20000001848 */
[----:B------:R-:W2:Y:S07]  /*2830*/  LDSM.16.M88.4 R20, [R184+0x3000] ;  /* 0x00300000b814783b */ /* 0x000eae0000000200 */
[C---:B---3--:R-:W-:Y:S08]  /*2840*/  HMMA.16816.F32 R44, R32.reuse, R24, R44 ;  /* 0x00000018202c723c */ /* 0x048ff0000000182c */
[C---:B------:R-:W-:Y:S01]  /*2850*/  HMMA.16816.F32 R40, R32.reuse, R26, R40 ;  /* 0x0000001a2028723c */ /* 0x040fe20000001828 */
[----:B------:R-:W-:Y:S07]  /*2860*/  LDSM.16.M88.4 R24, [R184+0x3800] ;  /* 0x00380000b818783b */ /* 0x000fee0000000200 */
[C---:B----4-:R-:W-:Y:S08]  /*2870*/  HMMA.16816.F32 R36, R32.reuse, R16, R36 ;  /* 0x000000102024723c */ /* 0x050ff00000001824 */
[----:B------:R-:W-:Y:S01]  /*2880*/  HMMA.16816.F32 R68, R32, R18, R68 ;  /* 0x000000122044723c */ /* 0x000fe20000001844 */
[----:B------:R-:W3:Y:S07]  /*2890*/  LDSM.16.M88.4 R16, [R197+0x10000] ;  /* 0x01000000c510783b */ /* 0x000eee0000000200 */
[C---:B-1----:R-:W-:Y:S08]  /*28a0*/  HMMA.16816.F32 R8, R48.reuse, R12, R8 ;  /* 0x0000000c3008723c */ /* 0x042ff00000001808 */
[C---:B------:R-:W-:Y:S01]  /*28b0*/  HMMA.16816.F32 R72, R48.reuse, R14, R72 ;  /* 0x0000000e3048723c */ /* 0x040fe20000001848 */
[----:B------:R-:W1:Y:S07]  /*28c0*/  LDSM.16.M88.4 R12, [R197+0x10800] ;  /* 0x01080000c50c783b */ /* 0x000e6e0000000200 */
[C---:B-----5:R-:W-:Y:S08]  /*28d0*/  HMMA.16816.F32 R44, R48.reuse, R60, R44 ;  /* 0x0000003c302c723c */ /* 0x060ff0000000182c */
[C---:B------:R-:W-:Y:S01]  /*28e0*/  HMMA.16816.F32 R40, R48.reuse, R62, R40 ;  /* 0x0000003e3028723c */ /* 0x040fe20000001828 */
[----:B------:R-:W-:Y:S07]  /*28f0*/  LDSM.16.M88.4 R60, [R196+0x8000] ;  /* 0x00800000c43c783b */ /* 0x000fee0000000200 */
[----:B--2---:R-:W-:Y:S01]  /*2900*/  HMMA.16816.F32 R76, R48, R20, R36 ;  /* 0x00000014304c723c */ /* 0x004fe20000001824 */
[----:B------:R-:W2:Y:S07]  /*2910*/  LDSM.16.M88.4 R36, [R195+0x4000] ;  /* 0x00400000c324783b */ /* 0x000eae0000000200 */
[C---:B------:R-:W-:Y:S08]  /*2920*/  HMMA.16816.F32 R28, R32.reuse, R56, R28 ;  /* 0x00000038201c723c */ /* 0x040ff0000000181c */
[----:B------:R-:W-:Y:S01]  /*2930*/  HMMA.16816.F32 R52, R32, R58, R52 ;  /* 0x0000003a2034723c */ /* 0x000fe20000001834 */
[----:B------:R-:W4:Y:S04]  /*2940*/  LDSM.16.M88.4 R56, [R197+0x11000] ;  /* 0x01100000c538783b */ /* 0x000f280000000200 */
[----:B------:R-:W5:Y:S03]  /*2950*/  LDSM.16.M88.4 R32, [R197+0x11800] ;  /* 0x01180000c520783b */ /* 0x000f660000000200 */
[----:B---3--:R-:W-:Y:S08]  /*2960*/  HMMA.16816.F32 R8, R64, R16, R8 ;  /* 0x000000104008723c */ /* 0x008ff00000001808 */
[----:B------:R-:W-:Y:S01]  /*2970*/  HMMA.16816.F32 R68, R48, R22, R68 ;  /* 0x000000163044723c */ /* 0x000fe20000001844 */
[----:B------:R-:W3:Y:S07]  /*2980*/  LDSM.16.M88.4 R20, [R195+0x4800] ;  /* 0x00480000c314783b */ /* 0x000eee0000000200 */
[----:B------:R-:W-:Y:S08]  /*2990*/  HMMA.16816.F32 R72, R64, R18, R72 ;  /* 0x000000124048723c */ /* 0x000ff00000001848 */
[C---:B------:R-:W-:Y:S08]  /*29a0*/  HMMA.16816.F32 R28, R48.reuse, R24, R28 ;  /* 0x00000018301c723c */ /* 0x040ff0000000181c */
[----:B------:R-:W-:Y:S01]  /*29b0*/  HMMA.16816.F32 R52, R48, R26, R52 ;  /* 0x0000001a3034723c */ /* 0x000fe20000001834 */
[----:B------:R-:W-:Y:S07]  /*29c0*/  LDSM.16.M88.4 R24, [R191+0x10000] ;  /* 0x01000000bf18783b */ /* 0x000fee0000000200 */
[C---:B-1----:R-:W-:Y:S08]  /*29d0*/  HMMA.16816.F32 R44, R64.reuse, R12, R44 ;  /* 0x0000000c402c723c */ /* 0x042ff0000000182c */
[----:B------:R-:W-:Y:S01]  /*29e0*/  HMMA.16816.F32 R40, R64, R14, R40 ;  /* 0x0000000e4028723c */ /* 0x000fe20000001828 */
[----:B------:R-:W-:Y:S07]  /*29f0*/  LDSM.16.M88.4 R12, [R195+0x5000] ;  /* 0x00500000c30c783b */ /* 0x000fee0000000200 */
[C---:B--2---:R-:W-:Y:S01]  /*2a00*/  HMMA.16816.F32 R16, R60.reuse, R36, R8 ;  /* 0x000000243c10723c */ /* 0x044fe20000001808 */
[----:B------:R-:W1:Y:S07]  /*2a10*/  LDSM.16.M88.4 R8, [R194+0x8000] ;  /* 0x00800000c208783b */ /* 0x000e6e0000000200 */
[----:B------:R-:W-:Y:S01]  /*2a20*/  HMMA.16816.F32 R72, R60, R38, R72 ;  /* 0x000000263c48723c */ /* 0x000fe20000001848 */
[----:B------:R-:W2:Y:S07]  /*2a30*/  LDSM.16.M88.4 R36, [R191+0x10800] ;  /* 0x01080000bf24783b */ /* 0x000eae0000000200 */
[C---:B----4-:R-:W-:Y:S08]  /*2a40*/  HMMA.16816.F32 R76, R64.reuse, R56, R76 ;  /* 0x00000038404c723c */ /* 0x050ff0000000184c */
[C---:B------:R-:W-:Y:S08]  /*2a50*/  HMMA.16816.F32 R68, R64.reuse, R58, R68 ;  /* 0x0000003a4044723c */ /* 0x040ff00000001844 */
[C---:B-----5:R-:W-:Y:S08]  /*2a60*/  HMMA.16816.F32 R28, R64.reuse, R32, R28 ;  /* 0x00000020401c723c */ /* 0x060ff0000000181c */
[----:B------:R-:W-:Y:S01]  /*2a70*/  HMMA.16816.F32 R52, R64, R34, R52 ;  /* 0x000000224034723c */ /* 0x000fe20000001834 */
[----:B------:R-:W4:Y:S07]  /*2a80*/  LDSM.16.M88.4 R32, [R195+0x5800] ;  /* 0x00580000c320783b */ /* 0x000f2e0000000200 */
[C---:B---3--:R-:W-:Y:S01]  /*2a90*/  HMMA.16816.F32 R48, R60.reuse, R20, R44 ;  /* 0x000000143c30723c */ /* 0x048fe2000000182c */
[----:B------:R-:W-:Y:S07]  /*2aa0*/  LDSM.16.M88.4 R44, [R191+0x11000] ;  /* 0x01100000bf2c783b */ /* 0x000fee0000000200 */
[----:B------:R-:W-:Y:S01]  /*2ab0*/  HMMA.16816.F32 R56, R60, R22, R40 ;  /* 0x000000163c38723c */ /* 0x000fe20000001828 */
[----:B------:R-:W-:Y:S04]  /*2ac0*/  LDSM.16.M88.4 R20, [R193+0x8000] ;  /* 0x00800000c114783b */ /* 0x000fe80000000200 */
[----:B------:R-:W3:Y:S03]  /*2ad0*/  LDSM.16.M88.4 R40, [R184+0x4000] ;  /* 0x00400000b828783b */ /* 0x000ee60000000200 */
[C---:B-1----:R-:W-:Y:S08]  /*2ae0*/  HMMA.16816.F32 R16, R8.reuse, R24, R16 ;  /* 0x000000180810723c */ /* 0x042ff00000001810 */
[----:B------:R-:W-:Y:S01]  /*2af0*/  HMMA.16816.F32 R72, R8, R26, R72 ;  /* 0x0000001a0848723c */ /* 0x000fe20000001848 */
[----:B------:R-:W-:Y:S07]  /*2b00*/  LDSM.16.M88.4 R24, [R191+0x11800] ;  /* 0x01180000bf18783b */ /* 0x000fee0000000200 */
[C---:B------:R-:W-:Y:S08]  /*2b10*/  HMMA.16816.F32 R76, R60.reuse, R12, R76 ;  /* 0x0000000c3c4c723c */ /* 0x040ff0000000184c */
[----:B------:R-:W-:Y:S01]  /*2b20*/  HMMA.16816.F32 R68, R60, R14, R68 ;  /* 0x0000000e3c44723c */ /* 0x000fe20000001844 */
[----:B------:R-:W1:Y:S07]  /*2b30*/  LDSM.16.M88.4 R12, [R184+0x4800] ;  /* 0x00480000b80c783b */ /* 0x000e6e0000000200 */
[----:B--2---:R-:W-:Y:S07]  /*2b40*/  HMMA.16816.F32 R48, R8, R36, R48 ;  /* 0x000000240830723c */ /* 0x004fee0000001830 */
[----:B------:R-:W-:Y:S01]  /*2b50*/  IMAD R36, R225, 0x40, R202 ;  /* 0x00000040e1247824 */ /* 0x000fe200078e02ca */
[----:B----4-:R-:W-:Y:S03]  /*2b60*/  HMMA.16816.F32 R52, R60, R34, R52 ;  /* 0x000000223c34723c */ /* 0x010fe60000001834 */
[----:B------:R-:W-:Y:S04]  /*2b70*/  I2F R37, R36 ;  /* 0x0000002400257306 */ /* 0x000fe80000201400 */
[----:B------:R-:W-:Y:S01]  /*2b80*/  IADD3 R34, R7, R6, -R206 ;  /* 0x0000000607227210 */ /* 0x000fe20007ffe8ce */
[----:B---3--:R-:W-:Y:S03]  /*2b90*/  HMMA.16816.F32 R16, R20, R40, R16 ;  /* 0x000000281410723c */ /* 0x008fe60000001810 */
[----:B------:R-:W-:-:S04]  /*2ba0*/  IADD3 R34, R34, c[0x0][0x2e8], RZ ;  /* 0x0000ba0022227a10 */ /* 0x000fc80007ffe0ff */
[----:B------:R-:W-:Y:S01]  /*2bb0*/  IADD3 R6, R34, 0x8, RZ ;  /* 0x0000000822067810 */ /* 0x000fe20007ffe0ff */
[----:B------:R-:W-:Y:S01]  /*2bc0*/  HMMA.16816.F32 R28, R60, R32, R28 ;  /* 0x000000203c1c723c */ /* 0x000fe2000000181c */
[----:B------:R-:W-:Y:S02]  /*2bd0*/  IADD3 R40, R36, 0x9, RZ ;  /* 0x0000000924287810 */ /* 0x000fe40007ffe0ff */
[-C--:B------:R-:W-:Y:S02]  /*2be0*/  IMNMX R135, R6, R7.reuse, PT ;  /* 0x0000000706877217 */ /* 0x080fe40003800200 */
[----:B------:R-:W-:Y:S01]  /*2bf0*/  I2F R6, R40 ;  /* 0x0000002800067306 */ /* 0x000fe20000201400 */
[----:B------:R-:W-:Y:S02]  /*2c00*/  IMNMX R207, R34, R7, PT ;  /* 0x0000000722cf7217 */ /* 0x000fe40003800200 */
[----:B------:R-:W-:Y:S01]  /*2c10*/  IADD3 R32, R36, 0x1, RZ ;  /* 0x0000000124207810 */ /* 0x000fe20007ffe0ff */
[----:B------:R-:W-:Y:S01]  /*2c20*/  HMMA.16816.F32 R56, R8, R38, R56 ;  /* 0x000000260838723c */ /* 0x000fe20000001838 */
[----:B------:R-:W-:-:S02]  /*2c30*/  ISETP.GE.AND P5, PT, R40, R207, PT ;  /* 0x000000cf2800720c */ /* 0x000fc40003fa6270 */
[C---:B------:R-:W-:Y:S01]  /*2c40*/  ISETP.GE.AND P2, PT, R32.reuse, R135, PT ;  /* 0x000000872000720c */ /* 0x040fe20003f46270 */
[----:B------:R-:W2:Y:S01]  /*2c50*/  I2F R4, R32 ;  /* 0x0000002000047306 */ /* 0x000ea20000201400 */
[----:B------:R-:W-:Y:S02]  /*2c60*/  ISETP.GE.AND P6, PT, R32, R207, PT ;  /* 0x000000cf2000720c */ /* 0x000fe40003fc6270 */
[----:B------:R-:W-:Y:S01]  /*2c70*/  IADD3 R38, R36, 0x8, RZ ;  /* 0x0000000824267810 */ /* 0x000fe20007ffe0ff */
[----:B------:R-:W-:Y:S01]  /*2c80*/  HMMA.16816.F32 R72, R20, R42, R72 ;  /* 0x0000002a1448723c */ /* 0x000fe20000001848 */
[----:B------:R-:W-:Y:S02]  /*2c90*/  ISETP.GE.AND P4, PT, R40, R135, PT ;  /* 0x000000872800720c */ /* 0x000fe40003f86270 */
[C---:B------:R-:W-:Y:S01]  /*2ca0*/  ISETP.GE.AND P3, PT, R38.reuse, R207, PT ;  /* 0x000000cf2600720c */ /* 0x040fe20003f66270 */
[----:B------:R3:W4:Y:S01]  /*2cb0*/  I2F R41, R38 ;  /* 0x0000002600297306 */ /* 0x0007220000201400 */
[----:B------:R-:W-:-:S02]  /*2cc0*/  ISETP.GE.AND P0, PT, R38, R135, PT ;  /* 0x000000872600720c */ /* 0x000fc40003f06270 */
[----:B------:R-:W-:Y:S01]  /*2cd0*/  IADD3 R42, R36, 0x10, RZ ;  /* 0x00000010242a7810 */ /* 0x000fe20007ffe0ff */
[C---:B-1----:R-:W-:Y:S03]  /*2ce0*/  HMMA.16816.F32 R48, R20.reuse, R12, R48 ;  /* 0x0000000c1430723c */ /* 0x042fe60000001830 */
[----:B------:R-:W-:Y:S01]  /*2cf0*/  ISETP.GE.AND P1, PT, R42, R207, PT ;  /* 0x000000cf2a00720c */ /* 0x000fe20003f26270 */
[CC--:B--2---:R-:W-:Y:S01]  /*2d00*/  FFMA.FTZ R19, R4.reuse, R0.reuse, R19 ;  /* 0x0000000004137223 */ /* 0x0c4fe20000010013 */
[----:B------:R-:W1:Y:S01]  /*2d10*/  LDSM.16.M88.4 R32, [R184+0x5000] ;  /* 0x00500000b820783b */ /* 0x000e620000000200 */
[----:B------:R-:W-:Y:S01]  /*2d20*/  FFMA.FTZ R17, R4, R0, R17 ;  /* 0x0000000004117223 */ /* 0x000fe20000010011 */
[----:B------:R-:W-:Y:S01]  /*2d30*/  IADD3 R12, R36, 0x11, RZ ;  /* 0x00000011240c7810 */ /* 0x000fe20007ffe0ff */
[----:B------:R-:W-:Y:S01]  /*2d40*/  HMMA.16816.F32 R56, R20, R14, R56 ;  /* 0x0000000e1438723c */ /* 0x000fe20000001838 */
[----:B------:R-:W2:Y:S02]  /*2d50*/  I2F R7, R42 ;  /* 0x0000002a00077306 */ /* 0x000ea40000201400 */
[----:B------:R-:W-:-:S02]  /*2d60*/  FSEL R39, R17, -INF , !P6 ;  /* 0xff80000011277808 */ /* 0x000fc40007000000 */
[----:B---3--:R-:W-:Y:S02]  /*2d70*/  FSEL R38, R19, -INF , !P2 ;  /* 0xff80000013267808 */ /* 0x008fe40005000000 */
[----:B------:R-:W-:Y:S01]  /*2d80*/  IADD3 R14, R36, 0x18, RZ ;  /* 0x00000018240e7810 */ /* 0x000fe20007ffe0ff */
[CC--:B----4-:R-:W-:Y:S01]  /*2d90*/  FFMA.FTZ R72, R41.reuse, R0.reuse, R72 ;  /* 0x0000000029487223 */ /* 0x0d0fe20000010048 */
[----:B------:R-:W3:Y:S01]  /*2da0*/  I2F R40, R12 ;  /* 0x0000000c00287306 */ /* 0x000ee20000201400 */
[-C--:B------:R-:W-:Y:S01]  /*2db0*/  FFMA.FTZ R4, R41, R0.reuse, R74 ;  /* 0x0000000029047223 */ /* 0x080fe2000001004a */
[----:B------:R-:W-:Y:S01]  /*2dc0*/  ISETP.GE.AND P2, PT, R12, R207, PT ;  /* 0x000000cf0c00720c */ /* 0x000fe20003f46270 */
[-C--:B------:R-:W-:Y:S01]  /*2dd0*/  FFMA.FTZ R19, R6, R0.reuse, R73 ;  /* 0x0000000006137223 */ /* 0x080fe20000010049 */
[----:B------:R-:W-:Y:S01]  /*2de0*/  FSEL R41, R72, -INF , !P3 ;  /* 0xff80000048297808 */ /* 0x000fe20005800000 */
[C---:B------:R-:W-:Y:S01]  /*2df0*/  HMMA.16816.F32 R68, R8.reuse, R46, R68 ;  /* 0x0000002e0844723c */ /* 0x040fe20000001844 */
[----:B------:R-:W-:Y:S01]  /*2e00*/  FSEL R4, R4, -INF , !P0 ;  /* 0xff80000004047808 */ /* 0x000fe20004000000 */
[-C--:B------:R-:W-:Y:S01]  /*2e10*/  FFMA.FTZ R6, R6, R0.reuse, R75 ;  /* 0x0000000006067223 */ /* 0x080fe2000001004b */
[----:B------:R-:W-:Y:S01]  /*2e20*/  FSEL R19, R19, -INF , !P5 ;  /* 0xff80000013137808 */ /* 0x000fe20006800000 */
[----:B------:R4:W5:Y:S01]  /*2e30*/  I2F R43, R14 ;  /* 0x0000000e002b7306 */ /* 0x0009620000201400 */
[----:B------:R-:W-:Y:S01]  /*2e40*/  ISETP.GE.AND P3, PT, R12, R135, PT ;  /* 0x000000870c00720c */ /* 0x000fe20003f66270 */
[-C--:B--2---:R-:W-:Y:S01]  /*2e50*/  FFMA.FTZ R48, R7, R0.reuse, R48 ;  /* 0x0000000007307223 */ /* 0x084fe20000010030 */
[C---:B------:R-:W-:Y:S01]  /*2e60*/  ISETP.GE.AND P0, PT, R14.reuse, R207, PT ;  /* 0x000000cf0e00720c */ /* 0x040fe20003f06270 */
[----:B------:R-:W-:Y:S01]  /*2e70*/  HMMA.16816.F32 R28, R8, R24, R28 ;  /* 0x00000018081c723c */ /* 0x000fe2000000181c */
[-C--:B------:R-:W-:Y:S01]  /*2e80*/  ISETP.GE.AND P5, PT, R14, R135.reuse, PT ;  /* 0x000000870e00720c */ /* 0x080fe20003fa6270 */
[-C--:B---3--:R-:W-:Y:S01]  /*2e90*/  FFMA.FTZ R17, R40, R0.reuse, R49 ;  /* 0x0000000028117223 */ /* 0x088fe20000010031 */
[----:B------:R-:W-:Y:S01]  /*2ea0*/  ISETP.GE.AND P6, PT, R42, R135, PT ;  /* 0x000000872a00720c */ /* 0x000fe20003fc6270 */
[----:B------:R-:W-:Y:S01]  /*2eb0*/  FFMA.FTZ R51, R40, R0, R51 ;  /* 0x0000000028337223 */ /* 0x000fe20000010033 */
[----:B------:R-:W-:-:S02]  /*2ec0*/  IADD3 R40, R36, 0x28, RZ ;  /* 0x0000002824287810 */ /* 0x000fc40007ffe0ff */
[----:B------:R-:W-:Y:S01]  /*2ed0*/  FFMA.FTZ R24, R7, R0, R50 ;  /* 0x0000000007187223 */ /* 0x000fe20000010032 */
[----:B------:R-:W-:Y:S01]  /*2ee0*/  HMMA.16816.F32 R76, R8, R44, R76 ;  /* 0x0000002c084c723c */ /* 0x000fe2000000184c */
[----:B------:R-:W-:Y:S02]  /*2ef0*/  IADD3 R42, R36, 0x20, RZ ;  /* 0x00000020242a7810 */ /* 0x000fe40007ffe0ff */
[----:B------:R-:W-:Y:S01]  /*2f00*/  FSEL R6, R6, -INF , !P4 ;  /* 0xff80000006067808 */ /* 0x000fe20006000000 */
[----:B----4-:R-:W2:Y:S01]  /*2f10*/  LDSM.16.M88.4 R12, [R184+0x5800] ;  /* 0x00580000b80c783b */ /* 0x010ea20000000200 */
[----:B------:R-:W-:Y:S01]  /*2f20*/  FSEL R7, R48, -INF , !P1 ;  /* 0xff80000030077808 */ /* 0x000fe20004800000 */
[----:B------:R-:W-:-:S04]  /*2f30*/  DEPBAR.LE SB0, 0x0 ;  /* 0x000080000000791a */ /* 0x000fc80000000000 */
[----:B------:R-:W-:Y:S01]  /*2f40*/  HMMA.16816.F32 R52, R8, R26, R52 ;  /* 0x0000001a0834723c */ /* 0x000fe20000001834 */
[----:B------:R-:W-:Y:S02]  /*2f50*/  IADD3 R44, R36, 0x19, RZ ;  /* 0x00000019242c7810 */ /* 0x000fe40007ffe0ff */
[----:B------:R-:W-:Y:S02]  /*2f60*/  FSEL R24, R24, -INF , !P6 ;  /* 0xff80000018187808 */ /* 0x000fe40007000000 */
[----:B------:R-:W3:Y:S01]  /*2f70*/  I2F R25, R44 ;  /* 0x0000002c00197306 */ /* 0x000ee20000201400 */
[----:B------:R-:W-:Y:S01]  /*2f80*/  FSEL R17, R17, -INF , !P2 ;  /* 0xff80000011117808 */ /* 0x000fe20005000000 */
[-C--:B-----5:R-:W-:Y:S01]  /*2f90*/  FFMA.FTZ R9, R43, R0.reuse, R56 ;  /* 0x000000002b097223 */ /* 0x0a0fe20000010038 */
[----:B-1----:R-:W-:Y:S01]  /*2fa0*/  HMMA.16816.F32 R68, R20, R34, R68 ;  /* 0x000000221444723c */ /* 0x002fe20000001844 */
[----:B------:R-:W-:Y:S01]  /*2fb0*/  FSEL R26, R51, -INF , !P3 ;  /* 0xff800000331a7808 */ /* 0x000fe20005800000 */
[----:B------:R-:W-:Y:S01]  /*2fc0*/  FFMA.FTZ R10, R43, R0, R58 ;  /* 0x000000002b0a7223 */ /* 0x000fe2000001003a */
[----:B------:R-:W-:-:S02]  /*2fd0*/  ISETP.GE.AND P4, PT, R44, R207, PT ;  /* 0x000000cf2c00720c */ /* 0x000fc40003f86270 */
[----:B------:R-:W1:Y:S01]  /*2fe0*/  I2F R35, R40 ;  /* 0x0000002800237306 */ /* 0x000e620000201400 */
[----:B------:R-:W-:Y:S02]  /*2ff0*/  FSEL R9, R9, -INF , !P0 ;  /* 0xff80000009097808 */ /* 0x000fe40004000000 */
[----:B------:R-:W-:Y:S01]  /*3000*/  HMMA.16816.F32 R76, R20, R32, R76 ;  /* 0x00000020144c723c */ /* 0x000fe2000000184c */
[----:B------:R-:W-:Y:S02]  /*3010*/  IADD3 R34, R36, 0x29, RZ ;  /* 0x0000002924227810 */ /* 0x000fe40007ffe0ff */
[----:B------:R-:W-:Y:S02]  /*3020*/  FSEL R10, R10, -INF , !P5 ;  /* 0xff8000000a0a7808 */ /* 0x000fe40006800000 */
[----:B------:R-:W4:Y:S01]  /*3030*/  I2F R33, R42 ;  /* 0x0000002a00217306 */ /* 0x000f220000201400 */
[CC--:B---3--:R-:W-:Y:S01]  /*3040*/  FFMA.FTZ R11, R25.reuse, R0.reuse, R57 ;  /* 0x00000000190b7223 */ /* 0x0c8fe20000010039 */
[----:B------:R-:W-:Y:S01]  /*3050*/  IADD3 R32, R36, 0x21, RZ ;  /* 0x0000002124207810 */ /* 0x000fe20007ffe0ff */
[----:B------:R-:W-:Y:S01]  /*3060*/  FFMA.FTZ R8, R25, R0, R59 ;  /* 0x0000000019087223 */ /* 0x000fe2000001003b */
[----:B------:R-:W-:-:S02]  /*3070*/  ISETP.GE.AND P5, PT, R40, R207, PT ;  /* 0x000000cf2800720c */ /* 0x000fc40003fa6270 */
[C---:B------:R-:W-:Y:S02]  /*3080*/  ISETP.GE.AND P3, PT, R32.reuse, R207, PT ;  /* 0x000000cf2000720c */ /* 0x040fe40003f66270 */
[----:B------:R3:W5:Y:S01]  /*3090*/  I2F R27, R32 ;  /* 0x00000020001b7306 */ /* 0x0007620000201400 */
[-C--:B------:R-:W-:Y:S02]  /*30a0*/  ISETP.GE.AND P0, PT, R32, R135.reuse, PT ;  /* 0x000000872000720c */ /* 0x080fe40003f06270 */
[CC--:B-1----:R-:W-:Y:S01]  /*30b0*/  FFMA.FTZ R68, R35.reuse, R0.reuse, R68 ;  /* 0x0000000023447223 */ /* 0x0c2fe20000010044 */
[----:B------:R-:W-:Y:S01]  /*30c0*/  ISETP.GE.AND P1, PT, R44, R135, PT ;  /* 0x000000872c00720c */ /* 0x000fe20003f26270 */
[----:B--2---:R-:W-:Y:S01]  /*30d0*/  HMMA.16816.F32 R28, R20, R12, R28 ;  /* 0x0000000c141c723c */ /* 0x004fe2000000181c */
[----:B------:R-:W-:Y:S01]  /*30e0*/  ISETP.GE.AND P6, PT, R42, R207, PT ;  /* 0x000000cf2a00720c */ /* 0x000fe20003fc6270 */
[----:B------:R-:W-:Y:S01]  /*30f0*/  FFMA.FTZ R70, R35, R0, R70 ;  /* 0x0000000023467223 */ /* 0x000fe20000010046 */
[----:B------:R-:W1:Y:S01]  /*3100*/  I2F R25, R34 ;  /* 0x0000002200197306 */ /* 0x000e620000201400 */
[----:B------:R-:W-:-:S02]  /*3110*/  FSEL R159, R68, -INF , !P5 ;  /* 0xff800000449f7808 */ /* 0x000fc40006800000 */
[CC--:B----4-:R-:W-:Y:S01]  /*3120*/  FFMA.FTZ R76, R33.reuse, R0.reuse, R76 ;  /* 0x00000000214c7223 */ /* 0x0d0fe2000001004c */
[----:B------:R-:W-:Y:S01]  /*3130*/  IADD3 R12, R36, 0x31, RZ ;  /* 0x00000031240c7810 */ /* 0x000fe20007ffe0ff */
[----:B------:R-:W-:Y:S01]  /*3140*/  HMMA.16816.F32 R52, R20, R14, R52 ;  /* 0x0000000e1434723c */ /* 0x000fe20000001834 */
[-C--:B------:R-:W-:Y:S01]  /*3150*/  FFMA.FTZ R78, R33, R0.reuse, R78 ;  /* 0x00000000214e7223 */ /* 0x080fe2000001004e */
[-C--:B------:R-:W-:Y:S01]  /*3160*/  ISETP.GE.AND P2, PT, R42, R135.reuse, PT ;  /* 0x000000872a00720c */ /* 0x080fe20003f46270 */
[----:B------:R-:W2:Y:S01]  /*3170*/  I2F R14, R12 ;  /* 0x0000000c000e7306 */ /* 0x000ea20000201400 */
[----:B---3--:R-:W-:Y:S01]  /*3180*/  IADD3 R32, R36, 0x30, RZ ;  /* 0x0000003024207810 */ /* 0x008fe20007ffe0ff */
[CC--:B-----5:R-:W-:Y:S01]  /*3190*/  FFMA.FTZ R77, R27.reuse, R0.reuse, R77 ;  /* 0x000000001b4d7223 */ /* 0x0e0fe2000001004d */
[----:B------:R-:W-:Y:S01]  /*31a0*/  ISETP.GE.AND P5, PT, R12, R135, PT ;  /* 0x000000870c00720c */ /* 0x000fe20003fa6270 */
[----:B------:R-:W-:Y:S01]  /*31b0*/  FFMA.FTZ R79, R27, R0, R79 ;  /* 0x000000001b4f7223 */ /* 0x000fe2000001004f */
[----:B------:R-:W-:-:S02]  /*31c0*/  IADD3 R22, R36, 0x38, RZ ;  /* 0x0000003824167810 */ /* 0x000fc40007ffe0ff */
[----:B------:R-:W-:Y:S01]  /*31d0*/  IADD3 R20, R36, 0x39, RZ ;  /* 0x0000003924147810 */ /* 0x000fe20007ffe0ff */
[----:B------:R-:W3:Y:S01]  /*31e0*/  I2F R13, R32 ;  /* 0x00000020000d7306 */ /* 0x000ee20000201400 */
[----:B------:R-:W-:Y:S01]  /*31f0*/  FSEL R11, R11, -INF , !P4 ;  /* 0xff8000000b0b7808 */ /* 0x000fe20006000000 */
[CC--:B-1----:R-:W-:Y:S01]  /*3200*/  FFMA.FTZ R69, R25.reuse, R0.reuse, R69 ;  /* 0x0000000019457223 */ /* 0x0c2fe20000010045 */
[----:B------:R-:W-:Y:S01]  /*3210*/  FSEL R8, R8, -INF , !P1 ;  /* 0xff80000008087808 */ /* 0x000fe20004800000 */
[-C--:B------:R-:W-:Y:S01]  /*3220*/  FFMA.FTZ R71, R25, R0.reuse, R71 ;  /* 0x0000000019477223 */ /* 0x080fe20000010047 */
[----:B------:R-:W-:Y:S02]  /*3230*/  FSEL R167, R76, -INF , !P6 ;  /* 0xff8000004ca77808 */ /* 0x000fe40007000000 */
[----:B------:R-:W-:Y:S01]  /*3240*/  FSEL R164, R78, -INF , !P2 ;  /* 0xff8000004ea47808 */ /* 0x000fe20005000000 */
[----:B------:R-:W1:Y:S01]  /*3250*/  I2F R21, R22 ;  /* 0x0000001600157306 */ /* 0x000e620000201400 */
[CC--:B--2---:R-:W-:Y:S01]  /*3260*/  FFMA.FTZ R31, R14.reuse, R0.reuse, R31 ;  /* 0x000000000e1f7223 */ /* 0x0c4fe2000001001f */
[----:B------:R-:W-:Y:S01]  /*3270*/  FSEL R161, R77, -INF , !P3 ;  /* 0xff8000004da17808 */ /* 0x000fe20005800000 */
[-C--:B------:R-:W-:Y:S01]  /*3280*/  FFMA.FTZ R29, R14, R0.reuse, R29 ;  /* 0x000000000e1d7223 */ /* 0x080fe2000001001d */
[----:B------:R-:W-:Y:S01]  /*3290*/  FSEL R174, R79, -INF , !P0 ;  /* 0xff8000004fae7808 */ /* 0x000fe20004000000 */
[----:B------:R-:W-:Y:S01]  /*32a0*/  FFMA.FTZ R14, R37, R0, R16 ;  /* 0x00000000250e7223 */ /* 0x000fe20000010010 */
[----:B------:R-:W-:-:S02]  /*32b0*/  FSEL R142, R31, -INF , !P5 ;  /* 0xff8000001f8e7808 */ /* 0x000fc40006800000 */
[----:B------:R-:W2:Y:S01]  /*32c0*/  I2F R15, R20 ;  /* 0x00000014000f7306 */ /* 0x000ea20000201400 */
[----:B------:R-:W-:Y:S01]  /*32d0*/  ISETP.GE.AND P5, PT, R134, 0x2, PT ;  /* 0x000000028600780c */ /* 0x000fe20003fa6270 */
[CC--:B---3--:R-:W-:Y:S01]  /*32e0*/  FFMA.FTZ R28, R13.reuse, R0.reuse, R28 ;  /* 0x000000000d1c7223 */ /* 0x0c8fe2000001001c */
[----:B------:R-:W-:Y:S01]  /*32f0*/  ISETP.GE.AND P4, PT, R40, R135, PT ;  /* 0x000000872800720c */ /* 0x000fe20003f86270 */
[-C--:B------:R-:W-:Y:S01]  /*3300*/  FFMA.FTZ R30, R13, R0.reuse, R30 ;  /* 0x000000000d1e7223 */ /* 0x080fe2000001001e */
[C---:B------:R-:W-:Y:S02]  /*3310*/  ISETP.GE.AND P1, PT, R34.reuse, R207, PT ;  /* 0x000000cf2200720c */ /* 0x040fe40003f26270 */
[----:B------:R-:W-:Y:S01]  /*3320*/  ISETP.GE.AND P6, PT, R34, R135, PT ;  /* 0x000000872200720c */ /* 0x000fe20003fc6270 */
[CC--:B-1----:R-:W-:Y:S01]  /*3330*/  FFMA.FTZ R52, R21.reuse, R0.reuse, R52 ;  /* 0x0000000015347223 */ /* 0x0c2fe20000010034 */
[C---:B------:R-:W-:Y:S01]  /*3340*/  ISETP.GE.AND P2, PT, R32.reuse, R207, PT ;  /* 0x000000cf2000720c */ /* 0x040fe20003f46270 */
[----:B------:R-:W-:Y:S01]  /*3350*/  FFMA.FTZ R54, R21, R0, R54 ;  /* 0x0000000015367223 */ /* 0x000fe20000010036 */
[----:B------:R-:W-:-:S02]  /*3360*/  ISETP.GE.AND P3, PT, R32, R135, PT ;  /* 0x000000872000720c */ /* 0x000fc40003f66270 */
[----:B------:R-:W-:Y:S01]  /*3370*/  ISETP.GE.AND P0, PT, R12, R207, PT ;  /* 0x000000cf0c00720c */ /* 0x000fe20003f06270 */
[-C--:B------:R-:W-:Y:S01]  /*3380*/  FFMA.FTZ R12, R37, R0.reuse, R18 ;  /* 0x00000000250c7223 */ /* 0x080fe20000010012 */
[----:B------:R-:W-:Y:S01]  /*3390*/  FSEL R172, R70, -INF , !P4 ;  /* 0xff80000046ac7808 */ /* 0x000fe20006000000 */
[-C--:B--2---:R-:W-:Y:S01]  /*33a0*/  FFMA.FTZ R53, R15, R0.reuse, R53 ;  /* 0x000000000f357223 */ /* 0x084fe20000010035 */
[----:B------:R-:W-:Y:S01]  /*33b0*/  FSEL R165, R69, -INF , !P1 ;  /* 0xff80000045a57808 */ /* 0x000fe20004800000 */
[----:B------:R-:W-:Y:S01]  /*33c0*/  FFMA.FTZ R55, R15, R0, R55 ;  /* 0x000000000f377223 */ /* 0x000fe20000010037 */
[----:B------:R-:W-:Y:S02]  /*33d0*/  FSEL R168, R71, -INF , !P6 ;  /* 0xff80000047a87808 */ /* 0x000fe40007000000 */
[----:B------:R-:W-:Y:S02]  /*33e0*/  FSEL R171, R28, -INF , !P2 ;  /* 0xff8000001cab7808 */ /* 0x000fe40005000000 */
[----:B------:R-:W-:-:S02]  /*33f0*/  FSEL R166, R30, -INF , !P3 ;  /* 0xff8000001ea67808 */ /* 0x000fc40005800000 */
[----:B------:R-:W-:Y:S01]  /*3400*/  FSEL R169, R29, -INF , !P0 ;  /* 0xff8000001da97808 */ /* 0x000fe20004000000 */
[----:B------:R-:W-:Y:S01]  /*3410*/  BAR.SYNC.DEFER_BLOCKING 0x0 ;  /* 0x0000000000007b1d */ /* 0x000fe20000010000 */
[C---:B------:R-:W-:Y:S02]  /*3420*/  ISETP.GE.AND P4, PT, R22.reuse, R207, PT ;  /* 0x000000cf1600720c */ /* 0x040fe40003f86270 */
[----:B------:R-:W-:Y:S02]  /*3430*/  ISETP.GE.AND P1, PT, R22, R135, PT ;  /* 0x000000871600720c */ /* 0x000fe40003f26270 */
        /* <DEDUP_REMOVED lines=15> */
[----:B------:R-:W-:Y:S01]  /*3530*/  IMAD R13, R21, UR8, RZ ;  /* 0x00000008150d7c24 */ /* 0x000fe2000f8e02ff */
        /* <DEDUP_REMOVED lines=50> */
.L_x_191:
[----:B------:R-:W-:Y:S05]  /*3860*/  BSYNC B0 ;  /* 0x0000000000007941 */ /* 0x000fea0003800000 */
.L_x_190:
[----:B------:R-:W0:Y:S02]  /*3870*/  LDGDEPBAR ;  /* 0x00000000000079af */ /* 0x000e240000000000 */
.L_x_189:
        /* <DEDUP_REMOVED lines=31> */
[----:B------:R-:W2:Y:S03]  /*3a70*/  SHFL.BFLY PT, R16, R15, 0x2, 0x1f ;  /* 0x0c401f000f107f89 */ /* 0x000ea600000e0000 */
[-C--:B------:R-:W-:Y:S01]  /*3a80*/  LEA R189, R3, R192.reuse, 0x1 ;  /* 0x000000c003bd7211 */ /* 0x080fe200078e08ff */
[----:B------:R-:W3:Y:S01]  /*3a90*/  SHFL.BFLY PT, R13, R18, 0x2, 0x1f ;  /* 0x0c401f00120d7f89 */ /* 0x000ee200000e0000 */
[----:B------:R-:W-:-:S03]  /*3aa0*/  LEA R190, R5, R192, 0x1 ;  /* 0x000000c005be7211 */ /* 0x000fc600078e08ff */
[----:B------:R-:W-:Y:S01]  /*3ab0*/  LDSM.16.MT88.4 R64, [R192+0x14000] ;  /* 0x01400000c040783b */ /* 0x000fe20000004200 */
[----:B------:R-:W-:-:S03]  /*3ac0*/  LEA R188, R3, R190, 0x1 ;  /* 0x000000be03bc7211 */ /* 0x000fc600078e08ff */
[----:B------:R-:W-:Y:S04]  /*3ad0*/  LDSM.16.MT88.4 R80, [R189+0x14000] ;  /* 0x01400000bd50783b */ /* 0x000fe80000004200 */
[----:B------:R-:W-:Y:S04]  /*3ae0*/  LDSM.16.MT88.4 R124, [R192+0x12000] ;  /* 0x01200000c07c783b */ /* 0x000fe80000004200 */
[----:B------:R-:W-:Y:S01]  /*3af0*/  LDSM.16.MT88.4 R48, [R189+0x12000] ;  /* 0x01200000bd30783b */ /* 0x000fe20000004200 */
[----:B--2---:R-:W-:-:S03]  /*3b00*/  FMNMX.FTZ R16, R15, R16, !PT ;  /* 0x000000100f107209 */ /* 0x004fc60007810000 */
[----:B------:R-:W-:Y:S01]  /*3b10*/  LDSM.16.MT88.4 R56, [R188+0x12000] ;  /* 0x01200000bc38783b */ /* 0x000fe20000004200 */
[----:B---3--:R-:W-:-:S03]  /*3b20*/  FMNMX.FTZ R13, R18, R13, !PT ;  /* 0x0000000d120d7209 */ /* 0x008fc60007810000 */
[----:B------:R-:W2:Y:S04]  /*3b30*/  SHFL.BFLY PT, R133, R16, 0x1, 0x1f ;  /* 0x0c201f0010857f89 */ /* 0x000ea800000e0000 */
[----:B------:R-:W3:Y:S04]  /*3b40*/  SHFL.BFLY PT, R132, R13, 0x1, 0x1f ;  /* 0x0c201f000d847f89 */ /* 0x000ee800000e0000 */
[----:B------:R-:W-:Y:S04]  /*3b50*/  LDSM.16.MT88.4 R72, [R190+0x14000] ;  /* 0x01400000be48783b */ /* 0x000fe80000004200 */
[----:B------:R-:W-:Y:S04]  /*3b60*/  LDSM.16.MT88.4 R88, [R188+0x14000] ;  /* 0x01400000bc58783b */ /* 0x000fe80000004200 */
[----:B------:R-:W-:Y:S04]  /*3b70*/  LDSM.16.MT88.4 R96, [R192+0x16000] ;  /* 0x01600000c060783b */ /* 0x000fe80000004200 */
[----:B------:R-:W-:Y:S01]  /*3b80*/  LDSM.16.MT88.4 R104, [R190+0x16000] ;  /* 0x01600000be68783b */ /* 0x000fe20000004200 */
[----:B--2---:R-:W-:-:S03]  /*3b90*/  FMNMX.FTZ R133, R16, R133, !PT ;  /* 0x0000008510857209 */ /* 0x004fc60007810000 */
[----:B------:R-:W-:Y:S01]  /*3ba0*/  LDSM.16.MT88.4 R120, [R189+0x16000] ;  /* 0x01600000bd78783b */ /* 0x000fe20000004200 */
[----:B---3--:R-:W-:Y:S01]  /*3bb0*/  FMNMX.FTZ R132, R13, R132, !PT ;  /* 0x000000840d847209 */ /* 0x008fe20007810000 */
[C---:B------:R-:W-:Y:S01]  /*3bc0*/  FMUL.FTZ R170, R133.reuse, c[0x0][0x23c] ;  /* 0x00008f0085aa7a20 */ /* 0x040fe20000410000 */
[----:B------:R-:W-:Y:S01]  /*3bd0*/  FSETP.NEU.FTZ.AND P0, PT, R133, -INF , PT ;  /* 0xff8000008500780b */ /* 0x000fe20003f1d000 */
[----:B-1----:R-:W-:Y:S02]  /*3be0*/  LDSM.16.MT88.4 R20, [R192+0x12800] ;  /* 0x01280000c014783b */ /* 0x002fe40000004200 */
[----:B------:R-:W-:Y:S01]  /*3bf0*/  FMUL.FTZ R163, R132, c[0x0][0x23c] ;  /* 0x00008f0084a37a20 */ /* 0x000fe20000410000 */
        /* <DEDUP_REMOVED lines=9> */
[----:B------:R-:W1:Y:S01]  /*3c90*/  LDSM.16.MT88.4 R40, [R190+0x12000] ;  /* 0x01200000be28783b */ /* 0x000e620000004200 */
[--C-:B------:R-:W-:Y:S01]  /*3ca0*/  FFMA.FTZ R155, R12, c[0x0][0x23c], -R163.reuse ;  /* 0x00008f000c9b7a23 */ /* 0x100fe200000108a3 */
[----:B------:R-:W-:Y:S01]  /*3cb0*/  MUFU.EX2 R154, R154 ;  /* 0x0000009a009a7308 */ /* 0x000fe20000000800 */
[--C-:B------:R-:W-:Y:S01]  /*3cc0*/  FFMA.FTZ R156, R38, c[0x0][0x23c], -R163.reuse ;  /* 0x00008f00269c7a23 */ /* 0x100fe200000108a3 */
[----:B------:R-:W-:Y:S01]  /*3cd0*/  LDSM.16.MT88.4 R12, [R188+0x14800] ;  /* 0x01480000bc0c783b */ /* 0x000fe20000004200 */
        /* <DEDUP_REMOVED lines=8> */
[----:B------:R-:W-:Y:S01]  /*3d60*/  FFMA.FTZ R3, R11, c[0x0][0x23c], -R170 ;  /* 0x00008f000b037a23 */ /* 0x000fe200000108aa */
[----:B------:R-:W-:Y:S01]  /*3d70*/  LDSM.16.MT88.4 R16, [R189+0x14800] ;  /* 0x01480000bd10783b */ /* 0x000fe20000004200 */
[--C-:B------:R-:W-:Y:S01]  /*3d80*/  FFMA.FTZ R149, R10, c[0x0][0x23c], -R163.reuse ;  /* 0x00008f000a957a23 */ /* 0x100fe200000108a3 */
[----:B------:R-:W-:Y:S01]  /*3d90*/  MUFU.EX2 R152, R152 ;  /* 0x0000009800987308 */ /* 0x000fe20000000800 */
[----:B------:R-:W-:-:S02]  /*3da0*/  FFMA.FTZ R2, R8, c[0x0][0x23c], -R163 ;  /* 0x00008f0008027a23 */ /* 0x000fc400000108a3 */
[----:B------:R-:W4:Y:S01]  /*3db0*/  LDSM.16.MT88.4 R8, [R192+0x14800] ;  /* 0x01480000c008783b */ /* 0x000f220000004200 */
[--C-:B------:R-:W-:Y:S02]  /*3dc0*/  FFMA.FTZ R151, R24, c[0x0][0x23c], -R163.reuse ;  /* 0x00008f0018977a23 */ /* 0x100fe400000108a3 */
[----:B------:R-:W-:Y:S02]  /*3dd0*/  FFMA.FTZ R144, R26, c[0x0][0x23c], -R163 ;  /* 0x00008f001a907a23 */ /* 0x000fe400000108a3 */
[----:B------:R-:W5:Y:S01]  /*3de0*/  MUFU.EX2 R147, R147 ;  /* 0x0000009300937308 */ /* 0x000f620000000800 */
[----:B--2---:R-:W-:Y:S01]  /*3df0*/  F2FP.PACK_AB R112, R153, R154 ;  /* 0x0000009a9970723e */ /* 0x004fe200000000ff */
[----:B------:R-:W-:Y:S01]  /*3e00*/  LDSM.16.MT88.4 R24, [R190+0x14800] ;  /* 0x01480000be18783b */ /* 0x000fe20000004200 */
[--C-:B------:R-:W-:Y:S02]  /*3e10*/  FFMA.FTZ R158, R167, c[0x0][0x23c], -R170.reuse ;  /* 0x00008f00a79e7a23 */ /* 0x100fe400000108aa */
[----:B------:R-:W-:-:S02]  /*3e20*/  FFMA.FTZ R160, R165, c[0x0][0x23c], -R170 ;  /* 0x00008f00a5a07a23 */ /* 0x000fc400000108aa */
[--C-:B------:R-:W-:Y:S01]  /*3e30*/  FFMA.FTZ R161, R161, c[0x0][0x23c], -R170.reuse ;  /* 0x00008f00a1a17a23 */ /* 0x100fe200000108aa */
[----:B------:R-:W-:Y:S01]  /*3e40*/  MUFU.EX2 R155, R155 ;  /* 0x0000009b009b7308 */ /* 0x000fe20000000800 */
[----:B------:R-:W-:Y:S02]  /*3e50*/  FFMA.FTZ R159, R159, c[0x0][0x23c], -R170 ;  /* 0x00008f009f9f7a23 */ /* 0x000fe400000108aa */
[--C-:B------:R-:W-:Y:S02]  /*3e60*/  FFMA.FTZ R164, R164, c[0x0][0x23c], -R163.reuse ;  /* 0x00008f00a4a47a23 */ /* 0x100fe400000108a3 */
[--C-:B------:R-:W-:Y:S02]  /*3e70*/  FFMA.FTZ R165, R174, c[0x0][0x23c], -R163.reuse ;  /* 0x00008f00aea57a23 */ /* 0x100fe400000108a3 */
[--C-:B------:R-:W-:Y:S01]  /*3e80*/  FFMA.FTZ R167, R172, c[0x0][0x23c], -R163.reuse ;  /* 0x00008f00aca77a23 */ /* 0x100fe200000108a3 */
[----:B------:R-:W2:Y:S01]  /*3e90*/  MUFU.EX2 R156, R156 ;  /* 0x0000009c009c7308 */ /* 0x000ea20000000800 */
[----:B-----5:R-:W-:Y:S01]  /*3ea0*/  F2FP.PACK_AB R114, R147, R152 ;  /* 0x000000989372723e */ /* 0x020fe200000000ff */
        /* <DEDUP_REMOVED lines=8> */
[----:B------:R-:W5:Y:S01]  /*3f30*/  MUFU.EX2 R148, R148 ;  /* 0x0000009400947308 */ /* 0x000f620000000800 */
        /* <DEDUP_REMOVED lines=9> */
[----:B-----5:R-:W-:Y:S01]  /*3fd0*/  F2FP.PACK_AB R115, R148, R157 ;  /* 0x0000009d9473723e */ /* 0x020fe200000000ff */
[----:B------:R-:W2:Y:S01]  /*3fe0*/  MUFU.EX2 R145, R145 ;  /* 0x0000009100917308 */ /* 0x000ea20000000800 */
        /* <DEDUP_REMOVED lines=9> */
[----:B------:R-:W5:Y:S06]  /*4080*/  MUFU.EX2 R144, R144 ;  /* 0x0000009000907308 */ /* 0x000f6c0000000800 */
[C---:B------:R-:W-:Y:S02]  /*4090*/  HMMA.16816.F32 R128, R112.reuse, R124, RZ ;  /* 0x0000007c7080723c */ /* 0x040fe400000018ff */
[----:B------:R-:W-:Y:S06]  /*40a0*/  MUFU.EX2 R149, R149 ;  /* 0x0000009500957308 */ /* 0x000fec0000000800 */
[C---:B-1----:R-:W-:Y:S02]  /*40b0*/  HMMA.16816.F32 R36, R112.reuse, R40, RZ ;  /* 0x000000287024723c */ /* 0x042fe400000018ff */
        /* <DEDUP_REMOVED lines=33> */
[C---:B---3--:R-:W-:Y:S07]  /*42d0*/  HMMA.16816.F32 R116, R112.reuse, R4, RZ ;  /* 0x000000047074723c */ /* 0x048fee00000018ff */
[----:B--2---:R-:W-:Y:S01]  /*42e0*/  F2FP.PACK_AB R4, R145, R150 ;  /* 0x000000969104723e */ /* 0x004fe200000000ff */
[----:B------:R-:W-:Y:S01]  /*42f0*/  HMMA.16816.F32 R112, R112, R6, RZ ;  /* 0x000000067070723c */ /* 0x000fe200000018ff */
[----:B-----5:R-:W-:Y:S01]  /*4300*/  F2FP.PACK_AB R5, R144, R151 ;  /* 0x000000979005723e */ /* 0x020fe200000000ff */
        /* <DEDUP_REMOVED lines=19> */
[C---:B------:R-:W-:Y:S08]  /*4440*/  HMMA.16816.F32 R84, R4.reuse, R12, R84 ;  /* 0x0000000c0454723c */ /* 0x040ff00000001854 */
        /* <DEDUP_REMOVED lines=120> */
[C---:B------:R-:W-:Y:S01]  /*4bd0*/  IMAD R2, R225.reuse, UR6, RZ ;  /* 0x00000006e1027c24 */ /* 0x040fe2000f8e02ff */
        /* <DEDUP_REMOVED lines=29> */
[----:B------:R-:W-:Y:S01]  /*4db0*/  @P1 STS.128 [R203+0x16000], RZ ;  /* 0x016000ffcb001388 */ /* 0x000fe20000000c00 */
[----:B------:R-:W-:-:S03]  /*4dc0*/  IMAD R2, R225, 0x40, R202 ;  /* 0x00000040e1027824 */ /* 0x000fc600078e02ca */
        /* <DEDUP_REMOVED lines=20> */
[----:B------:R-:W4:Y:S04]  /*4f10*/  LDSM.16.M88.4 R12, [R197+0xc000] ;  /* 0x00c00000c50c783b */ /* 0x000f280000000200 */
[----:B------:R-:W5:Y:S04]  /*4f20*/  LDSM.16.M88.4 R156, [R197+0xc800] ;  /* 0x00c80000c59c783b */ /* 0x000f680000000200 */
[----:B------:R-:W5:Y:S04]  /*4f30*/  LDSM.16.M88.4 R148, [R197+0xd000] ;  /* 0x00d00000c594783b */ /* 0x000f680000000200 */
[----:B------:R-:W5:Y:S04]  /*4f40*/  LDSM.16.M88.4 R24, [R197+0xd800] ;  /* 0x00d80000c518783b */ /* 0x000f680000000200 */
[----:B------:R-:W-:Y:S04]  /*4f50*/  LDSM.16.M88.4 R28, [R196] ;  /* 0x00000000c41c783b */ /* 0x000fe80000000200 */
[----:B-1----:R-:W1:Y:S04]  /*4f60*/  LDSM.16.M88.4 R4, [R195] ;  /* 0x00000000c304783b */ /* 0x002e680000000200 */
[----:B------:R-:W1:Y:S04]  /*4f70*/  LDSM.16.M88.4 R164, [R187] ;  /* 0x00000000bba4783b */ /* 0x000e680000000200 */
[----:B------:R-:W1:Y:S04]  /*4f80*/  LDSM.16.M88.4 R136, [R186] ;  /* 0x00000000ba88783b */ /* 0x000e680000000200 */
[----:B---3--:R-:W-:Y:S04]  /*4f90*/  LDSM.16.M88.4 R20, [R194] ;  /* 0x00000000c214783b */ /* 0x008fe80000000200 */
[----:B--2---:R-:W2:Y:S01]  /*4fa0*/  LDSM.16.M88.4 R8, [R191+0xc000] ;  /* 0x00c00000bf08783b */ /* 0x004ea20000000200 */
[C---:B----4-:R-:W-:Y:S03]  /*4fb0*/  HMMA.16816.F32 R16, R140.reuse, R12, RZ ;  /* 0x0000000c8c10723c */ /* 0x050fe600000018ff */
[----:B------:R-:W3:Y:S04]  /*4fc0*/  LDSM.16.M88.4 R32, [R185] ;  /* 0x00000000b920783b */ /* 0x000ee80000000200 */
[----:B------:R-:W-:Y:S01]  /*4fd0*/  LDSM.16.M88.4 R168, [R191+0xd800] ;  /* 0x00d80000bfa8783b */ /* 0x000fe20000000200 */
[C---:B------:R-:W-:Y:S03]  /*4fe0*/  HMMA.16816.F32 R12, R140.reuse, R14, RZ ;  /* 0x0000000e8c0c723c */ /* 0x040fe600000018ff */
[----:B------:R-:W-:Y:S04]  /*4ff0*/  LDSM.16.M88.4 R172, [R197+0xf000] ;  /* 0x00f00000c5ac783b */ /* 0x000fe80000000200 */
[----:B------:R-:W-:Y:S01]  /*5000*/  LDSM.16.M88.4 R216, [R198+0x8000] ;  /* 0x00800000c6d8783b */ /* 0x000fe20000000200 */
[C---:B-----5:R-:W-:Y:S03]  /*5010*/  HMMA.16816.F32 R160, R140.reuse, R156, RZ ;  /* 0x0000009c8ca0723c */ /* 0x060fe600000018ff */
[----:B------:R-:W0:Y:S05]  /*5020*/  LDGDEPBAR ;  /* 0x00000000000079af */ /* 0x000e2a0000000000 */
[C---:B------:R-:W-:Y:S08]  /*5030*/  HMMA.16816.F32 R156, R140.reuse, R158, RZ ;  /* 0x0000009e8c9c723c */ /* 0x040ff000000018ff */
[C---:B------:R-:W-:Y:S08]  /*5040*/  HMMA.16816.F32 R152, R140.reuse, R148, RZ ;  /* 0x000000948c98723c */ /* 0x040ff000000018ff */
[C---:B------:R-:W-:Y:S08]  /*5050*/  HMMA.16816.F32 R148, R140.reuse, R150, RZ ;  /* 0x000000968c94723c */ /* 0x040ff000000018ff */
[C---:B------:R-:W-:Y:S08]  /*5060*/  HMMA.16816.F32 R144, R140.reuse, R24, RZ ;  /* 0x000000188c90723c */ /* 0x040ff000000018ff */
[----:B------:R-:W-:Y:S01]  /*5070*/  HMMA.16816.F32 R140, R140, R26, RZ ;  /* 0x0000001a8c8c723c */ /* 0x000fe200000018ff */
[----:B------:R-:W4:Y:S07]  /*5080*/  LDSM.16.M88.4 R24, [R191+0xc800] ;  /* 0x00c80000bf18783b */ /* 0x000f2e0000000200 */
        /* <DEDUP_REMOVED lines=8> */
[----:B------:R-:W-:Y:S07]  /*5110*/  LDSM.16.M88.4 R136, [R184] ;  /* 0x00000000b888783b */ /* 0x000fee0000000200 */
[C---:B--2---:R-:W-:Y:S08]  /*5120*/  HMMA.16816.F32 R16, R20.reuse, R8, R16 ;  /* 0x000000081410723c */ /* 0x044ff00000001810 */
[----:B------:R-:W-:Y:S01]  /*5130*/  HMMA.16816.F32 R12, R20, R10, R12 ;  /* 0x0000000a140c723c */ /* 0x000fe2000000180c */
[----:B------:R-:W2:Y:S07]  /*5140*/  LDSM.16.M88.4 R8, [R193] ;  /* 0x00000000c108783b */ /* 0x000eae0000000200 */
[C---:B---3--:R-:W-:Y:S08]  /*5150*/  HMMA.16816.F32 R144, R28.reuse, R32, R144 ;  /* 0x000000201c90723c */ /* 0x048ff00000001890 */
[----:B------:R-:W-:Y:S01]  /*5160*/  HMMA.16816.F32 R140, R28, R34, R140 ;  /* 0x000000221c8c723c */ /* 0x000fe2000000188c */
[----:B------:R-:W3:Y:S04]  /*5170*/  LDSM.16.M88.4 R32, [R184+0x800] ;  /* 0x00080000b820783b */ /* 0x000ee80000000200 */
[----:B------:R-:W5:Y:S03]  /*5180*/  LDSM.16.M88.4 R28, [R184+0x1000] ;  /* 0x00100000b81c783b */ /* 0x000f660000000200 */
[C---:B----4-:R-:W-:Y:S08]  /*5190*/  HMMA.16816.F32 R160, R20.reuse, R24, R160 ;  /* 0x0000001814a0723c */ /* 0x050ff000000018a0 */
[C---:B------:R-:W-:Y:S01]  /*51a0*/  HMMA.16816.F32 R156, R20.reuse, R26, R156 ;  /* 0x0000001a149c723c */ /* 0x040fe2000000189c */
[----:B------:R-:W4:Y:S07]  /*51b0*/  LDSM.16.M88.4 R24, [R184+0x1800] ;  /* 0x00180000b818783b */ /* 0x000f2e0000000200 */
[C---:B-1----:R-:W-:Y:S08]  /*51c0*/  HMMA.16816.F32 R152, R20.reuse, R4, R152 ;  /* 0x000000041498723c */ /* 0x042ff00000001898 */
[C---:B------:R-:W-:Y:S01]  /*51d0*/  HMMA.16816.F32 R148, R20.reuse, R6, R148 ;  /* 0x000000061494723c */ /* 0x040fe20000001894 */
[----:B------:R-:W1:Y:S07]  /*51e0*/  LDSM.16.M88.4 R4, [R197+0xe000] ;  /* 0x00e00000c504783b */ /* 0x000e6e0000000200 */
[C---:B------:R-:W-:Y:S08]  /*51f0*/  HMMA.16816.F32 R144, R20.reuse, R168, R144 ;  /* 0x000000a81490723c */ /* 0x040ff00000001890 */
[----:B------:R-:W-:Y:S01]  /*5200*/  HMMA.16816.F32 R140, R20, R170, R140 ;  /* 0x000000aa148c723c */ /* 0x000fe2000000188c */
[----:B------:R-:W1:Y:S04]  /*5210*/  LDSM.16.M88.4 R20, [R197+0xe800] ;  /* 0x00e80000c514783b */ /* 0x000e680000000200 */
[----:B------:R-:W-:Y:S03]  /*5220*/  LDSM.16.M88.4 R168, [R197+0xf800] ;  /* 0x00f80000c5a8783b */ /* 0x000fe60000000200 */
[C---:B--2---:R-:W-:Y:S08]  /*5230*/  HMMA.16816.F32 R16, R8.reuse, R136, R16 ;  /* 0x000000880810723c */ /* 0x044ff00000001810 */
[C---:B------:R-:W-:Y:S01]  /*5240*/  HMMA.16816.F32 R12, R8.reuse, R138, R12 ;  /* 0x0000008a080c723c */ /* 0x040fe2000000180c */
[----:B------:R-:W-:Y:S07]  /*5250*/  LDSM.16.M88.4 R136, [R183] ;  /* 0x00000000b788783b */ /* 0x000fee0000000200 */
[C---:B---3--:R-:W-:Y:S08]  /*5260*/  HMMA.16816.F32 R160, R8.reuse, R32, R160 ;  /* 0x0000002008a0723c */ /* 0x048ff000000018a0 */
[C---:B------:R-:W-:Y:S01]  /*5270*/  HMMA.16816.F32 R156, R8.reuse, R34, R156 ;  /* 0x00000022089c723c */ /* 0x040fe2000000189c */
[----:B------:R-:W-:Y:S07]  /*5280*/  LDSM.16.M88.4 R32, [R194+0x4000] ;  /* 0x00400000c220783b */ /* 0x000fee0000000200 */
[C---:B-----5:R-:W-:Y:S08]  /*5290*/  HMMA.16816.F32 R152, R8.reuse, R28, R152 ;  /* 0x0000001c0898723c */ /* 0x060ff00000001898 */
[C---:B------:R-:W-:Y:S01]  /*52a0*/  HMMA.16816.F32 R148, R8.reuse, R30, R148 ;  /* 0x0000001e0894723c */ /* 0x040fe20000001894 */
[----:B------:R-:W-:Y:S07]  /*52b0*/  LDSM.16.M88.4 R28, [R180] ;  /* 0x00000000b41c783b */ /* 0x000fee0000000200 */
[C---:B----4-:R-:W-:Y:S08]  /*52c0*/  HMMA.16816.F32 R144, R8.reuse, R24, R144 ;  /* 0x000000180890723c */ /* 0x050ff00000001890 */
[----:B------:R-:W-:Y:S01]  /*52d0*/  HMMA.16816.F32 R140, R8, R26, R140 ;  /* 0x0000001a088c723c */ /* 0x000fe2000000188c */
[----:B------:R-:W2:Y:S04]  /*52e0*/  LDSM.16.M88.4 R24, [R196+0x4000] ;  /* 0x00400000c418783b */ /* 0x000ea80000000200 */
[----:B------:R-:W3:Y:S03]  /*52f0*/  LDSM.16.M88.4 R8, [R182] ;  /* 0x00000000b608783b */ /* 0x000ee60000000200 */
[C---:B-1----:R-:W-:Y:S08]  /*5300*/  HMMA.16816.F32 R16, R164.reuse, R4, R16 ;  /* 0x00000004a410723c */ /* 0x042ff00000001810 */
[C---:B------:R-:W-:Y:S01]  /*5310*/  HMMA.16816.F32 R12, R164.reuse, R6, R12 ;  /* 0x00000006a40c723c */ /* 0x040fe2000000180c */
[----:B------:R-:W1:Y:S07]  /*5320*/  LDSM.16.M88.4 R4, [R181] ;  /* 0x00000000b504783b */ /* 0x000e6e0000000200 */
[C---:B------:R-:W-:Y:S08]  /*5330*/  HMMA.16816.F32 R160, R164.reuse, R20, R160 ;  /* 0x00000014a4a0723c */ /* 0x040ff000000018a0 */
[C---:B------:R-:W-:Y:S01]  /*5340*/  HMMA.16816.F32 R156, R164.reuse, R22, R156 ;  /* 0x00000016a49c723c */ /* 0x040fe2000000189c */
[----:B------:R-:W4:Y:S07]  /*5350*/  LDSM.16.M88.4 R20, [R191+0xe000] ;  /* 0x00e00000bf14783b */ /* 0x000f2e0000000200 */
[C---:B------:R-:W-:Y:S08]  /*5360*/  HMMA.16816.F32 R152, R164.reuse, R172, R152 ;  /* 0x000000aca498723c */ /* 0x040ff00000001898 */
[----:B------:R-:W-:Y:S01]  /*5370*/  HMMA.16816.F32 R148, R164, R174, R148 ;  /* 0x000000aea494723c */ /* 0x000fe20000001894 */
[----:B------:R-:W-:Y:S07]  /*5380*/  LDSM.16.M88.4 R172, [R197+0x10800] ;  /* 0x01080000c5ac783b */ /* 0x000fee0000000200 */
[C---:B--2---:R-:W-:Y:S08]  /*5390*/  HMMA.16816.F32 R16, R24.reuse, R136, R16 ;  /* 0x000000881810723c */ /* 0x044ff00000001810 */
[C---:B------:R-:W-:Y:S01]  /*53a0*/  HMMA.16816.F32 R12, R24.reuse, R138, R12 ;  /* 0x0000008a180c723c */ /* 0x040fe2000000180c */
[----:B------:R-:W-:Y:S07]  /*53b0*/  LDSM.16.M88.4 R136, [R191+0xf800] ;  /* 0x00f80000bf88783b */ /* 0x000fee0000000200 */
[C---:B---3--:R-:W-:Y:S08]  /*53c0*/  HMMA.16816.F32 R160, R24.reuse, R8, R160 ;  /* 0x0000000818a0723c */ /* 0x048ff000000018a0 */
[C---:B------:R-:W-:Y:S01]  /*53d0*/  HMMA.16816.F32 R156, R24.reuse, R10, R156 ;  /* 0x0000000a189c723c */ /* 0x040fe2000000189c */
[----:B------:R-:W-:Y:S07]  /*53e0*/  LDSM.16.M88.4 R8, [R193+0x4000] ;  /* 0x00400000c108783b */ /* 0x000fee0000000200 */
[C---:B-1----:R-:W-:Y:S08]  /*53f0*/  HMMA.16816.F32 R152, R24.reuse, R4, R152 ;  /* 0x000000041898723c */ /* 0x042ff00000001898 */
[----:B------:R-:W-:Y:S01]  /*5400*/  HMMA.16816.F32 R148, R24, R6, R148 ;  /* 0x000000061894723c */ /* 0x000fe20000001894 */
[----:B------:R-:W1:Y:S07]  /*5410*/  LDSM.16.M88.4 R4, [R184+0x2000] ;  /* 0x00200000b804783b */ /* 0x000e6e0000000200 */
[C---:B------:R-:W-:Y:S08]  /*5420*/  HMMA.16816.F32 R144, R164.reuse, R168, R144 ;  /* 0x000000a8a490723c */ /* 0x040ff00000001890 */
[----:B------:R-:W-:Y:S01]  /*5430*/  HMMA.16816.F32 R140, R164, R170, R140 ;  /* 0x000000aaa48c723c */ /* 0x000fe2000000188c */
[----:B------:R-:W2:Y:S04]  /*5440*/  LDSM.16.M88.4 R168, [R191+0xe800] ;  /* 0x00e80000bfa8783b */ /* 0x000ea80000000200 */
[----:B------:R-:W3:Y:S03]  /*5450*/  LDSM.16.M88.4 R164, [R191+0xf000] ;  /* 0x00f00000bfa4783b */ /* 0x000ee60000000200 */
[C---:B----4-:R-:W-:Y:S08]  /*5460*/  HMMA.16816.F32 R16, R32.reuse, R20, R16 ;  /* 0x000000142010723c */ /* 0x050ff00000001810 */
[----:B------:R-:W-:Y:S01]  /*5470*/  HMMA.16816.F32 R12, R32, R22, R12 ;  /* 0x00000016200c723c */ /* 0x000fe2000000180c */
[----:B------:R-:W-:Y:S07]  /*5480*/  LDSM.16.M88.4 R20, [R184+0x3800] ;  /* 0x00380000b814783b */ /* 0x000fee0000000200 */
[C---:B------:R-:W-:Y:S08]  /*5490*/  HMMA.16816.F32 R144, R24.reuse, R28, R144 ;  /* 0x0000001c1890723c */ /* 0x040ff00000001890 */
[----:B------:R-:W-:Y:S01]  /*54a0*/  HMMA.16816.F32 R140, R24, R30, R140 ;  /* 0x0000001e188c723c */ /* 0x000fe2000000188c */
[----:B------:R-:W4:Y:S04]  /*54b0*/  LDSM.16.M88.4 R28, [R184+0x2800] ;  /* 0x00280000b81c783b */ /* 0x000f280000000200 */
[----:B------:R-:W-:Y:S03]  /*54c0*/  LDSM.16.M88.4 R24, [R184+0x3000] ;  /* 0x00300000b818783b */ /* 0x000fe60000000200 */
[C---:B-1----:R-:W-:Y:S08]  /*54d0*/  HMMA.16816.F32 R16, R8.reuse, R4, R16 ;  /* 0x000000040810723c */ /* 0x042ff00000001810 */
[----:B------:R-:W-:Y:S01]  /*54e0*/  HMMA.16816.F32 R12, R8, R6, R12 ;  /* 0x00000006080c723c */ /* 0x000fe2000000180c */
[----:B------:R-:W1:Y:S07]  /*54f0*/  LDSM.16.M88.4 R4, [R197+0x10000] ;  /* 0x01000000c504783b */ /* 0x000e6e0000000200 */
[C---:B--2---:R-:W-:Y:S08]  /*5500*/  HMMA.16816.F32 R160, R32.reuse, R168, R160 ;  /* 0x000000a820a0723c */ /* 0x044ff000000018a0 */
[C---:B------:R-:W-:Y:S01]  /*5510*/  HMMA.16816.F32 R156, R32.reuse, R170, R156 ;  /* 0x000000aa209c723c */ /* 0x040fe2000000189c */
[----:B------:R-:W-:Y:S07]  /*5520*/  LDSM.16.M88.4 R168, [R197+0x11000] ;  /* 0x01100000c5a8783b */ /* 0x000fee0000000200 */
[C---:B---3--:R-:W-:Y:S08]  /*5530*/  HMMA.16816.F32 R152, R32.reuse, R164, R152 ;  /* 0x000000a42098723c */ /* 0x048ff00000001898 */
[C---:B------:R-:W-:Y:S01]  /*5540*/  HMMA.16816.F32 R148, R32.reuse, R166, R148 ;  /* 0x000000a62094723c */ /* 0x040fe20000001894 */
[----:B------:R-:W-:Y:S07]  /*5550*/  LDSM.16.M88.4 R164, [R197+0x11800] ;  /* 0x01180000c5a4783b */ /* 0x000fee0000000200 */
[C---:B------:R-:W-:Y:S08]  /*5560*/  HMMA.16816.F32 R144, R32.reuse, R136, R144 ;  /* 0x000000882090723c */ /* 0x040ff00000001890 */
[----:B------:R-:W-:Y:S01]  /*5570*/  HMMA.16816.F32 R140, R32, R138, R140 ;  /* 0x0000008a208c723c */ /* 0x000fe2000000188c */
[----:B------:R-:W-:Y:S04]  /*5580*/  LDSM.16.M88.4 R136, [R196+0x8000] ;  /* 0x00800000c488783b */ /* 0x000fe80000000200 */
[----:B------:R-:W2:Y:S03]  /*5590*/  LDSM.16.M88.4 R32, [R179] ;  /* 0x00000000b320783b */ /* 0x000ea60000000200 */
[C---:B----4-:R-:W-:Y:S08]  /*55a0*/  HMMA.16816.F32 R160, R8.reuse, R28, R160 ;  /* 0x0000001c08a0723c */ /* 0x050ff000000018a0 */
[----:B------:R-:W-:Y:S01]  /*55b0*/  HMMA.16816.F32 R156, R8, R30, R156 ;  /* 0x0000001e089c723c */ /* 0x000fe2000000189c */
[----:B------:R-:W3:Y:S07]  /*55c0*/  LDSM.16.M88.4 R28, [R178] ;  /* 0x00000000b21c783b */ /* 0x000eee0000000200 */
[C---:B-1----:R-:W-:Y:S08]  /*55d0*/  HMMA.16816.F32 R16, R216.reuse, R4, R16 ;  /* 0x00000004d810723c */ /* 0x042ff00000001810 */
[----:B------:R-:W-:Y:S01]  /*55e0*/  HMMA.16816.F32 R12, R216, R6, R12 ;  /* 0x00000006d80c723c */ /* 0x000fe2000000180c */
[----:B------:R-:W-:Y:S07]  /*55f0*/  LDSM.16.M88.4 R4, [R191+0x10000] ;  /* 0x01000000bf04783b */ /* 0x000fee0000000200 */
[C---:B------:R-:W-:Y:S08]  /*5600*/  HMMA.16816.F32 R152, R8.reuse, R24, R152 ;  /* 0x000000180898723c */ /* 0x040ff00000001898 */
[C---:B------:R-:W-:Y:S01]  /*5610*/  HMMA.16816.F32 R148, R8.reuse, R26, R148 ;  /* 0x0000001a0894723c */ /* 0x040fe20000001894 */
[----:B------:R-:W-:Y:S07]  /*5620*/  LDSM.16.M88.4 R24, [R177] ;  /* 0x00000000b118783b */ /* 0x000fee0000000200 */
[C---:B------:R-:W-:Y:S08]  /*5630*/  HMMA.16816.F32 R144, R8.reuse, R20, R144 ;  /* 0x000000140890723c */ /* 0x040ff00000001890 */
[----:B------:R-:W-:Y:S01]  /*5640*/  HMMA.16816.F32 R140, R8, R22, R140 ;  /* 0x00000016088c723c */ /* 0x000fe2000000188c */
[----:B------:R-:W1:Y:S04]  /*5650*/  LDSM.16.M88.4 R8, [R194+0x8000] ;  /* 0x00800000c208783b */ /* 0x000e680000000200 */
[----:B------:R-:W-:Y:S03]  /*5660*/  LDSM.16.M88.4 R20, [R176] ;  /* 0x00000000b014783b */ /* 0x000fe60000000200 */
[C---:B------:R-:W-:Y:S08]  /*5670*/  HMMA.16816.F32 R160, R216.reuse, R172, R160 ;  /* 0x000000acd8a0723c */ /* 0x040ff000000018a0 */
[----:B------:R-:W-:Y:S01]  /*5680*/  HMMA.16816.F32 R156, R216, R174, R156 ;  /* 0x000000aed89c723c */ /* 0x000fe2000000189c */
[----:B------:R-:W-:Y:S07]  /*5690*/  LDSM.16.M88.4 R172, [R191+0x11000] ;  /* 0x01100000bfac783b */ /* 0x000fee0000000200 */
[C---:B--2---:R-:W-:Y:S08]  /*56a0*/  HMMA.16816.F32 R16, R136.reuse, R32, R16 ;  /* 0x000000208810723c */ /* 0x044ff00000001810 */
[----:B------:R-:W-:Y:S01]  /*56b0*/  HMMA.16816.F32 R12, R136, R34, R12 ;  /* 0x00000022880c723c */ /* 0x000fe2000000180c */
[----:B------:R-:W2:Y:S07]  /*56c0*/  LDSM.16.M88.4 R32, [R191+0x10800] ;  /* 0x01080000bf20783b */ /* 0x000eae0000000200 */
[C---:B------:R-:W-:Y:S08]  /*56d0*/  HMMA.16816.F32 R152, R216.reuse, R168, R152 ;  /* 0x000000a8d898723c */ /* 0x040ff00000001898 */
[C---:B------:R-:W-:Y:S08]  /*56e0*/  HMMA.16816.F32 R148, R216.reuse, R170, R148 ;  /* 0x000000aad894723c */ /* 0x040ff00000001894 */
[C---:B------:R-:W-:Y:S08]  /*56f0*/  HMMA.16816.F32 R144, R216.reuse, R164, R144 ;  /* 0x000000a4d890723c */ /* 0x040ff00000001890 */
[----:B------:R-:W-:Y:S01]  /*5700*/  HMMA.16816.F32 R140, R216, R166, R140 ;  /* 0x000000a6d88c723c */ /* 0x000fe2000000188c */
[----:B------:R-:W-:Y:S07]  /*5710*/  LDSM.16.M88.4 R164, [R193+0x8000] ;  /* 0x00800000c1a4783b */ /* 0x000fee0000000200 */
[C---:B---3--:R-:W-:Y:S01]  /*5720*/  HMMA.16816.F32 R168, R136.reuse, R28, R160 ;  /* 0x0000001c88a8723c */ /* 0x048fe200000018a0 */
[----:B------:R-:W3:Y:S06]  /*5730*/  LDSM.16.M88.4 R160, [R184+0x4000] ;  /* 0x00400000b8a0783b */ /* 0x000eec0000000200 */
[----:B------:R-:W-:Y:S01]  /*5740*/  IADD3 R28, R2, 0x8, RZ ;  /* 0x00000008021c7810 */ /* 0x000fe20007ffe0ff */
[----:B------:R-:W-:Y:S03]  /*5750*/  HMMA.16816.F32 R156, R136, R30, R156 ;  /* 0x0000001e889c723c */ /* 0x000fe6000000189c */
[----:B------:R-:W-:-:S02]  /*5760*/  ISETP.GE.AND P4, PT, R28, R207, PT ;  /* 0x000000cf1c00720c */ /* 0x000fc40003f86270 */
[----:B------:R-:W-:Y:S02]  /*5770*/  ISETP.GE.AND P5, PT, R28, R135, PT ;  /* 0x000000871c00720c */ /* 0x000fe40003fa6270 */
[----:B------:R-:W-:Y:S01]  /*5780*/  IADD3 R30, R2, 0x1, RZ ;  /* 0x00000001021e7810 */ /* 0x000fe20007ffe0ff */
[C---:B-1----:R-:W-:Y:S03]  /*5790*/  HMMA.16816.F32 R16, R8.reuse, R4, R16 ;  /* 0x000000040810723c */ /* 0x042fe60000001810 */
[----:B------:R1:W4:Y:S01]  /*57a0*/  I2F R3, R30 ;  /* 0x0000001e00037306 */ /* 0x0003220000201400 */
[C---:B------:R-:W-:Y:S02]  /*57b0*/  ISETP.GE.AND P6, PT, R30.reuse, R207, PT ;  /* 0x000000cf1e00720c */ /* 0x040fe40003fc6270 */
[----:B------:R-:W-:Y:S02]  /*57c0*/  ISETP.GE.AND P0, PT, R30, R135, PT ;  /* 0x000000871e00720c */ /* 0x000fe40003f06270 */
[----:B------:R-:W-:Y:S01]  /*57d0*/  HMMA.16816.F32 R12, R8, R6, R12 ;  /* 0x00000006080c723c */ /* 0x000fe2000000180c */
[----:B------:R-:W5:Y:S07]  /*57e0*/  LDSM.16.M88.4 R4, [R184+0x4800] ;  /* 0x00480000b804783b */ /* 0x000f6e0000000200 */
[----:B------:R-:W-:Y:S01]  /*57f0*/  HMMA.16816.F32 R152, R136, R24, R152 ;  /* 0x000000188898723c */ /* 0x000fe20000001898 */
[----:B-1----:R-:W-:-:S07]  /*5800*/  IADD3 R30, R2, 0x10, RZ ;  /* 0x00000010021e7810 */ /* 0x002fce0007ffe0ff */
[----:B------:R-:W-:Y:S01]  /*5810*/  HMMA.16816.F32 R148, R136, R26, R148 ;  /* 0x0000001a8894723c */ /* 0x000fe20000001894 */
[----:B------:R-:W1:Y:S07]  /*5820*/  LDSM.16.M88.4 R24, [R191+0x11800] ;  /* 0x01180000bf18783b */ /* 0x000e6e0000000200 */
[C---:B--2---:R-:W-:Y:S07]  /*5830*/  HMMA.16816.F32 R168, R8.reuse, R32, R168 ;  /* 0x0000002008a8723c */ /* 0x044fee00000018a8 */
[----:B------:R-:W-:Y:S01]  /*5840*/  IADD3 R32, R2, 0x30, RZ ;  /* 0x0000003002207810 */ /* 0x000fe20007ffe0ff */
[----:B------:R-:W-:Y:S08]  /*5850*/  HMMA.16816.F32 R156, R8, R34, R156 ;  /* 0x00000022089c723c */ /* 0x000ff0000000189c */
[C---:B------:R-:W-:Y:S08]  /*5860*/  HMMA.16816.F32 R144, R136.reuse, R20, R144 ;  /* 0x000000148890723c */ /* 0x040ff00000001890 */
[----:B------:R-:W-:Y:S01]  /*5870*/  HMMA.16816.F32 R140, R136, R22, R140 ;  /* 0x00000016888c723c */ /* 0x000fe2000000188c */
[----:B------:R-:W2:Y:S07]  /*5880*/  LDSM.16.M88.4 R20, [R184+0x5000] ;  /* 0x00500000b814783b */ /* 0x000eae0000000200 */
[C---:B---3--:R-:W-:Y:S08]  /*5890*/  HMMA.16816.F32 R16, R164.reuse, R160, R16 ;  /* 0x000000a0a410723c */ /* 0x048ff00000001810 */
[----:B------:R-:W-:Y:S08]  /*58a0*/  HMMA.16816.F32 R12, R164, R162, R12 ;  /* 0x000000a2a40c723c */ /* 0x000ff0000000180c */
[----:B------:R-:W-:Y:S08]  /*58b0*/  HMMA.16816.F32 R152, R8, R172, R152 ;  /* 0x000000ac0898723c */ /* 0x000ff00000001898 */
[C---:B-----5:R-:W-:Y:S08]  /*58c0*/  HMMA.16816.F32 R168, R164.reuse, R4, R168 ;  /* 0x00000004a4a8723c */ /* 0x060ff000000018a8 */
[----:B------:R-:W-:Y:S01]  /*58d0*/  HMMA.16816.F32 R156, R164, R6, R156 ;  /* 0x00000006a49c723c */ /* 0x000fe2000000189c */
[----:B------:R-:W3:Y:S01]  /*58e0*/  LDSM.16.M88.4 R4, [R184+0x5800] ;  /* 0x00580000b804783b */ /* 0x000ee20000000200 */
[----:B------:R-:W-:-:S06]  /*58f0*/  DEPBAR.LE SB0, 0x0 ;  /* 0x000080000000791a */ /* 0x000fcc0000000000 */
[C---:B-1----:R-:W-:Y:S01]  /*5900*/  HMMA.16816.F32 R144, R8.reuse, R24, R144 ;  /* 0x000000180890723c */ /* 0x042fe20000001890 */
[----:B------:R1:W5:Y:S06]  /*5910*/  I2F R25, R28 ;  /* 0x0000001c00197306 */ /* 0x00036c0000201400 */
[C---:B------:R-:W-:Y:S01]  /*5920*/  IADD3 R24, R2.reuse, 0x9, RZ ;  /* 0x0000000902187810 */ /* 0x040fe20007ffe0ff */
[C---:B------:R-:W-:Y:S08]  /*5930*/  HMMA.16816.F32 R148, R8.reuse, R174, R148 ;  /* 0x000000ae0894723c */ /* 0x040ff00000001894 */
[----:B------:R-:W-:Y:S01]  /*5940*/  HMMA.16816.F32 R140, R8, R26, R140 ;  /* 0x0000001a088c723c */ /* 0x000fe2000000188c */
[----:B------:R-:W3:Y:S01]  /*5950*/  I2F R26, R24 ;  /* 0x00000018001a7306 */ /* 0x000ee20000201400 */
[----:B-1----:R-:W-:-:S05]  /*5960*/  IADD3 R28, R2, 0x11, RZ ;  /* 0x00000011021c7810 */ /* 0x002fca0007ffe0ff */
[CC--:B----4-:R-:W-:Y:S01]  /*5970*/  FFMA.FTZ R11, R3.reuse, R0.reuse, R17 ;  /* 0x00000000030b7223 */ /* 0x0d0fe20000010011 */
[C---:B--2---:R-:W-:Y:S01]  /*5980*/  HMMA.16816.F32 R152, R164.reuse, R20, R152 ;  /* 0x00000014a498723c */ /* 0x044fe20000001898 */
[-C--:B------:R-:W-:Y:S01]  /*5990*/  FFMA.FTZ R10, R3, R0.reuse, R19 ;  /* 0x00000000030a7223 */ /* 0x080fe20000010013 */
[----:B------:R-:W1:Y:S01]  /*59a0*/  I2F R17, R28 ;  /* 0x0000001c00117306 */ /* 0x000e620000201400 */
[-C--:B-----5:R-:W-:Y:S01]  /*59b0*/  FFMA.FTZ R9, R25, R0.reuse, R12 ;  /* 0x0000000019097223 */ /* 0x0a0fe2000001000c */
[----:B------:R-:W-:Y:S01]  /*59c0*/  FSEL R11, R11, -INF , !P6 ;  /* 0xff8000000b0b7808 */ /* 0x000fe20007000000 */
[-C--:B------:R-:W-:Y:S01]  /*59d0*/  FFMA.FTZ R8, R25, R0.reuse, R14 ;  /* 0x0000000019087223 */ /* 0x080fe2000001000e */
[----:B------:R-:W-:Y:S02]  /*59e0*/  IADD3 R14, R2, 0x18, RZ ;  /* 0x00000018020e7810 */ /* 0x000fe40007ffe0ff */
[----:B------:R-:W-:Y:S01]  /*59f0*/  FSEL R9, R9, -INF , !P4 ;  /* 0xff80000009097808 */ /* 0x000fe20006000000 */
[CC--:B---3--:R-:W-:Y:S01]  /*5a00*/  FFMA.FTZ R13, R26.reuse, R0.reuse, R13 ;  /* 0x000000001a0d7223 */ /* 0x0c8fe2000001000d */
[----:B------:R2:W3:Y:S01]  /*5a10*/  I2F R3, R30 ;  /* 0x0000001e00037306 */ /* 0x0004e20000201400 */
[----:B------:R-:W-:Y:S01]  /*5a20*/  FFMA.FTZ R12, R26, R0, R15 ;  /* 0x000000001a0c7223 */ /* 0x000fe2000001000f */
[----:B------:R-:W-:Y:S01]  /*5a30*/  FSEL R8, R8, -INF , !P5 ;  /* 0xff80000008087808 */ /* 0x000fe20006800000 */
[----:B------:R-:W-:Y:S01]  /*5a40*/  HMMA.16816.F32 R148, R164, R22, R148 ;  /* 0x00000016a494723c */ /* 0x000fe20000001894 */
[----:B------:R-:W-:-:S02]  /*5a50*/  ISETP.GE.AND P4, PT, R30, R207, PT ;  /* 0x000000cf1e00720c */ /* 0x000fc40003f86270 */
[----:B------:R-:W-:Y:S02]  /*5a60*/  ISETP.GE.AND P5, PT, R30, R135, PT ;  /* 0x000000871e00720c */ /* 0x000fe40003fa6270 */
[----:B------:R-:W-:Y:S01]  /*5a70*/  IADD3 R20, R2, 0x20, RZ ;  /* 0x0000002002147810 */ /* 0x000fe20007ffe0ff */
[----:B------:R-:W4:Y:S01]  /*5a80*/  I2F R15, R14 ;  /* 0x0000000e000f7306 */ /* 0x000f220000201400 */
[----:B------:R-:W-:Y:S01]  /*5a90*/  FSEL R10, R10, -INF , !P0 ;  /* 0xff8000000a0a7808 */ /* 0x000fe20004000000 */
[CC--:B-1----:R-:W-:Y:S01]  /*5aa0*/  FFMA.FTZ R25, R17.reuse, R0.reuse, R169 ;  /* 0x0000000011197223 */ /* 0x0c2fe200000100a9 */
[C---:B------:R-:W-:Y:S01]  /*5ab0*/  ISETP.GE.AND P6, PT, R24.reuse, R207, PT ;  /* 0x000000cf1800720c */ /* 0x040fe20003fc6270 */
[C---:B------:R-:W-:Y:S01]  /*5ac0*/  HMMA.16816.F32 R144, R164.reuse, R4, R144 ;  /* 0x00000004a490723c */ /* 0x040fe20000001890 */
[----:B------:R-:W-:Y:S01]  /*5ad0*/  ISETP.GE.AND P0, PT, R24, R135, PT ;  /* 0x000000871800720c */ /* 0x000fe20003f06270 */
[-C--:B------:R-:W-:Y:S01]  /*5ae0*/  FFMA.FTZ R24, R17, R0.reuse, R171 ;  /* 0x0000000011187223 */ /* 0x080fe200000100ab */
[----:B--2---:R-:W-:Y:S01]  /*5af0*/  IADD3 R30, R2, 0x19, RZ ;  /* 0x00000019021e7810 */ /* 0x004fe20007ffe0ff */
[-C--:B---3--:R-:W-:Y:S01]  /*5b00*/  FFMA.FTZ R27, R3, R0.reuse, R168 ;  /* 0x00000000031b7223 */ /* 0x088fe200000100a8 */
[----:B------:R-:W-:Y:S01]  /*5b10*/  FSEL R13, R13, -INF , !P6 ;  /* 0xff8000000d0d7808 */ /* 0x000fe20007000000 */
[----:B------:R-:W-:Y:S01]  /*5b20*/  FFMA.FTZ R26, R3, R0, R170 ;  /* 0x00000000031a7223 */ /* 0x000fe200000100aa */
[----:B------:R-:W1:Y:S01]  /*5b30*/  I2F R19, R30 ;  /* 0x0000001e00137306 */ /* 0x000e620000201400 */
[----:B------:R-:W-:Y:S01]  /*5b40*/  FSEL R12, R12, -INF , !P0 ;  /* 0xff8000000c0c7808 */ /* 0x000fe20004000000 */
[----:B------:R-:W-:Y:S01]  /*5b50*/  HMMA.16816.F32 R4, R164, R6, R140 ;  /* 0x00000006a404723c */ /* 0x000fe2000000188c */
[----:B------:R-:W-:-:S02]  /*5b60*/  FSEL R27, R27, -INF , !P4 ;  /* 0xff8000001b1b7808 */ /* 0x000fc40006000000 */
[----:B------:R-:W-:Y:S01]  /*5b70*/  FSEL R26, R26, -INF , !P5 ;  /* 0xff8000001a1a7808 */ /* 0x000fe20006800000 */
[CC--:B----4-:R-:W-:Y:S01]  /*5b80*/  FFMA.FTZ R23, R15.reuse, R0.reuse, R156 ;  /* 0x000000000f177223 */ /* 0x0d0fe2000001009c */
[C---:B------:R-:W-:Y:S01]  /*5b90*/  ISETP.GE.AND P4, PT, R14.reuse, R207, PT ;  /* 0x000000cf0e00720c */ /* 0x040fe20003f86270 */
[----:B------:R-:W2:Y:S01]  /*5ba0*/  I2F R3, R20 ;  /* 0x0000001400037306 */ /* 0x000ea20000201400 */
[----:B------:R-:W-:Y:S01]  /*5bb0*/  ISETP.GE.AND P5, PT, R14, R135, PT ;  /* 0x000000870e00720c */ /* 0x000fe20003fa6270 */
[-C--:B------:R-:W-:Y:S01]  /*5bc0*/  FFMA.FTZ R22, R15, R0.reuse, R158 ;  /* 0x000000000f167223 */ /* 0x080fe2000001009e */
[----:B------:R-:W-:Y:S02]  /*5bd0*/  IADD3 R14, R2, 0x21, RZ ;  /* 0x00000021020e7810 */ /* 0x000fe40007ffe0ff */
[C---:B------:R-:W-:Y:S02]  /*5be0*/  ISETP.GE.AND P6, PT, R28.reuse, R207, PT ;  /* 0x000000cf1c00720c */ /* 0x040fe40003fc6270 */
[----:B------:R-:W-:Y:S01]  /*5bf0*/  ISETP.GE.AND P0, PT, R28, R135, PT ;  /* 0x000000871c00720c */ /* 0x000fe20003f06270 */
[----:B------:R-:W3:Y:S01]  /*5c00*/  I2F R17, R14 ;  /* 0x0000000e00117306 */ /* 0x000ee20000201400 */
[----:B------:R-:W-:Y:S01]  /*5c10*/  IADD3 R28, R2, 0x28, RZ ;  /* 0x00000028021c7810 */ /* 0x000fe20007ffe0ff */
[-C--:B-1----:R-:W-:Y:S01]  /*5c20*/  FFMA.FTZ R21, R19, R0.reuse, R157 ;  /* 0x0000000013157223 */ /* 0x082fe2000001009d */
[----:B------:R-:W-:Y:S01]  /*5c30*/  FSEL R25, R25, -INF , !P6 ;  /* 0xff80000019197808 */ /* 0x000fe20007000000 */
[----:B------:R-:W-:Y:S01]  /*5c40*/  FFMA.FTZ R159, R19, R0, R159 ;  /* 0x00000000139f7223 */ /* 0x000fe2000001009f */
[----:B------:R-:W-:-:S02]  /*5c50*/  FSEL R24, R24, -INF , !P0 ;  /* 0xff80000018187808 */ /* 0x000fc40004000000 */
[C---:B------:R-:W-:Y:S01]  /*5c60*/  ISETP.GE.AND P6, PT, R30.reuse, R207, PT ;  /* 0x000000cf1e00720c */ /* 0x040fe20003fc6270 */
[----:B------:R-:W1:Y:S01]  /*5c70*/  I2F R15, R28 ;  /* 0x0000001c000f7306 */ /* 0x000e620000201400 */
[CC--:B--2---:R-:W-:Y:S01]  /*5c80*/  FFMA.FTZ R152, R3.reuse, R0.reuse, R152 ;  /* 0x0000000003987223 */ /* 0x0c4fe20000010098 */
[----:B------:R-:W-:Y:S01]  /*5c90*/  ISETP.GE.AND P0, PT, R30, R135, PT ;  /* 0x000000871e00720c */ /* 0x000fe20003f06270 */
[-C--:B------:R-:W-:Y:S01]  /*5ca0*/  FFMA.FTZ R154, R3, R0.reuse, R154 ;  /* 0x00000000039a7223 */ /* 0x080fe2000001009a */
[----:B------:R-:W-:Y:S02]  /*5cb0*/  FSEL R23, R23, -INF , !P4 ;  /* 0xff80000017177808 */ /* 0x000fe40006000000 */
[----:B------:R-:W-:Y:S02]  /*5cc0*/  FSEL R22, R22, -INF , !P5 ;  /* 0xff80000016167808 */ /* 0x000fe40006800000 */
[----:B------:R-:W2:Y:S01]  /*5cd0*/  I2F R3, R32 ;  /* 0x0000002000037306 */ /* 0x000ea20000201400 */
[C---:B------:R-:W-:Y:S01]  /*5ce0*/  ISETP.GE.AND P4, PT, R20.reuse, R207, PT ;  /* 0x000000cf1400720c */ /* 0x040fe20003f86270 */
[CC--:B---3--:R-:W-:Y:S01]  /*5cf0*/  FFMA.FTZ R153, R17.reuse, R0.reuse, R153 ;  /* 0x0000000011997223 */ /* 0x0c8fe20000010099 */
[----:B------:R-:W-:Y:S01]  /*5d00*/  ISETP.GE.AND P5, PT, R20, R135, PT ;  /* 0x000000871400720c */ /* 0x000fe20003fa6270 */
[----:B------:R-:W-:Y:S01]  /*5d10*/  FFMA.FTZ R155, R17, R0, R155 ;  /* 0x00000000119b7223 */ /* 0x000fe2000001009b */
[----:B------:R-:W-:-:S02]  /*5d20*/  FSEL R21, R21, -INF , !P6 ;  /* 0xff80000015157808 */ /* 0x000fc40007000000 */
[----:B------:R-:W-:Y:S01]  /*5d30*/  FSEL R20, R159, -INF , !P0 ;  /* 0xff8000009f147808 */ /* 0x000fe20004000000 */
[CC--:B-1----:R-:W-:Y:S01]  /*5d40*/  FFMA.FTZ R148, R15.reuse, R0.reuse, R148 ;  /* 0x000000000f947223 */ /* 0x0c2fe20000010094 */
[C---:B------:R-:W-:Y:S01]  /*5d50*/  ISETP.GE.AND P6, PT, R14.reuse, R207, PT ;  /* 0x000000cf0e00720c */ /* 0x040fe20003fc6270 */
[-C--:B------:R-:W-:Y:S01]  /*5d60*/  FFMA.FTZ R150, R15, R0.reuse, R150 ;  /* 0x000000000f967223 */ /* 0x080fe20000010096 */
[----:B------:R-:W-:Y:S01]  /*5d70*/  BAR.SYNC.DEFER_BLOCKING 0x0 ;  /* 0x0000000000007b1d */ /* 0x000fe20000010000 */
[----:B------:R-:W-:Y:S02]  /*5d80*/  ISETP.GE.AND P0, PT, R14, R135, PT ;  /* 0x000000870e00720c */ /* 0x000fe40003f06270 */
[----:B------:R-:W-:Y:S02]  /*5d90*/  IADD3 R30, R2, 0x29, RZ ;  /* 0x00000029021e7810 */ /* 0x000fe40007ffe0ff */
[----:B------:R-:W-:Y:S01]  /*5da0*/  FSEL R169, R153, -INF , !P6 ;  /* 0xff80000099a97808 */ /* 0x000fe20007000000 */
[-C--:B--2---:R-:W-:Y:S01]  /*5db0*/  FFMA.FTZ R144, R3, R0.reuse, R144 ;  /* 0x0000000003907223 */ /* 0x084fe20000010090 */
[----:B------:R-:W-:Y:S01]  /*5dc0*/  FSEL R168, R155, -INF , !P0 ;  /* 0xff8000009ba87808 */ /* 0x000fe20004000000 */
[----:B------:R-:W1:Y:S01]  /*5dd0*/  I2F R14, R30 ;  /* 0x0000001e000e7306 */ /* 0x000e620000201400 */
[C---:B------:R-:W-:Y:S01]  /*5de0*/  ISETP.GE.AND P6, PT, R30.reuse, R207, PT ;  /* 0x000000cf1e00720c */ /* 0x040fe20003fc6270 */
[----:B------:R-:W-:Y:S01]  /*5df0*/  FFMA.FTZ R146, R3, R0, R146 ;  /* 0x0000000003927223 */ /* 0x000fe20000010092 */
[----:B------:R-:W-:-:S02]  /*5e00*/  ISETP.GE.AND P0, PT, R30, R135, PT ;  /* 0x000000871e00720c */ /* 0x000fc40003f06270 */
[----:B------:R-:W-:Y:S02]  /*5e10*/  FSEL R171, R152, -INF , !P4 ;  /* 0xff80000098ab7808 */ /* 0x000fe40006000000 */
[----:B------:R-:W-:Y:S01]  /*5e20*/  FSEL R170, R154, -INF , !P5 ;  /* 0xff8000009aaa7808 */ /* 0x000fe20006800000 */
[----:B------:R-:W2:Y:S01]  /*5e30*/  I2F R3, R2 ;  /* 0x0000000200037306 */ /* 0x000ea20000201400 */
[C---:B------:R-:W-:Y:S02]  /*5e40*/  ISETP.GE.AND P4, PT, R28.reuse, R207, PT ;  /* 0x000000cf1c00720c */ /* 0x040fe40003f86270 */
[----:B------:R-:W-:Y:S02]  /*5e50*/  ISETP.GE.AND P5, PT, R28, R135, PT ;  /* 0x000000871c00720c */ /* 0x000fe40003fa6270 */
[----:B------:R-:W-:Y:S02]  /*5e60*/  IADD3 R28, R2, 0x31, RZ ;  /* 0x00000031021c7810 */ /* 0x000fe40007ffe0ff */
[----:B------:R-:W-:Y:S01]  /*5e70*/  FSEL R173, R148, -INF , !P4 ;  /* 0xff80000094ad7808 */ /* 0x000fe20006000000 */
[-C--:B-1----:R-:W-:Y:S01]  /*5e80*/  FFMA.FTZ R149, R14, R0.reuse, R149 ;  /* 0x000000000e957223 */ /* 0x082fe20000010095 */
[----:B------:R-:W-:Y:S01]  /*5e90*/  IADD3 R30, R2, 0x38, RZ ;  /* 0x00000038021e7810 */ /* 0x000fe20007ffe0ff */
[----:B------:R-:W1:Y:S01]  /*5ea0*/  I2F R17, R28 ;  /* 0x0000001c00117306 */ /* 0x000e620000201400 */
[----:B------:R-:W-:Y:S01]  /*5eb0*/  FSEL R172, R150, -INF , !P5 ;  /* 0xff80000096ac7808 */ /* 0x000fe20006800000 */
[----:B------:R-:W-:Y:S01]  /*5ec0*/  FFMA.FTZ R151, R14, R0, R151 ;  /* 0x000000000e977223 */ /* 0x000fe20000010097 */
[----:B------:R-:W-:-:S02]  /*5ed0*/  ISETP.GE.AND P4, PT, R32, R207, PT ;  /* 0x000000cf2000720c */ /* 0x000fc40003f86270 */
[----:B------:R-:W-:Y:S02]  /*5ee0*/  ISETP.GE.AND P5, PT, R32, R135, PT ;  /* 0x000000872000720c */ /* 0x000fe40003fa6270 */
[----:B------:R-:W-:Y:S01]  /*5ef0*/  IADD3 R14, R2, 0x39, RZ ;  /* 0x00000039020e7810 */ /* 0x000fe20007ffe0ff */
[----:B------:R-:W3:Y:S01]  /*5f00*/  I2F R15, R30 ;  /* 0x0000001e000f7306 */ /* 0x000ee20000201400 */
[----:B------:R-:W-:Y:S02]  /*5f10*/  FSEL R157, R144, -INF , !P4 ;  /* 0xff800000909d7808 */ /* 0x000fe40006000000 */
[----:B------:R-:W-:Y:S02]  /*5f20*/  FSEL R154, R146, -INF , !P5 ;  /* 0xff800000929a7808 */ /* 0x000fe40006800000 */
[C---:B------:R-:W-:Y:S02]  /*5f30*/  ISETP.GE.AND P4, PT, R2.reuse, R207, PT ;  /* 0x000000cf0200720c */ /* 0x040fe40003f86270 */
[----:B------:R-:W-:Y:S01]  /*5f40*/  ISETP.GE.AND P5, PT, R2, R135, PT ;  /* 0x000000870200720c */ /* 0x000fe20003fa6270 */
[-C--:B--2---:R-:W-:Y:S01]  /*5f50*/  FFMA.FTZ R2, R3, R0.reuse, R16 ;  /* 0x0000000003027223 */ /* 0x084fe20000010010 */
[----:B------:R-:W-:Y:S01]  /*5f60*/  FSEL R167, R149, -INF , !P6 ;  /* 0xff80000095a77808 */ /* 0x000fe20007000000 */
[CC--:B-1----:R-:W-:Y:S01]  /*5f70*/  FFMA.FTZ R145, R17.reuse, R0.reuse, R145 ;  /* 0x0000000011917223 */ /* 0x0c2fe20000010091 */
[----:B------:R-:W-:Y:S01]  /*5f80*/  ISETP.GE.AND P6, PT, R28, R207, PT ;  /* 0x000000cf1c00720c */ /* 0x000fe20003fc6270 */
[----:B------:R-:W-:Y:S01]  /*5f90*/  FFMA.FTZ R140, R17, R0, R147 ;  /* 0x00000000118c7223 */ /* 0x000fe20000010093 */
[----:B------:R-:W-:-:S02]  /*5fa0*/  FSEL R2, R2, -INF , !P4 ;  /* 0xff80000002027808 */ /* 0x000fc40006000000 */
[----:B------:R-:W-:Y:S01]  /*5fb0*/  FSEL R166, R151, -INF , !P0 ;  /* 0xff80000097a67808 */ /* 0x000fe20004000000 */
[CC--:B---3--:R-:W-:Y:S01]  /*5fc0*/  FFMA.FTZ R4, R15.reuse, R0.reuse, R4 ;  /* 0x000000000f047223 */ /* 0x0c8fe20000010004 */
[----:B------:R-:W-:Y:S01]  /*5fd0*/  ISETP.GE.AND P4, PT, R134, 0x3, PT ;  /* 0x000000038600780c */ /* 0x000fe20003f86270 */
[----:B------:R-:W-:Y:S01]  /*5fe0*/  FFMA.FTZ R6, R15, R0, R6 ;  /* 0x000000000f067223 */ /* 0x000fe20000010006 */
[----:B------:R-:W-:Y:S01]  /*5ff0*/  ISETP.GE.AND P0, PT, R28, R135, PT ;  /* 0x000000871c00720c */ /* 0x000fe20003f06270 */
[----:B------:R-:W1:Y:S01]  /*6000*/  I2F R15, R14 ;  /* 0x0000000e000f7306 */ /* 0x000e620000201400 */
[----:B------:R-:W-:Y:S02]  /*6010*/  FSEL R155, R145, -INF , !P6 ;  /* 0xff800000919b7808 */ /* 0x000fe40007000000 */
[----:B------:R-:W-:Y:S02]  /*6020*/  ISETP.GE.AND P6, PT, R30, R207, PT ;  /* 0x000000cf1e00720c */ /* 0x000fe40003fc6270 */
[----:B------:R-:W-:-:S02]  /*6030*/  FSEL R140, R140, -INF , !P0 ;  /* 0xff8000008c8c7808 */ /* 0x000fc40004000000 */
[----:B------:R-:W-:Y:S02]  /*6040*/  ISETP.GE.AND P0, PT, R30, R135, PT ;  /* 0x000000871e00720c */ /* 0x000fe40003f06270 */
[----:B------:R-:W-:Y:S01]  /*6050*/  FSEL R143, R4, -INF , !P6 ;  /* 0xff800000048f7808 */ /* 0x000fe20007000000 */
[-C--:B------:R-:W-:Y:S01]  /*6060*/  FFMA.FTZ R4, R3, R0.reuse, R18 ;  /* 0x0000000003047223 */ /* 0x080fe20000010012 */
[----:B------:R-:W-:Y:S02]  /*6070*/  FSEL R142, R6, -INF , !P0 ;  /* 0xff800000068e7808 */ /* 0x000fe40004000000 */
[C---:B------:R-:W-:Y:S02]  /*6080*/  ISETP.GE.AND P6, PT, R14.reuse, R207, PT ;  /* 0x000000cf0e00720c */ /* 0x040fe40003fc6270 */
[----:B------:R-:W-:Y:S01]  /*6090*/  ISETP.GE.AND P0, PT, R14, R135, PT ;  /* 0x000000870e00720c */ /* 0x000fe20003f06270 */
[CC--:B-1----:R-:W-:Y:S01]  /*60a0*/  FFMA.FTZ R5, R15.reuse, R0.reuse, R5 ;  /* 0x000000000f057223 */ /* 0x0c2fe20000010005 */
[----:B------:R-:W-:Y:S01]  /*60b0*/  FSEL R4, R4, -INF , !P5 ;  /* 0xff80000004047808 */ /* 0x000fe20006800000 */
[----:B------:R-:W-:-:S03]  /*60c0*/  FFMA.FTZ R7, R15, R0, R7 ;  /* 0x000000000f077223 */ /* 0x000fc60000010007 */
        /* <DEDUP_REMOVED lines=8> */
[----:B------:R-:W-:-:S04]  /*6150*/  IMAD R5, R5, c[0x0][0x198], RZ ;  /* 0x0000660005057a24 */ /* 0x000fc800078e02ff */
[----:B------:R-:W-:Y:S01]  /*6160*/  IMAD R5, R6, c[0x0][0x19c], R5 ;  /* 0x0000670006057a24 */ /* 0x000fe200078e0205 */
[----:B------:R-:W-:-:S03]  /*6170*/  LEA R6, P5, R16, R208, 0x6 ;  /* 0x000000d010067211 */ /* 0x000fc600078a30ff */
[----:B------:R-:W-:Y:S01]  /*6180*/  IMAD.IADD R5, R17, 0x1, R5 ;  /* 0x0000000111057824 */ /* 0x000fe200078e0205 */
[C---:B------:R-:W-:Y:S02]  /*6190*/  @!P3 LEA R14, P0, R6.reuse, c[0x0][0x168], 0x1 ;  /* 0x00005a00060eba11 */ /* 0x040fe400078008ff */
[----:B------:R-:W-:Y:S02]  /*61a0*/  IADD3 R3, P6, R6, UR10, RZ ;  /* 0x0000000a06037c10 */ /* 0x000fe4000ffde0ff */
[----:B------:R-:W-:Y:S02]  /*61b0*/  LEA.HI.X R5, R16, R211, R5, 0x6, P5 ;  /* 0x000000d310057211 */ /* 0x000fe400028f3405 */
[C---:B------:R-:W-:Y:S02]  /*61c0*/  @!P2 LEA R18, P5, R6.reuse, c[0x0][0x168], 0x1 ;  /* 0x00005a000612aa11 */ /* 0x040fe400078a08ff */
[C---:B------:R-:W-:Y:S02]  /*61d0*/  @!P3 LEA.HI.X R15, R6.reuse, c[0x0][0x16c], R5, 0x1, P0 ;  /* 0x00005b00060fba11 */ /* 0x040fe400000f0c05 */
[----:B------:R-:W-:-:S02]  /*61e0*/  @!P1 LEA R16, P0, R6, c[0x0][0x168], 0x1 ;  /* 0x00005a0006109a11 */ /* 0x000fc400078008ff */
[C-C-:B------:R-:W-:Y:S01]  /*61f0*/  @!P2 LEA.HI.X R19, R6.reuse, c[0x0][0x16c], R5.reuse, 0x1, P5 ;  /* 0x00005b000613aa11 */ /* 0x140fe200028f0c05 */
[----:B------:R-:W-:Y:S01]  /*6200*/  @!PT LDS RZ, [RZ] ;  /* 0x00000000fffff984 */ /* 0x000fe20000000800 */
[----:B------:R-:W-:Y:S01]  /*6210*/  @!PT LDS RZ, [RZ] ;  /* 0x00000000fffff984 */ /* 0x000fe20000000800 */
[----:B------:R-:W-:Y:S01]  /*6220*/  @!PT LDS RZ, [RZ] ;  /* 0x00000000fffff984 */ /* 0x000fe20000000800 */
[----:B------:R1:W-:Y:S01]  /*6230*/  @!P3 LDGSTS.E.BYPASS.LTC128B.128 [R203+0xc000], [R14.64] ;  /* 0x0c0000000ecbbfae */ /* 0x0003e2000b901d4c */
[----:B------:R-:W-:Y:S02]  /*6240*/  @!P1 LEA.HI.X R17, R6, c[0x0][0x16c], R5, 0x1, P0 ;  /* 0x00005b0006119a11 */ /* 0x000fe400000f0c05 */
        /* <DEDUP_REMOVED lines=33> */
.L_x_195:
[----:B------:R-:W-:Y:S05]  /*6460*/  BSYNC B0 ;  /* 0x0000000000007941 */ /* 0x000fea0003800000 */
.L_x_194:
[----:B------:R-:W0:Y:S02]  /*6470*/  LDGDEPBAR ;  /* 0x00000000000079af */ /* 0x000e240000000000 */
.L_x_193:
        /* <DEDUP_REMOVED lines=48> */
[--C-:B------:R-:W-:Y:S02]  /*6780*/  FFMA.FTZ R147, R13, c[0x0][0x23c], -R156.reuse ;  /* 0x00008f000d937a23 */ /* 0x100fe4000001089c */
[--C-:B------:R-:W-:Y:S01]  /*6790*/  FFMA.FTZ R149, R11, c[0x0][0x23c], -R156.reuse ;  /* 0x00008f000b957a23 */ /* 0x100fe2000001089c */
[C---:B------:R-:W-:Y:S01]  /*67a0*/  FSETP.NEU.FTZ.AND P0, PT, R2.reuse, -INF , PT ;  /* 0xff8000000200780b */ /* 0x040fe20003f1d000 */
[C---:B------:R-:W-:Y:S01]  /*67b0*/  FMUL.FTZ R153, R2.reuse, c[0x0][0x23c] ;  /* 0x00008f0002997a20 */ /* 0x040fe20000410000 */
[----:B------:R-:W-:Y:S01]  /*67c0*/  MUFU.EX2 R150, R150 ;  /* 0x0000009600967308 */ /* 0x000fe20000000800 */
[--C-:B------:R-:W-:Y:S01]  /*67d0*/  FFMA.FTZ R148, R9, c[0x0][0x23c], -R156.reuse ;  /* 0x00008f0009947a23 */ /* 0x100fe2000001089c */
[----:B------:R-:W-:Y:S01]  /*67e0*/  FSEL R5, R2, RZ, P0 ;  /* 0x000000ff02057208 */ /* 0x000fe20000000000 */
[--C-:B------:R-:W-:Y:S01]  /*67f0*/  FFMA.FTZ R158, R27, c[0x0][0x23c], -R156.reuse ;  /* 0x00008f001b9e7a23 */ /* 0x100fe2000001089c */
[----:B------:R-:W-:Y:S01]  /*6800*/  FSEL R153, R153, RZ, P0 ;  /* 0x000000ff99997208 */ /* 0x000fe20000000000 */
[----:B------:R-:W-:-:S02]  /*6810*/  FFMA.FTZ R159, R25, c[0x0][0x23c], -R156 ;  /* 0x00008f00199f7a23 */ /* 0x000fc4000001089c */
[----:B------:R-:W-:Y:S01]  /*6820*/  FADD.FTZ R5, R132, -R5 ;  /* 0x8000000584057221 */ /* 0x000fe20000010000 */
[----:B------:R-:W1:Y:S01]  /*6830*/  MUFU.EX2 R149, R149 ;  /* 0x0000009500957308 */ /* 0x000e620000000800 */
[--C-:B------:R-:W-:Y:S01]  /*6840*/  FFMA.FTZ R146, R4, c[0x0][0x23c], -R153.reuse ;  /* 0x00008f0004927a23 */ /* 0x100fe20000010899 */
[----:B------:R-:W-:Y:S01]  /*6850*/  FSEL R4, R3, RZ, P5 ;  /* 0x000000ff03047208 */ /* 0x000fe20002800000 */
[--C-:B------:R-:W-:Y:S02]  /*6860*/  FFMA.FTZ R145, R10, c[0x0][0x23c], -R153.reuse ;  /* 0x00008f000a917a23 */ /* 0x100fe40000010899 */
[--C-:B------:R-:W-:Y:S02]  /*6870*/  FFMA.FTZ R144, R8, c[0x0][0x23c], -R153.reuse ;  /* 0x00008f0008907a23 */ /* 0x100fe40000010899 */
[----:B------:R-:W-:Y:S01]  /*6880*/  FADD.FTZ R4, R133, -R4 ;  /* 0x8000000485047221 */ /* 0x000fe20000010000 */
[----:B------:R-:W-:Y:S01]  /*6890*/  MUFU.EX2 R148, R148 ;  /* 0x0000009400947308 */ /* 0x000fe20000000800 */
[----:B------:R-:W-:Y:S01]  /*68a0*/  FFMA.FTZ R133, R12, c[0x0][0x23c], -R153 ;  /* 0x00008f000c857a23 */ /* 0x000fe20000010899 */
[----:B------:R-:W-:Y:S01]  /*68b0*/  LDSM.16.MT88.4 R8, [R189+0x12000] ;  /* 0x01200000bd08783b */ /* 0x000fe20000004200 */
[----:B------:R-:W-:-:S02]  /*68c0*/  FMUL.FTZ R151, R4, c[0x0][0x23c] ;  /* 0x00008f0004977a20 */ /* 0x000fc40000410000 */
[----:B------:R-:W-:Y:S01]  /*68d0*/  FMUL.FTZ R132, R5, c[0x0][0x23c] ;  /* 0x00008f0005847a20 */ /* 0x000fe20000410000 */
[----:B------:R-:W2:Y:S01]  /*68e0*/  LDSM.16.MT88.4 R12, [R190+0x12000] ;  /* 0x01200000be0c783b */ /* 0x000ea20000004200 */
[--C-:B------:R-:W-:Y:S01]  /*68f0*/  FFMA.FTZ R160, R23, c[0x0][0x23c], -R156.reuse ;  /* 0x00008f0017a07a23 */ /* 0x100fe2000001089c */
[----:B------:R-:W3:Y:S01]  /*6900*/  MUFU.EX2 R147, R147 ;  /* 0x0000009300937308 */ /* 0x000ee20000000800 */
[----:B-1----:R-:W-:Y:S01]  /*6910*/  F2FP.PACK_AB R4, R149, R150 ;  /* 0x000000969504723e */ /* 0x002fe200000000ff */
[----:B------:R-:W-:Y:S02]  /*6920*/  FFMA.FTZ R161, R21, c[0x0][0x23c], -R156 ;  /* 0x00008f0015a17a23 */ /* 0x000fe4000001089c */
[--C-:B------:R-:W-:Y:S02]  /*6930*/  FFMA.FTZ R162, R26, c[0x0][0x23c], -R153.reuse ;  /* 0x00008f001aa27a23 */ /* 0x100fe40000010899 */
[--C-:B------:R-:W-:Y:S02]  /*6940*/  FFMA.FTZ R165, R24, c[0x0][0x23c], -R153.reuse ;  /* 0x00008f0018a57a23 */ /* 0x100fe40000010899 */
        /* <DEDUP_REMOVED lines=8> */
[----:B---3--:R-:W-:Y:S01]  /*69d0*/  F2FP.PACK_AB R6, R147, R148 ;  /* 0x000000949306723e */ /* 0x008fe200000000ff */
[--C-:B------:R-:W-:Y:S02]  /*69e0*/  FFMA.FTZ R169, R173, c[0x0][0x23c], -R156.reuse ;  /* 0x00008f00ada97a23 */ /* 0x100fe4000001089c */
[--C-:B------:R-:W-:Y:S02]  /*69f0*/  FFMA.FTZ R167, R170, c[0x0][0x23c], -R153.reuse ;  /* 0x00008f00aaa77a23 */ /* 0x100fe40000010899 */
[----:B------:R-:W-:Y:S02]  /*6a00*/  FFMA.FTZ R171, R171, c[0x0][0x23c], -R156 ;  /* 0x00008f00abab7a23 */ /* 0x000fe4000001089c */
        /* <DEDUP_REMOVED lines=174> */
[----:B------:R-:W-:Y:S02]  /*74f0*/  FADD.FTZ R149, R149, R150 ;  /* 0x0000009695957221 */ /* 0x000fe40000010000 */
[----:B------:R-:W-:Y:S01]  /*7500*/  FADD.FTZ R145, R145, R132 ;  /* 0x0000008491917221 */ /* 0x000fe20000010000 */
[----:B------:R-:W-:Y:S01]  /*7510*/  MOV R132, R2 ;  /* 0x0000000200847202 */ /* 0x000fe20000000f00 */
        /* <DEDUP_REMOVED lines=8> */
[----:B----4-:R-:W-:-:S02]  /*75a0*/  F2FP.PACK_AB R5, R165, R162 ;  /* 0x000000a2a505723e */ /* 0x010fc400000000ff */
        /* <DEDUP_REMOVED lines=96> */
[----:B------:R-:W-:Y:S01]  /*7bb0*/  HMMA.16816.F32 R40, R4, R142, R40 ;  /* 0x0000008e0428723c */ /* 0x000fe20000001828 */
[----:B------:R-:W-:-:S02]  /*7bc0*/  MOV R133, R3 ;  /* 0x0000000300857202 */ /* 0x000fc40000000f00 */
        /* <DEDUP_REMOVED lines=46> */
[C---:B------:R-:W-:Y:S01]  /*7eb0*/  @!P2 LEA R16, P4, R6.reuse, c[0x0][0x170], 0x1 ;  /* 0x00005c000610aa11 */ /* 0x040fe200078808ff */
[----:B------:R-:W-:Y:S01]  /*7ec0*/  IMAD.IADD R5, R11, 0x1, R5 ;  /* 0x000000010b057824 */ /* 0x000fe200078e0205 */
[----:B------:R-:W-:-:S04]  /*7ed0*/  IADD3 R4, P6, R6, UR15, RZ ;  /* 0x0000000f06047c10 */ /* 0x000fc8000ffde0ff */
[----:B------:R-:W-:Y:S02]  /*7ee0*/  LEA.HI.X R5, R10, R223, R5, 0x6, P0 ;  /* 0x000000df0a057211 */ /* 0x000fe400000f3405 */
[C---:B------:R-:W-:Y:S02]  /*7ef0*/  @!P1 LEA R10, P0, R6.reuse, c[0x0][0x170], 0x1 ;  /* 0x00005c00060a9a11 */ /* 0x040fe400078008ff */
[C-C-:B------:R-:W-:Y:S02]  /*7f00*/  @!P3 LEA.HI.X R9, R6.reuse, c[0x0][0x174], R5.reuse, 0x1, P5 ;  /* 0x00005d000609ba11 */ /* 0x140fe400028f0c05 */
[C-C-:B------:R-:W-:Y:S01]  /*7f10*/  @!P2 LEA.HI.X R17, R6.reuse, c[0x0][0x174], R5.reuse, 0x1, P4 ;  /* 0x00005d000611aa11 */ /* 0x140fe200020f0c05 */
[----:B------:R-:W-:Y:S01]  /*7f20*/  @P3 STS.128 [R203+0x12000], RZ ;  /* 0x012000ffcb003388 */ /* 0x000fe20000000c00 */
[----:B------:R-:W-:Y:S02]  /*7f30*/  @!P1 LEA.HI.X R11, R6, c[0x0][0x174], R5, 0x1, P0 ;  /* 0x00005d00060b9a11 */ /* 0x000fe400000f0c05 */
[----:B------:R-:W-:Y:S01]  /*7f40*/  @!P3 LEA R18, P5, R4, c[0x0][0x170], 0x1 ;  /* 0x00005c000412ba11 */ /* 0x000fe200078a08ff */
[----:B------:R-:W-:Y:S01]  /*7f50*/  @!PT LDS RZ, [RZ] ;  /* 0x00000000fffff984 */ /* 0x000fe20000000800 */
[----:B------:R-:W-:Y:S01]  /*7f60*/  @!PT LDS RZ, [RZ] ;  /* 0x00000000fffff984 */ /* 0x000fe20000000800 */
[----:B------:R-:W-:Y:S01]  /*7f70*/  @!PT LDS RZ, [RZ] ;  /* 0x00000000fffff984 */ /* 0x000fe20000000800 */
[----:B------:R1:W-:Y:S01]  /*7f80*/  @!P3 LDGSTS.E.BYPASS.LTC128B.128 [R203+0x12000], [R8.64] ;  /* 0x1200000008cbbfae */ /* 0x0003e2000b901d4c */
[----:B------:R-:W-:-:S02]  /*7f90*/  IADD3.X R5, R5, UR5, RZ, P6, !PT ;  /* 0x0000000505057c10 */ /* 0x000fc4000b7fe4ff */
        /* <DEDUP_REMOVED lines=8> */
[C-C-:B------:R-:W-:Y:S02]  /*8020*/  @!P2 LEA.HI.X R23, R4.reuse, c[0x0][0x174], R5.reuse, 0x1, P4 ;  /* 0x00005d000417aa11 */ /* 0x140fe400020f0c05 */
        /* <DEDUP_REMOVED lines=23> */
[----:B------:R-:W4:Y:S04]  /*81a0*/  LDSM.16.M88.4 R156, [R197+0xc800] ;  /* 0x00c80000c59c783b */ /* 0x000f280000000200 */
[----:B------:R-:W5:Y:S04]  /*81b0*/  LDSM.16.M88.4 R148, [R197+0xd000] ;  /* 0x00d00000c594783b */ /* 0x000f680000000200 */
[----:B------:R-:W4:Y:S04]  /*81c0*/  LDSM.16.M88.4 R24, [R197+0xd800] ;  /* 0x00d80000c518783b */ /* 0x000f280000000200 */
[----:B------:R-:W-:Y:S04]  /*81d0*/  LDSM.16.M88.4 R28, [R196] ;  /* 0x00000000c41c783b */ /* 0x000fe80000000200 */
[----:B------:R-:W5:Y:S04]  /*81e0*/  LDSM.16.M88.4 R4, [R195] ;  /* 0x00000000c304783b */ /* 0x000f680000000200 */
[----:B------:R-:W5:Y:S04]  /*81f0*/  LDSM.16.M88.4 R164, [R187] ;  /* 0x00000000bba4783b */ /* 0x000f680000000200 */
[----:B------:R-:W5:Y:S04]  /*8200*/  LDSM.16.M88.4 R136, [R186] ;  /* 0x00000000ba88783b */ /* 0x000f680000000200 */
[----:B---3--:R-:W-:Y:S04]  /*8210*/  LDSM.16.M88.4 R20, [R194] ;  /* 0x00000000c214783b */ /* 0x008fe80000000200 */
[----:B-1----:R-:W1:Y:S01]  /*8220*/  LDSM.16.M88.4 R8, [R191+0xc000] ;  /* 0x00c00000bf08783b */ /* 0x002e620000000200 */
[C---:B--2---:R-:W-:Y:S03]  /*8230*/  HMMA.16816.F32 R16, R140.reuse, R12, RZ ;  /* 0x0000000c8c10723c */ /* 0x044fe600000018ff */
[----:B------:R-:W2:Y:S04]  /*8240*/  LDSM.16.M88.4 R32, [R185] ;  /* 0x00000000b920783b */ /* 0x000ea80000000200 */
[----:B------:R-:W-:Y:S01]  /*8250*/  LDSM.16.M88.4 R168, [R191+0xd800] ;  /* 0x00d80000bfa8783b */ /* 0x000fe20000000200 */
[C---:B------:R-:W-:Y:S03]  /*8260*/  HMMA.16816.F32 R12, R140.reuse, R14, RZ ;  /* 0x0000000e8c0c723c */ /* 0x040fe600000018ff */
[----:B------:R-:W-:Y:S04]  /*8270*/  LDSM.16.M88.4 R172, [R197+0xf000] ;  /* 0x00f00000c5ac783b */ /* 0x000fe80000000200 */
[----:B------:R-:W-:Y:S01]  /*8280*/  LDSM.16.M88.4 R216, [R198+0x8000] ;  /* 0x00800000c6d8783b */ /* 0x000fe20000000200 */
[C---:B----4-:R-:W-:Y:S03]  /*8290*/  HMMA.16816.F32 R160, R140.reuse, R156, RZ ;  /* 0x0000009c8ca0723c */ /* 0x050fe600000018ff */
[----:B------:R-:W0:Y:S05]  /*82a0*/  LDGDEPBAR ;  /* 0x00000000000079af */ /* 0x000e2a0000000000 */
[C---:B------:R-:W-:Y:S08]  /*82b0*/  HMMA.16816.F32 R156, R140.reuse, R158, RZ ;  /* 0x0000009e8c9c723c */ /* 0x040ff000000018ff */
[C---:B-----5:R-:W-:Y:S08]  /*82c0*/  HMMA.16816.F32 R152, R140.reuse, R148, RZ ;  /* 0x000000948c98723c */ /* 0x060ff000000018ff */
[C---:B------:R-:W-:Y:S08]  /*82d0*/  HMMA.16816.F32 R148, R140.reuse, R150, RZ ;  /* 0x000000968c94723c */ /* 0x040ff000000018ff */
[C---:B------:R-:W-:Y:S08]  /*82e0*/  HMMA.16816.F32 R144, R140.reuse, R24, RZ ;  /* 0x000000188c90723c */ /* 0x040ff000000018ff */
[----:B------:R-:W-:Y:S01]  /*82f0*/  HMMA.16816.F32 R140, R140, R26, RZ ;  /* 0x0000001a8c8c723c */ /* 0x000fe200000018ff */
[----:B------:R-:W3:Y:S07]  /*8300*/  LDSM.16.M88.4 R24, [R191+0xc800] ;  /* 0x00c80000bf18783b */ /* 0x000eee0000000200 */
[C---:B------:R-:W-:Y:S08]  /*8310*/  HMMA.16816.F32 R16, R28.reuse, R4, R16 ;  /* 0x000000041c10723c */ /* 0x040ff00000001810 */
[C---:B------:R-:W-:Y:S01]  /*8320*/  HMMA.16816.F32 R12, R28.reuse, R6, R12 ;  /* 0x000000061c0c723c */ /* 0x040fe2000000180c */
[----:B------:R-:W4:Y:S07]  /*8330*/  LDSM.16.M88.4 R4, [R191+0xd000] ;  /* 0x00d00000bf04783b */ /* 0x000f2e0000000200 */
[C---:B------:R-:W-:Y:S08]  /*8340*/  HMMA.16816.F32 R160, R28.reuse, R164, R160 ;  /* 0x000000a41ca0723c */ /* 0x040ff000000018a0 */
[C---:B------:R-:W-:Y:S01]  /*8350*/  HMMA.16816.F32 R156, R28.reuse, R166, R156 ;  /* 0x000000a61c9c723c */ /* 0x040fe2000000189c */
[----:B------:R-:W-:Y:S07]  /*8360*/  LDSM.16.M88.4 R164, [R198+0x4000] ;  /* 0x00400000c6a4783b */ /* 0x000fee0000000200 */
[C---:B------:R-:W-:Y:S08]  /*8370*/  HMMA.16816.F32 R152, R28.reuse, R136, R152 ;  /* 0x000000881c98723c */ /* 0x040ff00000001898 */
[----:B------:R-:W-:Y:S01]  /*8380*/  HMMA.16816.F32 R148, R28, R138, R148 ;  /* 0x0000008a1c94723c */ /* 0x000fe20000001894 */
[----:B------:R-:W-:Y:S07]  /*8390*/  LDSM.16.M88.4 R136, [R184] ;  /* 0x00000000b888783b */ /* 0x000fee0000000200 */
[C---:B-1----:R-:W-:Y:S08]  /*83a0*/  HMMA.16816.F32 R16, R20.reuse, R8, R16 ;  /* 0x000000081410723c */ /* 0x042ff00000001810 */
[----:B------:R-:W-:Y:S01]  /*83b0*/  HMMA.16816.F32 R12, R20, R10, R12 ;  /* 0x0000000a140c723c */ /* 0x000fe2000000180c */
[----:B------:R-:W1:Y:S07]  /*83c0*/  LDSM.16.M88.4 R8, [R193] ;  /* 0x00000000c108783b */ /* 0x000e6e0000000200 */
[C---:B--2---:R-:W-:Y:S08]  /*83d0*/  HMMA.16816.F32 R144, R28.reuse, R32, R144 ;  /* 0x000000201c90723c */ /* 0x044ff00000001890 */
[----:B------:R-:W-:Y:S01]  /*83e0*/  HMMA.16816.F32 R140, R28, R34, R140 ;  /* 0x000000221c8c723c */ /* 0x000fe2000000188c */
[----:B------:R-:W2:Y:S04]  /*83f0*/  LDSM.16.M88.4 R32, [R184+0x800] ;  /* 0x00080000b820783b */ /* 0x000ea80000000200 */
[----:B------:R-:W5:Y:S03]  /*8400*/  LDSM.16.M88.4 R28, [R184+0x1000] ;  /* 0x00100000b81c783b */ /* 0x000f660000000200 */
[C---:B---3--:R-:W-:Y:S08]  /*8410*/  HMMA.16816.F32 R160, R20.reuse, R24, R160 ;  /* 0x0000001814a0723c */ /* 0x048ff000000018a0 */
[C---:B------:R-:W-:Y:S01]  /*8420*/  HMMA.16816.F32 R156, R20.reuse, R26, R156 ;  /* 0x0000001a149c723c */ /* 0x040fe2000000189c */
[----:B------:R-:W3:Y:S07]  /*8430*/  LDSM.16.M88.4 R24, [R184+0x1800] ;  /* 0x00180000b818783b */ /* 0x000eee0000000200 */
[C---:B----4-:R-:W-:Y:S08]  /*8440*/  HMMA.16816.F32 R152, R20.reuse, R4, R152 ;  /* 0x000000041498723c */ /* 0x050ff00000001898 */
[C---:B------:R-:W-:Y:S01]  /*8450*/  HMMA.16816.F32 R148, R20.reuse, R6, R148 ;  /* 0x000000061494723c */ /* 0x040fe20000001894 */
[----:B------:R-:W4:Y:S07]  /*8460*/  LDSM.16.M88.4 R4, [R197+0xe000] ;  /* 0x00e00000c504783b */ /* 0x000f2e0000000200 */
[C---:B------:R-:W-:Y:S08]  /*8470*/  HMMA.16816.F32 R144, R20.reuse, R168, R144 ;  /* 0x000000a81490723c */ /* 0x040ff00000001890 */
[----:B------:R-:W-:Y:S01]  /*8480*/  HMMA.16816.F32 R140, R20, R170, R140 ;  /* 0x000000aa148c723c */ /* 0x000fe2000000188c */
[----:B------:R-:W3:Y:S04]  /*8490*/  LDSM.16.M88.4 R20, [R197+0xe800] ;  /* 0x00e80000c514783b */ /* 0x000ee80000000200 */
[----:B------:R-:W-:Y:S03]  /*84a0*/  LDSM.16.M88.4 R168, [R197+0xf800] ;  /* 0x00f80000c5a8783b */ /* 0x000fe60000000200 */
[C---:B-1----:R-:W-:Y:S08]  /*84b0*/  HMMA.16816.F32 R16, R8.reuse, R136, R16 ;  /* 0x000000880810723c */ /* 0x042ff00000001810 */
[C---:B------:R-:W-:Y:S01]  /*84c0*/  HMMA.16816.F32 R12, R8.reuse, R138, R12 ;  /* 0x0000008a080c723c */ /* 0x040fe2000000180c */
[----:B------:R-:W-:Y:S07]  /*84d0*/  LDSM.16.M88.4 R136, [R183] ;  /* 0x00000000b788783b */ /* 0x000fee0000000200 */
[C---:B--2---:R-:W-:Y:S08]  /*84e0*/  HMMA.16816.F32 R160, R8.reuse, R32, R160 ;  /* 0x0000002008a0723c */ /* 0x044ff000000018a0 */
[C---:B------:R-:W-:Y:S01]  /*84f0*/  HMMA.16816.F32 R156, R8.reuse, R34, R156 ;  /* 0x00000022089c723c */ /* 0x040fe2000000189c */
[----:B------:R-:W-:Y:S07]  /*8500*/  LDSM.16.M88.4 R32, [R194+0x4000] ;  /* 0x00400000c220783b */ /* 0x000fee0000000200 */
[C---:B-----5:R-:W-:Y:S08]  /*8510*/  HMMA.16816.F32 R152, R8.reuse, R28, R152 ;  /* 0x0000001c0898723c */ /* 0x060ff00000001898 */
[C---:B------:R-:W-:Y:S01]  /*8520*/  HMMA.16816.F32 R148, R8.reuse, R30, R148 ;  /* 0x0000001e0894723c */ /* 0x040fe20000001894 */
[----:B------:R-:W-:Y:S07]  /*8530*/  LDSM.16.M88.4 R28, [R180] ;  /* 0x00000000b41c783b */ /* 0x000fee0000000200 */
[C---:B---3--:R-:W-:Y:S08]  /*8540*/  HMMA.16816.F32 R144, R8.reuse, R24, R144 ;  /* 0x000000180890723c */ /* 0x048ff00000001890 */
[----:B------:R-:W-:Y:S01]  /*8550*/  HMMA.16816.F32 R140, R8, R26, R140 ;  /* 0x0000001a088c723c */ /* 0x000fe2000000188c */
[----:B------:R-:W1:Y:S04]  /*8560*/  LDSM.16.M88.4 R24, [R196+0x4000] ;  /* 0x00400000c418783b */ /* 0x000e680000000200 */
[----:B------:R-:W2:Y:S03]  /*8570*/  LDSM.16.M88.4 R8, [R182] ;  /* 0x00000000b608783b */ /* 0x000ea60000000200 */
[C---:B----4-:R-:W-:Y:S08]  /*8580*/  HMMA.16816.F32 R16, R164.reuse, R4, R16 ;  /* 0x00000004a410723c */ /* 0x050ff00000001810 */
[C---:B------:R-:W-:Y:S01]  /*8590*/  HMMA.16816.F32 R12, R164.reuse, R6, R12 ;  /* 0x00000006a40c723c */ /* 0x040fe2000000180c */
[----:B------:R-:W3:Y:S07]  /*85a0*/  LDSM.16.M88.4 R4, [R181] ;  /* 0x00000000b504783b */ /* 0x000eee0000000200 */
[C---:B------:R-:W-:Y:S08]  /*85b0*/  HMMA.16816.F32 R160, R164.reuse, R20, R160 ;  /* 0x00000014a4a0723c */ /* 0x040ff000000018a0 */
[C---:B------:R-:W-:Y:S01]  /*85c0*/  HMMA.16816.F32 R156, R164.reuse, R22, R156 ;  /* 0x00000016a49c723c */ /* 0x040fe2000000189c */
[----:B------:R-:W4:Y:S07]  /*85d0*/  LDSM.16.M88.4 R20, [R191+0xe000] ;  /* 0x00e00000bf14783b */ /* 0x000f2e0000000200 */
[C---:B------:R-:W-:Y:S08]  /*85e0*/  HMMA.16816.F32 R152, R164.reuse, R172, R152 ;  /* 0x000000aca498723c */ /* 0x040ff00000001898 */
[----:B------:R-:W-:Y:S01]  /*85f0*/  HMMA.16816.F32 R148, R164, R174, R148 ;  /* 0x000000aea494723c */ /* 0x000fe20000001894 */
[----:B------:R-:W-:Y:S07]  /*8600*/  LDSM.16.M88.4 R172, [R197+0x10800] ;  /* 0x01080000c5ac783b */ /* 0x000fee0000000200 */
[C---:B-1----:R-:W-:Y:S08]  /*8610*/  HMMA.16816.F32 R16, R24.reuse, R136, R16 ;  /* 0x000000881810723c */ /* 0x042ff00000001810 */
[C---:B------:R-:W-:Y:S01]  /*8620*/  HMMA.16816.F32 R12, R24.reuse, R138, R12 ;  /* 0x0000008a180c723c */ /* 0x040fe2000000180c */
[----:B------:R-:W-:Y:S07]  /*8630*/  LDSM.16.M88.4 R136, [R191+0xf800] ;  /* 0x00f80000bf88783b */ /* 0x000fee0000000200 */
[C---:B--2---:R-:W-:Y:S08]  /*8640*/  HMMA.16816.F32 R160, R24.reuse, R8, R160 ;  /* 0x0000000818a0723c */ /* 0x044ff000000018a0 */
[C---:B------:R-:W-:Y:S01]  /*8650*/  HMMA.16816.F32 R156, R24.reuse, R10, R156 ;  /* 0x0000000a189c723c */ /* 0x040fe2000000189c */
[----:B------:R-:W-:Y:S07]  /*8660*/  LDSM.16.M88.4 R8, [R193+0x4000] ;  /* 0x00400000c108783b */ /* 0x000fee0000000200 */
[C---:B---3--:R-:W-:Y:S08]  /*8670*/  HMMA.16816.F32 R152, R24.reuse, R4, R152 ;  /* 0x000000041898723c */ /* 0x048ff00000001898 */
        /* <DEDUP_REMOVED lines=12> */
[----:B------:R-:W5:Y:S03]  /*8740*/  LDSM.16.M88.4 R24, [R184+0x3000] ;  /* 0x00300000b818783b */ /* 0x000f660000000200 */
[C---:B-1----:R-:W-:Y:S08]  /*8750*/  HMMA.16816.F32 R16, R8.reuse, R4, R16 ;  /* 0x000000040810723c */ /* 0x042ff00000001810 */
[----:B------:R-:W-:Y:S01]  /*8760*/  HMMA.16816.F32 R12, R8, R6, R12 ;  /* 0x00000006080c723c */ /* 0x000fe2000000180c */
[----:B------:R-:W1:Y:S07]  /*8770*/  LDSM.16.M88.4 R4, [R197+0x10000] ;  /* 0x01000000c504783b */ /* 0x000e6e0000000200 */
[C---:B--2---:R-:W-:Y:S08]  /*8780*/  HMMA.16816.F32 R160, R32.reuse, R168, R160 ;  /* 0x000000a820a0723c */ /* 0x044ff000000018a0 */
[C---:B------:R-:W-:Y:S01]  /*8790*/  HMMA.16816.F32 R156, R32.reuse, R170, R156 ;  /* 0x000000aa209c723c */ /* 0x040fe2000000189c */
[----:B------:R-:W2:Y:S07]  /*87a0*/  LDSM.16.M88.4 R168, [R197+0x11000] ;  /* 0x01100000c5a8783b */ /* 0x000eae0000000200 */
[C---:B---3--:R-:W-:Y:S08]  /*87b0*/  HMMA.16816.F32 R152, R32.reuse, R164, R152 ;  /* 0x000000a42098723c */ /* 0x048ff00000001898 */
[C---:B------:R-:W-:Y:S01]  /*87c0*/  HMMA.16816.F32 R148, R32.reuse, R166, R148 ;  /* 0x000000a62094723c */ /* 0x040fe20000001894 */
[----:B------:R-:W-:Y:S07]  /*87d0*/  LDSM.16.M88.4 R164, [R197+0x11800] ;  /* 0x01180000c5a4783b */ /* 0x000fee0000000200 */
[C---:B------:R-:W-:Y:S08]  /*87e0*/  HMMA.16816.F32 R144, R32.reuse, R136, R144 ;  /* 0x000000882090723c */ /* 0x040ff00000001890 */
[----:B------:R-:W-:Y:S01]  /*87f0*/  HMMA.16816.F32 R140, R32, R138, R140 ;  /* 0x0000008a208c723c */ /* 0x000fe2000000188c */
[----:B------:R-:W-:Y:S04]  /*8800*/  LDSM.16.M88.4 R136, [R196+0x8000] ;  /* 0x00800000c488783b */ /* 0x000fe80000000200 */
[----:B------:R-:W3:Y:S03]  /*8810*/  LDSM.16.M88.4 R32, [R179] ;  /* 0x00000000b320783b */ /* 0x000ee60000000200 */
[C---:B----4-:R-:W-:Y:S08]  /*8820*/  HMMA.16816.F32 R160, R8.reuse, R28, R160 ;  /* 0x0000001c08a0723c */ /* 0x050ff000000018a0 */
[C---:B------:R-:W-:Y:S01]  /*8830*/  HMMA.16816.F32 R156, R8.reuse, R30, R156 ;  /* 0x0000001e089c723c */ /* 0x040fe2000000189c */
[----:B------:R-:W4:Y:S07]  /*8840*/  LDSM.16.M88.4 R28, [R178] ;  /* 0x00000000b21c783b */ /* 0x000f2e0000000200 */
[C---:B-----5:R-:W-:Y:S08]  /*8850*/  HMMA.16816.F32 R152, R8.reuse, R24, R152 ;  /* 0x000000180898723c */ /* 0x060ff00000001898 */
[----:B------:R-:W-:Y:S01]  /*8860*/  HMMA.16816.F32 R148, R8, R26, R148 ;  /* 0x0000001a0894723c */ /* 0x000fe20000001894 */
[----:B------:R-:W5:Y:S07]  /*8870*/  LDSM.16.M88.4 R24, [R177] ;  /* 0x00000000b118783b */ /* 0x000f6e0000000200 */
[C---:B-1----:R-:W-:Y:S08]  /*8880*/  HMMA.16816.F32 R16, R216.reuse, R4, R16 ;  /* 0x00000004d810723c */ /* 0x042ff00000001810 */
[----:B------:R-:W-:Y:S01]  /*8890*/  HMMA.16816.F32 R12, R216, R6, R12 ;  /* 0x00000006d80c723c */ /* 0x000fe2000000180c */
[----:B------:R-:W-:Y:S07]  /*88a0*/  LDSM.16.M88.4 R4, [R191+0x10000] ;  /* 0x01000000bf04783b */ /* 0x000fee0000000200 */
[C---:B------:R-:W-:Y:S08]  /*88b0*/  HMMA.16816.F32 R144, R8.reuse, R20, R144 ;  /* 0x000000140890723c */ /* 0x040ff00000001890 */
[----:B------:R-:W-:Y:S01]  /*88c0*/  HMMA.16816.F32 R140, R8, R22, R140 ;  /* 0x00000016088c723c */ /* 0x000fe2000000188c */
[----:B------:R-:W1:Y:S04]  /*88d0*/  LDSM.16.M88.4 R8, [R194+0x8000] ;  /* 0x00800000c208783b */ /* 0x000e680000000200 */
[----:B------:R-:W1:Y:S03]  /*88e0*/  LDSM.16.M88.4 R20, [R176] ;  /* 0x00000000b014783b */ /* 0x000e660000000200 */
[C---:B------:R-:W-:Y:S08]  /*88f0*/  HMMA.16816.F32 R160, R216.reuse, R172, R160 ;  /* 0x000000acd8a0723c */ /* 0x040ff000000018a0 */
[C---:B------:R-:W-:Y:S01]  /*8900*/  HMMA.16816.F32 R156, R216.reuse, R174, R156 ;  /* 0x000000aed89c723c */ /* 0x040fe2000000189c */
[----:B------:R-:W-:Y:S07]  /*8910*/  LDSM.16.M88.4 R172, [R191+0x11000] ;  /* 0x01100000bfac783b */ /* 0x000fee0000000200 */
[C---:B--2---:R-:W-:Y:S08]  /*8920*/  HMMA.16816.F32 R152, R216.reuse, R168, R152 ;  /* 0x000000a8d898723c */ /* 0x044ff00000001898 */
[----:B------:R-:W-:Y:S08]  /*8930*/  HMMA.16816.F32 R148, R216, R170, R148 ;  /* 0x000000aad894723c */ /* 0x000ff00000001894 */
[C---:B---3--:R-:W-:Y:S08]  /*8940*/  HMMA.16816.F32 R16, R136.reuse, R32, R16 ;  /* 0x000000208810723c */ /* 0x048ff00000001810 */
[----:B------:R-:W-:Y:S01]  /*8950*/  HMMA.16816.F32 R12, R136, R34, R12 ;  /* 0x00000022880c723c */ /* 0x000fe2000000180c */
[----:B------:R-:W2:Y:S07]  /*8960*/  LDSM.16.M88.4 R32, [R191+0x10800] ;  /* 0x01080000bf20783b */ /* 0x000eae0000000200 */
[C---:B------:R-:W-:Y:S08]  /*8970*/  HMMA.16816.F32 R144, R216.reuse, R164, R144 ;  /* 0x000000a4d890723c */ /* 0x040ff00000001890 */
[----:B------:R-:W-:Y:S01]  /*8980*/  HMMA.16816.F32 R140, R216, R166, R140 ;  /* 0x000000a6d88c723c */ /* 0x000fe2000000188c */
[----:B------:R-:W-:Y:S07]  /*8990*/  LDSM.16.M88.4 R164, [R193+0x8000] ;  /* 0x00800000c1a4783b */ /* 0x000fee0000000200 */
[C---:B----4-:R-:W-:Y:S01]  /*89a0*/  HMMA.16816.F32 R168, R136.reuse, R28, R160 ;  /* 0x0000001c88a8723c */ /* 0x050fe200000018a0 */
[----:B------:R-:W3:Y:S06]  /*89b0*/  LDSM.16.M88.4 R160, [R184+0x4000] ;  /* 0x00400000b8a0783b */ /* 0x000eec0000000200 */
[----:B------:R-:W-:Y:S01]  /*89c0*/  IMAD R28, R225, 0x40, R202 ;  /* 0x00000040e11c7824 */ /* 0x000fe200078e02ca */
[C---:B------:R-:W-:Y:S07]  /*89d0*/  HMMA.16816.F32 R156, R136.reuse, R30, R156 ;  /* 0x0000001e889c723c */ /* 0x040fee000000189c */
[----:B------:R-:W-:Y:S01]  /*89e0*/  IADD3 R30, R28, 0x8, RZ ;  /* 0x000000081c1e7810 */ /* 0x000fe20007ffe0ff */
[----:B-----5:R-:W-:Y:S03]  /*89f0*/  HMMA.16816.F32 R152, R136, R24, R152 ;  /* 0x000000188898723c */ /* 0x020fe60000001898 */
[----:B------:R-:W-:-:S02]  /*8a00*/  ISETP.GE.AND P4, PT, R30, R207, PT ;  /* 0x000000cf1e00720c */ /* 0x000fc40003f86270 */
[----:B------:R-:W-:-:S03]  /*8a10*/  ISETP.GE.AND P5, PT, R30, R135, PT ;  /* 0x000000871e00720c */ /* 0x000fc60003fa6270 */
[----:B------:R-:W-:Y:S01]  /*8a20*/  HMMA.16816.F32 R148, R136, R26, R148 ;  /* 0x0000001a8894723c */ /* 0x000fe20000001894 */
[----:B------:R-:W4:Y:S07]  /*8a30*/  LDSM.16.M88.4 R24, [R191+0x11800] ;  /* 0x01180000bf18783b */ /* 0x000f2e0000000200 */
[C---:B-1----:R-:W-:Y:S08]  /*8a40*/  HMMA.16816.F32 R16, R8.reuse, R4, R16 ;  /* 0x000000040810723c */ /* 0x042ff00000001810 */
[----:B------:R-:W-:Y:S01]  /*8a50*/  HMMA.16816.F32 R12, R8, R6, R12 ;  /* 0x00000006080c723c */ /* 0x000fe2000000180c */
[----:B------:R-:W1:Y:S07]  /*8a60*/  LDSM.16.M88.4 R4, [R184+0x4800] ;  /* 0x00480000b804783b */ /* 0x000e6e0000000200 */
[----:B------:R-:W-:Y:S08]  /*8a70*/  HMMA.16816.F32 R144, R136, R20, R144 ;  /* 0x000000148890723c */ /* 0x000ff00000001890 */
[C---:B--2---:R-:W-:Y:S07]  /*8a80*/  HMMA.16816.F32 R168, R8.reuse, R32, R168 ;  /* 0x0000002008a8723c */ /* 0x044fee00000018a8 */
[----:B------:R-:W-:Y:S01]  /*8a90*/  IADD3 R32, R28, 0x1, RZ ;  /* 0x000000011c207810 */ /* 0x000fe20007ffe0ff */
[----:B------:R-:W-:Y:S03]  /*8aa0*/  HMMA.16816.F32 R156, R8, R34, R156 ;  /* 0x00000022089c723c */ /* 0x000fe6000000189c */
[----:B------:R2:W5:Y:S01]  /*8ab0*/  I2F R29, R32 ;  /* 0x00000020001d7306 */ /* 0x0005620000201400 */
[----:B------:R-:W-:-:S02]  /*8ac0*/  ISETP.GE.AND P6, PT, R32, R207, PT ;  /* 0x000000cf2000720c */ /* 0x000fc40003fc6270 */
[----:B------:R-:W-:Y:S02]  /*8ad0*/  ISETP.GE.AND P0, PT, R32, R135, PT ;  /* 0x000000872000720c */ /* 0x000fe40003f06270 */
[----:B------:R-:W-:Y:S01]  /*8ae0*/  HMMA.16816.F32 R140, R136, R22, R140 ;  /* 0x00000016888c723c */ /* 0x000fe2000000188c */
[----:B------:R-:W5:Y:S01]  /*8af0*/  LDSM.16.M88.4 R20, [R184+0x5000] ;  /* 0x00500000b814783b */ /* 0x000f620000000200 */
[----:B------:R-:W-:-:S06]  /*8b00*/  IADD3 R34, R28, 0x30, RZ ;  /* 0x000000301c227810 */ /* 0x000fcc0007ffe0ff */
[----:B---3--:R-:W-:Y:S01]  /*8b10*/  HMMA.16816.F32 R16, R164, R160, R16 ;  /* 0x000000a0a410723c */ /* 0x008fe20000001810 */
[----:B--2---:R-:W-:-:S07]  /*8b20*/  IADD3 R32, R28, 0x10, RZ ;  /* 0x000000101c207810 */ /* 0x004fce0007ffe0ff */
[----:B------:R-:W-:Y:S08]  /*8b30*/  HMMA.16816.F32 R12, R164, R162, R12 ;  /* 0x000000a2a40c723c */ /* 0x000ff0000000180c */
[C---:B----4-:R-:W-:Y:S01]  /*8b40*/  HMMA.16816.F32 R144, R8.reuse, R24, R144 ;  /* 0x000000180890723c */ /* 0x050fe20000001890 */
[----:B------:R2:W3:Y:S06]  /*8b50*/  I2F R25, R30 ;  /* 0x0000001e00197306 */ /* 0x0004ec0000201400 */
[C---:B------:R-:W-:Y:S01]  /*8b60*/  IADD3 R24, R28.reuse, 0x9, RZ ;  /* 0x000000091c187810 */ /* 0x040fe20007ffe0ff */
[----:B------:R-:W-:Y:S08]  /*8b70*/  HMMA.16816.F32 R152, R8, R172, R152 ;  /* 0x000000ac0898723c */ /* 0x000ff00000001898 */
[----:B-1----:R-:W-:Y:S01]  /*8b80*/  HMMA.16816.F32 R168, R164, R4, R168 ;  /* 0x00000004a4a8723c */ /* 0x002fe200000018a8 */
[----:B--2---:R-:W-:-:S07]  /*8b90*/  IADD3 R30, R28, 0x11, RZ ;  /* 0x000000111c1e7810 */ /* 0x004fce0007ffe0ff */
[----:B------:R-:W-:Y:S01]  /*8ba0*/  HMMA.16816.F32 R156, R164, R6, R156 ;  /* 0x00000006a49c723c */ /* 0x000fe2000000189c */
[----:B------:R-:W1:Y:S01]  /*8bb0*/  LDSM.16.M88.4 R4, [R184+0x5800] ;  /* 0x00580000b804783b */ /* 0x000e620000000200 */
[----:B------:R-:W-:-:S06]  /*8bc0*/  DEPBAR.LE SB0, 0x0 ;  /* 0x000080000000791a */ /* 0x000fcc0000000000 */
[C---:B------:R-:W-:Y:S01]  /*8bd0*/  HMMA.16816.F32 R140, R8.reuse, R26, R140 ;  /* 0x0000001a088c723c */ /* 0x040fe2000000188c */
[----:B------:R-:W2:Y:S07]  /*8be0*/  I2F R26, R24 ;  /* 0x00000018001a7306 */ /* 0x000eae0000201400 */
[----:B------:R-:W-:Y:S07]  /*8bf0*/  HMMA.16816.F32 R148, R8, R174, R148 ;  /* 0x000000ae0894723c */ /* 0x000fee0000001894 */
[CC--:B-----5:R-:W-:Y:S01]  /*8c00*/  FFMA.FTZ R10, R29.reuse, R0.reuse, R17 ;  /* 0x000000001d0a7223 */ /* 0x0e0fe20000010011 */
[----:B------:R-:W-:Y:S01]  /*8c10*/  HMMA.16816.F32 R152, R164, R20, R152 ;  /* 0x00000014a498723c */ /* 0x000fe20000001898 */
[----:B------:R-:W4:Y:S01]  /*8c20*/  I2F R17, R32 ;  /* 0x0000002000117306 */ /* 0x000f220000201400 */
[----:B------:R-:W-:-:S02]  /*8c30*/  FFMA.FTZ R11, R29, R0, R19 ;  /* 0x000000001d0b7223 */ /* 0x000fc40000010013 */
[-C--:B---3--:R-:W-:Y:S01]  /*8c40*/  FFMA.FTZ R8, R25, R0.reuse, R12 ;  /* 0x0000000019087223 */ /* 0x088fe2000001000c */
[----:B------:R-:W-:Y:S01]  /*8c50*/  FSEL R10, R10, -INF , !P6 ;  /* 0xff8000000a0a7808 */ /* 0x000fe20007000000 */
[CC--:B--2---:R-:W-:Y:S01]  /*8c60*/  FFMA.FTZ R12, R26.reuse, R0.reuse, R13 ;  /* 0x000000001a0c7223 */ /* 0x0c4fe2000001000d */
[----:B------:R-:W-:Y:S01]  /*8c70*/  FSEL R11, R11, -INF , !P0 ;  /* 0xff8000000b0b7808 */ /* 0x000fe20004000000 */
[-C--:B------:R-:W-:Y:S01]  /*8c80*/  FFMA.FTZ R13, R26, R0.reuse, R15 ;  /* 0x000000001a0d7223 */ /* 0x080fe2000001000f */
[----:B------:R-:W2:Y:S01]  /*8c90*/  I2F R19, R30 ;  /* 0x0000001e00137306 */ /* 0x000ea20000201400 */
[-C--:B------:R-:W-:Y:S01]  /*8ca0*/  FFMA.FTZ R9, R25, R0.reuse, R14 ;  /* 0x0000000019097223 */ /* 0x080fe2000001000e */
[C---:B------:R-:W-:Y:S02]  /*8cb0*/  ISETP.GE.AND P6, PT, R24.reuse, R207, PT ;  /* 0x000000cf1800720c */ /* 0x040fe40003fc6270 */
[----:B------:R-:W-:Y:S02]  /*8cc0*/  ISETP.GE.AND P0, PT, R24, R135, PT ;  /* 0x000000871800720c */ /* 0x000fe40003f06270 */
[----:B------:R-:W-:Y:S01]  /*8cd0*/  FSEL R12, R12, -INF , !P6 ;  /* 0xff8000000c0c7808 */ /* 0x000fe20007000000 */
[----:B------:R-:W-:Y:S01]  /*8ce0*/  HMMA.16816.F32 R148, R164, R22, R148 ;  /* 0x00000016a494723c */ /* 0x000fe20000001894 */
[----:B------:R-:W-:Y:S01]  /*8cf0*/  FSEL R13, R13, -INF , !P0 ;  /* 0xff8000000d0d7808 */ /* 0x000fe20004000000 */
[CC--:B----4-:R-:W-:Y:S01]  /*8d00*/  FFMA.FTZ R26, R17.reuse, R0.reuse, R168 ;  /* 0x00000000111a7223 */ /* 0x0d0fe200000100a8 */
[----:B------:R-:W-:Y:S01]  /*8d10*/  FSEL R8, R8, -INF , !P4 ;  /* 0xff80000008087808 */ /* 0x000fe20006000000 */
[----:B------:R-:W-:Y:S01]  /*8d20*/  FFMA.FTZ R27, R17, R0, R170 ;  /* 0x00000000111b7223 */ /* 0x000fe200000100aa */
[----:B------:R-:W-:-:S02]  /*8d30*/  FSEL R9, R9, -INF , !P5 ;  /* 0xff80000009097808 */ /* 0x000fc40006800000 */
[----:B------:R-:W-:Y:S01]  /*8d40*/  IADD3 R14, R28, 0x18, RZ ;  /* 0x000000181c0e7810 */ /* 0x000fe20007ffe0ff */
[C---:B-1----:R-:W-:Y:S01]  /*8d50*/  HMMA.16816.F32 R144, R164.reuse, R4, R144 ;  /* 0x00000004a490723c */ /* 0x042fe20000001890 */
[C---:B------:R-:W-:Y:S01]  /*8d60*/  ISETP.GE.AND P6, PT, R30.reuse, R207, PT ;  /* 0x000000cf1e00720c */ /* 0x040fe20003fc6270 */
[CC--:B--2---:R-:W-:Y:S01]  /*8d70*/  FFMA.FTZ R24, R19.reuse, R0.reuse, R169 ;  /* 0x0000000013187223 */ /* 0x0c4fe200000100a9 */
[----:B------:R-:W-:Y:S01]  /*8d80*/  BAR.SYNC.DEFER_BLOCKING 0x0 ;  /* 0x0000000000007b1d */ /* 0x000fe20000010000 */
[----:B------:R-:W-:Y:S01]  /*8d90*/  ISETP.GE.AND P0, PT, R30, R135, PT ;  /* 0x000000871e00720c */ /* 0x000fe20003f06270 */
[----:B------:R-:W-:Y:S01]  /*8da0*/  FFMA.FTZ R25, R19, R0, R171 ;  /* 0x0000000013197223 */ /* 0x000fe200000100ab */
[C---:B------:R-:W-:Y:S02]  /*8db0*/  ISETP.GE.AND P4, PT, R32.reuse, R207, PT ;  /* 0x000000cf2000720c */ /* 0x040fe40003f86270 */
[----:B------:R-:W-:Y:S01]  /*8dc0*/  ISETP.GE.AND P5, PT, R32, R135, PT ;  /* 0x000000872000720c */ /* 0x000fe20003fa6270 */
[----:B------:R1:W2:Y:S01]  /*8dd0*/  I2F R15, R14 ;  /* 0x0000000e000f7306 */ /* 0x0002a20000201400 */
[C---:B------:R-:W-:Y:S01]  /*8de0*/  IADD3 R30, R28.reuse, 0x20, RZ ;  /* 0x000000201c1e7810 */ /* 0x040fe20007ffe0ff */
[----:B------:R-:W-:Y:S01]  /*8df0*/  HMMA.16816.F32 R4, R164, R6, R140 ;  /* 0x00000006a404723c */ /* 0x000fe2000000188c */
[----:B------:R-:W-:-:S02]  /*8e00*/  IADD3 R32, R28, 0x19, RZ ;  /* 0x000000191c207810 */ /* 0x000fc40007ffe0ff */
[----:B------:R-:W-:Y:S02]  /*8e10*/  FSEL R26, R26, -INF , !P4 ;  /* 0xff8000001a1a7808 */ /* 0x000fe40006000000 */
[----:B------:R-:W-:Y:S01]  /*8e20*/  FSEL R27, R27, -INF , !P5 ;  /* 0xff8000001b1b7808 */ /* 0x000fe20006800000 */
[----:B------:R-:W3:Y:S01]  /*8e30*/  I2F R17, R30 ;  /* 0x0000001e00117306 */ /* 0x000ee20000201400 */
[C---:B------:R-:W-:Y:S02]  /*8e40*/  ISETP.GE.AND P4, PT, R14.reuse, R207, PT ;  /* 0x000000cf0e00720c */ /* 0x040fe40003f86270 */
[----:B------:R-:W-:Y:S02]  /*8e50*/  ISETP.GE.AND P5, PT, R14, R135, PT ;  /* 0x000000870e00720c */ /* 0x000fe40003fa6270 */
[----:B------:R-:W-:Y:S02]  /*8e60*/  FSEL R24, R24, -INF , !P6 ;  /* 0xff80000018187808 */ /* 0x000fe40007000000 */
[----:B------:R-:W-:Y:S01]  /*8e70*/  FSEL R25, R25, -INF , !P0 ;  /* 0xff80000019197808 */ /* 0x000fe20004000000 */
[----:B------:R4:W5:Y:S01]  /*8e80*/  I2F R20, R32 ;  /* 0x0000002000147306 */ /* 0x0009620000201400 */
[----:B-1----:R-:W-:Y:S01]  /*8e90*/  IADD3 R14, R28, 0x21, RZ ;  /* 0x000000211c0e7810 */ /* 0x002fe20007ffe0ff */
[CC--:B--2---:R-:W-:Y:S01]  /*8ea0*/  FFMA.FTZ R22, R15.reuse, R0.reuse, R156 ;  /* 0x000000000f167223 */ /* 0x0c4fe2000001009c */
[C---:B------:R-:W-:Y:S01]  /*8eb0*/  ISETP.GE.AND P6, PT, R32.reuse, R207, PT ;  /* 0x000000cf2000720c */ /* 0x040fe20003fc6270 */
[----:B------:R-:W-:Y:S01]  /*8ec0*/  FFMA.FTZ R23, R15, R0, R158 ;  /* 0x000000000f177223 */ /* 0x000fe2000001009e */
[----:B------:R-:W-:-:S02]  /*8ed0*/  ISETP.GE.AND P0, PT, R32, R135, PT ;  /* 0x000000872000720c */ /* 0x000fc40003f06270 */
[----:B------:R-:W-:Y:S01]  /*8ee0*/  FSEL R22, R22, -INF , !P4 ;  /* 0xff80000016167808 */ /* 0x000fe20006000000 */
[----:B------:R-:W1:Y:S01]  /*8ef0*/  I2F R19, R14 ;  /* 0x0000000e00137306 */ /* 0x000e620000201400 */
[-C--:B---3--:R-:W-:Y:S01]  /*8f00*/  FFMA.FTZ R152, R17, R0.reuse, R152 ;  /* 0x0000000011987223 */ /* 0x088fe20000010098 */
[----:B------:R-:W-:Y:S01]  /*8f10*/  FSEL R23, R23, -INF , !P5 ;  /* 0xff80000017177808 */ /* 0x000fe20006800000 */
[-C--:B------:R-:W-:Y:S01]  /*8f20*/  FFMA.FTZ R154, R17, R0.reuse, R154 ;  /* 0x00000000119a7223 */ /* 0x080fe2000001009a */
[C---:B------:R-:W-:Y:S02]  /*8f30*/  ISETP.GE.AND P4, PT, R30.reuse, R207, PT ;  /* 0x000000cf1e00720c */ /* 0x040fe40003f86270 */
[----:B------:R-:W-:Y:S02]  /*8f40*/  ISETP.GE.AND P5, PT, R30, R135, PT ;  /* 0x000000871e00720c */ /* 0x000fe40003fa6270 */
[----:B----4-:R-:W-:Y:S01]  /*8f50*/  IADD3 R32, R28, 0x28, RZ ;  /* 0x000000281c207810 */ /* 0x010fe20007ffe0ff */
[CC--:B-----5:R-:W-:Y:S01]  /*8f60*/  FFMA.FTZ R157, R20.reuse, R0.reuse, R157 ;  /* 0x00000000149d7223 */ /* 0x0e0fe2000001009d */
[----:B------:R-:W2:Y:S01]  /*8f70*/  I2F R17, R34 ;  /* 0x0000002200117306 */ /* 0x000ea20000201400 */
[----:B------:R-:W-:Y:S01]  /*8f80*/  FFMA.FTZ R21, R20, R0, R159 ;  /* 0x0000000014157223 */ /* 0x000fe2000001009f */
[----:B------:R-:W-:-:S02]  /*8f90*/  IADD3 R30, R28, 0x29, RZ ;  /* 0x000000291c1e7810 */ /* 0x000fc40007ffe0ff */
[----:B------:R-:W-:Y:S02]  /*8fa0*/  FSEL R20, R157, -INF , !P6 ;  /* 0xff8000009d147808 */ /* 0x000fe40007000000 */
[----:B------:R-:W-:Y:S01]  /*8fb0*/  FSEL R21, R21, -INF , !P0 ;  /* 0xff80000015157808 */ /* 0x000fe20004000000 */
[CC--:B-1----:R-:W-:Y:S01]  /*8fc0*/  FFMA.FTZ R153, R19.reuse, R0.reuse, R153 ;  /* 0x0000000013997223 */ /* 0x0c2fe20000010099 */
[----:B------:R-:W1:Y:S01]  /*8fd0*/  I2F R15, R32 ;  /* 0x00000020000f7306 */ /* 0x000e620000201400 */
[----:B------:R-:W-:Y:S01]  /*8fe0*/  FFMA.FTZ R155, R19, R0, R155 ;  /* 0x00000000139b7223 */ /* 0x000fe2000001009b */
[C---:B------:R-:W-:Y:S02]  /*8ff0*/  ISETP.GE.AND P6, PT, R14.reuse, R207, PT ;  /* 0x000000cf0e00720c */ /* 0x040fe40003fc6270 */
[----:B------:R-:W-:Y:S02]  /*9000*/  ISETP.GE.AND P0, PT, R14, R135, PT ;  /* 0x000000870e00720c */ /* 0x000fe40003f06270 */
[----:B------:R-:W-:-:S02]  /*9010*/  FSEL R168, R153, -INF , !P6 ;  /* 0xff80000099a87808 */ /* 0x000fc40007000000 */
[----:B------:R-:W-:Y:S01]  /*9020*/  FSEL R169, R155, -INF , !P0 ;  /* 0xff8000009ba97808 */ /* 0x000fe20004000000 */
[----:B------:R-:W3:Y:S01]  /*9030*/  I2F R14, R30 ;  /* 0x0000001e000e7306 */ /* 0x000ee20000201400 */
[C---:B------:R-:W-:Y:S01]  /*9040*/  ISETP.GE.AND P6, PT, R30.reuse, R207, PT ;  /* 0x000000cf1e00720c */ /* 0x040fe20003fc6270 */
[CC--:B--2---:R-:W-:Y:S01]  /*9050*/  FFMA.FTZ R144, R17.reuse, R0.reuse, R144 ;  /* 0x0000000011907223 */ /* 0x0c4fe20000010090 */
[----:B------:R-:W-:Y:S01]  /*9060*/  ISETP.GE.AND P0, PT, R30, R135, PT ;  /* 0x000000871e00720c */ /* 0x000fe20003f06270 */
[-C--:B------:R-:W-:Y:S01]  /*9070*/  FFMA.FTZ R146, R17, R0.reuse, R146 ;  /* 0x0000000011927223 */ /* 0x080fe20000010092 */
[----:B------:R-:W-:Y:S01]  /*9080*/  FSEL R170, R152, -INF , !P4 ;  /* 0xff80000098aa7808 */ /* 0x000fe20006000000 */
[CC--:B-1----:R-:W-:Y:S01]  /*9090*/  FFMA.FTZ R148, R15.reuse, R0.reuse, R148 ;  /* 0x000000000f947223 */ /* 0x0c2fe20000010094 */
[----:B------:R-:W-:Y:S01]  /*90a0*/  FSEL R171, R154, -INF , !P5 ;  /* 0xff8000009aab7808 */ /* 0x000fe20006800000 */
[----:B------:R-:W-:Y:S01]  /*90b0*/  FFMA.FTZ R150, R15, R0, R150 ;  /* 0x000000000f967223 */ /* 0x000fe20000010096 */
[----:B------:R-:W1:Y:S01]  /*90c0*/  I2F R17, R28 ;  /* 0x0000001c00117306 */ /* 0x000e620000201400 */
[----:B------:R-:W-:-:S02]  /*90d0*/  ISETP.GE.AND P4, PT, R32, R207, PT ;  /* 0x000000cf2000720c */ /* 0x000fc40003f86270 */
[----:B------:R-:W-:Y:S02]  /*90e0*/  ISETP.GE.AND P5, PT, R32, R135, PT ;  /* 0x000000872000720c */ /* 0x000fe40003fa6270 */
[----:B------:R-:W-:Y:S01]  /*90f0*/  IADD3 R32, R28, 0x31, RZ ;  /* 0x000000311c207810 */ /* 0x000fe20007ffe0ff */
[-C--:B---3--:R-:W-:Y:S01]  /*9100*/  FFMA.FTZ R149, R14, R0.reuse, R149 ;  /* 0x000000000e957223 */ /* 0x088fe20000010095 */
[----:B------:R-:W-:Y:S01]  /*9110*/  IADD3 R30, R28, 0x38, RZ ;  /* 0x000000381c1e7810 */ /* 0x000fe20007ffe0ff */
[----:B------:R-:W-:Y:S01]  /*9120*/  FFMA.FTZ R151, R14, R0, R151 ;  /* 0x000000000e977223 */ /* 0x000fe20000010097 */
[----:B------:R-:W2:Y:S01]  /*9130*/  I2F R19, R32 ;  /* 0x0000002000137306 */ /* 0x000ea20000201400 */
[----:B------:R-:W-:Y:S02]  /*9140*/  FSEL R172, R148, -INF , !P4 ;  /* 0xff80000094ac7808 */ /* 0x000fe40006000000 */
[----:B------:R-:W-:Y:S02]  /*9150*/  ISETP.GE.AND P4, PT, R34, R207, PT ;  /* 0x000000cf2200720c */ /* 0x000fe40003f86270 */
[----:B------:R-:W-:-:S02]  /*9160*/  IADD3 R14, R28, 0x39, RZ ;  /* 0x000000391c0e7810 */ /* 0x000fc40007ffe0ff */
[----:B------:R-:W-:Y:S01]  /*9170*/  FSEL R156, R144, -INF , !P4 ;  /* 0xff800000909c7808 */ /* 0x000fe20006000000 */
[----:B------:R-:W3:Y:S01]  /*9180*/  I2F R15, R30 ;  /* 0x0000001e000f7306 */ /* 0x000ee20000201400 */
[CC--:B-1----:R-:W-:Y:S01]  /*9190*/  FFMA.FTZ R16, R17.reuse, R0.reuse, R16 ;  /* 0x0000000011107223 */ /* 0x0c2fe20000010010 */
[-C--:B------:R-:W-:Y:S01]  /*91a0*/  ISETP.GE.AND P4, PT, R28, R207.reuse, PT ;  /* 0x000000cf1c00720c */ /* 0x080fe20003f86270 */
[-C--:B------:R-:W-:Y:S01]  /*91b0*/  FFMA.FTZ R18, R17, R0.reuse, R18 ;  /* 0x0000000011127223 */ /* 0x080fe20000010012 */
[----:B------:R-:W-:Y:S02]  /*91c0*/  FSEL R166, R149, -INF , !P6 ;  /* 0xff80000095a67808 */ /* 0x000fe40007000000 */
[----:B------:R-:W-:Y:S02]  /*91d0*/  FSEL R16, R16, -INF , !P4 ;  /* 0xff80000010107808 */ /* 0x000fe40006000000 */
[----:B------:R-:W-:Y:S01]  /*91e0*/  FSEL R165, R151, -INF , !P0 ;  /* 0xff80000097a57808 */ /* 0x000fe20004000000 */
[CC--:B--2---:R-:W-:Y:S01]  /*91f0*/  FFMA.FTZ R145, R19.reuse, R0.reuse, R145 ;  /* 0x0000000013917223 */ /* 0x0c4fe20000010091 */
[----:B------:R-:W-:Y:S01]  /*9200*/  ISETP.GE.AND P4, PT, R134, 0x4, PT ;  /* 0x000000048600780c */ /* 0x000fe20003f86270 */
[----:B------:R-:W-:Y:S01]  /*9210*/  FFMA.FTZ R141, R19, R0, R147 ;  /* 0x00000000138d7223 */ /* 0x000fe20000010093 */
[----:B------:R-:W-:-:S02]  /*9220*/  ISETP.GE.AND P6, PT, R32, R207, PT ;  /* 0x000000cf2000720c */ /* 0x000fc40003fc6270 */
[-C--:B------:R-:W-:Y:S01]  /*9230*/  ISETP.GE.AND P0, PT, R32, R135.reuse, PT ;  /* 0x000000872000720c */ /* 0x080fe20003f06270 */
[CC--:B---3--:R-:W-:Y:S01]  /*9240*/  FFMA.FTZ R4, R15.reuse, R0.reuse, R4 ;  /* 0x000000000f047223 */ /* 0x0c8fe20000010004 */
[----:B------:R-:W-:Y:S01]  /*9250*/  FSEL R167, R150, -INF , !P5 ;  /* 0xff80000096a77808 */ /* 0x000fe20006800000 */
[----:B------:R-:W-:Y:S01]  /*9260*/  FFMA.FTZ R6, R15, R0, R6 ;  /* 0x000000000f067223 */ /* 0x000fe20000010006 */
[----:B------:R-:W-:Y:S01]  /*9270*/  FSEL R154, R145, -INF , !P6 ;  /* 0xff800000919a7808 */ /* 0x000fe20007000000 */
[----:B------:R-:W1:Y:S01]  /*9280*/  I2F R15, R14 ;  /* 0x0000000e000f7306 */ /* 0x000e620000201400 */
[----:B------:R-:W-:Y:S02]  /*9290*/  FSEL R141, R141, -INF , !P0 ;  /* 0xff8000008d8d7808 */ /* 0x000fe40004000000 */
[----:B------:R-:W-:Y:S02]  /*92a0*/  ISETP.GE.AND P5, PT, R34, R135, PT ;  /* 0x000000872200720c */ /* 0x000fe40003fa6270 */
[----:B------:R-:W-:-:S02]  /*92b0*/  ISETP.GE.AND P6, PT, R30, R207, PT ;  /* 0x000000cf1e00720c */ /* 0x000fc40003fc6270 */
[-C--:B------:R-:W-:Y:S02]  /*92c0*/  ISETP.GE.AND P0, PT, R30, R135.reuse, PT ;  /* 0x000000871e00720c */ /* 0x080fe40003f06270 */
[----:B------:R-:W-:Y:S02]  /*92d0*/  FSEL R153, R146, -INF , !P5 ;  /* 0xff80000092997808 */ /* 0x000fe40006800000 */
[----:B------:R-:W-:Y:S02]  /*92e0*/  FSEL R142, R4, -INF , !P6 ;  /* 0xff800000048e7808 */ /* 0x000fe40007000000 */
[----:B------:R-:W-:Y:S02]  /*92f0*/  FSEL R143, R6, -INF , !P0 ;  /* 0xff800000068f7808 */ /* 0x000fe40004000000 */
[----:B------:R-:W-:Y:S01]  /*9300*/  ISETP.GE.AND P5, PT, R28, R135, PT ;  /* 0x000000871c00720c */ /* 0x000fe20003fa6270 */
[CC--:B-1----:R-:W-:Y:S01]  /*9310*/  FFMA.FTZ R140, R15.reuse, R0.reuse, R5 ;  /* 0x000000000f8c7223 */ /* 0x0c2fe20000010005 */
[C---:B------:R-:W-:Y:S01]  /*9320*/  ISETP.GE.AND P6, PT, R14.reuse, R207, PT ;  /* 0x000000cf0e00720c */ /* 0x040fe20003fc6270 */
[----:B------:R-:W-:Y:S01]  /*9330*/  FFMA.FTZ R7, R15, R0, R7 ;  /* 0x000000000f077223 */ /* 0x000fe20000010007 */
[----:B------:R-:W-:-:S02]  /*9340*/  ISETP.GE.AND P0, PT, R14, R135, PT ;  /* 0x000000870e00720c */ /* 0x000fc40003f06270 */
        /* <DEDUP_REMOVED lines=58> */
.L_x_198:
[----:B------:R-:W-:Y:S05]  /*96f0*/  BSYNC B0 ;  /* 0x0000000000007941 */ /* 0x000fea0003800000 */
.L_x_197:
[----:B------:R-:W0:Y:S02]  /*9700*/  LDGDEPBAR ;  /* 0x00000000000079af */ /* 0x000e240000000000 */
.L_x_196:
        /* <DEDUP_REMOVED lines=51> */
[----:B------:R-:W-:-:S02]  /*9a40*/  FFMA.FTZ R146, R12, c[0x0][0x23c], -R155 ;  /* 0x00008f000c927a23 */ /* 0x000fc4000001089b */
[----:B------:R-:W-:Y:S02]  /*9a50*/  FADD.FTZ R3, R3, -R4 ;  /* 0x8000000403037221 */ /* 0x000fe40000010000 */
[--C-:B------:R-:W-:Y:S02]  /*9a60*/  FFMA.FTZ R150, R13, c[0x0][0x23c], -R152.reuse ;  /* 0x00008f000d967a23 */ /* 0x100fe40000010898 */
[----:B------:R-:W1:Y:S01]  /*9a70*/  LDSM.16.MT88.4 R12, [R190+0x12000] ;  /* 0x01200000be0c783b */ /* 0x000e620000004200 */
[----:B------:R-:W-:Y:S01]  /*9a80*/  FFMA.FTZ R145, R5, c[0x0][0x23c], -R152 ;  /* 0x00008f0005917a23 */ /* 0x000fe20000010898 */
[----:B------:R-:W-:Y:S01]  /*9a90*/  FSEL R5, R132, RZ, P0 ;  /* 0x000000ff84057208 */ /* 0x000fe20000000000 */
[--C-:B------:R-:W-:Y:S01]  /*9aa0*/  FFMA.FTZ R149, R16, c[0x0][0x23c], -R155.reuse ;  /* 0x00008f0010957a23 */ /* 0x100fe2000001089b */
[----:B------:R-:W-:Y:S01]  /*9ab0*/  MUFU.EX2 R146, R146 ;  /* 0x0000009200927308 */ /* 0x000fe20000000800 */
[----:B------:R-:W-:Y:S01]  /*9ac0*/  FFMA.FTZ R148, R10, c[0x0][0x23c], -R155 ;  /* 0x00008f000a947a23 */ /* 0x000fe2000001089b */
[----:B------:R-:W2:Y:S01]  /*9ad0*/  LDSM.16.MT88.4 R16, [R192+0x12000] ;  /* 0x01200000c010783b */ /* 0x000ea20000004200 */
[----:B------:R-:W-:-:S02]  /*9ae0*/  FADD.FTZ R5, R2, -R5 ;  /* 0x8000000502057221 */ /* 0x000fc40000010000 */
[--C-:B------:R-:W-:Y:S02]  /*9af0*/  FFMA.FTZ R147, R8, c[0x0][0x23c], -R155.reuse ;  /* 0x00008f0008937a23 */ /* 0x100fe4000001089b */
[--C-:B------:R-:W-:Y:S01]  /*9b00*/  FFMA.FTZ R144, R11, c[0x0][0x23c], -R152.reuse ;  /* 0x00008f000b907a23 */ /* 0x100fe20000010898 */
[----:B------:R-:W-:Y:S01]  /*9b10*/  MUFU.EX2 R149, R149 ;  /* 0x0000009500957308 */ /* 0x000fe20000000800 */
[----:B------:R-:W-:Y:S02]  /*9b20*/  FFMA.FTZ R135, R9, c[0x0][0x23c], -R152 ;  /* 0x00008f0009877a23 */ /* 0x000fe40000010898 */
[----:B------:R-:W-:Y:S01]  /*9b30*/  FMUL.FTZ R3, R3, c[0x0][0x23c] ;  /* 0x00008f0003037a20 */ /* 0x000fe20000410000 */
[----:B------:R-:W3:Y:S01]  /*9b40*/  LDSM.16.MT88.4 R8, [R189+0x12000] ;  /* 0x01200000bd08783b */ /* 0x000ee20000004200 */
[----:B------:R-:W-:Y:S02]  /*9b50*/  FMUL.FTZ R2, R5, c[0x0][0x23c] ;  /* 0x00008f0005027a20 */ /* 0x000fe40000410000 */
[--C-:B------:R-:W-:Y:S01]  /*9b60*/  FFMA.FTZ R157, R26, c[0x0][0x23c], -R155.reuse ;  /* 0x00008f001a9d7a23 */ /* 0x100fe2000001089b */
[----:B------:R-:W4:Y:S01]  /*9b70*/  MUFU.EX2 R148, R148 ;  /* 0x0000009400947308 */ /* 0x000f220000000800 */
[----:B------:R-:W-:-:S02]  /*9b80*/  FFMA.FTZ R158, R24, c[0x0][0x23c], -R155 ;  /* 0x00008f00189e7a23 */ /* 0x000fc4000001089b */
[--C-:B------:R-:W-:Y:S02]  /*9b90*/  FFMA.FTZ R159, R22, c[0x0][0x23c], -R155.reuse ;  /* 0x00008f00169f7a23 */ /* 0x100fe4000001089b */
[----:B------:R-:W-:Y:S02]  /*9ba0*/  FFMA.FTZ R160, R20, c[0x0][0x23c], -R155 ;  /* 0x00008f0014a07a23 */ /* 0x000fe4000001089b */
[--C-:B------:R-:W-:Y:S01]  /*9bb0*/  FFMA.FTZ R161, R27, c[0x0][0x23c], -R152.reuse ;  /* 0x00008f001ba17a23 */ /* 0x100fe20000010898 */
[----:B------:R-:W5:Y:S01]  /*9bc0*/  MUFU.EX2 R147, R147 ;  /* 0x0000009300937308 */ /* 0x000f620000000800 */
[--C-:B------:R-:W-:Y:S02]  /*9bd0*/  FFMA.FTZ R164, R25, c[0x0][0x23c], -R152.reuse ;  /* 0x00008f0019a47a23 */ /* 0x100fe40000010898 */
[--C-:B------:R-:W-:Y:S01]  /*9be0*/  FFMA.FTZ R162, R23, c[0x0][0x23c], -R152.reuse ;  /* 0x00008f0017a27a23 */ /* 0x100fe20000010898 */
[----:B------:R-:W-:Y:S01]  /*9bf0*/  LDSM.16.MT88.4 R24, [R192+0x14800] ;  /* 0x01480000c018783b */ /* 0x000fe20000004200 */
[----:B------:R-:W-:-:S02]  /*9c00*/  FFMA.FTZ R163, R21, c[0x0][0x23c], -R152 ;  /* 0x00008f0015a37a23 */ /* 0x000fc40000010898 */
[--C-:B------:R-:W-:Y:S01]  /*9c10*/  FFMA.FTZ R173, R168, c[0x0][0x23c], -R155.reuse ;  /* 0x00008f00a8ad7a23 */ /* 0x100fe2000001089b */
[----:B------:R-:W-:Y:S01]  /*9c20*/  MUFU.EX2 R145, R145 ;  /* 0x0000009100917308 */ /* 0x000fe20000000800 */
[----:B----4-:R-:W-:Y:S01]  /*9c30*/  F2FP.PACK_AB R4, R148, R149 ;  /* 0x000000959404723e */ /* 0x010fe200000000ff */
[----:B------:R-:W-:Y:S01]  /*9c40*/  LDSM.16.MT88.4 R20, [R190+0x14800] ;  /* 0x01480000be14783b */ /* 0x000fe20000004200 */
[--C-:B------:R-:W-:Y:S02]  /*9c50*/  FFMA.FTZ R168, R172, c[0x0][0x23c], -R155.reuse ;  /* 0x00008f00aca87a23 */ /* 0x100fe4000001089b */
[--C-:B------:R-:W-:Y:S02]  /*9c60*/  FFMA.FTZ R175, R166, c[0x0][0x23c], -R155.reuse ;  /* 0x00008f00a6af7a23 */ /* 0x100fe4000001089b */
[----:B------:R-:W-:Y:S01]  /*9c70*/  FFMA.FTZ R170, R170, c[0x0][0x23c], -R155 ;  /* 0x00008f00aaaa7a23 */ /* 0x000fe2000001089b */
[----:B------:R-:W4:Y:S01]  /*9c80*/  MUFU.EX2 R144, R144 ;  /* 0x0000009000907308 */ /* 0x000f220000000800 */
[----:B-----5:R-:W-:Y:S01]  /*9c90*/  F2FP.PACK_AB R6, R146, R147 ;  /* 0x000000939206723e */ /* 0x020fe200000000ff */
[----:B------:R-:W-:-:S02]  /*9ca0*/  FFMA.FTZ R166, R171, c[0x0][0x23c], -R152 ;  /* 0x00008f00aba67a23 */ /* 0x000fc40000010898 */
[--C-:B------:R-:W-:Y:S02]  /*9cb0*/  FFMA.FTZ R169, R169, c[0x0][0x23c], -R152.reuse ;  /* 0x00008f00a9a97a23 */ /* 0x100fe40000010898 */
[--C-:B------:R-:W-:Y:S02]  /*9cc0*/  FFMA.FTZ R167, R167, c[0x0][0x23c], -R152.reuse ;  /* 0x00008f00a7a77a23 */ /* 0x100fe40000010898 */
[----:B------:R-:W-:Y:S01]  /*9cd0*/  MUFU.EX2 R135, R135 ;  /* 0x0000008700877308 */ /* 0x000fe20000000800 */
[--C-:B------:R-:W-:Y:S02]  /*9ce0*/  FFMA.FTZ R172, R165, c[0x0][0x23c], -R152.reuse ;  /* 0x00008f00a5ac7a23 */ /* 0x100fe40000010898 */
[--C-:B------:R-:W-:Y:S02]  /*9cf0*/  FFMA.FTZ R165, R154, c[0x0][0x23c], -R155.reuse ;  /* 0x00008f009aa57a23 */ /* 0x100fe4000001089b */
[--C-:B------:R-:W-:Y:S02]  /*9d00*/  FFMA.FTZ R156, R156, c[0x0][0x23c], -R155.reuse ;  /* 0x00008f009c9c7a23 */ /* 0x100fe4000001089b */
[----:B------:R-:W-:Y:S01]  /*9d10*/  FFMA.FTZ R154, R142, c[0x0][0x23c], -R155 ;  /* 0x00008f008e9a7a23 */ /* 0x000fe2000001089b */
[----:B------:R-:W5:Y:S01]  /*9d20*/  MUFU.EX2 R150, R150 ;  /* 0x0000009600967308 */ /* 0x000f620000000800 */
[----:B----4-:R-:W-:Y:S01]  /*9d30*/  F2FP.PACK_AB R5, R144, R145 ;  /* 0x000000919005723e */ /* 0x010fe200000000ff */
[----:B------:R-:W-:-:S02]  /*9d40*/  FFMA.FTZ R153, R153, c[0x0][0x23c], -R152 ;  /* 0x00008f0099997a23 */ /* 0x000fc40000010898 */
[--C-:B------:R-:W-:Y:S02]  /*9d50*/  FFMA.FTZ R174, R141, c[0x0][0x23c], -R152.reuse ;  /* 0x00008f008dae7a23 */ /* 0x100fe40000010898 */
[--C-:B------:R-:W-:Y:S02]  /*9d60*/  FFMA.FTZ R171, R143, c[0x0][0x23c], -R152.reuse ;  /* 0x00008f008fab7a23 */ /* 0x100fe40000010898 */
[----:B------:R-:W4:Y:S01]  /*9d70*/  MUFU.EX2 R3, R3 ;  /* 0x0000000300037308 */ /* 0x000f220000000800 */
[----:B------:R-:W-:Y:S02]  /*9d80*/  FFMA.FTZ R155, R140, c[0x0][0x23c], -R155 ;  /* 0x00008f008c9b7a23 */ /* 0x000fe4000001089b */
[----:B------:R-:W-:Y:S01]  /*9d90*/  FFMA.FTZ R152, R151, c[0x0][0x23c], -R152 ;  /* 0x00008f0097987a23 */ /* 0x000fe20000010898 */
[----:B------:R-:W-:Y:S04]  /*9da0*/  LDSM.16.MT88.4 R140, [R190+0x13800] ;  /* 0x01380000be8c783b */ /* 0x000fe80000004200 */
[----:B------:R-:W1:Y:S01]  /*9db0*/  MUFU.EX2 R2, R2 ;  /* 0x0000000200027308 */ /* 0x000e620000000800 */
[----:B-----5:R-:W-:Y:S01]  /*9dc0*/  F2FP.PACK_AB R7, R150, R135 ;  /* 0x000000879607723e */ /* 0x020fe200000000ff */
[----:B----4-:R-:W-:-:S06]  /*9dd0*/  FMUL.FTZ R36, R36, R3 ;  /* 0x0000000324247220 */ /* 0x010fcc0000410000 */
[----:B------:R-:W-:Y:S01]  /*9de0*/  MUFU.EX2 R157, R157 ;  /* 0x0000009d009d7308 */ /* 0x000fe20000000800 */
[-C--:B------:R-:W-:Y:S02]  /*9df0*/  FMUL.FTZ R37, R37, R3.reuse ;  /* 0x0000000325257220 */ /* 0x080fe40000410000 */
[-C--:B------:R-:W-:Y:S02]  /*9e00*/  FMUL.FTZ R40, R40, R3.reuse ;  /* 0x0000000328287220 */ /* 0x080fe40000410000 */
[----:B------:R-:W-:Y:S02]  /*9e10*/  FMUL.FTZ R41, R41, R3 ;  /* 0x0000000329297220 */ /* 0x000fe40000410000 */
[-C--:B-1----:R-:W-:Y:S01]  /*9e20*/  FMUL.FTZ R38, R38, R2.reuse ;  /* 0x0000000226267220 */ /* 0x082fe20000410000 */
        /* <DEDUP_REMOVED lines=12> */
[----:B------:R-:W4:Y:S01]  /*9ef0*/  LDSM.16.MT88.4 R12, [R192+0x14000] ;  /* 0x01400000c00c783b */ /* 0x000f220000004200 */
[----:B------:R-:W-:Y:S01]  /*9f00*/  FMUL.FTZ R125, R125, R3 ;  /* 0x000000037d7d7220 */ /* 0x000fe20000410000 */
[----:B------:R-:W-:Y:S01]  /*9f10*/  MUFU.EX2 R160, R160 ;  /* 0x000000a000a07308 */ /* 0x000fe20000000800 */
        /* <DEDUP_REMOVED lines=10> */
[----:B------:R-:W-:Y:S01]  /*9fc0*/  FMUL.FTZ R49, R49, R3 ;  /* 0x0000000331317220 */ /* 0x000fe20000410000 */
[----:B------:R-:W2:Y:S01]  /*9fd0*/  LDSM.16.MT88.4 R16, [R188+0x12000] ;  /* 0x01200000bc10783b */ /* 0x000ea20000004200 */
        /* <DEDUP_REMOVED lines=16> */
[C---:B----4-:R-:W-:Y:S01]  /*a0e0*/  HMMA.16816.F32 R60, R4.reuse, R12, R60 ;  /* 0x0000000c043c723c */ /* 0x050fe2000000183c */
[-C--:B------:R-:W-:Y:S02]  /*a0f0*/  FMUL.FTZ R52, R52, R3.reuse ;  /* 0x0000000334347220 */ /* 0x080fe40000410000 */
[-C--:B------:R-:W-:Y:S02]  /*a100*/  FMUL.FTZ R53, R53, R3.reuse ;  /* 0x0000000335357220 */ /* 0x080fe40000410000 */
[-C--:B------:R-:W-:Y:S01]  /*a110*/  FMUL.FTZ R54, R54, R2.reuse ;  /* 0x0000000236367220 */ /* 0x080fe20000410000 */
[----:B------:R-:W-:Y:S01]  /*a120*/  MUFU.EX2 R170, R170 ;  /* 0x000000aa00aa7308 */ /* 0x000fe20000000800 */
[----:B------:R-:W-:Y:S01]  /*a130*/  FMUL.FTZ R55, R55, R2 ;  /* 0x0000000237377220 */ /* 0x000fe20000410000 */
[----:B------:R-:W-:Y:S01]  /*a140*/  HMMA.16816.F32 R64, R4, R14, R64 ;  /* 0x0000000e0440723c */ /* 0x000fe20000001840 */
[----:B------:R-:W4:Y:S01]  /*a150*/  LDSM.16.MT88.4 R12, [R188+0x14000] ;  /* 0x01400000bc0c783b */ /* 0x000f220000004200 */
[----:B------:R-:W-:-:S02]  /*a160*/  FMUL.FTZ R56, R56, R3 ;  /* 0x0000000338387220 */ /* 0x000fc40000410000 */
[-C--:B------:R-:W-:Y:S02]  /*a170*/  FMUL.FTZ R57, R57, R3.reuse ;  /* 0x0000000339397220 */ /* 0x080fe40000410000 */
[-C--:B------:R-:W-:Y:S01]  /*a180*/  FMUL.FTZ R58, R58, R2.reuse ;  /* 0x000000023a3a7220 */ /* 0x080fe20000410000 */
[----:B------:R-:W-:Y:S01]  /*a190*/  MUFU.EX2 R173, R173 ;  /* 0x000000ad00ad7308 */ /* 0x000fe20000000800 */
[-C--:B------:R-:W-:Y:S02]  /*a1a0*/  FMUL.FTZ R59, R59, R2.reuse ;  /* 0x000000023b3b7220 */ /* 0x080fe40000410000 */
        /* <DEDUP_REMOVED lines=8> */
[-C--:B------:R-:W-:Y:S01]  /*a230*/  FMUL.FTZ R73, R73, R3.reuse ;  /* 0x0000000349497220 */ /* 0x080fe20000410000 */
[----:B------:R-:W2:Y:S01]  /*a240*/  LDSM.16.MT88.4 R16, [R189+0x14000] ;  /* 0x01400000bd10783b */ /* 0x000ea20000004200 */
[-C--:B------:R-:W-:Y:S01]  /*a250*/  FMUL.FTZ R74, R74, R2.reuse ;  /* 0x000000024a4a7220 */ /* 0x080fe20000410000 */
[----:B------:R-:W-:Y:S01]  /*a260*/  MUFU.EX2 R175, R175 ;  /* 0x000000af00af7308 */ /* 0x000fe20000000800 */
[----:B------:R-:W-:Y:S02]  /*a270*/  FMUL.FTZ R75, R75, R2 ;  /* 0x000000024b4b7220 */ /* 0x000fe40000410000 */
[-C--:B------:R-:W-:Y:S01]  /*a280*/  FMUL.FTZ R84, R84, R3.reuse ;  /* 0x0000000354547220 */ /* 0x080fe20000410000 */
[----:B---3--:R-:W-:Y:S01]  /*a290*/  HMMA.16816.F32 R68, R4, R8, R68 ;  /* 0x000000080444723c */ /* 0x008fe20000001844 */
[----:B------:R-:W-:-:S02]  /*a2a0*/  FMUL.FTZ R85, R85, R3 ;  /* 0x0000000355557220 */ /* 0x000fc40000410000 */
[-C--:B------:R-:W-:Y:S01]  /*a2b0*/  FMUL.FTZ R86, R86, R2.reuse ;  /* 0x0000000256567220 */ /* 0x080fe20000410000 */
[----:B------:R-:W3:Y:S01]  /*a2c0*/  MUFU.EX2 R166, R166 ;  /* 0x000000a600a67308 */ /* 0x000ee20000000800 */
        /* <DEDUP_REMOVED lines=19> */
[----:B------:R-:W1:Y:S01]  /*a400*/  MUFU.EX2 R172, R172 ;  /* 0x000000ac00ac7308 */ /* 0x000e620000000800 */
        /* <DEDUP_REMOVED lines=74> */
[----:B----4-:R-:W-:Y:S01]  /*a8b0*/  HMMA.16816.F32 R128, R4, R12, R128 ;  /* 0x0000000c0480723c */ /* 0x010fe20000001880 */
[----:B------:R-:W-:Y:S02]  /*a8c0*/  FADD.FTZ R3, R160, R159 ;  /* 0x0000009fa0037221 */ /* 0x000fe40000010000 */
[----:B------:R-:W-:-:S04]  /*a8d0*/  FADD.FTZ R163, R163, R162 ;  /* 0x000000a2a3a37221 */ /* 0x000fc80000010000 */
[----:B---3--:R-:W-:Y:S01]  /*a8e0*/  FADD.FTZ R2, R166, R163 ;  /* 0x000000a3a6027221 */ /* 0x008fe20000010000 */
[----:B------:R-:W-:Y:S01]  /*a8f0*/  HMMA.16816.F32 R124, R4, R14, R124 ;  /* 0x0000000e047c723c */ /* 0x000fe2000000187c */
[----:B------:R-:W1:Y:S02]  /*a900*/  LDSM.16.MT88.4 R12, [R192+0x16800] ;  /* 0x01680000c00c783b */ /* 0x000e640000004200 */
[----:B------:R-:W-:-:S05]  /*a910*/  FADD.FTZ R2, R169, R2 ;  /* 0x00000002a9027221 */ /* 0x000fca0000010000 */
        /* <DEDUP_REMOVED lines=35> */
[----:B------:R-:W-:-:S02]  /*ab50*/  F2FP.PACK_AB R5, R169, R166 ;  /* 0x000000a6a905723e */ /* 0x000fc400000000ff */
[----:B------:R-:W-:Y:S01]  /*ab60*/  F2FP.PACK_AB R6, R175, R168 ;  /* 0x000000a8af06723e */ /* 0x000fe200000000ff */
[----:B------:R-:W-:Y:S01]  /*ab70*/  FADD.FTZ R173, R173, R170 ;  /* 0x000000aaadad7221 */ /* 0x000fe20000010000 */
[----:B------:R-:W-:Y:S01]  /*ab80*/  F2FP.PACK_AB R7, R172, R167 ;  /* 0x000000a7ac07723e */ /* 0x000fe200000000ff */
[----:B------:R-:W-:Y:S02]  /*ab90*/  FADD.FTZ R167, R167, R2 ;  /* 0x00000002a7a77221 */ /* 0x000fe40000010000 */
[----:B------:R-:W-:Y:S02]  /*aba0*/  FADD.FTZ R168, R168, R173 ;  /* 0x000000ada8a87221 */ /* 0x000fe40000010000 */
[----:B------:R-:W-:Y:S02]  /*abb0*/  FADD.FTZ R172, R172, R167 ;  /* 0x000000a7acac7221 */ /* 0x000fe40000010000 */
[----:B-1----:R-:W-:Y:S01]  /*abc0*/  HMMA.16816.F32 R128, R4, R12, R128 ;  /* 0x0000000c0480723c */ /* 0x002fe20000001880 */
[----:B------:R-:W-:-:S07]  /*abd0*/  FADD.FTZ R175, R175, R168 ;  /* 0x000000a8afaf7221 */ /* 0x000fce0000010000 */
        /* <DEDUP_REMOVED lines=9> */
[C---:B-1----:R-:W-:Y:S08]  /*ac70*/  HMMA.16816.F32 R84, R4.reuse, R12, R84 ;  /* 0x0000000c0454723c */ /* 0x042ff00000001854 */
[C---:B------:R-:W-:Y:S01]  /*ac80*/  HMMA.16816.F32 R88, R4.reuse, R14, R88 ;  /* 0x0000000e0458723c */ /* 0x040fe20000001858 */
[----:B------:R-:W1:Y:S07]  /*ac90*/  LDSM.16.MT88.4 R12, [R188+0x17000] ;  /* 0x01700000bc0c783b */ /* 0x000e6e0000004200 */
[C---:B------:R-:W-:Y:S01]  /*aca0*/  HMMA.16816.F32 R80, R4.reuse, R18, R80 ;  /* 0x000000120450723c */ /* 0x040fe20000001850 */
[----:B------:R-:W2:Y:S07]  /*acb0*/  LDSM.16.MT88.4 R16, [R189+0x17000] ;  /* 0x01700000bd10783b */ /* 0x000eae0000004200 */
[C---:B----4-:R-:W-:Y:S08]  /*acc0*/  HMMA.16816.F32 R92, R4.reuse, R8, R92 ;  /* 0x00000008045c723c */ /* 0x050ff0000000185c */
        /* <DEDUP_REMOVED lines=17> */
[C---:B--2---:R-:W-:Y:S08]  /*ade0*/  HMMA.16816.F32 R108, R4.reuse, R16, R108 ;  /* 0x00000010046c723c */ /* 0x044ff0000000186c */
        /* <DEDUP_REMOVED lines=14> */
[----:B------:R-:W-:-:S05]  /*aed0*/  FADD.FTZ R215, R152, R171 ;  /* 0x000000ab98d77221 */ /* 0x000fca0000010000 */
        /* <DEDUP_REMOVED lines=20> */
[C---:B----4-:R-:W-:Y:S08]  /*b020*/  HMMA.16816.F32 R100, R4.reuse, R8, R100 ;  /* 0x000000080464723c */ /* 0x050ff00000001864 */
[C---:B------:R-:W-:Y:S08]  /*b030*/  HMMA.16816.F32 R104, R4.reuse, R10, R104 ;  /* 0x0000000a0468723c */ /* 0x040ff00000001868 */
[C---:B---3--:R-:W-:Y:S08]  /*b040*/  HMMA.16816.F32 R108, R4.reuse, R24, R108 ;  /* 0x00000018046c723c */ /* 0x048ff0000000186c */
[C---:B------:R-:W-:Y:S08]  /*b050*/  HMMA.16816.F32 R120, R4.reuse, R26, R120 ;  /* 0x0000001a0478723c */ /* 0x040ff00000001878 */
[C---:B-1----:R-:W-:Y:S08]  /*b060*/  HMMA.16816.F32 R116, R4.reuse, R12, R116 ;  /* 0x0000000c0474723c */ /* 0x042ff00000001874 */
[----:B------:R-:W-:Y:S01]  /*b070*/  HMMA.16816.F32 R112, R4, R14, R112 ;  /* 0x0000000e0470723c */ /* 0x000fe20000001870 */
[----:B------:R-:W-:Y:S05]  /*b080*/  @!UPT UIADD3 URZ, URZ, URZ, URZ ;  /* 0x0000003f3f3ff290 */ /* 0x000fea000fffe03f */
[----:B------:R-:W-:Y:S11]  /*b090*/  @P4 BRA `(.L_x_199) ;  /* 0x0000001000004947 */ /* 0x000ff60003800000 */
.L_x_192:
[----:B------:R-:W-:-:S07]  /*b0a0*/  IADD3 R207, R225, -0x1, RZ ;  /* 0xffffffffe1cf7810 */ /* 0x000fce0007ffe0ff */
.L_x_199:
[----:B------:R-:W-:-:S13]  /*b0b0*/  ISETP.GE.AND P0, PT, R207, RZ, PT ;  /* 0x000000ffcf00720c */ /* 0x000fda0003f06270 */
[----:B------:R-:W-:Y:S05]  /*b0c0*/  @!P0 BRA `(.L_x_200) ;  /* 0x00002ea000008947 */ /* 0x000fea0003800000 */
[----:B------:R-:W-:Y:S01]  /*b0d0*/  IMAD.MOV.U32 R135, RZ, RZ, R132 ;  /* 0x000000ffff877224 */ /* 0x000fe200078e0084 */
[----:B------:R-:W-:Y:S01]  /*b0e0*/  ISETP.GE.AND P4, PT, R212, c[0x0][0x220], PT ;  /* 0x00008800d4007a0c */ /* 0x000fe20003f86270 */
[----:B------:R-:W-:Y:S01]  /*b0f0*/  IMAD.MOV.U32 R3, RZ, RZ, R133 ;  /* 0x000000ffff037224 */ /* 0x000fe200078e0085 */
[----:B------:R-:W-:Y:S01]  /*b100*/  ISETP.GE.AND P3, PT, R205, c[0x0][0x220], PT ;  /* 0x00008800cd007a0c */ /* 0x000fe20003f66270 */
[----:B------:R-:W-:Y:S01]  /*b110*/  IMAD.MOV.U32 R217, RZ, RZ, R223 ;  /* 0x000000ffffd97224 */ /* 0x000fe200078e00df */
[----:B------:R-:W-:Y:S02]  /*b120*/  ISETP.GE.AND P2, PT, R204, c[0x0][0x220], PT ;  /* 0x00008800cc007a0c */ /* 0x000fe40003f46270 */
[----:B------:R-:W-:Y:S01]  /*b130*/  MOV R216, R220 ;  /* 0x000000dc00d87202 */ /* 0x000fe20000000f00 */
[----:B------:R-:W-:Y:S05]  /*b140*/  BRA `(.L_x_201) ;  /* 0x0000036000007947 */ /* 0x000fea0003800000 */
.L_x_203:
[----:B------:R1:W-:Y:S01]  /*b150*/  @P4 STS.128 [R203+0xc000], RZ ;  /* 0x00c000ffcb004388 */ /* 0x0003e20000000c00 */
[----:B------:R-:W-:Y:S04]  /*b160*/  IADD3 R2, R207, -0x1, RZ ;  /* 0xffffffffcf027810 */ /* 0x000fe80007ffe0ff */
[----:B------:R-:W-:Y:S01]  /*b170*/  SHF.R.S32.HI R137, RZ, 0x1f, R2 ;  /* 0x0000001fff897819 */ /* 0x000fe20000011402 */
[----:B------:R-:W-:Y:S04]  /*b180*/  IMAD.WIDE.U32 R138, R2, c[0x0][0x198], RZ ;  /* 0x00006600028a7a25 */ /* 0x000fe800078e00ff */
[----:B------:R-:W-:Y:S01]  /*b190*/  IMAD R137, R137, c[0x0][0x198], RZ ;  /* 0x0000660089897a24 */ /* 0x000fe200078e02ff */
[----:B------:R-:W-:Y:S03]  /*b1a0*/  LEA R133, P1, R138, R208, 0x6 ;  /* 0x000000d08a857211 */ /* 0x000fe600078230ff */
[----:B------:R-:W-:Y:S01]  /*b1b0*/  IMAD R137, R2, c[0x0][0x19c], R137 ;  /* 0x0000670002897a24 */ /* 0x000fe200078e0289 */
[----:B------:R-:W-:Y:S03]  /*b1c0*/  @!P4 LEA R142, P0, R133, c[0x0][0x168], 0x1 ;  /* 0x00005a00858eca11 */ /* 0x000fe600078008ff */
[----:B------:R-:W-:Y:S05]  /*b1d0*/  IMAD.IADD R137, R139, 0x1, R137 ;  /* 0x000000018b897824 */ /* 0x000fea00078e0289 */
[----:B------:R-:W-:Y:S02]  /*b1e0*/  LEA.HI.X R132, R138, R211, R137, 0x6, P1 ;  /* 0x000000d38a847211 */ /* 0x000fe400008f3489 */
[C---:B------:R-:W-:Y:S02]  /*b1f0*/  @!P3 LEA R138, P6, R133.reuse, c[0x0][0x168], 0x1 ;  /* 0x00005a00858aba11 */ /* 0x040fe400078c08ff */
[C-C-:B------:R-:W-:Y:S02]  /*b200*/  @!P4 LEA.HI.X R143, R133.reuse, c[0x0][0x16c], R132.reuse, 0x1, P0 ;  /* 0x00005b00858fca11 */ /* 0x140fe400000f0c84 */
[C-C-:B------:R-:W-:Y:S02]  /*b210*/  @!P3 LEA.HI.X R139, R133.reuse, c[0x0][0x16c], R132.reuse, 0x1, P6 ;  /* 0x00005b00858bba11 */ /* 0x140fe400030f0c84 */
[C---:B------:R-:W-:Y:S01]  /*b220*/  @!P2 LEA R136, P0, R133.reuse, c[0x0][0x168], 0x1 ;  /* 0x00005a008588aa11 */ /* 0x040fe200078008ff */
[----:B------:R-:W-:Y:S01]  /*b230*/  @!PT LDS RZ, [RZ] ;  /* 0x00000000fffff984 */ /* 0x000fe20000000800 */
[----:B------:R-:W-:Y:S01]  /*b240*/  @!PT LDS RZ, [RZ] ;  /* 0x00000000fffff984 */ /* 0x000fe20000000800 */
[----:B------:R-:W-:Y:S01]  /*b250*/  @!PT LDS RZ, [RZ] ;  /* 0x00000000fffff984 */ /* 0x000fe20000000800 */
[----:B------:R1:W-:Y:S01]  /*b260*/  @!P4 LDGSTS.E.BYPASS.LTC128B.128 [R203+0xc000], [R142.64] ;  /* 0x0c0000008ecbcfae */ /* 0x0003e2000b901d4c */
[C---:B------:R-:W-:Y:S02]  /*b270*/  IADD3 R2, P1, R133.reuse, UR10, RZ ;  /* 0x0000000a85027c10 */ /* 0x040fe4000ff3e0ff */
[----:B------:R-:W-:Y:S01]  /*b280*/  @!P2 LEA.HI.X R137, R133, c[0x0][0x16c], R132, 0x1, P0 ;  /* 0x00005b008589aa11 */ /* 0x000fe200000f0c84 */
[----:B------:R1:W-:Y:S01]  /*b290*/  @P3 STS.128 [R203+0xe000], RZ ;  /* 0x00e000ffcb003388 */ /* 0x0003e20000000c00 */
[----:B------:R-:W-:Y:S02]  /*b2a0*/  @!P4 LEA R140, P6, R2, c[0x0][0x168], 0x1 ;  /* 0x00005a00028cca11 */ /* 0x000fe400078c08ff */
        /* <DEDUP_REMOVED lines=9> */
[C---:B------:R-:W-:Y:S01]  /*b340*/  @!P2 LEA R132, P0, R2.reuse, c[0x0][0x168], 0x1 ;  /* 0x00005a000284aa11 */ /* 0x040fe200078008ff */
[----:B------:R-:W-:Y:S01]  /*b350*/  @!PT LDS RZ, [RZ] ;  /* 0x00000000fffff984 */ /* 0x000fe20000000800 */
[----:B------:R-:W-:Y:S01]  /*b360*/  @!PT LDS RZ, [RZ] ;  /* 0x00000000fffff984 */ /* 0x000fe20000000800 */
[----:B------:R-:W-:Y:S01]  /*b370*/  @!PT LDS RZ, [RZ] ;  /* 0x00000000fffff984 */ /* 0x000fe20000000800 */
[----:B------:R1:W-:Y:S03]  /*b380*/  @!P2 LDGSTS.E.BYPASS.LTC128B.128 [R203+0x10000], [R136.64+0x100] ;  /* 0x1000010088cbafae */ /* 0x0003e6000b901d4c */
[----:B------:R-:W-:Y:S01]  /*b390*/  @!P2 LEA.HI.X R133, R2, c[0x0][0x16c], R133, 0x1, P0 ;  /* 0x00005b000285aa11 */ /* 0x000fe200000f0c85 */
        /* <DEDUP_REMOVED lines=17> */
.L_x_201:
        /* <DEDUP_REMOVED lines=25> */
[----:B------:R-:W-:Y:S02]  /*b640*/  @!P2 LEA R218, P0, R133, c[0x0][0x170], 0x1 ;  /* 0x00005c0085daaa11 */ /* 0x000fe400078008ff */
        /* <DEDUP_REMOVED lines=186> */
.L_x_202:
[C---:B------:R-:W-:Y:S01]  /*c1f0*/  LEA R2, R207.reuse, R202, 0x6 ;  /* 0x000000cacf027211 */ /* 0x040fe200078e30ff */
[----:B------:R-:W-:Y:S01]  /*c200*/  LDSM.16.MT88.4 R148, [R192+0x14800] ;  /* 0x01480000c094783b */ /* 0x000fe20000004200 */
[----:B------:R-:W-:Y:S02]  /*c210*/  IADD3 R207, R207, -0x1, RZ ;  /* 0xffffffffcfcf7810 */ /* 0x000fe40007ffe0ff */
[C---:B-1----:R-:W-:Y:S01]  /*c220*/  IADD3 R142, R2.reuse, 0x1, RZ ;  /* 0x00000001028e7810 */ /* 0x042fe20007ffe0ff */
[----:B------:R-:W-:Y:S01]  /*c230*/  I2F R147, R2 ;  /* 0x0000000200937306 */ /* 0x000fe20000201400 */
[C---:B------:R-:W-:Y:S02]  /*c240*/  IADD3 R145, R2.reuse, 0x8, RZ ;  /* 0x0000000802917810 */ /* 0x040fe40007ffe0ff */
[C---:B------:R-:W-:Y:S01]  /*c250*/  IADD3 R136, R2.reuse, 0x9, RZ ;  /* 0x0000000902887810 */ /* 0x040fe20007ffe0ff */
[----:B------:R-:W-:Y:S01]  /*c260*/  LDSM.16.MT88.4 R152, [R190+0x14800] ;  /* 0x01480000be98783b */ /* 0x000fe20000004200 */
[C---:B------:R-:W-:Y:S02]  /*c270*/  IADD3 R143, R2.reuse, 0x10, RZ ;  /* 0x00000010028f7810 */ /* 0x040fe40007ffe0ff */
[C---:B------:R-:W-:Y:S02]  /*c280*/  IADD3 R139, R2.reuse, 0x18, RZ ;  /* 0x00000018028b7810 */ /* 0x040fe40007ffe0ff */
[C---:B------:R-:W-:Y:S01]  /*c290*/  IADD3 R140, R2.reuse, 0x11, RZ ;  /* 0x00000011028c7810 */ /* 0x040fe20007ffe0ff */
[----:B------:R-:W-:Y:S01]  /*c2a0*/  I2F R142, R142 ;  /* 0x0000008e008e7306 */ /* 0x000fe20000201400 */
[C---:B------:R-:W-:Y:S01]  /*c2b0*/  IADD3 R138, R2.reuse, 0x19, RZ ;  /* 0x00000019028a7810 */ /* 0x040fe20007ffe0ff */
[----:B------:R-:W-:Y:S01]  /*c2c0*/  LDSM.16.MT88.4 R156, [R189+0x14800] ;  /* 0x01480000bd9c783b */ /* 0x000fe20000004200 */
[C---:B------:R-:W-:Y:S02]  /*c2d0*/  IADD3 R141, R2.reuse, 0x20, RZ ;  /* 0x00000020028d7810 */ /* 0x040fe40007ffe0ff */
[C---:B------:R-:W-:Y:S02]  /*c2e0*/  IADD3 R134, R2.reuse, 0x21, RZ ;  /* 0x0000002102867810 */ /* 0x040fe40007ffe0ff */
[C---:B------:R-:W-:Y:S02]  /*c2f0*/  IADD3 R137, R2.reuse, 0x28, RZ ;  /* 0x0000002802897810 */ /* 0x040fe40007ffe0ff */
[C---:B------:R-:W-:Y:S01]  /*c300*/  IADD3 R132, R2.reuse, 0x29, RZ ;  /* 0x0000002902847810 */ /* 0x040fe20007ffe0ff */
[----:B------:R-:W-:Y:S01]  /*c310*/  I2F R145, R145 ;  /* 0x0000009100917306 */ /* 0x000fe20000201400 */
[----:B------:R-:W-:Y:S09]  /*c320*/  IADD3 R133, R2, 0x30, RZ ;  /* 0x0000003002857810 */ /* 0x000ff20007ffe0ff */
[----:B------:R-:W-:Y:S10]  /*c330*/  I2F R136, R136 ;  /* 0x0000008800887306 */ /* 0x000ff40000201400 */
        /* <DEDUP_REMOVED lines=8> */
[----:B------:R-:W1:Y:S02]  /*c3c0*/  I2F R133, R133 ;  /* 0x0000008500857306 */ /* 0x000e640000201400 */
[-C--:B-1----:R-:W-:Y:S02]  /*c3d0*/  FFMA.FTZ R30, R133, R0.reuse, R30 ;  /* 0x00000000851e7223 */ /* 0x082fe4000001001e */
[CC--:B------:R-:W-:Y:S02]  /*c3e0*/  FFMA.FTZ R6, R147.reuse, R0.reuse, R6 ;  /* 0x0000000093067223 */ /* 0x0c0fe40000010006 */
[-C--:B------:R-:W-:Y:S02]  /*c3f0*/  FFMA.FTZ R4, R147, R0.reuse, R4 ;  /* 0x0000000093047223 */ /* 0x080fe40000010004 */
[CC--:B------:R-:W-:Y:S02]  /*c400*/  FFMA.FTZ R7, R142.reuse, R0.reuse, R7 ;  /* 0x000000008e077223 */ /* 0x0c0fe40000010007 */
[-C--:B------:R-:W-:Y:S01]  /*c410*/  FFMA.FTZ R5, R142, R0.reuse, R5 ;  /* 0x000000008e057223 */ /* 0x080fe20000010005 */
[----:B------:R-:W-:Y:S01]  /*c420*/  FMNMX.FTZ R142, R6, R135, !PT ;  /* 0x00000087068e7209 */ /* 0x000fe20007810000 */
[CC--:B------:R-:W-:Y:S02]  /*c430*/  FFMA.FTZ R10, R145.reuse, R0.reuse, R10 ;  /* 0x00000000910a7223 */ /* 0x0c0fe4000001000a */
[----:B------:R-:W-:Y:S01]  /*c440*/  FFMA.FTZ R8, R145, R0, R8 ;  /* 0x0000000091087223 */ /* 0x000fe20000010008 */
[----:B------:R-:W-:Y:S01]  /*c450*/  FMNMX.FTZ R145, R7, R142, !PT ;  /* 0x0000008e07917209 */ /* 0x000fe20007810000 */
[-C--:B------:R-:W-:Y:S01]  /*c460*/  FFMA.FTZ R11, R136, R0.reuse, R11 ;  /* 0x00000000880b7223 */ /* 0x080fe2000001000b */
[----:B------:R-:W-:Y:S01]  /*c470*/  FMNMX.FTZ R142, R4, R3, !PT ;  /* 0x00000003048e7209 */ /* 0x000fe20007810000 */
[CC--:B------:R-:W-:Y:S01]  /*c480*/  FFMA.FTZ R14, R143.reuse, R0.reuse, R14 ;  /* 0x000000008f0e7223 */ /* 0x0c0fe2000001000e */
[----:B------:R-:W-:Y:S01]  /*c490*/  FMNMX.FTZ R144, R10, R145, !PT ;  /* 0x000000910a907209 */ /* 0x000fe20007810000 */
[----:B------:R-:W-:Y:S01]  /*c4a0*/  FFMA.FTZ R12, R143, R0, R12 ;  /* 0x000000008f0c7223 */ /* 0x000fe2000001000c */
[----:B------:R-:W-:Y:S01]  /*c4b0*/  FMNMX.FTZ R147, R5, R142, !PT ;  /* 0x0000008e05937209 */ /* 0x000fe20007810000 */
[CC--:B------:R-:W-:Y:S01]  /*c4c0*/  FFMA.FTZ R16, R139.reuse, R0.reuse, R16 ;  /* 0x000000008b107223 */ /* 0x0c0fe20000010010 */
[----:B------:R-:W-:Y:S01]  /*c4d0*/  IADD3 R143, R2, 0x38, RZ ;  /* 0x00000038028f7810 */ /* 0x000fe20007ffe0ff */
[----:B------:R-:W-:Y:S01]  /*c4e0*/  FFMA.FTZ R18, R139, R0, R18 ;  /* 0x000000008b127223 */ /* 0x000fe20000010012 */
[----:B------:R-:W-:Y:S01]  /*c4f0*/  FMNMX.FTZ R145, R11, R144, !PT ;  /* 0x000000900b917209 */ /* 0x000fe20007810000 */
[-C--:B------:R-:W-:Y:S01]  /*c500*/  FFMA.FTZ R9, R136, R0.reuse, R9 ;  /* 0x0000000088097223 */ /* 0x080fe20000010009 */
[----:B------:R-:W-:Y:S01]  /*c510*/  FMNMX.FTZ R142, R8, R147, !PT ;  /* 0x00000093088e7209 */ /* 0x000fe20007810000 */
[----:B------:R1:W2:Y:S01]  /*c520*/  I2F R139, R143 ;  /* 0x0000008f008b7306 */ /* 0x0002a20000201400 */
[-C--:B------:R-:W-:Y:S01]  /*c530*/  FFMA.FTZ R15, R140, R0.reuse, R15 ;  /* 0x000000008c0f7223 */ /* 0x080fe2000001000f */
[----:B------:R-:W-:Y:S01]  /*c540*/  IADD3 R136, R2, 0x31, RZ ;  /* 0x0000003102887810 */ /* 0x000fe20007ffe0ff */
[-C--:B------:R-:W-:Y:S01]  /*c550*/  FFMA.FTZ R13, R140, R0.reuse, R13 ;  /* 0x000000008c0d7223 */ /* 0x080fe2000001000d */
[----:B------:R-:W-:Y:S01]  /*c560*/  FMNMX.FTZ R140, R14, R145, !PT ;  /* 0x000000910e8c7209 */ /* 0x000fe20007810000 */
[C---:B------:R-:W-:Y:S01]  /*c570*/  FFMA.FTZ R19, R138.reuse, R0, R19 ;  /* 0x000000008a137223 */ /* 0x040fe20000010013 */
[----:B------:R-:W-:Y:S01]  /*c580*/  FMNMX.FTZ R145, R9, R142, !PT ;  /* 0x0000008e09917209 */ /* 0x000fe20007810000 */
[----:B------:R-:W-:Y:S01]  /*c590*/  FFMA.FTZ R17, R138, R0, R17 ;  /* 0x000000008a117223 */ /* 0x000fe20000010011 */
[----:B------:R-:W-:Y:S01]  /*c5a0*/  FMNMX.FTZ R147, R15, R140, !PT ;  /* 0x0000008c0f937209 */ /* 0x000fe20007810000 */
[-C--:B------:R-:W-:Y:S01]  /*c5b0*/  FFMA.FTZ R22, R141, R0.reuse, R22 ;  /* 0x000000008d167223 */ /* 0x080fe20000010016 */
[----:B------:R-:W-:Y:S01]  /*c5c0*/  FMNMX.FTZ R138, R12, R145, !PT ;  /* 0x000000910c8a7209 */ /* 0x000fe20007810000 */
[----:B------:R-:W3:Y:S01]  /*c5d0*/  I2F R136, R136 ;  /* 0x0000008800887306 */ /* 0x000ee20000201400 */
[----:B------:R-:W-:Y:S01]  /*c5e0*/  FMNMX.FTZ R140, R18, R147, !PT ;  /* 0x00000093128c7209 */ /* 0x000fe20007810000 */
[----:B------:R-:W-:Y:S01]  /*c5f0*/  FFMA.FTZ R23, R134, R0, R23 ;  /* 0x0000000086177223 */ /* 0x000fe20000010017 */
[----:B------:R-:W-:Y:S01]  /*c600*/  FMNMX.FTZ R145, R13, R138, !PT ;  /* 0x0000008a0d917209 */ /* 0x000fe20007810000 */
[-C--:B------:R-:W-:Y:S01]  /*c610*/  FFMA.FTZ R20, R141, R0.reuse, R20 ;  /* 0x000000008d147223 */ /* 0x080fe20000010014 */
[----:B------:R-:W-:Y:S01]  /*c620*/  IADD3 R2, R2, 0x39, RZ ;  /* 0x0000003902027810 */ /* 0x000fe20007ffe0ff */
[----:B------:R-:W-:Y:S01]  /*c630*/  FFMA.FTZ R26, R137, R0, R26 ;  /* 0x00000000891a7223 */ /* 0x000fe2000001001a */
[----:B------:R-:W-:Y:S01]  /*c640*/  FMNMX.FTZ R147, R19, R140, !PT ;  /* 0x0000008c13937209 */ /* 0x000fe20007810000 */
[-C--:B------:R-:W-:Y:S01]  /*c650*/  FFMA.FTZ R21, R134, R0.reuse, R21 ;  /* 0x0000000086157223 */ /* 0x080fe20000010015 */
[----:B------:R-:W-:Y:S01]  /*c660*/  FMNMX.FTZ R138, R16, R145, !PT ;  /* 0x00000091108a7209 */ /* 0x000fe20007810000 */
[-C--:B------:R-:W-:Y:S01]  /*c670*/  FFMA.FTZ R27, R132, R0.reuse, R27 ;  /* 0x00000000841b7223 */ /* 0x080fe2000001001b */
[----:B------:R-:W4:Y:S01]  /*c680*/  I2F R2, R2 ;  /* 0x0000000200027306 */ /* 0x000f220000201400 */
[----:B------:R-:W-:Y:S01]  /*c690*/  FMNMX.FTZ R140, R22, R147, !PT ;  /* 0x00000093168c7209 */ /* 0x000fe20007810000 */
[----:B------:R-:W-:Y:S01]  /*c6a0*/  FFMA.FTZ R24, R137, R0, R24 ;  /* 0x0000000089187223 */ /* 0x000fe20000010018 */
[----:B------:R-:W-:Y:S01]  /*c6b0*/  FMNMX.FTZ R141, R17, R138, !PT ;  /* 0x0000008a118d7209 */ /* 0x000fe20007810000 */
[----:B------:R-:W-:Y:S01]  /*c6c0*/  FFMA.FTZ R25, R132, R0, R25 ;  /* 0x0000000084197223 */ /* 0x000fe20000010019 */
[----:B-1----:R-:W-:Y:S01]  /*c6d0*/  FMNMX.FTZ R143, R23, R140, !PT ;  /* 0x0000008c178f7209 */ /* 0x002fe20007810000 */
[-C--:B------:R-:W-:Y:S01]  /*c6e0*/  FFMA.FTZ R28, R133, R0.reuse, R28 ;  /* 0x00000000851c7223 */ /* 0x080fe2000001001c */
[----:B------:R-:W-:Y:S01]  /*c6f0*/  FMNMX.FTZ R134, R20, R141, !PT ;  /* 0x0000008d14867209 */ /* 0x000fe20007810000 */
[CC--:B--2---:R-:W-:Y:S01]  /*c700*/  FFMA.FTZ R34, R139.reuse, R0.reuse, R34 ;  /* 0x000000008b227223 */ /* 0x0c4fe20000010022 */
[----:B------:R-:W-:Y:S01]  /*c710*/  FMNMX.FTZ R138, R26, R143, !PT ;  /* 0x0000008f1a8a7209 */ /* 0x000fe20007810000 */
[----:B------:R-:W-:Y:S01]  /*c720*/  FFMA.FTZ R32, R139, R0, R32 ;  /* 0x000000008b207223 */ /* 0x000fe20000010020 */
[----:B------:R-:W-:Y:S01]  /*c730*/  FMNMX.FTZ R137, R21, R134, !PT ;  /* 0x0000008615897209 */ /* 0x000fe20007810000 */
[----:B------:R-:W-:Y:S01]  /*c740*/  LDSM.16.MT88.4 R144, [R189+0x12000] ;  /* 0x01200000bd90783b */ /* 0x000fe20000004200 */
[----:B------:R-:W-:Y:S01]  /*c750*/  FMNMX.FTZ R141, R27, R138, !PT ;  /* 0x0000008a1b8d7209 */ /* 0x000fe20007810000 */
[-C--:B---3--:R-:W-:Y:S01]  /*c760*/  FFMA.FTZ R31, R136, R0.reuse, R31 ;  /* 0x00000000881f7223 */ /* 0x088fe2000001001f */
[----:B------:R-:W-:Y:S01]  /*c770*/  FMNMX.FTZ R132, R24, R137, !PT ;  /* 0x0000008918847209 */ /* 0x000fe20007810000 */
[----:B------:R-:W-:Y:S01]  /*c780*/  FFMA.FTZ R29, R136, R0, R29 ;  /* 0x00000000881d7223 */ /* 0x000fe2000001001d */
[----:B------:R-:W-:Y:S02]  /*c790*/  FMNMX.FTZ R134, R30, R141, !PT ;  /* 0x0000008d1e867209 */ /* 0x000fe40007810000 */
[----:B------:R-:W-:Y:S01]  /*c7a0*/  FMNMX.FTZ R137, R25, R132, !PT ;  /* 0x0000008419897209 */ /* 0x000fe20007810000 */
[----:B------:R-:W-:Y:S01]  /*c7b0*/  LDSM.16.MT88.4 R140, [R190+0x12000] ;  /* 0x01200000be8c783b */ /* 0x000fe20000004200 */
[----:B------:R-:W-:Y:S02]  /*c7c0*/  FMNMX.FTZ R133, R31, R134, !PT ;  /* 0x000000861f857209 */ /* 0x000fe40007810000 */
[----:B------:R-:W-:Y:S01]  /*c7d0*/  FMNMX.FTZ R134, R28, R137, !PT ;  /* 0x000000891c867209 */ /* 0x000fe20007810000 */
[-C--:B----4-:R-:W-:Y:S01]  /*c7e0*/  FFMA.FTZ R35, R2, R0.reuse, R35 ;  /* 0x0000000002237223 */ /* 0x090fe20000010023 */
[----:B------:R-:W-:Y:S01]  /*c7f0*/  FMNMX.FTZ R132, R34, R133, !PT ;  /* 0x0000008522847209 */ /* 0x000fe20007810000 */
[----:B------:R-:W-:Y:S01]  /*c800*/  FFMA.FTZ R33, R2, R0, R33 ;  /* 0x0000000002217223 */ /* 0x000fe20000010021 */
[----:B------:R-:W-:Y:S02]  /*c810*/  FMNMX.FTZ R133, R29, R134, !PT ;  /* 0x000000861d857209 */ /* 0x000fe40007810000 */
[----:B------:R-:W-:Y:S02]  /*c820*/  FMNMX.FTZ R139, R35, R132, !PT ;  /* 0x00000084238b7209 */ /* 0x000fe40007810000 */
[----:B------:R-:W-:Y:S03]  /*c830*/  FMNMX.FTZ R132, R32, R133, !PT ;  /* 0x0000008520847209 */ /* 0x000fe60007810000 */
[----:B------:R-:W1:Y:S01]  /*c840*/  SHFL.BFLY PT, R2, R139, 0x2, 0x1f ;  /* 0x0c401f008b027f89 */ /* 0x000e6200000e0000 */
[----:B------:R-:W-:Y:S07]  /*c850*/  FMNMX.FTZ R138, R33, R132, !PT ;  /* 0x00000084218a7209 */ /* 0x000fee0007810000 */
[----:B------:R-:W2:Y:S01]  /*c860*/  SHFL.BFLY PT, R133, R138, 0x2, 0x1f ;  /* 0x0c401f008a857f89 */ /* 0x000ea200000e0000 */
[----:B-1----:R-:W-:Y:S07]  /*c870*/  FMNMX.FTZ R137, R139, R2, !PT ;  /* 0x000000028b897209 */ /* 0x002fee0007810000 */
[----:B------:R-:W1:Y:S01]  /*c880*/  SHFL.BFLY PT, R132, R137, 0x1, 0x1f ;  /* 0x0c201f0089847f89 */ /* 0x000e6200000e0000 */
[----:B--2---:R-:W-:Y:S07]  /*c890*/  FMNMX.FTZ R136, R138, R133, !PT ;  /* 0x000000858a887209 */ /* 0x004fee0007810000 */
        /* <DEDUP_REMOVED lines=10> */
[----:B------:R-:W1:Y:S01]  /*c940*/  LDSM.16.MT88.4 R136, [R192+0x12000] ;  /* 0x01200000c088783b */ /* 0x000e620000004200 */
[----:B------:R-:W-:Y:S02]  /*c950*/  FADD.FTZ R134, -R133, R3 ;  /* 0x0000000385867221 */ /* 0x000fe40000010100 */
[--C-:B------:R-:W-:Y:S01]  /*c960*/  FFMA.FTZ R165, R6, c[0x0][0x23c], -R167.reuse ;  /* 0x00008f0006a57a23 */ /* 0x100fe200000108a7 */
[----:B------:R-:W-:Y:S01]  /*c970*/  FSEL R166, R166, RZ, P0 ;  /* 0x000000ffa6a67208 */ /* 0x000fe20000000000 */
[--C-:B------:R-:W-:Y:S01]  /*c980*/  FFMA.FTZ R160, R7, c[0x0][0x23c], -R167.reuse ;  /* 0x00008f0007a07a23 */ /* 0x100fe200000108a7 */
[----:B------:R-:W2:Y:S01]  /*c990*/  MUFU.EX2 R2, R2 ;  /* 0x0000000200027308 */ /* 0x000ea20000000800 */
[--C-:B------:R-:W-:Y:S02]  /*c9a0*/  FFMA.FTZ R135, R10, c[0x0][0x23c], -R167.reuse ;  /* 0x00008f000a877a23 */ /* 0x100fe400000108a7 */
[--C-:B------:R-:W-:Y:S02]  /*c9b0*/  FFMA.FTZ R164, R4, c[0x0][0x23c], -R166.reuse ;  /* 0x00008f0004a47a23 */ /* 0x100fe400000108a6 */
[--C-:B------:R-:W-:Y:S02]  /*c9c0*/  FFMA.FTZ R163, R5, c[0x0][0x23c], -R166.reuse ;  /* 0x00008f0005a37a23 */ /* 0x100fe400000108a6 */
[--C-:B------:R-:W-:Y:S02]  /*c9d0*/  FFMA.FTZ R162, R8, c[0x0][0x23c], -R166.reuse ;  /* 0x00008f0008a27a23 */ /* 0x100fe400000108a6 */
[--C-:B------:R-:W-:Y:S01]  /*c9e0*/  FFMA.FTZ R161, R9, c[0x0][0x23c], -R166.reuse ;  /* 0x00008f0009a17a23 */ /* 0x100fe200000108a6 */
[----:B------:R-:W-:Y:S01]  /*c9f0*/  MUFU.EX2 R165, R165 ;  /* 0x000000a500a57308 */ /* 0x000fe20000000800 */
[----:B------:R-:W-:Y:S02]  /*ca00*/  FMUL.FTZ R3, R134, c[0x0][0x23c] ;  /* 0x00008f0086037a20 */ /* 0x000fe40000410000 */
[--C-:B------:R-:W-:Y:S02]  /*ca10*/  FFMA.FTZ R134, R11, c[0x0][0x23c], -R167.reuse ;  /* 0x00008f000b867a23 */ /* 0x100fe400000108a7 */
[--C-:B------:R-:W-:Y:S02]  /*ca20*/  FFMA.FTZ R218, R30, c[0x0][0x23c], -R167.reuse ;  /* 0x00008f001eda7a23 */ /* 0x100fe400000108a7 */
[--C-:B------:R-:W-:Y:S02]  /*ca30*/  FFMA.FTZ R219, R31, c[0x0][0x23c], -R167.reuse ;  /* 0x00008f001fdb7a23 */ /* 0x100fe400000108a7 */
[--C-:B------:R-:W-:Y:S01]  /*ca40*/  FFMA.FTZ R220, R34, c[0x0][0x23c], -R167.reuse ;  /* 0x00008f0022dc7a23 */ /* 0x100fe200000108a7 */
[----:B------:R-:W3:Y:S01]  /*ca50*/  MUFU.EX2 R3, R3 ;  /* 0x0000000300037308 */ /* 0x000ee20000000800 */
[--C-:B------:R-:W-:Y:S02]  /*ca60*/  FFMA.FTZ R221, R28, c[0x0][0x23c], -R166.reuse ;  /* 0x00008f001cdd7a23 */ /* 0x100fe400000108a6 */
[--C-:B------:R-:W-:Y:S02]  /*ca70*/  FFMA.FTZ R222, R29, c[0x0][0x23c], -R166.reuse ;  /* 0x00008f001dde7a23 */ /* 0x100fe400000108a6 */
[C---:B--2---:R-:W-:Y:S01]  /*ca80*/  FMUL.FTZ R6, R2.reuse, R130 ;  /* 0x0000008202067220 */ /* 0x044fe20000410000 */
[----:B------:R-:W-:Y:S01]  /*ca90*/  LDSM.16.MT88.4 R28, [R190+0x13800] ;  /* 0x01380000be1c783b */ /* 0x000fe20000004200 */
[C---:B------:R-:W-:Y:S02]  /*caa0*/  FMUL.FTZ R7, R2.reuse, R131 ;  /* 0x0000008302077220 */ /* 0x040fe40000410000 */
[C---:B------:R-:W-:Y:S01]  /*cab0*/  FMUL.FTZ R10, R2.reuse, R126 ;  /* 0x0000007e020a7220 */ /* 0x040fe20000410000 */
[----:B------:R-:W2:Y:S01]  /*cac0*/  MUFU.EX2 R160, R160 ;  /* 0x000000a000a07308 */ /* 0x000ea20000000800 */
[C---:B------:R-:W-:Y:S02]  /*cad0*/  FMUL.FTZ R11, R2.reuse, R127 ;  /* 0x0000007f020b7220 */ /* 0x040fe40000410000 */
[C---:B------:R-:W-:Y:S02]  /*cae0*/  FMUL.FTZ R38, R2.reuse, R38 ;  /* 0x0000002602267220 */ /* 0x040fe40000410000 */
[C---:B------:R-:W-:Y:S02]  /*caf0*/  FMUL.FTZ R39, R2.reuse, R39 ;  /* 0x0000002702277220 */ /* 0x040fe40000410000 */
[C---:B------:R-:W-:Y:S02]  /*cb00*/  FMUL.FTZ R42, R2.reuse, R42 ;  /* 0x0000002a022a7220 */ /* 0x040fe40000410000 */
[----:B------:R-:W-:Y:S01]  /*cb10*/  FMUL.FTZ R43, R2, R43 ;  /* 0x0000002b022b7220 */ /* 0x000fe20000410000 */
[----:B------:R-:W-:Y:S01]  /*cb20*/  MUFU.EX2 R135, R135 ;  /* 0x0000008700877308 */ /* 0x000fe20000000800 */
[--C-:B------:R-:W-:Y:S02]  /*cb30*/  FFMA.FTZ R223, R32, c[0x0][0x23c], -R166.reuse ;  /* 0x00008f0020df7a23 */ /* 0x100fe400000108a6 */
[----:B------:R-:W-:Y:S02]  /*cb40*/  FMUL.FTZ R46, R2, R46 ;  /* 0x0000002e022e7220 */ /* 0x000fe40000410000 */
[C---:B---3--:R-:W-:Y:S02]  /*cb50*/  FMUL.FTZ R4, R3.reuse, R128 ;  /* 0x0000008003047220 */ /* 0x048fe40000410000 */
[C---:B------:R-:W-:Y:S02]  /*cb60*/  FMUL.FTZ R5, R3.reuse, R129 ;  /* 0x0000008103057220 */ /* 0x040fe40000410000 */
[C---:B------:R-:W-:Y:S01]  /*cb70*/  FMUL.FTZ R8, R3.reuse, R124 ;  /* 0x0000007c03087220 */ /* 0x040fe20000410000 */
[----:B------:R-:W3:Y:S01]  /*cb80*/  MUFU.EX2 R134, R134 ;  /* 0x0000008600867308 */ /* 0x000ee20000000800 */
[C---:B------:R-:W-:Y:S02]  /*cb90*/  FMUL.FTZ R9, R3.reuse, R125 ;  /* 0x0000007d03097220 */ /* 0x040fe40000410000 */
[----:B------:R-:W4:Y:S01]  /*cba0*/  LDSM.16.MT88.4 R124, [R188+0x12000] ;  /* 0x01200000bc7c783b */ /* 0x000f220000004200 */
[----:B--2---:R-:W-:Y:S01]  /*cbb0*/  F2FP.PACK_AB R129, R160, R165 ;  /* 0x000000a5a081723e */ /* 0x004fe200000000ff */
[C---:B------:R-:W-:Y:S02]  /*cbc0*/  FMUL.FTZ R36, R3.reuse, R36 ;  /* 0x0000002403247220 */ /* 0x040fe40000410000 */
[C---:B------:R-:W-:Y:S02]  /*cbd0*/  FMUL.FTZ R37, R3.reuse, R37 ;  /* 0x0000002503257220 */ /* 0x040fe40000410000 */
[C---:B------:R-:W-:Y:S01]  /*cbe0*/  FMUL.FTZ R40, R3.reuse, R40 ;  /* 0x0000002803287220 */ /* 0x040fe20000410000 */
[----:B------:R-:W-:Y:S01]  /*cbf0*/  MUFU.EX2 R164, R164 ;  /* 0x000000a400a47308 */ /* 0x000fe20000000800 */
[C---:B------:R-:W-:Y:S02]  /*cc00*/  FMUL.FTZ R41, R3.reuse, R41 ;  /* 0x0000002903297220 */ /* 0x040fe40000410000 */
[C---:B------:R-:W-:Y:S02]  /*cc10*/  FMUL.FTZ R47, R2.reuse, R47 ;  /* 0x0000002f022f7220 */ /* 0x040fe40000410000 */
[C---:B------:R-:W-:Y:S02]  /*cc20*/  FMUL.FTZ R44, R3.reuse, R44 ;  /* 0x0000002c032c7220 */ /* 0x040fe40000410000 */
[C---:B------:R-:W-:Y:S02]  /*cc30*/  FMUL.FTZ R45, R3.reuse, R45 ;  /* 0x0000002d032d7220 */ /* 0x040fe40000410000 */
[C---:B------:R-:W-:Y:S01]  /*cc40*/  FMUL.FTZ R50, R2.reuse, R50 ;  /* 0x0000003202327220 */ /* 0x040fe20000410000 */
[----:B------:R-:W2:Y:S01]  /*cc50*/  MUFU.EX2 R163, R163 ;  /* 0x000000a300a37308 */ /* 0x000ea20000000800 */
[----:B------:R-:W-:Y:S02]  /*cc60*/  FMUL.FTZ R51, R2, R51 ;  /* 0x0000003302337220 */ /* 0x000fe40000410000 */
[C---:B------:R-:W-:Y:S01]  /*cc70*/  FMUL.FTZ R48, R3.reuse, R48 ;  /* 0x0000003003307220 */ /* 0x040fe20000410000 */
[----:B---3--:R-:W-:Y:S01]  /*cc80*/  F2FP.PACK_AB R131, R134, R135 ;  /* 0x000000878683723e */ /* 0x008fe200000000ff */
        /* <DEDUP_REMOVED lines=9> */
[----:B------:R-:W3:Y:S01]  /*cd20*/  MUFU.EX2 R161, R161 ;  /* 0x000000a100a17308 */ /* 0x000ee20000000800 */
[----:B------:R-:W-:Y:S02]  /*cd30*/  FMUL.FTZ R57, R3, R57 ;  /* 0x0000003903397220 */ /* 0x000fe40000410000 */
[C---:B------:R-:W-:Y:S01]  /*cd40*/  FMUL.FTZ R62, R2.reuse, R62 ;  /* 0x0000003e023e7220 */ /* 0x040fe20000410000 */
        /* <DEDUP_REMOVED lines=13> */
[----:B---3--:R-:W-:Y:S01]  /*ce20*/  F2FP.PACK_AB R130, R161, R162 ;  /* 0x000000a2a182723e */ /* 0x008fe200000000ff */
[C---:B------:R-:W-:Y:S02]  /*ce30*/  FMUL.FTZ R69, R3.reuse, R69 ;  /* 0x0000004503457220 */ /* 0x040fe40000410000 */
[C---:B------:R-:W-:Y:S02]  /*ce40*/  FMUL.FTZ R74, R2.reuse, R74 ;  /* 0x0000004a024a7220 */ /* 0x040fe40000410000 */
[C---:B------:R-:W-:Y:S01]  /*ce50*/  FMUL.FTZ R75, R2.reuse, R75 ;  /* 0x0000004b024b7220 */ /* 0x040fe20000410000 */
[----:B------:R-:W-:Y:S01]  /*ce60*/  MUFU.EX2 R220, R220 ;  /* 0x000000dc00dc7308 */ /* 0x000fe20000000800 */
[C---:B-1----:R-:W-:Y:S05]  /*ce70*/  HMMA.16816.F32 R4, R128.reuse, R136, R4 ;  /* 0x000000888004723c */ /* 0x042fea0000001804 */
[C---:B------:R-:W-:Y:S02]  /*ce80*/  FMUL.FTZ R72, R3.reuse, R72 ;  /* 0x0000004803487220 */ /* 0x040fe40000410000 */
[C---:B------:R-:W-:Y:S01]  /*ce90*/  FMUL.FTZ R73, R3.reuse, R73 ;  /* 0x0000004903497220 */ /* 0x040fe20000410000 */
[C---:B------:R-:W-:Y:S01]  /*cea0*/  HMMA.16816.F32 R8, R128.reuse, R138, R8 ;  /* 0x0000008a8008723c */ /* 0x040fe20000001808 */
[----:B------:R-:W1:Y:S01]  /*ceb0*/  LDSM.16.MT88.4 R136, [R192+0x14000] ;  /* 0x01400000c088783b */ /* 0x000e620000004200 */
[----:B------:R-:W-:Y:S02]  /*cec0*/  MUFU.EX2 R221, R221 ;  /* 0x000000dd00dd7308 */ /* 0x000fe40000000800 */
[C---:B------:R-:W-:Y:S02]  /*ced0*/  FMUL.FTZ R78, R2.reuse, R78 ;  /* 0x0000004e024e7220 */ /* 0x040fe40000410000 */
[C---:B------:R-:W-:Y:S02]  /*cee0*/  FMUL.FTZ R79, R2.reuse, R79 ;  /* 0x0000004f024f7220 */ /* 0x040fe40000410000 */
[C---:B------:R-:W-:Y:S04]  /*cef0*/  HMMA.16816.F32 R36, R128.reuse, R140, R36 ;  /* 0x0000008c8024723c */ /* 0x040fe80000001824 */
[C---:B------:R-:W-:Y:S01]  /*cf00*/  FMUL.FTZ R76, R3.reuse, R76 ;  /* 0x0000004c034c7220 */ /* 0x040fe20000410000 */
[----:B------:R-:W-:Y:S01]  /*cf10*/  MUFU.EX2 R222, R222 ;  /* 0x000000de00de7308 */ /* 0x000fe20000000800 */
[C---:B------:R-:W-:Y:S02]  /*cf20*/  FMUL.FTZ R77, R3.reuse, R77 ;  /* 0x0000004d034d7220 */ /* 0x040fe40000410000 */
[C---:B------:R-:W-:Y:S01]  /*cf30*/  HMMA.16816.F32 R40, R128.reuse, R142, R40 ;  /* 0x0000008e8028723c */ /* 0x040fe20000001828 */
[----:B------:R-:W2:Y:S03]  /*cf40*/  LDSM.16.MT88.4 R140, [R190+0x14000] ;  /* 0x01400000be8c783b */ /* 0x000ea60000004200 */
[C---:B------:R-:W-:Y:S02]  /*cf50*/  FMUL.FTZ R82, R2.reuse, R82 ;  /* 0x0000005202527220 */ /* 0x040fe40000410000 */
[C---:B------:R-:W-:Y:S01]  /*cf60*/  FMUL.FTZ R83, R2.reuse, R83 ;  /* 0x0000005302537220 */ /* 0x040fe20000410000 */
[----:B------:R-:W-:Y:S01]  /*cf70*/  MUFU.EX2 R223, R223 ;  /* 0x000000df00df7308 */ /* 0x000fe20000000800 */
[C---:B------:R-:W-:Y:S04]  /*cf80*/  HMMA.16816.F32 R44, R128.reuse, R144, R44 ;  /* 0x00000090802c723c */ /* 0x040fe8000000182c */
[C---:B------:R-:W-:Y:S02]  /*cf90*/  FMUL.FTZ R80, R3.reuse, R80 ;  /* 0x0000005003507220 */ /* 0x040fe40000410000 */
[C---:B------:R-:W-:Y:S02]  /*cfa0*/  FMUL.FTZ R81, R3.reuse, R81 ;  /* 0x0000005103517220 */ /* 0x040fe40000410000 */
[C---:B------:R-:W-:Y:S01]  /*cfb0*/  HMMA.16816.F32 R48, R128.reuse, R146, R48 ;  /* 0x000000928030723c */ /* 0x040fe20000001830 */
[----:B------:R-:W-:Y:S03]  /*cfc0*/  LDSM.16.MT88.4 R144, [R188+0x12800] ;  /* 0x01280000bc90783b */ /* 0x000fe60000004200 */
[C---:B------:R-:W-:Y:S02]  /*cfd0*/  FMUL.FTZ R86, R2.reuse, R86 ;  /* 0x0000005602567220 */ /* 0x040fe40000410000 */
[C---:B------:R-:W-:Y:S02]  /*cfe0*/  FMUL.FTZ R87, R2.reuse, R87 ;  /* 0x0000005702577220 */ /* 0x040fe40000410000 */
[C---:B----4-:R-:W-:Y:S04]  /*cff0*/  HMMA.16816.F32 R52, R128.reuse, R124, R52 ;  /* 0x0000007c8034723c */ /* 0x050fe80000001834 */
[C---:B------:R-:W-:Y:S02]  /*d000*/  FMUL.FTZ R84, R3.reuse, R84 ;  /* 0x0000005403547220 */ /* 0x040fe40000410000 */
[C---:B------:R-:W-:Y:S02]  /*d010*/  FMUL.FTZ R85, R3.reuse, R85 ;  /* 0x0000005503557220 */ /* 0x040fe40000410000 */
[C---:B------:R-:W-:Y:S01]  /*d020*/  HMMA.16816.F32 R56, R128.reuse, R126, R56 ;  /* 0x0000007e8038723c */ /* 0x040fe20000001838 */
[----:B------:R-:W3:Y:S03]  /*d030*/  LDSM.16.MT88.4 R124, [R189+0x14000] ;  /* 0x01400000bd7c783b */ /* 0x000ee60000004200 */
[C---:B------:R-:W-:Y:S02]  /*d040*/  FMUL.FTZ R90, R2.reuse, R90 ;  /* 0x0000005a025a7220 */ /* 0x040fe40000410000 */
[C---:B------:R-:W-:Y:S02]  /*d050*/  FMUL.FTZ R91, R2.reuse, R91 ;  /* 0x0000005b025b7220 */ /* 0x040fe40000410000 */
[C---:B-1----:R-:W-:Y:S04]  /*d060*/  HMMA.16816.F32 R60, R128.reuse, R136, R60 ;  /* 0x00000088803c723c */ /* 0x042fe8000000183c */
[C---:B------:R-:W-:Y:S02]  /*d070*/  FMUL.FTZ R88, R3.reuse, R88 ;  /* 0x0000005803587220 */ /* 0x040fe40000410000 */
[C---:B------:R-:W-:Y:S02]  /*d080*/  FMUL.FTZ R89, R3.reuse, R89 ;  /* 0x0000005903597220 */ /* 0x040fe40000410000 */
[C---:B------:R-:W-:Y:S01]  /*d090*/  HMMA.16816.F32 R64, R128.reuse, R138, R64 ;  /* 0x0000008a8040723c */ /* 0x040fe20000001840 */
[----:B------:R-:W1:Y:S03]  /*d0a0*/  LDSM.16.MT88.4 R136, [R188+0x14000] ;  /* 0x01400000bc88783b */ /* 0x000e660000004200 */
[C---:B------:R-:W-:Y:S02]  /*d0b0*/  FMUL.FTZ R94, R2.reuse, R94 ;  /* 0x0000005e025e7220 */ /* 0x040fe40000410000 */
[C---:B------:R-:W-:Y:S02]  /*d0c0*/  FMUL.FTZ R95, R2.reuse, R95 ;  /* 0x0000005f025f7220 */ /* 0x040fe40000410000 */
[C---:B--2---:R-:W-:Y:S04]  /*d0d0*/  HMMA.16816.F32 R68, R128.reuse, R140, R68 ;  /* 0x0000008c8044723c */ /* 0x044fe80000001844 */
[C---:B------:R-:W-:Y:S02]  /*d0e0*/  FMUL.FTZ R92, R3.reuse, R92 ;  /* 0x0000005c035c7220 */ /* 0x040fe40000410000 */
[C---:B------:R-:W-:Y:S02]  /*d0f0*/  FMUL.FTZ R93, R3.reuse, R93 ;  /* 0x0000005d035d7220 */ /* 0x040fe40000410000 */
[C---:B------:R-:W-:Y:S01]  /*d100*/  HMMA.16816.F32 R72, R128.reuse, R142, R72 ;  /* 0x0000008e8048723c */ /* 0x040fe20000001848 */
[----:B------:R-:W2:Y:S03]  /*d110*/  LDSM.16.MT88.4 R140, [R192+0x16000] ;  /* 0x01600000c08c783b */ /* 0x000ea60000004200 */
[C---:B------:R-:W-:Y:S02]  /*d120*/  FMUL.FTZ R98, R2.reuse, R98 ;  /* 0x0000006202627220 */ /* 0x040fe40000410000 */
[C---:B------:R-:W-:Y:S02]  /*d130*/  FMUL.FTZ R99, R2.reuse, R99 ;  /* 0x0000006302637220 */ /* 0x040fe40000410000 */
[C---:B------:R-:W-:Y:S01]  /*d140*/  FMUL.FTZ R96, R3.reuse, R96 ;  /* 0x0000006003607220 */ /* 0x040fe20000410000 */
[C---:B---3--:R-:W-:Y:S03]  /*d150*/  HMMA.16816.F32 R76, R128.reuse, R124, R76 ;  /* 0x0000007c804c723c */ /* 0x048fe6000000184c */
[C---:B------:R-:W-:Y:S02]  /*d160*/  FMUL.FTZ R97, R3.reuse, R97 ;  /* 0x0000006103617220 */ /* 0x040fe40000410000 */
[C---:B------:R-:W-:Y:S02]  /*d170*/  FMUL.FTZ R102, R2.reuse, R102 ;  /* 0x0000006602667220 */ /* 0x040fe40000410000 */
[C---:B------:R-:W-:Y:S01]  /*d180*/  FMUL.FTZ R103, R2.reuse, R103 ;  /* 0x0000006702677220 */ /* 0x040fe20000410000 */
[C---:B------:R-:W-:Y:S01]  /*d190*/  HMMA.16816.F32 R80, R128.reuse, R126, R80 ;  /* 0x0000007e8050723c */ /* 0x040fe20000001850 */
[----:B------:R-:W3:Y:S03]  /*d1a0*/  LDSM.16.MT88.4 R124, [R190+0x16000] ;  /* 0x01600000be7c783b */ /* 0x000ee60000004200 */
[C---:B------:R-:W-:Y:S02]  /*d1b0*/  FMUL.FTZ R100, R3.reuse, R100 ;  /* 0x0000006403647220 */ /* 0x040fe40000410000 */
[C---:B------:R-:W-:Y:S02]  /*d1c0*/  FMUL.FTZ R101, R3.reuse, R101 ;  /* 0x0000006503657220 */ /* 0x040fe40000410000 */
[C---:B-1----:R-:W-:Y:S04]  /*d1d0*/  HMMA.16816.F32 R84, R128.reuse, R136, R84 ;  /* 0x000000888054723c */ /* 0x042fe80000001854 */
[C---:B------:R-:W-:Y:S02]  /*d1e0*/  FMUL.FTZ R106, R2.reuse, R106 ;  /* 0x0000006a026a7220 */ /* 0x040fe40000410000 */
[----:B------:R-:W-:Y:S02]  /*d1f0*/  FMUL.FTZ R107, R2, R107 ;  /* 0x0000006b026b7220 */ /* 0x000fe40000410000 */
[C---:B------:R-:W-:Y:S01]  /*d200*/  HMMA.16816.F32 R88, R128.reuse, R138, R88 ;  /* 0x0000008a8058723c */ /* 0x040fe20000001858 */
[----:B------:R-:W1:Y:S03]  /*d210*/  LDSM.16.MT88.4 R136, [R189+0x16000] ;  /* 0x01600000bd88783b */ /* 0x000e660000004200 */
[C---:B------:R-:W-:Y:S02]  /*d220*/  FMUL.FTZ R104, R3.reuse, R104 ;  /* 0x0000006803687220 */ /* 0x040fe40000410000 */
[----:B------:R-:W-:Y:S02]  /*d230*/  FMUL.FTZ R105, R3, R105 ;  /* 0x0000006903697220 */ /* 0x000fe40000410000 */
[C---:B--2---:R-:W-:Y:S04]  /*d240*/  HMMA.16816.F32 R92, R128.reuse, R140, R92 ;  /* 0x0000008c805c723c */ /* 0x044fe8000000185c */
[--C-:B------:R-:W-:Y:S02]  /*d250*/  FFMA.FTZ R168, R14, c[0x0][0x23c], -R167.reuse ;  /* 0x00008f000ea87a23 */ /* 0x100fe400000108a7 */
[C---:B------:R-:W-:Y:S02]  /*d260*/  FMUL.FTZ R14, R2.reuse, R122 ;  /* 0x0000007a020e7220 */ /* 0x040fe40000410000 */
[C---:B------:R-:W-:Y:S01]  /*d270*/  HMMA.16816.F32 R96, R128.reuse, R142, R96 ;  /* 0x0000008e8060723c */ /* 0x040fe20000001860 */
[----:B------:R-:W2:Y:S01]  /*d280*/  LDSM.16.MT88.4 R140, [R188+0x16000] ;  /* 0x01600000bc8c783b */ /* 0x000ea20000004200 */
[----:B------:R-:W-:Y:S02]  /*d290*/  MUFU.EX2 R168, R168 ;  /* 0x000000a800a87308 */ /* 0x000fe40000000800 */
[--C-:B------:R-:W-:Y:S02]  /*d2a0*/  FFMA.FTZ R169, R15, c[0x0][0x23c], -R167.reuse ;  /* 0x00008f000fa97a23 */ /* 0x100fe400000108a7 */
[----:B------:R-:W-:Y:S02]  /*d2b0*/  FMUL.FTZ R15, R2, R123 ;  /* 0x0000007b020f7220 */ /* 0x000fe40000410000 */
[--C-:B------:R-:W-:Y:S01]  /*d2c0*/  FFMA.FTZ R172, R12, c[0x0][0x23c], -R166.reuse ;  /* 0x00008f000cac7a23 */ /* 0x100fe200000108a6 */
[C---:B---3--:R-:W-:Y:S03]  /*d2d0*/  HMMA.16816.F32 R100, R128.reuse, R124, R100 ;  /* 0x0000007c8064723c */ /* 0x048fe60000001864 */
[----:B------:R-:W-:Y:S01]  /*d2e0*/  FMUL.FTZ R12, R3, R120 ;  /* 0x00000078030c7220 */ /* 0x000fe20000410000 */
[----:B------:R-:W3:Y:S01]  /*d2f0*/  MUFU.EX2 R169, R169 ;  /* 0x000000a900a97308 */ /* 0x000ee20000000800 */
[--C-:B------:R-:W-:Y:S02]  /*d300*/  FFMA.FTZ R173, R13, c[0x0][0x23c], -R166.reuse ;  /* 0x00008f000dad7a23 */ /* 0x100fe400000108a6 */
[C---:B------:R-:W-:Y:S01]  /*d310*/  FMUL.FTZ R13, R3.reuse, R121 ;  /* 0x00000079030d7220 */ /* 0x040fe20000410000 */
[C---:B------:R-:W-:Y:S01]  /*d320*/  HMMA.16816.F32 R104, R128.reuse, R126, R104 ;  /* 0x0000007e8068723c */ /* 0x040fe20000001868 */
[----:B------:R-:W4:Y:S03]  /*d330*/  LDSM.16.MT88.4 R120, [R192+0x12800] ;  /* 0x01280000c078783b */ /* 0x000f260000004200 */
[C---:B------:R-:W-:Y:S02]  /*d340*/  FMUL.FTZ R110, R2.reuse, R110 ;  /* 0x0000006e026e7220 */ /* 0x040fe40000410000 */
[----:B------:R-:W-:Y:S01]  /*d350*/  FMUL.FTZ R111, R2, R111 ;  /* 0x0000006f026f7220 */ /* 0x000fe20000410000 */
[----:B------:R-:W-:Y:S01]  /*d360*/  MUFU.EX2 R172, R172 ;  /* 0x000000ac00ac7308 */ /* 0x000fe20000000800 */
[C---:B------:R-:W-:Y:S01]  /*d370*/  FMUL.FTZ R108, R3.reuse, R108 ;  /* 0x0000006c036c7220 */ /* 0x040fe20000410000 */
[----:B------:R-:W5:Y:S03]  /*d380*/  LDSM.16.MT88.4 R124, [R190+0x12800] ;  /* 0x01280000be7c783b */ /* 0x000f660000004200 */
[----:B------:R-:W-:Y:S02]  /*d390*/  FMUL.FTZ R109, R3, R109 ;  /* 0x0000006d036d7220 */ /* 0x000fe40000410000 */
[--C-:B------:R-:W-:Y:S02]  /*d3a0*/  FFMA.FTZ R170, R18, c[0x0][0x23c], -R167.reuse ;  /* 0x00008f0012aa7a23 */ /* 0x100fe400000108a7 */
[----:B------:R-:W-:Y:S01]  /*d3b0*/  FFMA.FTZ R171, R19, c[0x0][0x23c], -R167 ;  /* 0x00008f0013ab7a23 */ /* 0x000fe200000108a7 */
[----:B------:R-:W4:Y:S01]  /*d3c0*/  MUFU.EX2 R173, R173 ;  /* 0x000000ad00ad7308 */ /* 0x000f220000000800 */
[--C-:B------:R-:W-:Y:S01]  /*d3d0*/  FFMA.FTZ R174, R16, c[0x0][0x23c], -R166.reuse ;  /* 0x00008f0010ae7a23 */ /* 0x100fe200000108a6 */
[C---:B-1----:R-:W-:Y:S03]  /*d3e0*/  HMMA.16816.F32 R108, R128.reuse, R136, R108 ;  /* 0x00000088806c723c */ /* 0x042fe6000000186c */
[----:B------:R-:W-:Y:S02]  /*d3f0*/  FFMA.FTZ R175, R17, c[0x0][0x23c], -R166 ;  /* 0x00008f0011af7a23 */ /* 0x000fe400000108a6 */
[C---:B------:R-:W-:Y:S02]  /*d400*/  FMUL.FTZ R18, R2.reuse, R118 ;  /* 0x0000007602127220 */ /* 0x040fe40000410000 */
[C---:B------:R-:W-:Y:S01]  /*d410*/  FMUL.FTZ R19, R2.reuse, R119 ;  /* 0x0000007702137220 */ /* 0x040fe20000410000 */
[C---:B------:R-:W-:Y:S01]  /*d420*/  HMMA.16816.F32 R12, R128.reuse, R138, R12 ;  /* 0x0000008a800c723c */ /* 0x040fe2000000180c */
[----:B------:R-:W-:Y:S01]  /*d430*/  MUFU.EX2 R170, R170 ;  /* 0x000000aa00aa7308 */ /* 0x000fe20000000800 */
[----:B------:R-:W1:Y:S02]  /*d440*/  LDSM.16.MT88.4 R136, [R189+0x12800] ;  /* 0x01280000bd88783b */ /* 0x000e640000004200 */
[C---:B------:R-:W-:Y:S02]  /*d450*/  FMUL.FTZ R16, R3.reuse, R116 ;  /* 0x0000007403107220 */ /* 0x040fe40000410000 */
[----:B------:R-:W-:Y:S01]  /*d460*/  FMUL.FTZ R17, R3, R117 ;  /* 0x0000007503117220 */ /* 0x000fe20000410000 */
[----:B---3--:R-:W-:Y:S01]  /*d470*/  F2FP.PACK_AB R117, R169, R168 ;  /* 0x000000a8a975723e */ /* 0x008fe200000000ff */
[C---:B------:R-:W-:Y:S03]  /*d480*/  FMUL.FTZ R114, R2.reuse, R114 ;  /* 0x0000007202727220 */ /* 0x040fe60000410000 */
[----:B------:R-:W3:Y:S01]  /*d490*/  MUFU.EX2 R171, R171 ;  /* 0x000000ab00ab7308 */ /* 0x000ee20000000800 */
[C---:B------:R-:W-:Y:S01]  /*d4a0*/  FMUL.FTZ R115, R2.reuse, R115 ;  /* 0x0000007302737220 */ /* 0x040fe20000410000 */
[C---:B--2---:R-:W-:Y:S03]  /*d4b0*/  HMMA.16816.F32 R16, R128.reuse, R140, R16 ;  /* 0x0000008c8010723c */ /* 0x044fe60000001810 */
[----:B------:R-:W-:Y:S01]  /*d4c0*/  FMUL.FTZ R112, R3, R112 ;  /* 0x0000007003707220 */ /* 0x000fe20000410000 */
[----:B----4-:R-:W-:Y:S01]  /*d4d0*/  F2FP.PACK_AB R116, R173, R172 ;  /* 0x000000acad74723e */ /* 0x010fe200000000ff */
[C---:B------:R-:W-:Y:S02]  /*d4e0*/  FMUL.FTZ R113, R3.reuse, R113 ;  /* 0x0000007103717220 */ /* 0x040fe40000410000 */
[----:B------:R-:W-:Y:S01]  /*d4f0*/  FFMA.FTZ R165, R2, R215, R165 ;  /* 0x000000d702a57223 */ /* 0x000fe200000100a5 */
[----:B------:R-:W-:Y:S01]  /*d500*/  MUFU.EX2 R174, R174 ;  /* 0x000000ae00ae7308 */ /* 0x000fe20000000800 */
[----:B------:R-:W-:Y:S03]  /*d510*/  FFMA.FTZ R164, R3, R214, R164 ;  /* 0x000000d603a47223 */ /* 0x000fe600000100a4 */
[----:B------:R-:W-:Y:S01]  /*d520*/  HMMA.16816.F32 R112, R128, R142, R112 ;  /* 0x0000008e8070723c */ /* 0x000fe20000001870 */
[----:B------:R-:W-:Y:S02]  /*d530*/  LDSM.16.MT88.4 R128, [R190+0x16800] ;  /* 0x01680000be80783b */ /* 0x000fe40000004200 */
[----:B------:R-:W-:Y:S01]  /*d540*/  MOV R3, R133 ;  /* 0x0000008500037202 */ /* 0x000fe20000000f00 */
[----:B------:R-:W-:Y:S02]  /*d550*/  FADD.FTZ R160, R160, R165 ;  /* 0x000000a5a0a07221 */ /* 0x000fe40000010000 */
[----:B------:R-:W2:Y:S01]  /*d560*/  MUFU.EX2 R175, R175 ;  /* 0x000000af00af7308 */ /* 0x000ea20000000800 */
[----:B------:R-:W-:Y:S02]  /*d570*/  FADD.FTZ R163, R163, R164 ;  /* 0x000000a4a3a37221 */ /* 0x000fe40000010000 */
[----:B------:R-:W-:Y:S03]  /*d580*/  LDSM.16.MT88.4 R140, [R190+0x13000] ;  /* 0x01300000be8c783b */ /* 0x000fe60000004200 */
[----:B---3--:R-:W-:Y:S01]  /*d590*/  F2FP.PACK_AB R119, R171, R170 ;  /* 0x000000aaab77723e */ /* 0x008fe200000000ff */
[----:B------:R-:W-:Y:S02]  /*d5a0*/  FADD.FTZ R135, R135, R160 ;  /* 0x000000a087877221 */ /* 0x000fe40000010000 */
[----:B------:R-:W-:Y:S02]  /*d5b0*/  FADD.FTZ R162, R162, R163 ;  /* 0x000000a3a2a27221 */ /* 0x000fe40000010000 */
[----:B------:R-:W-:Y:S02]  /*d5c0*/  FADD.FTZ R135, R134, R135 ;  /* 0x0000008786877221 */ /* 0x000fe40000010000 */
[----:B------:R-:W-:Y:S02]  /*d5d0*/  FADD.FTZ R161, R161, R162 ;  /* 0x000000a2a1a17221 */ /* 0x000fe40000010000 */
[----:B------:R-:W-:Y:S01]  /*d5e0*/  FADD.FTZ R168, R168, R135 ;  /* 0x00000087a8a87221 */ /* 0x000fe20000010000 */
[----:B------:R-:W-:Y:S01]  /*d5f0*/  MOV R135, R132 ;  /* 0x0000008400877202 */ /* 0x000fe20000000f00 */
[----:B------:R-:W-:Y:S02]  /*d600*/  FADD.FTZ R172, R172, R161 ;  /* 0x000000a1acac7221 */ /* 0x000fe40000010000 */
[----:B------:R-:W-:Y:S02]  /*d610*/  FADD.FTZ R169, R169, R168 ;  /* 0x000000a8a9a97221 */ /* 0x000fe40000010000 */
[----:B------:R-:W-:Y:S02]  /*d620*/  FADD.FTZ R173, R173, R172 ;  /* 0x000000acadad7221 */ /* 0x000fe40000010000 */
[----:B------:R-:W-:Y:S01]  /*d630*/  FADD.FTZ R170, R170, R169 ;  /* 0x000000a9aaaa7221 */ /* 0x000fe20000010000 */
[----:B--2---:R-:W-:Y:S01]  /*d640*/  F2FP.PACK_AB R118, R175, R174 ;  /* 0x000000aeaf76723e */ /* 0x004fe200000000ff */
[----:B------:R-:W-:Y:S02]  /*d650*/  FADD.FTZ R174, R174, R173 ;  /* 0x000000adaeae7221 */ /* 0x000fe40000010000 */
[----:B------:R-:W-:Y:S02]  /*d660*/  FADD.FTZ R171, R171, R170 ;  /* 0x000000aaabab7221 */ /* 0x000fe40000010000 */
[----:B------:R-:W-:Y:S02]  /*d670*/  FADD.FTZ R175, R175, R174 ;  /* 0x000000aeafaf7221 */ /* 0x000fe40000010000 */
[C---:B------:R-:W-:Y:S08]  /*d680*/  HMMA.16816.F32 R4, R116.reuse, R120, R4 ;  /* 0x000000787404723c */ /* 0x040ff00000001804 */
[C---:B------:R-:W-:Y:S01]  /*d690*/  HMMA.16816.F32 R8, R116.reuse, R122, R8 ;  /* 0x0000007a7408723c */ /* 0x040fe20000001808 */
[----:B------:R-:W2:Y:S07]  /*d6a0*/  LDSM.16.MT88.4 R120, [R188+0x14800] ;  /* 0x01480000bc78783b */ /* 0x000eae0000004200 */
[C---:B-----5:R-:W-:Y:S08]  /*d6b0*/  HMMA.16816.F32 R36, R116.reuse, R124, R36 ;  /* 0x0000007c7424723c */ /* 0x060ff00000001824 */
[C---:B------:R-:W-:Y:S01]  /*d6c0*/  HMMA.16816.F32 R40, R116.reuse, R126, R40 ;  /* 0x0000007e7428723c */ /* 0x040fe20000001828 */
[----:B------:R-:W3:Y:S07]  /*d6d0*/  LDSM.16.MT88.4 R124, [R192+0x16800] ;  /* 0x01680000c07c783b */ /* 0x000eee0000004200 */
        /* <DEDUP_REMOVED lines=17> */
[----:B------:R-:W-:Y:S01]  /*d7f0*/  FFMA.FTZ R167, R35, c[0x0][0x23c], -R167 ;  /* 0x00008f0023a77a23 */ /* 0x000fe200000108a7 */
[----:B------:R-:W4:Y:S01]  /*d800*/  MUFU.EX2 R153, R153 ;  /* 0x0000009900997308 */ /* 0x000f220000000800 */
[C---:B------:R-:W-:Y:S04]  /*d810*/  HMMA.16816.F32 R80, R116.reuse, R158, R80 ;  /* 0x0000009e7450723c */ /* 0x040fe80000001850 */
[--C-:B------:R-:W-:Y:S02]  /*d820*/  FFMA.FTZ R156, R20, c[0x0][0x23c], -R166.reuse ;  /* 0x00008f00149c7a23 */ /* 0x100fe400000108a6 */
[--C-:B------:R-:W-:Y:S02]  /*d830*/  FFMA.FTZ R157, R21, c[0x0][0x23c], -R166.reuse ;  /* 0x00008f00159d7a23 */ /* 0x100fe400000108a6 */
[C---:B--2---:R-:W-:Y:S01]  /*d840*/  HMMA.16816.F32 R84, R116.reuse, R120, R84 ;  /* 0x000000787454723c */ /* 0x044fe20000001854 */
[----:B------:R-:W-:Y:S03]  /*d850*/  MUFU.EX2 R154, R154 ;  /* 0x0000009a009a7308 */ /* 0x000fe60000000800 */
[--C-:B------:R-:W-:Y:S02]  /*d860*/  FFMA.FTZ R158, R24, c[0x0][0x23c], -R166.reuse ;  /* 0x00008f00189e7a23 */ /* 0x100fe400000108a6 */
[--C-:B------:R-:W-:Y:S02]  /*d870*/  FFMA.FTZ R159, R25, c[0x0][0x23c], -R166.reuse ;  /* 0x00008f00199f7a23 */ /* 0x100fe400000108a6 */
[C---:B------:R-:W-:Y:S01]  /*d880*/  HMMA.16816.F32 R88, R116.reuse, R122, R88 ;  /* 0x0000007a7458723c */ /* 0x040fe20000001858 */
[----:B------:R-:W2:Y:S02]  /*d890*/  LDSM.16.MT88.4 R120, [R188+0x16800] ;  /* 0x01680000bc78783b */ /* 0x000ea40000004200 */
[----:B------:R-:W5:Y:S01]  /*d8a0*/  MUFU.EX2 R155, R155 ;  /* 0x0000009b009b7308 */ /* 0x000f620000000800 */
[----:B------:R-:W-:Y:S01]  /*d8b0*/  FFMA.FTZ R166, R33, c[0x0][0x23c], -R166 ;  /* 0x00008f0021a67a23 */ /* 0x000fe200000108a6 */
[C---:B----4-:R-:W-:Y:S03]  /*d8c0*/  F2FP.PACK_AB R21, R153.reuse, R152 ;  /* 0x000000989915723e */ /* 0x050fe600000000ff */
[C---:B---3--:R-:W-:Y:S01]  /*d8d0*/  HMMA.16816.F32 R92, R116.reuse, R124, R92 ;  /* 0x0000007c745c723c */ /* 0x048fe2000000185c */
[----:B------:R-:W-:Y:S03]  /*d8e0*/  LDSM.16.MT88.4 R24, [R189+0x13000] ;  /* 0x01300000bd18783b */ /* 0x000fe60000004200 */
[----:B------:R-:W-:Y:S01]  /*d8f0*/  FADD.FTZ R152, R152, R171 ;  /* 0x000000ab98987221 */ /* 0x000fe20000010000 */
[----:B------:R-:W-:Y:S03]  /*d900*/  MUFU.EX2 R156, R156 ;  /* 0x0000009c009c7308 */ /* 0x000fe60000000800 */
[C---:B------:R-:W-:Y:S01]  /*d910*/  HMMA.16816.F32 R96, R116.reuse, R126, R96 ;  /* 0x0000007e7460723c */ /* 0x040fe20000001860 */
[----:B------:R-:W3:Y:S03]  /*d920*/  LDSM.16.MT88.4 R124, [R192+0x13000] ;  /* 0x01300000c07c783b */ /* 0x000ee60000004200 */
[----:B------:R-:W-:Y:S03]  /*d930*/  FADD.FTZ R153, R153, R152 ;  /* 0x0000009899997221 */ /* 0x000fe60000010000 */
[----:B------:R-:W4:Y:S01]  /*d940*/  MUFU.EX2 R157, R157 ;  /* 0x0000009d009d7308 */ /* 0x000f220000000800 */
[C---:B------:R-:W-:Y:S01]  /*d950*/  HMMA.16816.F32 R100, R116.reuse, R128, R100 ;  /* 0x000000807464723c */ /* 0x040fe20000001864 */
[----:B------:R-:W-:Y:S03]  /*d960*/  LDSM.16.MT88.4 R32, [R189+0x13800] ;  /* 0x01380000bd20783b */ /* 0x000fe60000004200 */
[C---:B-----5:R-:W-:Y:S01]  /*d970*/  F2FP.PACK_AB R23, R155.reuse, R154 ;  /* 0x0000009a9b17723e */ /* 0x060fe200000000ff */
[----:B------:R-:W-:Y:S03]  /*d980*/  FADD.FTZ R154, R154, R153 ;  /* 0x000000999a9a7221 */ /* 0x000fe60000010000 */
[C---:B------:R-:W-:Y:S01]  /*d990*/  HMMA.16816.F32 R104, R116.reuse, R130, R104 ;  /* 0x000000827468723c */ /* 0x040fe20000001868 */
[----:B------:R-:W5:Y:S01]  /*d9a0*/  LDSM.16.MT88.4 R128, [R188+0x13000] ;  /* 0x01300000bc80783b */ /* 0x000f620000004200 */
[----:B------:R-:W-:Y:S02]  /*d9b0*/  MUFU.EX2 R158, R158 ;  /* 0x0000009e009e7308 */ /* 0x000fe40000000800 */
[----:B------:R-:W-:Y:S04]  /*d9c0*/  FADD.FTZ R155, R155, R154 ;  /* 0x0000009a9b9b7221 */ /* 0x000fe80000010000 */
[C---:B-1----:R-:W-:Y:S04]  /*d9d0*/  HMMA.16816.F32 R108, R116.reuse, R136, R108 ;  /* 0x00000088746c723c */ /* 0x042fe8000000186c */
[----:B------:R-:W1:Y:S01]  /*d9e0*/  MUFU.EX2 R159, R159 ;  /* 0x0000009f009f7308 */ /* 0x000e620000000800 */
[C---:B----4-:R-:W-:Y:S03]  /*d9f0*/  F2FP.PACK_AB R20, R157.reuse, R156 ;  /* 0x0000009c9d14723e */ /* 0x050fe600000000ff */
[C---:B------:R-:W-:Y:S01]  /*da00*/  HMMA.16816.F32 R12, R116.reuse, R138, R12 ;  /* 0x0000008a740c723c */ /* 0x040fe2000000180c */
[----:B------:R-:W4:Y:S03]  /*da10*/  LDSM.16.MT88.4 R136, [R192+0x15000] ;  /* 0x01500000c088783b */ /* 0x000f260000004200 */
[----:B------:R-:W-:Y:S02]  /*da20*/  FADD.FTZ R156, R156, R175 ;  /* 0x000000af9c9c7221 */ /* 0x000fe40000010000 */
[----:B------:R-:W4:Y:S02]  /*da30*/  MUFU.EX2 R167, R167 ;  /* 0x000000a700a77308 */ /* 0x000f240000000800 */
[C---:B--2---:R-:W-:Y:S04]  /*da40*/  HMMA.16816.F32 R16, R116.reuse, R120, R16 ;  /* 0x000000787410723c */ /* 0x044fe80000001810 */
[----:B------:R-:W-:Y:S04]  /*da50*/  FADD.FTZ R157, R157, R156 ;  /* 0x0000009c9d9d7221 */ /* 0x000fe80000010000 */
[----:B------:R-:W-:Y:S01]  /*da60*/  HMMA.16816.F32 R112, R116, R122, R112 ;  /* 0x0000007a7470723c */ /* 0x000fe20000001870 */
[----:B------:R-:W2:Y:S01]  /*da70*/  LDSM.16.MT88.4 R116, [R188+0x15000] ;  /* 0x01500000bc74783b */ /* 0x000ea20000004200 */
[----:B------:R-:W2:Y:S02]  /*da80*/  MUFU.EX2 R166, R166 ;  /* 0x000000a600a67308 */ /* 0x000ea40000000800 */
[C---:B-1----:R-:W-:Y:S01]  /*da90*/  F2FP.PACK_AB R22, R159.reuse, R158 ;  /* 0x0000009e9f16723e */ /* 0x042fe200000000ff */
[----:B------:R-:W-:Y:S04]  /*daa0*/  FADD.FTZ R2, R158, R157 ;  /* 0x0000009d9e027221 */ /* 0x000fe80000010000 */
[----:B------:R-:W-:Y:S02]  /*dab0*/  LDSM.16.MT88.4 R120, [R190+0x17000] ;  /* 0x01700000be78783b */ /* 0x000fe40000004200 */
[C---:B---3--:R-:W-:Y:S05]  /*dac0*/  HMMA.16816.F32 R4, R20.reuse, R124, R4 ;  /* 0x0000007c1404723c */ /* 0x048fea0000001804 */
[----:B------:R-:W-:Y:S03]  /*dad0*/  FADD.FTZ R2, R159, R2 ;  /* 0x000000029f027221 */ /* 0x000fe60000010000 */
[C---:B------:R-:W-:Y:S01]  /*dae0*/  HMMA.16816.F32 R8, R20.reuse, R126, R8 ;  /* 0x0000007e1408723c */ /* 0x040fe20000001808 */
[----:B------:R-:W-:Y:S07]  /*daf0*/  LDSM.16.MT88.4 R124, [R189+0x17000] ;  /* 0x01700000bd7c783b */ /* 0x000fee0000004200 */
[C---:B------:R-:W-:Y:S08]  /*db00*/  HMMA.16816.F32 R36, R20.reuse, R140, R36 ;  /* 0x0000008c1424723c */ /* 0x040ff00000001824 */
[C---:B------:R-:W-:Y:S01]  /*db10*/  HMMA.16816.F32 R40, R20.reuse, R142, R40 ;  /* 0x0000008e1428723c */ /* 0x040fe20000001828 */
[----:B------:R-:W-:Y:S07]  /*db20*/  LDSM.16.MT88.4 R140, [R190+0x15800] ;  /* 0x01580000be8c783b */ /* 0x000fee0000004200 */
[C---:B------:R-:W-:Y:S08]  /*db30*/  HMMA.16816.F32 R44, R20.reuse, R24, R44 ;  /* 0x00000018142c723c */ /* 0x040ff0000000182c */
[C---:B------:R-:W-:Y:S01]  /*db40*/  HMMA.16816.F32 R48, R20.reuse, R26, R48 ;  /* 0x0000001a1430723c */ /* 0x040fe20000001830 */
[----:B------:R-:W1:Y:S07]  /*db50*/  LDSM.16.MT88.4 R24, [R192+0x17000] ;  /* 0x01700000c018783b */ /* 0x000e6e0000004200 */
[C---:B-----5:R-:W-:Y:S08]  /*db60*/  HMMA.16816.F32 R52, R20.reuse, R128, R52 ;  /* 0x000000801434723c */ /* 0x060ff00000001834 */
[C---:B------:R-:W-:Y:S08]  /*db70*/  HMMA.16816.F32 R56, R20.reuse, R130, R56 ;  /* 0x000000821438723c */ /* 0x040ff00000001838 */
[C---:B----4-:R-:W-:Y:S08]  /*db80*/  HMMA.16816.F32 R60, R20.reuse, R136, R60 ;  /* 0x00000088143c723c */ /* 0x050ff0000000183c */
        /* <DEDUP_REMOVED lines=16> */
[----:B------:R-:W3:Y:S07]  /*dc90*/  LDSM.16.MT88.4 R120, [R188+0x13800] ;  /* 0x01380000bc78783b */ /* 0x000eee0000004200 */
[C---:B------:R-:W-:Y:S08]  /*dca0*/  HMMA.16816.F32 R108, R20.reuse, R124, R108 ;  /* 0x0000007c146c723c */ /* 0x040ff0000000186c */
[C---:B------:R-:W-:Y:S08]  /*dcb0*/  HMMA.16816.F32 R12, R20.reuse, R126, R12 ;  /* 0x0000007e140c723c */ /* 0x040ff0000000180c */
[C---:B--2---:R-:W-:Y:S08]  /*dcc0*/  HMMA.16816.F32 R16, R20.reuse, R116, R16 ;  /* 0x000000741410723c */ /* 0x044ff00000001810 */
[----:B------:R-:W-:Y:S01]  /*dcd0*/  HMMA.16816.F32 R112, R20, R118, R112 ;  /* 0x000000761470723c */ /* 0x000fe20000001870 */
[----:B------:R-:W2:Y:S06]  /*dce0*/  LDSM.16.MT88.4 R116, [R189+0x15800] ;  /* 0x01580000bd74783b */ /* 0x000eac0000004200 */
[----:B------:R-:W-:Y:S01]  /*dcf0*/  F2FP.PACK_AB R21, R219, R218 ;  /* 0x000000dadb15723e */ /* 0x000fe200000000ff */
[----:B------:R-:W-:Y:S01]  /*dd00*/  FADD.FTZ R218, R218, R155 ;  /* 0x0000009bdada7221 */ /* 0x000fe20000010000 */
[----:B------:R-:W-:Y:S03]  /*dd10*/  F2FP.PACK_AB R23, R167, R220 ;  /* 0x000000dca717723e */ /* 0x000fe600000000ff */
[----:B------:R-:W-:Y:S01]  /*dd20*/  F2FP.PACK_AB R20, R222, R221 ;  /* 0x000000ddde14723e */ /* 0x000fe200000000ff */
[----:B------:R-:W-:Y:S01]  /*dd30*/  FADD.FTZ R221, R221, R2 ;  /* 0x00000002dddd7221 */ /* 0x000fe20000010000 */
[----:B------:R-:W-:Y:S01]  /*dd40*/  F2FP.PACK_AB R22, R166, R223 ;  /* 0x000000dfa616723e */ /* 0x000fe200000000ff */
        /* <DEDUP_REMOVED lines=9> */
[----:B------:R-:W-:Y:S07]  /*dde0*/  LDSM.16.MT88.4 R8, [R188+0x17800] ;  /* 0x01780000bc08783b */ /* 0x000fee0000004200 */
[C---:B------:R-:W-:Y:S08]  /*ddf0*/  HMMA.16816.F32 R36, R20.reuse, R28, R36 ;  /* 0x0000001c1424723c */ /* 0x040ff00000001824 */
[C---:B------:R-:W-:Y:S08]  /*de00*/  HMMA.16816.F32 R40, R20.reuse, R30, R40 ;  /* 0x0000001e1428723c */ /* 0x040ff00000001828 */
[C---:B------:R-:W-:Y:S08]  /*de10*/  HMMA.16816.F32 R44, R20.reuse, R32, R44 ;  /* 0x00000020142c723c */ /* 0x040ff0000000182c */
[C---:B------:R-:W-:Y:S08]  /*de20*/  HMMA.16816.F32 R48, R20.reuse, R34, R48 ;  /* 0x000000221430723c */ /* 0x040ff00000001830 */
[C---:B---3--:R-:W-:Y:S08]  /*de30*/  HMMA.16816.F32 R52, R20.reuse, R120, R52 ;  /* 0x000000781434723c */ /* 0x048ff00000001834 */
        /* <DEDUP_REMOVED lines=16> */
[C---:B------:R-:W-:Y:S08]  /*df40*/  HMMA.16816.F32 R116, R20.reuse, R8, R16 ;  /* 0x000000081474723c */ /* 0x040ff00000001810 */
[----:B------:R-:W-:Y:S01]  /*df50*/  HMMA.16816.F32 R112, R20, R10, R112 ;  /* 0x0000000a1470723c */ /* 0x000fe20000001870 */
[----:B------:R-:W-:-:S07]  /*df60*/  @P5 BRA `(.L_x_201) ;  /* 0xffffd54000005947 */ /* 0x000fce000383ffff */
.L_x_200:
[----:B------:R-:W1:Y:S01]  /*df70*/  SHFL.BFLY PT, R3, R214, 0x2, 0x1f ;  /* 0x0c401f00d6037f89 */ /* 0x000e6200000e0000 */
[----:B------:R-:W-:Y:S01]  /*df80*/  ISETP.NE.AND P0, PT, R200, -0x1, PT ;  /* 0xffffffffc800780c */ /* 0x000fe20003f05270 */
[----:B------:R-:W-:Y:S01]  /*df90*/  BSSY B0, `(.L_x_204) ;  /* 0x000014c000007945 */ /* 0x000fe20003800000 */
[----:B------:R-:W-:Y:S01]  /*dfa0*/  MOV R11, 0x3f800000 ;  /* 0x3f800000000b7802 */ /* 0x000fe20000000f00 */
[----:B------:R-:W2:Y:S01]  /*dfb0*/  SHFL.BFLY PT, R2, R215, 0x2, 0x1f ;  /* 0x0c401f00d7027f89 */ /* 0x000ea200000e0000 */
[----:B------:R-:W-:-:S03]  /*dfc0*/  MOV R12, 0x3f800000 ;  /* 0x3f800000000c7802 */ /* 0x000fc60000000f00 */
[----:B------:R-:W3:Y:S06]  /*dfd0*/  S2R R5, SR_TID.X ;  /* 0x0000000000057919 */ /* 0x000eec0000002100 */
[----:B------:R-:W-:-:S04]  /*dfe0*/  @P0 IMAD.WIDE.U32 R8, R200, c[0x0][0x1e8], RZ ;  /* 0x00007a00c8080a25 */ /* 0x000fc800078e00ff */
[----:B------:R-:W-:Y:S01]  /*dff0*/  @P0 IMAD R9, R200, c[0x0][0x1ec], R9 ;  /* 0x00007b00c8090a24 */ /* 0x000fe200078e0209 */
[----:B------:R-:W-:Y:S01]  /*e000*/  @P0 MOV R10, R8 ;  /* 0x00000008000a0202 */ /* 0x000fe20000000f00 */
[----:B-1----:R-:W-:Y:S02]  /*e010*/  FADD.FTZ R0, R3, R214 ;  /* 0x000000d603007221 */ /* 0x002fe40000010000 */
[----:B--2---:R-:W-:-:S03]  /*e020*/  FADD.FTZ R3, R2, R215 ;  /* 0x000000d702037221 */ /* 0x004fc60000010000 */
[----:B------:R-:W1:Y:S01]  /*e030*/  SHFL.BFLY PT, R7, R0, 0x1, 0x1f ;  /* 0x0c201f0000077f89 */ /* 0x000e6200000e0000 */
[----:B---3--:R-:W-:-:S03]  /*e040*/  SHF.R.S32.HI R4, RZ, 0x1f, R5 ;  /* 0x0000001fff047819 */ /* 0x008fc60000011405 */
[----:B------:R-:W2:Y:S04]  /*e050*/  SHFL.BFLY PT, R6, R3, 0x1, 0x1f ;  /* 0x0c201f0003067f89 */ /* 0x000ea800000e0000 */
[----:B------:R-:W3:Y:S01]  /*e060*/  S2R R2, SR_CTAID.Y ;  /* 0x0000000000027919 */ /* 0x000ee20000002600 */
[----:B-1----:R-:W-:Y:S02]  /*e070*/  FADD.FTZ R7, R0, R7 ;  /* 0x0000000700077221 */ /* 0x002fe40000010000 */
[----:B--2---:R-:W-:Y:S01]  /*e080*/  FADD.FTZ R6, R3, R6 ;  /* 0x0000000603067221 */ /* 0x004fe20000010000 */
[----:B------:R-:W-:Y:S02]  /*e090*/  LEA.HI R3, R4, R5, RZ, 0x5 ;  /* 0x0000000504037211 */ /* 0x000fe400078f28ff */
[----:B------:R-:W-:Y:S01]  /*e0a0*/  FSETP.NE.FTZ.AND P5, PT, R7, RZ, PT ;  /* 0x000000ff0700720b */ /* 0x000fe20003fb5000 */
[----:B---3--:R-:W-:Y:S01]  /*e0b0*/  @!P0 IMAD.WIDE.U32 R14, R2, c[0x0][0x1e0], RZ ;  /* 0x00007800020e8a25 */ /* 0x008fe200078e00ff */
[----:B------:R-:W-:-:S02]  /*e0c0*/  @!P0 SHF.R.S32.HI R13, RZ, 0x1f, R2 ;  /* 0x0000001fff0d8819 */ /* 0x000fc40000011402 */
[----:B------:R-:W-:Y:S02]  /*e0d0*/  LOP3.LUT R0, R3, 0xffffffe0, RZ, 0xc0, !PT ;  /* 0xffffffe003007812 */ /* 0x000fe400078ec0ff */
[----:B------:R-:W-:Y:S01]  /*e0e0*/  FSETP.NE.FTZ.AND P4, PT, R6, RZ, PT ;  /* 0x000000ff0600720b */ /* 0x000fe20003f95000 */
[----:B------:R-:W-:Y:S01]  /*e0f0*/  @!P0 IMAD R13, R13, c[0x0][0x1e0], RZ ;  /* 0x000078000d0d8a24 */ /* 0x000fe200078e02ff */
[-C--:B------:R-:W-:Y:S02]  /*e100*/  IADD3 R0, -R0, R5.reuse, RZ ;  /* 0x0000000500007210 */ /* 0x080fe40007ffe1ff */
[----:B------:R-:W-:Y:S01]  /*e110*/  @!P0 MOV R10, R14 ;  /* 0x0000000e000a8202 */ /* 0x000fe20000000f00 */
[----:B------:R-:W-:Y:S01]  /*e120*/  @!P0 IMAD R8, R2, c[0x0][0x1e4], R13 ;  /* 0x0000790002088a24 */ /* 0x000fe200078e020d */
[----:B------:R-:W-:Y:S01]  /*e130*/  LOP3.LUT P6, RZ, R0, 0x3, RZ, 0xc0, !PT ;  /* 0x0000000300ff7812 */ /* 0x000fe200078cc0ff */
[----:B------:R-:W1:Y:S01]  /*e140*/  @P5 MUFU.RCP R11, R7 ;  /* 0x00000007000b5308 */ /* 0x000e620000001000 */
[----:B------:R-:W-:-:S02]  /*e150*/  LEA.HI R0, R4, R5, RZ, 0x2 ;  /* 0x0000000504007211 */ /* 0x000fc400078f10ff */
[----:B------:R-:W-:Y:S02]  /*e160*/  @!P0 IADD3 R9, R15, R8, RZ ;  /* 0x000000080f098210 */ /* 0x000fe40007ffe0ff */
[--C-:B------:R-:W-:Y:S02]  /*e170*/  SHF.R.S32.HI R13, RZ, 0x2, R0.reuse ;  /* 0x00000002ff0d7819 */ /* 0x100fe40000011400 */
[----:B------:R-:W-:Y:S01]  /*e180*/  SHF.R.S32.HI R8, RZ, 0x1f, R0 ;  /* 0x0000001fff087819 */ /* 0x000fe20000011400 */
[----:B------:R-:W2:Y:S01]  /*e190*/  @P4 MUFU.RCP R12, R6 ;  /* 0x00000006000c4308 */ /* 0x000ea20000001000 */
[----:B------:R-:W-:Y:S02]  /*e1a0*/  LOP3.LUT R0, R0, 0x3ffffffc, RZ, 0xc0, !PT ;  /* 0x3ffffffc00007812 */ /* 0x000fe400078ec0ff */
[----:B------:R-:W-:Y:S02]  /*e1b0*/  LEA.HI R8, R8, R13, RZ, 0x3 ;  /* 0x0000000d08087211 */ /* 0x000fe400078f18ff */
[----:B------:R-:W-:-:S02]  /*e1c0*/  SHF.R.S32.HI R3, RZ, 0x5, R3 ;  /* 0x00000005ff037819 */ /* 0x000fc40000011403 */
[----:B------:R-:W-:Y:S01]  /*e1d0*/  LOP3.LUT R8, R8, 0xfffffff8, RZ, 0xc0, !PT ;  /* 0xfffffff808087812 */ /* 0x000fe200078ec0ff */
[C---:B-1----:R-:W-:Y:S01]  /*e1e0*/  FMUL.FTZ R128, R11.reuse, R128 ;  /* 0x000000800b807220 */ /* 0x042fe20000410000 */
[----:B------:R-:W-:Y:S01]  /*e1f0*/  IADD3 R0, -R0, R5, RZ ;  /* 0x0000000500007210 */ /* 0x000fe20007ffe1ff */
[----:B------:R-:W-:Y:S01]  /*e200*/  FMUL.FTZ R129, R11, R129 ;  /* 0x000000810b817220 */ /* 0x000fe20000410000 */
[----:B------:R-:W-:Y:S01]  /*e210*/  IADD3 R8, R13, -R8, RZ ;  /* 0x800000080d087210 */ /* 0x000fe20007ffe0ff */
[----:B------:R-:W-:Y:S01]  /*e220*/  FMUL.FTZ R124, R11, R124 ;  /* 0x0000007c0b7c7220 */ /* 0x000fe20000410000 */
[----:B------:R-:W-:Y:S01]  /*e230*/  LEA R0, R3, R0, 0x9 ;  /* 0x0000000003007211 */ /* 0x000fe200078e48ff */
[----:B------:R-:W-:Y:S01]  /*e240*/  FMUL.FTZ R125, R11, R125 ;  /* 0x0000007d0b7d7220 */ /* 0x000fe20000410000 */
[C---:B------:R-:W-:Y:S01]  /*e250*/  LOP3.LUT R14, R8.reuse, 0x1, RZ, 0xc0, !PT ;  /* 0x00000001080e7812 */ /* 0x040fe200078ec0ff */
[----:B------:R-:W-:Y:S01]  /*e260*/  IMAD.SHL.U32 R13, R8, 0x40, RZ ;  /* 0x00000040080d7824 */ /* 0x000fe200078e00ff */
[----:B------:R-:W-:Y:S01]  /*e270*/  F2FP.PACK_AB R128, R129, R128 ;  /* 0x000000808180723e */ /* 0x000fe200000000ff */
[C---:B------:R-:W-:Y:S01]  /*e280*/  FMUL.FTZ R36, R11.reuse, R36 ;  /* 0x000000240b247220 */ /* 0x040fe20000410000 */
[----:B------:R-:W-:Y:S01]  /*e290*/  ISETP.NE.U32.AND P3, PT, R14, 0x1, PT ;  /* 0x000000010e00780c */ /* 0x000fe20003f65070 */
[----:B------:R-:W-:Y:S01]  /*e2a0*/  FMUL.FTZ R37, R11, R37 ;  /* 0x000000250b257220 */ /* 0x000fe20000410000 */
[----:B------:R-:W-:Y:S01]  /*e2b0*/  LOP3.LUT R13, R13, 0x1c0, RZ, 0xc0, !PT ;  /* 0x000001c00d0d7812 */ /* 0x000fe200078ec0ff */
[C---:B------:R-:W-:Y:S01]  /*e2c0*/  FMUL.FTZ R40, R11.reuse, R40 ;  /* 0x000000280b287220 */ /* 0x040fe20000410000 */
[----:B------:R-:W-:Y:S01]  /*e2d0*/  R2P PR, R8, 0x6 ;  /* 0x0000000608007804 */ /* 0x000fe20000000000 */
[----:B------:R-:W-:Y:S01]  /*e2e0*/  FMUL.FTZ R41, R11, R41 ;  /* 0x000000290b297220 */ /* 0x000fe20000410000 */
[----:B------:R-:W-:Y:S01]  /*e2f0*/  LEA.HI R13, R13, R13, RZ, 0x1d ;  /* 0x0000000d0d0d7211 */ /* 0x000fe200078fe8ff */
[----:B------:R-:W-:Y:S01]  /*e300*/  FMUL.FTZ R44, R11, R44 ;  /* 0x0000002c0b2c7220 */ /* 0x000fe20000410000 */
[----:B------:R-:W-:Y:S01]  /*e310*/  F2FP.PACK_AB R124, R125, R124 ;  /* 0x0000007c7d7c723e */ /* 0x000fe200000000ff */
[C---:B------:R-:W-:Y:S01]  /*e320*/  FMUL.FTZ R45, R11.reuse, R45 ;  /* 0x0000002d0b2d7220 */ /* 0x040fe20000410000 */
[----:B------:R-:W-:Y:S01]  /*e330*/  LEA R0, R0, R13, 0x1 ;  /* 0x0000000d00007211 */ /* 0x000fe200078e08ff */
[----:B------:R-:W-:Y:S01]  /*e340*/  FMUL.FTZ R48, R11, R48 ;  /* 0x000000300b307220 */ /* 0x000fe20000410000 */
[----:B------:R-:W-:Y:S01]  /*e350*/  F2FP.PACK_AB R36, R37, R36 ;  /* 0x000000242524723e */ /* 0x000fe200000000ff */
[C---:B------:R-:W-:Y:S01]  /*e360*/  FMUL.FTZ R49, R11.reuse, R49 ;  /* 0x000000310b317220 */ /* 0x040fe20000410000 */
[----:B------:R-:W-:Y:S01]  /*e370*/  SHF.L.U32 R13, R0, 0x1, RZ ;  /* 0x00000001000d7819 */ /* 0x000fe200000006ff */
[C---:B------:R-:W-:Y:S01]  /*e380*/  FMUL.FTZ R52, R11.reuse, R52 ;  /* 0x000000340b347220 */ /* 0x040fe20000410000 */
[----:B------:R-:W-:Y:S01]  /*e390*/  MOV R0, 0x20 ;  /* 0x0000002000007802 */ /* 0x000fe20000000f00 */
[----:B------:R-:W-:Y:S01]  /*e3a0*/  FMUL.FTZ R53, R11, R53 ;  /* 0x000000350b357220 */ /* 0x000fe20000410000 */
[----:B------:R-:W-:Y:S01]  /*e3b0*/  F2FP.PACK_AB R40, R41, R40 ;  /* 0x000000282928723e */ /* 0x000fe200000000ff */
[C---:B------:R-:W-:Y:S01]  /*e3c0*/  FMUL.FTZ R56, R11.reuse, R56 ;  /* 0x000000380b387220 */ /* 0x040fe20000410000 */
[----:B------:R-:W-:Y:S01]  /*e3d0*/  SEL R0, R0, 0xffffffe0, !P1 ;  /* 0xffffffe000007807 */ /* 0x000fe20004800000 */
[----:B------:R-:W-:Y:S01]  /*e3e0*/  FMUL.FTZ R57, R11, R57 ;  /* 0x000000390b397220 */ /* 0x000fe20000410000 */
[----:B------:R-:W-:Y:S01]  /*e3f0*/  F2FP.PACK_AB R44, R45, R44 ;  /* 0x0000002c2d2c723e */ /* 0x000fe200000000ff */
[----:B------:R-:W-:Y:S01]  /*e400*/  FMUL.FTZ R60, R11, R60 ;  /* 0x0000003c0b3c7220 */ /* 0x000fe20000410000 */
[----:B------:R-:W-:Y:S01]  /*e410*/  IADD3 R15, R13, R0, RZ ;  /* 0x000000000d0f7210 */ /* 0x000fe20007ffe0ff */
[----:B------:R-:W-:Y:S01]  /*e420*/  FMUL.FTZ R61, R11, R61 ;  /* 0x0000003d0b3d7220 */ /* 0x000fe20000410000 */
[----:B------:R-:W-:Y:S01]  /*e430*/  F2FP.PACK_AB R48, R49, R48 ;  /* 0x000000303130723e */ /* 0x000fe200000000ff */
[C---:B------:R-:W-:Y:S01]  /*e440*/  FMUL.FTZ R64, R11.reuse, R64 ;  /* 0x000000400b407220 */ /* 0x040fe20000410000 */
[----:B------:R-:W-:Y:S01]  /*e450*/  STS [R13], R128 ;  /* 0x000000800d007388 */ /* 0x000fe20000000800 */
        /* <DEDUP_REMOVED lines=10> */
[C---:B------:R-:W-:Y:S01]  /*e500*/  FMUL.FTZ R76, R11.reuse, R76 ;  /* 0x0000004c0b4c7220 */ /* 0x040fe20000410000 */
[----:B------:R-:W1:Y:S01]  /*e510*/  LDC.U8 R14, c[0x0][0x329] ;  /* 0x0000ca40ff0e7b82 */ /* 0x000e620000000000 */
[----:B------:R-:W-:Y:S01]  /*e520*/  FMUL.FTZ R77, R11, R77 ;  /* 0x0000004d0b4d7220 */ /* 0x000fe20000410000 */
[----:B------:R-:W-:Y:S01]  /*e530*/  F2FP.PACK_AB R72, R73, R72 ;  /* 0x000000484948723e */ /* 0x000fe200000000ff */
[C---:B------:R-:W-:Y:S01]  /*e540*/  FMUL.FTZ R80, R11.reuse, R80 ;  /* 0x000000500b507220 */ /* 0x040fe20000410000 */
[----:B------:R-:W3:Y:S01]  /*e550*/  S2R R61, SR_CTAID.X ;  /* 0x00000000003d7919 */ /* 0x000ee20000002500 */
[----:B------:R-:W-:Y:S01]  /*e560*/  FMUL.FTZ R81, R11, R81 ;  /* 0x000000510b517220 */ /* 0x000fe20000410000 */
[----:B------:R-:W-:Y:S01]  /*e570*/  F2FP.PACK_AB R76, R77, R76 ;  /* 0x0000004c4d4c723e */ /* 0x000fe200000000ff */
[C---:B------:R-:W-:Y:S01]  /*e580*/  FMUL.FTZ R84, R11.reuse, R84 ;  /* 0x000000540b547220 */ /* 0x040fe20000410000 */
[----:B------:R-:W4:Y:S01]  /*e590*/  @P5 MUFU.LG2 R7, R7 ;  /* 0x0000000700075308 */ /* 0x000f220000000c00 */
[----:B------:R-:W-:Y:S01]  /*e5a0*/  FMUL.FTZ R85, R11, R85 ;  /* 0x000000550b557220 */ /* 0x000fe20000410000 */
[----:B------:R-:W-:Y:S01]  /*e5b0*/  F2FP.PACK_AB R80, R81, R80 ;  /* 0x000000505150723e */ /* 0x000fe200000000ff */
[----:B------:R-:W-:-:S02]  /*e5c0*/  FMUL.FTZ R88, R11, R88 ;  /* 0x000000580b587220 */ /* 0x000fc40000410000 */
[----:B------:R-:W-:Y:S01]  /*e5d0*/  FMUL.FTZ R89, R11, R89 ;  /* 0x000000590b597220 */ /* 0x000fe20000410000 */
[----:B------:R-:W-:Y:S01]  /*e5e0*/  F2FP.PACK_AB R84, R85, R84 ;  /* 0x000000545554723e */ /* 0x000fe200000000ff */
[C---:B------:R-:W-:Y:S01]  /*e5f0*/  FMUL.FTZ R92, R11.reuse, R92 ;  /* 0x0000005c0b5c7220 */ /* 0x040fe20000410000 */
[----:B------:R-:W5:Y:S01]  /*e600*/  @P4 MUFU.LG2 R6, R6 ;  /* 0x0000000600064308 */ /* 0x000f620000000c00 */
[----:B------:R-:W-:Y:S01]  /*e610*/  FMUL.FTZ R93, R11, R93 ;  /* 0x0000005d0b5d7220 */ /* 0x000fe20000410000 */
[----:B------:R-:W-:Y:S01]  /*e620*/  F2FP.PACK_AB R88, R89, R88 ;  /* 0x000000585958723e */ /* 0x000fe200000000ff */
[C---:B------:R-:W-:Y:S02]  /*e630*/  FMUL.FTZ R96, R11.reuse, R96 ;  /* 0x000000600b607220 */ /* 0x040fe40000410000 */
[----:B------:R-:W-:Y:S01]  /*e640*/  FMUL.FTZ R97, R11, R97 ;  /* 0x000000610b617220 */ /* 0x000fe20000410000 */
[----:B------:R-:W-:Y:S01]  /*e650*/  F2FP.PACK_AB R92, R93, R92 ;  /* 0x0000005c5d5c723e */ /* 0x000fe200000000ff */
[C---:B------:R-:W-:Y:S01]  /*e660*/  FMUL.FTZ R100, R11.reuse, R100 ;  /* 0x000000640b647220 */ /* 0x040fe20000410000 */
[----:B-1----:R-:W-:Y:S01]  /*e670*/  ISETP.NE.AND P1, PT, R14, RZ, PT ;  /* 0x000000ff0e00720c */ /* 0x002fe20003f25270 */
        /* <DEDUP_REMOVED lines=11> */
[C---:B------:R-:W-:Y:S01]  /*e730*/  FMUL.FTZ R116, R11.reuse, R116 ;  /* 0x000000740b747220 */ /* 0x040fe20000410000 */
[----:B------:R-:W-:Y:S01]  /*e740*/  @P1 MOV R65, 0x1 ;  /* 0x0000000100411802 */ /* 0x000fe20000000f00 */
[----:B------:R-:W-:Y:S01]  /*e750*/  FMUL.FTZ R117, R11, R117 ;  /* 0x000000750b757220 */ /* 0x000fe20000410000 */
[----:B------:R-:W-:Y:S01]  /*e760*/  F2FP.PACK_AB R120, R121, R120 ;  /* 0x000000787978723e */ /* 0x000fe200000000ff */
[----:B------:R-:W-:-:S02]  /*e770*/  FMUL.FTZ R112, R11, R112 ;  /* 0x000000700b707220 */ /* 0x000fc40000410000 */
[----:B------:R-:W-:Y:S01]  /*e780*/  FMUL.FTZ R11, R11, R113 ;  /* 0x000000710b0b7220 */ /* 0x000fe20000410000 */
[----:B------:R-:W-:Y:S01]  /*e790*/  F2FP.PACK_AB R116, R117, R116 ;  /* 0x000000747574723e */ /* 0x000fe200000000ff */
[C---:B--2---:R-:W-:Y:S02]  /*e7a0*/  FMUL.FTZ R131, R12.reuse, R131 ;  /* 0x000000830c837220 */ /* 0x044fe40000410000 */
[C---:B------:R-:W-:Y:S01]  /*e7b0*/  FMUL.FTZ R130, R12.reuse, R130 ;  /* 0x000000820c827220 */ /* 0x040fe20000410000 */
[----:B------:R-:W-:Y:S01]  /*e7c0*/  F2FP.PACK_AB R112, R11, R112 ;  /* 0x000000700b70723e */ /* 0x000fe200000000ff */
[----:B------:R-:W-:Y:S01]  /*e7d0*/  IMAD.MOV.U32 R8, RZ, RZ, 0x40 ;  /* 0x00000040ff087424 */ /* 0x000fe200078e00ff */
[C---:B------:R-:W-:Y:S01]  /*e7e0*/  IADD3 R11, R13.reuse, -0x10, RZ ;  /* 0xfffffff00d0b7810 */ /* 0x040fe20007ffe0ff */
[C---:B------:R-:W-:Y:S01]  /*e7f0*/  FMUL.FTZ R127, R12.reuse, R127 ;  /* 0x0000007f0c7f7220 */ /* 0x040fe20000410000 */
[----:B------:R-:W-:Y:S01]  /*e800*/  @P3 IADD3 R11, R13, 0x10, RZ ;  /* 0x000000100d0b3810 */ /* 0x000fe20007ffe0ff */
[C---:B------:R-:W-:Y:S01]  /*e810*/  FMUL.FTZ R126, R12.reuse, R126 ;  /* 0x0000007e0c7e7220 */ /* 0x040fe20000410000 */
[----:B------:R-:W-:Y:S01]  /*e820*/  F2FP.PACK_AB R130, R131, R130 ;  /* 0x000000828382723e */ /* 0x000fe200000000ff */
[----:B------:R-:W-:Y:S01]  /*e830*/  FMUL.FTZ R39, R12, R39 ;  /* 0x000000270c277220 */ /* 0x000fe20000410000 */
[----:B------:R-:W-:Y:S01]  /*e840*/  SEL R8, R8, 0xffffffc0, !P2 ;  /* 0xffffffc008087807 */ /* 0x000fe20005000000 */
[C---:B------:R-:W-:Y:S01]  /*e850*/  FMUL.FTZ R38, R12.reuse, R38 ;  /* 0x000000260c267220 */ /* 0x040fe20000410000 */
[----:B------:R-:W-:Y:S01]  /*e860*/  F2FP.PACK_AB R126, R127, R126 ;  /* 0x0000007e7f7e723e */ /* 0x000fe200000000ff */
[----:B------:R-:W-:Y:S01]  /*e870*/  FMUL.FTZ R43, R12, R43 ;  /* 0x0000002b0c2b7220 */ /* 0x000fe20000410000 */
[----:B------:R-:W-:Y:S01]  /*e880*/  IADD3 R17, R0, R11, RZ ;  /* 0x0000000b00117210 */ /* 0x000fe20007ffe0ff */
[C---:B------:R-:W-:Y:S01]  /*e890*/  FMUL.FTZ R42, R12.reuse, R42 ;  /* 0x0000002a0c2a7220 */ /* 0x040fe20000410000 */
[----:B------:R-:W-:Y:S01]  /*e8a0*/  F2FP.PACK_AB R38, R39, R38 ;  /* 0x000000262726723e */ /* 0x000fe200000000ff */
[C---:B------:R-:W-:Y:S01]  /*e8b0*/  FMUL.FTZ R47, R12.reuse, R47 ;  /* 0x0000002f0c2f7220 */ /* 0x040fe20000410000 */
[----:B------:R-:W-:Y:S01]  /*e8c0*/  IADD3 R19, R13, R8, RZ ;  /* 0x000000080d137210 */ /* 0x000fe20007ffe0ff */
[C---:B------:R-:W-:Y:S01]  /*e8d0*/  FMUL.FTZ R46, R12.reuse, R46 ;  /* 0x0000002e0c2e7220 */ /* 0x040fe20000410000 */
[----:B------:R-:W-:Y:S01]  /*e8e0*/  F2FP.PACK_AB R42, R43, R42 ;  /* 0x0000002a2b2a723e */ /* 0x000fe200000000ff */
[C---:B------:R-:W-:Y:S01]  /*e8f0*/  FMUL.FTZ R51, R12.reuse, R51 ;  /* 0x000000330c337220 */ /* 0x040fe20000410000 */
[----:B------:R-:W-:Y:S01]  /*e900*/  STS [R13+0x400], R130 ;  /* 0x000400820d007388 */ /* 0x000fe20000000800 */
[C---:B------:R-:W-:Y:S01]  /*e910*/  FMUL.FTZ R50, R12.reuse, R50 ;  /* 0x000000320c327220 */ /* 0x040fe20000410000 */
[----:B------:R-:W-:Y:S01]  /*e920*/  F2FP.PACK_AB R46, R47, R46 ;  /* 0x0000002e2f2e723e */ /* 0x000fe200000000ff */
[----:B------:R-:W-:Y:S01]  /*e930*/  FMUL.FTZ R55, R12, R55 ;  /* 0x000000370c377220 */ /* 0x000fe20000410000 */
[----:B------:R-:W-:Y:S01]  /*e940*/  IADD3 R23, R8, R11, RZ ;  /* 0x0000000b08177210 */ /* 0x000fe20007ffe0ff */
[C---:B------:R-:W-:Y:S01]  /*e950*/  FMUL.FTZ R54, R12.reuse, R54 ;  /* 0x000000360c367220 */ /* 0x040fe20000410000 */
[----:B------:R-:W-:Y:S01]  /*e960*/  F2FP.PACK_AB R50, R51, R50 ;  /* 0x000000323332723e */ /* 0x000fe200000000ff */
[C---:B------:R-:W-:Y:S01]  /*e970*/  FMUL.FTZ R59, R12.reuse, R59 ;  /* 0x0000003b0c3b7220 */ /* 0x040fe20000410000 */
[----:B------:R-:W-:Y:S01]  /*e980*/  STS [R11], R124 ;  /* 0x0000007c0b007388 */ /* 0x000fe20000000800 */
[C---:B------:R-:W-:Y:S01]  /*e990*/  FMUL.FTZ R58, R12.reuse, R58 ;  /* 0x0000003a0c3a7220 */ /* 0x040fe20000410000 */
[----:B------:R-:W-:Y:S01]  /*e9a0*/  F2FP.PACK_AB R54, R55, R54 ;  /* 0x000000363736723e */ /* 0x000fe200000000ff */
[C---:B------:R-:W-:Y:S01]  /*e9b0*/  FMUL.FTZ R63, R12.reuse, R63 ;  /* 0x0000003f0c3f7220 */ /* 0x040fe20000410000 */
[----:B------:R-:W-:Y:S01]  /*e9c0*/  STS [R11+0x400], R126 ;  /* 0x0004007e0b007388 */ /* 0x000fe20000000800 */
[C---:B------:R-:W-:Y:S01]  /*e9d0*/  FMUL.FTZ R62, R12.reuse, R62 ;  /* 0x0000003e0c3e7220 */ /* 0x040fe20000410000 */
        /* <DEDUP_REMOVED lines=17> */
[----:B------:R-:W-:Y:S01]  /*eaf0*/  IMAD.IADD R25, R17, 0x1, R8 ;  /* 0x0000000111197824 */ /* 0x000fe200078e0208 */
        /* <DEDUP_REMOVED lines=34> */
[----:B------:R-:W-:Y:S01]  /*ed20*/  STS [R13+0x4000], R60 ;  /* 0x0040003c0d007388 */ /* 0x000fe20000000800 */
[C---:B------:R-:W-:Y:S01]  /*ed30*/  FMUL.FTZ R122, R12.reuse, R122 ;  /* 0x0000007a0c7a7220 */ /* 0x040fe20000410000 */
[----:B------:R-:W-:Y:S01]  /*ed40*/  F2FP.PACK_AB R110, R111, R110 ;  /* 0x0000006e6f6e723e */ /* 0x000fe200000000ff */
[C---:B------:R-:W-:Y:S01]  /*ed50*/  FMUL.FTZ R119, R12.reuse, R119 ;  /* 0x000000770c777220 */ /* 0x040fe20000410000 */
[----:B------:R1:W-:Y:S01]  /*ed60*/  STS [R13+0x4400], R62 ;  /* 0x0044003e0d007388 */ /* 0x0003e20000000800 */
[C---:B------:R-:W-:Y:S01]  /*ed70*/  FMUL.FTZ R118, R12.reuse, R118 ;  /* 0x000000760c767220 */ /* 0x040fe20000410000 */
[----:B------:R-:W-:Y:S01]  /*ed80*/  F2FP.PACK_AB R122, R123, R122 ;  /* 0x0000007a7b7a723e */ /* 0x000fe200000000ff */
[C---:B------:R-:W-:Y:S01]  /*ed90*/  FMUL.FTZ R115, R12.reuse, R115 ;  /* 0x000000730c737220 */ /* 0x040fe20000410000 */
[----:B------:R4:W-:Y:S01]  /*eda0*/  STS [R11+0x4000], R64 ;  /* 0x004000400b007388 */ /* 0x0009e20000000800 */
[----:B------:R-:W-:Y:S01]  /*edb0*/  FMUL.FTZ R12, R12, R114 ;  /* 0x000000720c0c7220 */ /* 0x000fe20000410000 */
[----:B------:R-:W-:Y:S01]  /*edc0*/  F2FP.PACK_AB R118, R119, R118 ;  /* 0x000000767776723e */ /* 0x000fe200000000ff */
[----:B------:R-:W2:Y:S01]  /*edd0*/  LDC.U8 R8, c[0x0][0x328] ;  /* 0x0000ca00ff087b82 */ /* 0x000ea20000000000 */
[----:B------:R-:W-:Y:S01]  /*ede0*/  STS [R11+0x4400], R66 ;  /* 0x004400420b007388 */ /* 0x000fe20000000800 */
[----:B------:R-:W-:-:S02]  /*edf0*/  @P1 MOV R63, c[0x0][0x210] ;  /* 0x00008400003f1a02 */ /* 0x000fc40000000f00 */
[----:B------:R-:W-:Y:S01]  /*ee00*/  F2FP.PACK_AB R12, R115, R12 ;  /* 0x0000000c730c723e */ /* 0x000fe200000000ff */
[----:B------:R-:W-:Y:S02]  /*ee10*/  STS [R15+0x4000], R68 ;  /* 0x004000440f007388 */ /* 0x000fe40000000800 */
[----:B------:R-:W-:Y:S02]  /*ee20*/  @P1 IMAD R63, R63, c[0x0][0x214], RZ ;  /* 0x000085003f3f1a24 */ /* 0x000fe400078e02ff */
[----:B------:R3:W-:Y:S04]  /*ee30*/  STS [R15+0x4400], R70 ;  /* 0x004400460f007388 */ /* 0x0007e80000000800 */
[----:B------:R-:W-:Y:S04]  /*ee40*/  STS [R17+0x4000], R72 ;  /* 0x0040004811007388 */ /* 0x000fe80000000800 */
[----:B------:R-:W-:Y:S01]  /*ee50*/  STS [R17+0x4400], R74 ;  /* 0x0044004a11007388 */ /* 0x000fe20000000800 */
[----:B-1----:R-:W-:-:S03]  /*ee60*/  SHF.R.S32.HI R62, RZ, 0x1f, R3 ;  /* 0x0000001fff3e7819 */ /* 0x002fc60000011403 */
[----:B------:R-:W-:Y:S01]  /*ee70*/  STS [R19+0x4000], R76 ;  /* 0x0040004c13007388 */ /* 0x000fe20000000800 */
[----:B------:R-:W-:Y:S01]  /*ee80*/  LEA.HI R62, R62, R3, RZ, 0x3 ;  /* 0x000000033e3e7211 */ /* 0x000fe200078f18ff */
[----:B----4-:R-:W-:Y:S01]  /*ee90*/  @P5 FMUL.FTZ R64, R7, 0.69314718246459960938 ;  /* 0x3f31721807405820 */ /* 0x010fe20000410000 */
[----:B--2---:R-:W-:Y:S01]  /*eea0*/  ISETP.NE.AND P2, PT, R8, RZ, PT ;  /* 0x000000ff0800720c */ /* 0x004fe20003f45270 */
[----:B------:R-:W-:Y:S01]  /*eeb0*/  STS [R19+0x4400], R78 ;  /* 0x0044004e13007388 */ /* 0x000fe20000000800 */
[----:B------:R-:W-:Y:S01]  /*eec0*/  @!P1 MOV R8, c[0x0][0x214] ;  /* 0x0000850000089a02 */ /* 0x000fe20000000f00 */
[----:B-----5:R-:W-:Y:S01]  /*eed0*/  @P4 FMUL.FTZ R7, R6, 0.69314718246459960938 ;  /* 0x3f31721806074820 */ /* 0x020fe20000410000 */
[----:B------:R-:W-:Y:S01]  /*eee0*/  ISETP.NE.OR P3, PT, R14, RZ, !P2 ;  /* 0x000000ff0e00720c */ /* 0x000fe20005765670 */
[----:B------:R-:W-:Y:S01]  /*eef0*/  STS [R23+0x4000], R80 ;  /* 0x0040005017007388 */ /* 0x000fe20000000800 */
[----:B------:R-:W-:Y:S02]  /*ef00*/  @!P1 SEL R63, R8, c[0x0][0x234], !P2 ;  /* 0x00008d00083f9a07 */ /* 0x000fe40005000000 */
[----:B------:R-:W-:Y:S01]  /*ef10*/  LOP3.LUT R62, R62, 0xffffff8, RZ, 0xc0, !PT ;  /* 0x0ffffff83e3e7812 */ /* 0x000fe200078ec0ff */
[----:B------:R-:W-:Y:S01]  /*ef20*/  STS [R23+0x4400], R82 ;  /* 0x0044005217007388 */ /* 0x000fe20000000800 */
[----:B---3--:R-:W-:Y:S01]  /*ef30*/  CS2R R70, SRZ ;  /* 0x0000000000467805 */ /* 0x008fe2000001ff00 */
[----:B------:R-:W-:Y:S01]  /*ef40*/  @!P1 IMAD R65, R63, c[0x0][0x1c0], RZ ;  /* 0x000070003f419a24 */ /* 0x000fe200078e02ff */
[----:B------:R-:W-:Y:S01]  /*ef50*/  IADD3 R62, R3, -R62, RZ ;  /* 0x8000003e033e7210 */ /* 0x000fe20007ffe0ff */
[----:B------:R-:W-:Y:S01]  /*ef60*/  STS [R21+0x4000], R84 ;  /* 0x0040005415007388 */ /* 0x000fe20000000800 */
[----:B------:R-:W-:Y:S01]  /*ef70*/  MOV R3, 0x7f800000 ;  /* 0x7f80000000037802 */ /* 0x000fe20000000f00 */
[----:B------:R-:W-:-:S02]  /*ef80*/  IMAD R65, R2, R65, RZ ;  /* 0x0000004102417224 */ /* 0x000fc400078e02ff */
[----:B------:R-:W-:Y:S01]  /*ef90*/  STS [R21+0x4400], R86 ;  /* 0x0044005615007388 */ /* 0x000fe20000000800 */
[----:B------:R-:W-:Y:S02]  /*efa0*/  @!P3 IMAD R67, R2, c[0x0][0x214], RZ ;  /* 0x000085000243ba24 */ /* 0x000fe400078e02ff */
[----:B------:R-:W-:Y:S01]  /*efb0*/  SEL R65, R65, RZ, P3 ;  /* 0x000000ff41417207 */ /* 0x000fe20001800000 */
[----:B------:R-:W-:Y:S01]  /*efc0*/  STS [R25+0x4000], R88 ;  /* 0x0040005819007388 */ /* 0x000fe20000000800 */
[----:B------:R-:W-:Y:S01]  /*efd0*/  @P5 FFMA.FTZ R3, R133, c[0x0][0x238], R64 ;  /* 0x00008e0085035a23 */ /* 0x000fe20000010040 */
[----:B------:R-:W-:Y:S02]  /*efe0*/  @!P3 SEL R67, R67, R200, !P0 ;  /* 0x000000c84343b207 */ /* 0x000fe40004000000 */
[----:B------:R-:W-:Y:S02]  /*eff0*/  STS [R25+0x4400], R90 ;  /* 0x0044005a19007388 */ /* 0x000fe40000000800 */
[----:B------:R-:W-:-:S02]  /*f000*/  @!P3 MOV R70, R67 ;  /* 0x000000430046b202 */ /* 0x000fc40000000f00 */
[----:B------:R-:W-:Y:S01]  /*f010*/  STS [R13+0x8000], R92 ;  /* 0x0080005c0d007388 */ /* 0x000fe20000000800 */
[----:B------:R-:W-:-:S03]  /*f020*/  @!P3 SHF.R.S32.HI R71, RZ, 0x1f, R67 ;  /* 0x0000001fff47b819 */ /* 0x000fc60000011443 */
        /* <DEDUP_REMOVED lines=15> */
[----:B------:R-:W1:Y:S04]  /*f120*/  S2R R0, SR_TID.X ;  /* 0x0000000000007919 */ /* 0x000e680000002100 */
[----:B------:R-:W-:Y:S06]  /*f130*/  BAR.SYNC.DEFER_BLOCKING 0x0 ;  /* 0x0000000000007b1d */ /* 0x000fec0000010000 */
[----:B------:R-:W3:Y:S01]  /*f140*/  S2R R60, SR_CTAID.Z ;  /* 0x00000000003c7919 */ /* 0x000ee20000002700 */
[----:B-1----:R-:W-:-:S03]  /*f150*/  SHF.R.S32.HI R11, RZ, 0x1f, R0 ;  /* 0x0000001fff0b7819 */ /* 0x002fc60000011400 */
[----:B------:R2:W1:Y:S01]  /*f160*/  LDS.128 R52, [R203] ;  /* 0x00000000cb347984 */ /* 0x0004620000000c00 */
[----:B------:R-:W-:-:S03]  /*f170*/  LEA.HI R8, R11, R0, RZ, 0x5 ;  /* 0x000000000b087211 */ /* 0x000fc600078f28ff */
[----:B------:R2:W4:Y:S01]  /*f180*/  LDS.128 R48, [R203+0x1000] ;  /* 0x00100000cb307984 */ /* 0x0005220000000c00 */
[----:B------:R-:W-:Y:S01]  /*f190*/  LOP3.LUT R69, R8, 0xffffffe0, RZ, 0xc0, !PT ;  /* 0xffffffe008457812 */ /* 0x000fe200078ec0ff */
[----:B---3--:R-:W-:Y:S01]  /*f1a0*/  IMAD R65, R60, R63, R65 ;  /* 0x0000003f3c417224 */ /* 0x008fe200078e0241 */
[----:B------:R-:W-:Y:S01]  /*f1b0*/  @P1 MOV R8, c[0x0][0x210] ;  /* 0x0000840000081a02 */ /* 0x000fe20000000f00 */
[----:B------:R2:W3:Y:S01]  /*f1c0*/  LDS.128 R44, [R203+0x2000] ;  /* 0x00200000cb2c7984 */ /* 0x0004e20000000c00 */
[----:B------:R-:W-:Y:S01]  /*f1d0*/  IADD3 R2, -R69, R0, RZ ;  /* 0x0000000045027210 */ /* 0x000fe20007ffe1ff */
[----:B------:R-:W-:Y:S01]  /*f1e0*/  @!P1 IMAD.MOV.U32 R8, RZ, RZ, 0x1 ;  /* 0x00000001ff089424 */ /* 0x000fe200078e00ff */
[----:B------:R-:W-:Y:S01]  /*f1f0*/  MOV R63, 0x7f800000 ;  /* 0x7f800000003f7802 */ /* 0x000fe20000000f00 */
[----:B------:R2:W1:Y:S01]  /*f200*/  LDS.128 R40, [R203+0x3000] ;  /* 0x00300000cb287984 */ /* 0x0004620000000c00 */
[----:B------:R-:W-:Y:S01]  /*f210*/  SHF.R.S32.HI R69, RZ, 0x1f, R2 ;  /* 0x0000001fff457819 */ /* 0x000fe20000011402 */
[----:B------:R-:W-:-:S02]  /*f220*/  @P4 FFMA.FTZ R63, R132, c[0x0][0x238], R7 ;  /* 0x00008e00843f4a23 */ /* 0x000fc40000010007 */
[----:B------:R2:W1:Y:S01]  /*f230*/  LDS.128 R36, [R203+0x4000] ;  /* 0x00400000cb247984 */ /* 0x0004620000000c00 */
[----:B------:R-:W-:Y:S01]  /*f240*/  LEA.HI R69, R69, R2, RZ, 0x2 ;  /* 0x0000000245457211 */ /* 0x000fe200078f10ff */
[----:B------:R-:W-:Y:S02]  /*f250*/  IMAD R2, R61, R8, RZ ;  /* 0x000000083d027224 */ /* 0x000fe400078e02ff */
[----:B------:R2:W1:Y:S01]  /*f260*/  LDS.128 R32, [R203+0x5000] ;  /* 0x00500000cb207984 */ /* 0x0004620000000c00 */
[----:B------:R-:W-:Y:S02]  /*f270*/  SHF.R.S32.HI R69, RZ, 0x2, R69 ;  /* 0x00000002ff457819 */ /* 0x000fe40000011445 */
[----:B------:R-:W-:Y:S01]  /*f280*/  SHF.L.U32 R2, R2, 0x7, RZ ;  /* 0x0000000702027819 */ /* 0x000fe200000006ff */
[----:B------:R2:W1:Y:S01]  /*f290*/  LDS.128 R28, [R203+0x6000] ;  /* 0x00600000cb1c7984 */ /* 0x0004620000000c00 */
[----:B------:R-:W-:Y:S02]  /*f2a0*/  LEA R69, R62, R69, 0x4 ;  /* 0x000000453e457211 */ /* 0x000fe400078e20ff */
[----:B------:R-:W-:Y:S01]  /*f2b0*/  SHF.R.S32.HI R6, RZ, 0x1f, R2 ;  /* 0x0000001fff067819 */ /* 0x000fe20000011402 */
[----:B------:R2:W1:Y:S01]  /*f2c0*/  LDS.128 R24, [R203+0x7000] ;  /* 0x00700000cb187984 */ /* 0x0004620000000c00 */
[----:B------:R-:W-:-:S02]  /*f2d0*/  IADD3 R2, P1, P0, R2, R70, R65 ;  /* 0x0000004602027210 */ /* 0x000fc4000783e041 */
[----:B------:R-:W-:Y:S01]  /*f2e0*/  SHF.R.S32.HI R65, RZ, 0x1f, R65 ;  /* 0x0000001fff417819 */ /* 0x000fe20000011441 */
[----:B------:R2:W1:Y:S03]  /*f2f0*/  LDS.128 R20, [R203+0x8000] ;  /* 0x00800000cb147984 */ /* 0x0004660000000c00 */
[----:B------:R-:W-:Y:S01]  /*f300*/  IADD3.X R6, R6, R71, R65, P1, P0 ;  /* 0x0000004706067210 */ /* 0x000fe20000fe0441 */
[----:B------:R2:W1:Y:S04]  /*f310*/  LDS.128 R16, [R203+0x9000] ;  /* 0x00900000cb107984 */ /* 0x0004680000000c00 */
[----:B------:R2:W1:Y:S04]  /*f320*/  LDS.128 R12, [R203+0xa000] ;  /* 0x00a00000cb0c7984 */ /* 0x0004680000000c00 */
[----:B------:R2:W1:Y:S01]  /*f330*/  LDS.128 R56, [R203+0xb000] ;  /* 0x00b00000cb387984 */ /* 0x0004620000000c00 */
[----:B------:R-:W-:Y:S05]  /*f340*/  @P6 BRA `(.L_x_205) ;  /* 0x0000010000006947 */ /* 0x000fea0003800000 */
[----:B----4-:R-:W-:Y:S01]  /*f350*/  IMAD R62, R61, -0x80, R206 ;  /* 0xffffff803d3e7824 */ /* 0x010fe200078e02ce */
        /* <DEDUP_REMOVED lines=15> */
.L_x_205:
[----:B----4-:R-:W-:Y:S05]  /*f450*/  BSYNC B0 ;  /* 0x0000000000007941 */ /* 0x010fea0003800000 */
.L_x_204:
        /* <DEDUP_REMOVED lines=28> */
[----:B-1----:R1:W-:Y:S04]  /*f620*/  @!P3 STG.E.128 [R60.64], R52 ;  /* 0x000000343c00b986 */ /* 0x0023e8000c101d0c */
[----:B------:R1:W-:Y:S04]  /*f630*/  @!P2 STG.E.128 [R60.64+0x80], R36 ;  /* 0x000080243c00a986 */ /* 0x0003e8000c101d0c */
[----:B------:R1:W-:Y:S02]  /*f640*/  @!P1 STG.E.128 [R60.64+0x100], R20 ;  /* 0x000100143c009986 */ /* 0x0003e4000c101d0c */
.L_x_207:
[----:B------:R-:W-:Y:S05]  /*f650*/  BSYNC B0 ;  /* 0x0000000000007941 */ /* 0x000fea0003800000 */
.L_x_206:
[----:B------:R-:W-:Y:S01]  /*f660*/  IADD3 R0, R6, 0x20, RZ ;  /* 0x0000002006007810 */ /* 0x000fe20007ffe0ff */
[----:B------:R-:W-:Y:S03]  /*f670*/  BSSY B0, `(.L_x_208) ;  /* 0x0000013000007945 */ /* 0x000fe60003800000 */
[----:B------:R-:W-:-:S13]  /*f680*/  ISETP.GE.AND P0, PT, R0, R199, PT ;  /* 0x000000c70000720c */ /* 0x000fda0003f06270 */
[----:B------:R-:W-:Y:S05]  /*f690*/  @P0 BRA `(.L_x_209) ;  /* 0x0000010000000947 */ /* 0x000fea0003800000 */
[----:B------:R-:W-:Y:S01]  /*f6a0*/  IADD3 R2, P0, R4, 0x20, RZ ;  /* 0x0000002004027810 */ /* 0x000fe20007f1e0ff */
[----:B-1----:R-:W-:Y:S01]  /*f6b0*/  IMAD.MOV.U32 R20, RZ, RZ, R10 ;  /* 0x000000ffff147224 */ /* 0x002fe200078e000a */
[----:B--2---:R-:W-:Y:S02]  /*f6c0*/  MOV R21, R9 ;  /* 0x0000000900157202 */ /* 0x004fe40000000f00 */
        /* <DEDUP_REMOVED lines=13> */
.L_x_209:
[----:B------:R-:W-:Y:S05]  /*f7a0*/  BSYNC B0 ;  /* 0x0000000000007941 */ /* 0x000fea0003800000 */
.L_x_208:
[----:B------:R-:W-:Y:S01]  /*f7b0*/  IADD3 R0, R6, 0x40, RZ ;  /* 0x0000004006007810 */ /* 0x000fe20007ffe0ff */
[----:B------:R-:W-:Y:S03]  /*f7c0*/  BSSY B0, `(.L_x_210) ;  /* 0x0000013000007945 */ /* 0x000fe60003800000 */
[----:B------:R-:W-:-:S13]  /*f7d0*/  ISETP.GE.AND P0, PT, R0, R199, PT ;  /* 0x000000c70000720c */ /* 0x000fda0003f06270 */
[----:B------:R-:W-:Y:S05]  /*f7e0*/  @P0 BRA `(.L_x_211) ;  /* 0x0000010000000947 */ /* 0x000fea0003800000 */
[----:B-1----:R-:W-:Y:S01]  /*f7f0*/  IADD3 R2, P0, R4, 0x40, RZ ;  /* 0x0000004004027810 */ /* 0x002fe20007f1e0ff */
[----:B------:R-:W-:Y:S01]  /*f800*/  IMAD.MOV.U32 R16, RZ, RZ, R10 ;  /* 0x000000ffff107224 */ /* 0x000fe200078e000a */
        /* <DEDUP_REMOVED lines=11> */
[----:B---3--:R1:W-:Y:S04]  /*f8c0*/  @!P2 STG.E.128 [R2.64], R44 ;  /* 0x0000002c0200a986 */ /* 0x0083e8000c101d0c */
[----:B------:R1:W-:Y:S04]  /*f8d0*/  @!P1 STG.E.128 [R2.64+0x80], R28 ;  /* 0x0000801c02009986 */ /* 0x0003e8000c101d0c */
[----:B------:R1:W-:Y:S02]  /*f8e0*/  @!P0 STG.E.128 [R2.64+0x100], R12 ;  /* 0x0001000c02008986 */ /* 0x0003e4000c101d0c */
.L_x_211:
[----:B------:R-:W-:Y:S05]  /*f8f0*/  BSYNC B0 ;  /* 0x0000000000007941 */ /* 0x000fea0003800000 */
.L_x_210:
[----:B------:R-:W-:-:S04]  /*f900*/  IADD3 R6, R6, 0x60, RZ ;  /* 0x0000006006067810 */ /* 0x000fc80007ffe0ff */
[----:B------:R-:W-:-:S13]  /*f910*/  ISETP.GE.AND P0, PT, R6, R199, PT ;  /* 0x000000c70600720c */ /* 0x000fda0003f06270 */
[----:B------:R-:W-:Y:S05]  /*f920*/  @P0 EXIT ;  /* 0x000000000000094d */ /* 0x000fea0003800000 */
[----:B------:R-:W-:Y:S02]  /*f930*/  IADD3 R0, P0, R4, 0x60, RZ ;  /* 0x0000006004007810 */ /* 0x000fe40007f1e0ff */
[----:B------:R-:W-:-:S03]  /*f940*/  ISETP.GE.AND P1, PT, R212, c[0x0][0x220], PT ;  /* 0x00008800d4007a0c */ /* 0x000fc60003f26270 */
[----:B------:R-:W-:Y:S01]  /*f950*/  IMAD.X R4, RZ, RZ, R5, P0 ;  /* 0x000000ffff047224 */ /* 0x000fe200000e0605 */
[----:B------:R-:W-:Y:S02]  /*f960*/  MOV R5, R9 ;  /* 0x0000000900057202 */ /* 0x000fe40000000f00 */
[----:B------:R-:W-:Y:S01]  /*f970*/  ISETP.GE.AND P0, PT, R205, c[0x0][0x220], PT ;  /* 0x00008800cd007a0c */ /* 0x000fe20003f06270 */
[----:B-1----:R-:W-:Y:S02]  /*f980*/  IMAD R3, R4, c[0x0][0x1e8], RZ ;  /* 0x00007a0004037a24 */ /* 0x002fe400078e02ff */
[----:B------:R-:W-:Y:S02]  /*f990*/  IMAD.MOV.U32 R4, RZ, RZ, R10 ;  /* 0x000000ffff047224 */ /* 0x000fe400078e000a */
[C---:B------:R-:W-:Y:S02]  /*f9a0*/  IMAD R3, R0.reuse, c[0x0][0x1ec], R3 ;  /* 0x00007b0000037a24 */ /* 0x040fe400078e0203 */
[----:B------:R-:W-:-:S04]  /*f9b0*/  IMAD.WIDE.U32 R4, R0, c[0x0][0x1e8], R4 ;  /* 0x00007a0000047a25 */ /* 0x000fc800078e0004 */
[----:B------:R-:W-:Y:S01]  /*f9c0*/  IMAD.IADD R3, R5, 0x1, R3 ;  /* 0x0000000105037824 */ /* 0x000fe200078e0203 */
[----:B------:R-:W-:-:S04]  /*f9d0*/  LEA R2, P2, R4, c[0x0][0x1d0], 0x1 ;  /* 0x0000740004027a11 */ /* 0x000fc800078408ff */
[----:B------:R-:W-:-:S05]  /*f9e0*/  LEA.HI.X R3, R4, c[0x0][0x1d4], R3, 0x1, P2 ;  /* 0x0000750004037a11 */ /* 0x000fca00010f0c03 */
[----:B------:R1:W-:Y:S01]  /*f9f0*/  @!P0 STG.E.128 [R2.64+0x80], R24 ;  /* 0x0000801802008986 */ /* 0x0003e2000c101d0c */
[----:B------:R-:W-:-:S03]  /*fa00*/  ISETP.GE.AND P0, PT, R204, c[0x0][0x220], PT ;  /* 0x00008800cc007a0c */ /* 0x000fc60003f06270 */
[----:B------:R1:W-:Y:S10]  /*fa10*/  @!P1 STG.E.128 [R2.64], R40 ;  /* 0x0000002802009986 */ /* 0x0003f4000c101d0c */
[----:B------:R-:W-:Y:S05]  /*fa20*/  @P0 EXIT ;  /* 0x000000000000094d */ /* 0x000fea0003800000 */
[----:B------:R-:W-:Y:S01]  /*fa30*/  STG.E.128 [R2.64+0x100], R56 ;  /* 0x0001003802007986 */ /* 0x000fe2000c101d0c */
[----:B------:R-:W-:Y:S05]  /*fa40*/  EXIT ;  /* 0x000000000000794d */ /* 0x000fea0003800000 */
.L_x_170:
[----:B-1----:R-:W1:Y:S01]  /*fa50*/  LDC.U8 R3, c[0x0][0x329] ;  /* 0x0000ca40ff037b82 */ /* 0x002e620000000000 */
[----:B------:R-:W-:Y:S01]  /*fa60*/  ISETP.NE.AND P3, PT, R200, -0x1, PT ;  /* 0xffffffffc800780c */ /* 0x000fe20003f65270 */
[----:B------:R-:W-:Y:S01]  /*fa70*/  BSSY B0, `(.L_x_212) ;  /* 0x0000043000007945 */ /* 0x000fe20003800000 */
[----:B------:R-:W-:-:S02]  /*fa80*/  SHF.R.S32.HI R7, RZ, 0x1f, R6 ;  /* 0x0000001fff077819 */ /* 0x000fc40000011406 */
[----:B------:R-:W-:Y:S02]  /*fa90*/  IADD3 R206, -R87, R206, RZ ;  /* 0x000000ce57ce7210 */ /* 0x000fe40007ffe1ff */
[----:B------:R-:W-:Y:S01]  /*faa0*/  LEA.HI R8, R7, R6, RZ, 0x3 ;  /* 0x0000000607087211 */ /* 0x000fe200078f18ff */
[----:B------:R-:W2:Y:S03]  /*fab0*/  LDC.U8 R2, c[0x0][0x328] ;  /* 0x0000ca00ff027b82 */ /* 0x000ea60000000000 */
[----:B------:R-:W-:Y:S02]  /*fac0*/  LOP3.LUT R7, R8, 0xfffffff8, RZ, 0xc0, !PT ;  /* 0xfffffff808077812 */ /* 0x000fe400078ec0ff */
[----:B------:R-:W-:Y:S01]  /*fad0*/  SHF.R.S32.HI R8, RZ, 0x3, R8 ;  /* 0x00000003ff087819 */ /* 0x000fe20000011408 */
[----:B------:R-:W-:Y:S01]  /*fae0*/  @P3 IMAD.WIDE.U32 R12, R200, c[0x0][0x1e8], RZ ;  /* 0x00007a00c80c3a25 */ /* 0x000fe200078e00ff */
[----:B------:R-:W-:-:S03]  /*faf0*/  @!P3 SHF.R.S32.HI R9, RZ, 0x1f, R0 ;  /* 0x0000001fff09b819 */ /* 0x000fc60000011400 */
[----:B------:R-:W-:-:S04]  /*fb00*/  @!P3 IMAD.WIDE.U32 R10, R0, c[0x0][0x1e0], RZ ;  /* 0x00007800000aba25 */ /* 0x000fc800078e00ff */
[----:B------:R-:W-:Y:S01]  /*fb10*/  @!P3 IMAD R9, R9, c[0x0][0x1e0], RZ ;  /* 0x000078000909ba24 */ /* 0x000fe200078e02ff */
[----:B------:R-:W-:Y:S01]  /*fb20*/  @!P3 MOV R12, R10 ;  /* 0x0000000a000cb202 */ /* 0x000fe20000000f00 */
[----:B------:R-:W-:Y:S01]  /*fb30*/  IMAD.IADD R6, R6, 0x1, -R7 ;  /* 0x0000000106067824 */ /* 0x000fe200078e0a07 */
[----:B-1----:R-:W-:Y:S02]  /*fb40*/  ISETP.NE.AND P1, PT, R3, RZ, PT ;  /* 0x000000ff0300720c */ /* 0x002fe40003f25270 */
[----:B------:R-:W-:Y:S02]  /*fb50*/  SHF.R.S32.HI R7, RZ, 0x1f, R14 ;  /* 0x0000001fff077819 */ /* 0x000fe4000001140e */
[----:B--2---:R-:W-:-:S03]  /*fb60*/  ISETP.NE.AND P0, PT, R2, RZ, PT ;  /* 0x000000ff0200720c */ /* 0x004fc60003f05270 */
[----:B------:R-:W-:Y:S01]  /*fb70*/  IMAD R7, R7, c[0x0][0x1f0], RZ ;  /* 0x00007c0007077a24 */ /* 0x000fe200078e02ff */
[----:B------:R-:W-:Y:S01]  /*fb80*/  ISETP.NE.OR P2, PT, R3, RZ, !P0 ;  /* 0x000000ff0300720c */ /* 0x000fe20004745670 */
[----:B------:R-:W-:-:S04]  /*fb90*/  @P3 IMAD R3, R200, c[0x0][0x1ec], R13 ;  /* 0x00007b00c8033a24 */ /* 0x000fc800078e020d */
[----:B------:R-:W-:Y:S02]  /*fba0*/  @P1 IMAD.MOV.U32 R4, RZ, RZ, c[0x0][0x210] ;  /* 0x00008400ff041624 */ /* 0x000fe400078e00ff */
[----:B------:R-:W-:Y:S02]  /*fbb0*/  @!P1 IMAD.MOV.U32 R2, RZ, RZ, c[0x0][0x214] ;  /* 0x00008500ff029624 */ /* 0x000fe400078e00ff */
[----:B------:R-:W-:Y:S02]  /*fbc0*/  @P1 IMAD R4, R4, c[0x0][0x214], RZ ;  /* 0x0000850004041a24 */ /* 0x000fe400078e02ff */
[----:B------:R-:W-:Y:S01]  /*fbd0*/  @P1 IMAD.MOV.U32 R5, RZ, RZ, 0x1 ;  /* 0x00000001ff051424 */ /* 0x000fe200078e00ff */
[----:B------:R-:W-:Y:S01]  /*fbe0*/  @!P1 SEL R4, R2, c[0x0][0x234], !P0 ;  /* 0x00008d0002049a07 */ /* 0x000fe20004000000 */
[----:B------:R-:W-:Y:S01]  /*fbf0*/  @!P3 IMAD R2, R0, c[0x0][0x1e4], R9 ;  /* 0x000079000002ba24 */ /* 0x000fe200078e0209 */
[----:B------:R-:W-:Y:S02]  /*fc00*/  ISETP.NE.OR P0, PT, R200, -0x1, P2 ;  /* 0xffffffffc800780c */ /* 0x000fe40001705670 */
[----:B------:R-:W-:Y:S01]  /*fc10*/  SHF.R.S32.HI R9, RZ, 0x1f, R8 ;  /* 0x0000001fff097819 */ /* 0x000fe20000011408 */
[----:B------:R-:W-:-:S02]  /*fc20*/  @!P1 IMAD R5, R4, c[0x0][0x1c0], RZ ;  /* 0x0000700004059a24 */ /* 0x000fc400078e02ff */
[----:B------:R-:W-:Y:S02]  /*fc30*/  @!P3 IMAD.IADD R3, R11, 0x1, R2 ;  /* 0x000000010b03b824 */ /* 0x000fe400078e0202 */
[----:B------:R-:W-:Y:S01]  /*fc40*/  IMAD R5, R0, R5, RZ ;  /* 0x0000000500057224 */ /* 0x000fe200078e02ff */
[----:B------:R-:W-:Y:S01]  /*fc50*/  CS2R R10, SRZ ;  /* 0x00000000000a7805 */ /* 0x000fe2000001ff00 */
[----:B------:R-:W-:Y:S02]  /*fc60*/  IMAD R2, R14, c[0x0][0x1f4], R7 ;  /* 0x00007d000e027a24 */ /* 0x000fe400078e0207 */
[----:B------:R-:W-:Y:S01]  /*fc70*/  IMAD.WIDE R18, R201, 0x80, R8 ;  /* 0x00000080c9127825 */ /* 0x000fe200078e0208 */
[----:B------:R-:W-:-:S03]  /*fc80*/  SEL R5, R5, RZ, P2 ;  /* 0x000000ff05057207 */ /* 0x000fc60001000000 */
[----:B------:R-:W-:Y:S02]  /*fc90*/  @!P0 IMAD R200, R0, c[0x0][0x214], RZ ;  /* 0x0000850000c88a24 */ /* 0x000fe400078e02ff */
[----:B------:R-:W-:Y:S02]  /*fca0*/  IMAD.SHL.U32 R0, R6, 0x8, RZ ;  /* 0x0000000806007824 */ /* 0x000fe400078e00ff */
[----:B------:R-:W-:Y:S01]  /*fcb0*/  IMAD R5, R14, R4, R5 ;  /* 0x000000040e057224 */ /* 0x000fe200078e0205 */
[----:B------:R-:W-:Y:S01]  /*fcc0*/  @!P2 SHF.R.S32.HI R11, RZ, 0x1f, R200 ;  /* 0x0000001fff0ba819 */ /* 0x000fe200000114c8 */
[----:B------:R-:W-:Y:S01]  /*fcd0*/  @P1 IMAD.MOV.U32 R4, RZ, RZ, c[0x0][0x210] ;  /* 0x00008400ff041624 */ /* 0x000fe200078e00ff */
[----:B------:R-:W-:Y:S01]  /*fce0*/  IADD3 R12, P0, R0, R12, RZ ;  /* 0x0000000c000c7210 */ /* 0x000fe20007f1e0ff */
[----:B------:R-:W-:Y:S01]  /*fcf0*/  @!P1 IMAD.MOV.U32 R4, RZ, RZ, 0x1 ;  /* 0x00000001ff049424 */ /* 0x000fe200078e00ff */
[----:B------:R-:W-:Y:S02]  /*fd00*/  @!P2 MOV R10, R200 ;  /* 0x000000c8000aa202 */ /* 0x000fe40000000f00 */
[----:B------:R-:W-:-:S02]  /*fd10*/  ISETP.GE.AND P2, PT, R8, R206, PT ;  /* 0x000000ce0800720c */ /* 0x000fc40003f46270 */
[----:B------:R-:W-:Y:S01]  /*fd20*/  LEA.HI.X.SX32 R13, R0, R3, 0x1, P0 ;  /* 0x00000003000d7211 */ /* 0x000fe200000f0eff */
[----:B------:R-:W-:-:S04]  /*fd30*/  IMAD R3, R87, R4, RZ ;  /* 0x0000000457037224 */ /* 0x000fc800078e02ff */
[----:B------:R-:W-:Y:S01]  /*fd40*/  IMAD.WIDE.U32 R14, R14, c[0x0][0x1f0], R12 ;  /* 0x00007c000e0e7a25 */ /* 0x000fe200078e000c */
[----:B------:R-:W-:Y:S02]  /*fd50*/  SHF.R.S32.HI R7, RZ, 0x1f, R3 ;  /* 0x0000001fff077819 */ /* 0x000fe40000011403 */
[----:B------:R-:W-:Y:S01]  /*fd60*/  IADD3 R3, P1, P0, R3, R10, R5 ;  /* 0x0000000a03037210 */ /* 0x000fe2000783e005 */
[----:B------:R-:W-:Y:S01]  /*fd70*/  IMAD.IADD R21, R2, 0x1, R15 ;  /* 0x0000000102157824 */ /* 0x000fe200078e020f */
[----:B------:R-:W-:Y:S02]  /*fd80*/  SHF.R.S32.HI R10, RZ, 0x1f, R5 ;  /* 0x0000001fff0a7819 */ /* 0x000fe40000011405 */
[C---:B------:R-:W-:Y:S02]  /*fd90*/  IADD3 R5, R0.reuse, 0x80, RZ ;  /* 0x0000008000057810 */ /* 0x040fe40007ffe0ff */
[----:B------:R-:W-:Y:S02]  /*fda0*/  IADD3.X R10, R7, R11, R10, P1, P0 ;  /* 0x0000000b070a7210 */ /* 0x000fe40000fe040a */
[----:B------:R-:W-:Y:S01]  /*fdb0*/  IADD3 R7, R0, 0x40, RZ ;  /* 0x0000004000077810 */ /* 0x000fe20007ffe0ff */
        /* <DEDUP_REMOVED lines=14> */
.L_x_213:
[----:B------:R-:W-:Y:S05]  /*fea0*/  BSYNC B0 ;  /* 0x0000000000007941 */ /* 0x000fea0003800000 */
.L_x_212:
        /* <DEDUP_REMOVED lines=20> */
.L_x_215:
[----:B------:R-:W-:Y:S05]  /*fff0*/  BSYNC B0 ;  /* 0x0000000000007941 */ /* 0x000fea0003800000 */
.L_x_214:
        /* <DEDUP_REMOVED lines=20> */
.L_x_217:
[----:B------:R-:W-:Y:S05]  /*10140*/  BSYNC B0 ;  /* 0x0000000000007941 */ /* 0x000fea0003800000 */
.L_x_216:
        /* <DEDUP_REMOVED lines=9> */
[----:B------:R-:W-:Y:S02]  /*101e0*/  MOV R19, R21 ;  /* 0x0000001500137202 */ /* 0x000fe40000000f00 */
[----:B------:R-:W-:Y:S01]  /*101f0*/  ISETP.GE.AND P0, PT, R5, c[0x0][0x220], PT ;  /* 0x0000880005007a0c */ /* 0x000fe20003f06270 */
[----:B------:R-:W-:Y:S02]  /*10200*/  IMAD R15, R15, c[0x0][0x1e8], RZ ;  /* 0x00007a000f0f7a24 */ /* 0x000fe400078e02ff */
[----:B------:R-:W-:-:S04]  /*10210*/  IMAD.WIDE.U32 R18, R2, c[0x0][0x1e8], R18 ;  /* 0x00007a0002127a25 */ /* 0x000fc800078e0012 */
[----:B------:R-:W-:Y:S01]  /*10220*/  IMAD R15, R2, c[0x0][0x1ec], R15 ;  /* 0x00007b00020f7a24 */ /* 0x000fe200078e020f */
[----:B------:R-:W-:-:S03]  /*10230*/  LEA R14, P3, R18, c[0x0][0x1d0], 0x1 ;  /* 0x00007400120e7a11 */ /* 0x000fc600078608ff */
[----:B------:R-:W-:-:S05]  /*10240*/  IMAD.IADD R15, R19, 0x1, R15 ;  /* 0x00000001130f7824 */ /* 0x000fca00078e020f */
[----:B------:R-:W-:-:S05]  /*10250*/  LEA.HI.X R15, R18, c[0x0][0x1d4], R15, 0x1, P3 ;  /* 0x00007500120f7a11 */ /* 0x000fca00018f0c0f */
[----:B------:R1:W-:Y:S04]  /*10260*/  @!P2 STG.E.128 [R14.64], RZ ;  /* 0x000000ff0e00a986 */ /* 0x0003e8000c101d0c */
[----:B------:R1:W-:Y:S04]  /*10270*/  @!P1 STG.E.128 [R14.64+0x80], RZ ;  /* 0x000080ff0e009986 */ /* 0x0003e8000c101d0c */
[----:B------:R1:W-:Y:S02]  /*10280*/  @!P0 STG.E.128 [R14.64+0x100], RZ ;  /* 0x000100ff0e008986 */ /* 0x0003e4000c101d0c */
.L_x_219:
[----:B------:R-:W-:Y:S05]  /*10290*/  BSYNC B0 ;  /* 0x0000000000007941 */ /* 0x000fea0003800000 */
.L_x_218:
        /* <DEDUP_REMOVED lines=8> */
[CC--:B------:R-:W-:Y:S01]  /*10320*/  @!P5 IADD3 R6, P0, R9.reuse, R3.reuse, RZ ;  /* 0x000000030906d210 */ /* 0x0c0fe20007f1e0ff */
        /* <DEDUP_REMOVED lines=26> */
.L_x_220:
        /* <DEDUP_REMOVED lines=11> */
.L_x_686:


//--------------------- .text._ZN5flash16flash_fwd_kernelI23Flash_fwd_kernel_traitsILi192ELi128ELi64ELi8ELb0ELb0EN7cutlass6half_tE19Flash_kernel_traitsILi192ELi128ELi64ELi8ES3_EELb0ELb1ELb0ELb1ELb0ELb0ELb1ELb0EEEvNS_16Flash_fwd_paramsE --------------------------
	.section	.text._ZN5flash16flash_fwd_kernelI23Flash_fwd_kernel_traitsILi192ELi128ELi64ELi8ELb0ELb0EN7cutlass6half_tE19Flash_kernel_traitsILi192ELi128ELi64ELi8ES3_EELb0ELb1ELb0ELb1ELb0ELb0ELb1ELb0EEEvNS_16Flash_fwd_paramsE,"ax",@progbits
	.sectioninfo	@"SHI_REGISTERS=254"
	.align	128
        .global         _ZN5flash16flash_fwd_kernelI23Flash_fwd_kernel_traitsILi192ELi128ELi64ELi8ELb0ELb0EN7cutlass6half_tE19Flash_kernel_traitsILi192ELi128ELi64ELi8ES3_EELb0ELb1ELb0ELb1ELb0ELb0ELb1ELb0EEEvNS_16Flash_fwd_paramsE
        .type           _ZN5flash16flash_fwd_kernelI23Flash_fwd_kernel_traitsILi192ELi128ELi64ELi8ELb0ELb0EN7cutlass6half_tE19Flash_kernel_traitsILi192ELi128ELi64ELi8ES3_EELb0ELb1ELb0ELb1ELb0ELb0ELb1ELb0EEEvNS_16Flash_fwd_paramsE,@function
        .size           _ZN5flash16flash_fwd_kernelI23Flash_fwd_kernel_traitsILi192ELi128ELi64ELi8ELb0ELb0EN7cutlass6half_tE19Flash_kernel_traitsILi192ELi128ELi64ELi8ES3_EELb0ELb1ELb0ELb1ELb0ELb0ELb1ELb0EEEvNS_16Flash_fwd_paramsE,(.L_x_687 - _ZN5flash16flash_fwd_kernelI23Flash_fwd_kernel_traitsILi192ELi128ELi64ELi8ELb0ELb0EN7cutlass6half_tE19Flash_kernel_traitsILi192ELi128ELi64ELi8ES3_EELb0ELb1ELb0ELb1ELb0ELb0ELb1ELb0EEEvNS_16Flash_fwd_paramsE)
        .other          _ZN5flash16flash_fwd_kernelI23Flash_fwd_kernel_traitsILi192ELi128ELi64ELi8ELb0ELb0EN7cutlass6half_tE19Flash_kernel_traitsILi192ELi128ELi64ELi8ES3_EELb0ELb1ELb0ELb1ELb0ELb0ELb1ELb0EEEvNS_16Flash_fwd_paramsE,@"STO_CUDA_ENTRY STV_DEFAULT"
_ZN5flash16flash_fwd_kernelI23Flash_fwd_kernel_traitsILi192ELi128ELi64ELi8ELb0ELb0EN7cutlass6half_tE19Flash_kernel_traitsILi192ELi128ELi64ELi8ES3_EELb0ELb1ELb0ELb1ELb0ELb0ELb1ELb0EEEvNS_16Flash_fwd_paramsE:
.text._ZN5flash16flash_fwd_kernelI23Flash_fwd_kernel_traitsILi192ELi128ELi64ELi8ELb0ELb0EN7cutlass6half_tE19Flash_kernel_traitsILi192ELi128ELi64ELi8ES3_EELb0ELb1ELb0ELb1ELb0ELb0ELb1ELb0EEEvNS_16Flash_fwd_paramsE:
        /* <DEDUP_REMOVED lines=33> */
.L_x_221:
[----:B-1-34-:R-:W-:Y:S02]  /*0210*/  MOV R4, c[0x0][0x218] ;  /* 0x0000860000047a02 */ /* 0x01afe40000000f00 */
.L_x_222:
        /* <DEDUP_REMOVED lines=50> */
.L_x_224:
        /* <DEDUP_REMOVED lines=39> */
.L_x_225:
        /* <DEDUP_REMOVED lines=108> */
.L_x_227:
[----:B------:R-:W-:Y:S05]  /*0e70*/  BSYNC B0 ;  /* 0x0000000000007941 */ /* 0x000fea0003800000 */
.L_x_226:
        /* <DEDUP_REMOVED lines=37> */
.L_x_229:
[----:B------:R-:W-:Y:S05]  /*10d0*/  BSYNC B0 ;  /* 0x0000000000007941 */ /* 0x000fea0003800000 */
.L_x_228:
        /* <DEDUP_REMOVED lines=37> */
.L_x_231:
[----:B------:R-:W-:Y:S05]  /*1330*/  BSYNC B0 ;  /* 0x0000000000007941 */ /* 0x000fea0003800000 */
.L_x_230:
        /* <DEDUP_REMOVED lines=40> */
.L_x_233:
[----:B------:R-:W-:Y:S05]  /*15c0*/  BSYNC B0 ;  /* 0x0000000000007941 */ /* 0x000fea0003800000 */
.L_x_232:
        /* <DEDUP_REMOVED lines=36> */
.L_x_235:
[----:B------:R-:W-:Y:S05]  /*1810*/  BSYNC B0 ;  /* 0x0000000000007941 */ /* 0x000fea0003800000 */
.L_x_234:
        /* <DEDUP_REMOVED lines=34> */
.L_x_237:
[----:B------:R-:W-:Y:S05]  /*1a40*/  BSYNC B0 ;  /* 0x0000000000007941 */ /* 0x000fea0003800000 */
.L_x_236:
        /* <DEDUP_REMOVED lines=20> */
[----:B------:R-:W-:Y:S01]  /*1b90*/  IMAD R17, R142, UR6, RZ ;  /* 0x000000068e117c24 */ /* 0x000fe2000f8e02ff */
        /* <DEDUP_REMOVED lines=39> */
.L_x_239:
[----:B--2---:R-:W-:Y:S05]  /*1e10*/  BSYNC B0 ;  /* 0x0000000000007941 */ /* 0x004fea0003800000 */
.L_x_238:
        /* <DEDUP_REMOVED lines=36> */
.L_x_241:
[----:B------:R-:W-:Y:S05]  /*2060*/  BSYNC B0 ;  /* 0x0000000000007941 */ /* 0x000fea0003800000 */
.L_x_240:
        /* <DEDUP_REMOVED lines=11> */
[----:B------:R-:W-:Y:S01]  /*2120*/  LDSM.16.M88.4 R72, [R210] ;  /* 0x00000000d248783b */ /* 0x000fe20000000200 */
        /* <DEDUP_REMOVED lines=9> */
[----:B------:R-:W-:-:S03]  /*21c0*/  IADD3 R136, R6, c[0x0][0x2e8], RZ ;  /* 0x0000ba0006887a10 */ /* 0x000fc60007ffe0ff */
[----:B-1----:R-:W1:Y:S01]  /*21d0*/  LDSM.16.M88.4 R24, [R209+0xc000] ;  /* 0x00c00000d118783b */ /* 0x002e620000000200 */
[C---:B------:R-:W-:Y:S02]  /*21e0*/  IADD3 R4, R209.reuse, 0xc000, RZ ;  /* 0x0000c000d1047810 */ /* 0x040fe40007ffe0ff */
[----:B------:R-:W-:Y:S01]  /*21f0*/  IADD3 R207, R209, 0xc020, RZ ;  /* 0x0000c020d1cf7810 */ /* 0x000fe20007ffe0ff */
[----:B------:R-:W4:Y:S01]  /*2200*/  LDSM.16.M88.4 R56, [R209+0xc800] ;  /* 0x00c80000d138783b */ /* 0x000f220000000200 */
[----:B------:R-:W-:Y:S01]  /*2210*/  @P1 IADD3 R207, R4, -0x20, RZ ;  /* 0xffffffe004cf1810 */ /* 0x000fe20007ffe0ff */
[----:B------:R-:W-:Y:S01]  /*2220*/  IMAD.MOV.U32 R4, RZ, RZ, 0x40 ;  /* 0x00000040ff047424 */ /* 0x000fe200078e00ff */
[C---:B------:R-:W-:Y:S01]  /*2230*/  IADD3 R6, R136.reuse, 0x8, RZ ;  /* 0x0000000888067810 */ /* 0x040fe20007ffe0ff */
[----:B------:R-:W5:Y:S01]  /*2240*/  LDSM.16.M88.4 R48, [R209+0xd000] ;  /* 0x00d00000d130783b */ /* 0x000f620000000200 */
[-C--:B------:R-:W-:Y:S02]  /*2250*/  IMNMX R136, R136, R7.reuse, PT ;  /* 0x0000000788887217 */ /* 0x080fe40003800200 */
[----:B------:R-:W-:Y:S01]  /*2260*/  SEL R4, R4, 0xffffffc0, !P2 ;  /* 0xffffffc004047807 */ /* 0x000fe20005000000 */
[----:B---3--:R-:W3:Y:S01]  /*2270*/  LDSM.16.M88.4 R8, [R209+0xd800] ;  /* 0x00d80000d108783b */ /* 0x008ee20000000200 */
[----:B------:R-:W-:-:S02]  /*2280*/  IMNMX R135, R6, R7, PT ;  /* 0x0000000706877217 */ /* 0x000fc40003800200 */
[----:B------:R-:W-:Y:S01]  /*2290*/  IADD3 R199, R207, 0x800, RZ ;  /* 0x00000800cfc77810 */ /* 0x000fe20007ffe0ff */
[----:B------:R-:W2:Y:S01]  /*22a0*/  LDSM.16.M88.4 R28, [R207] ;  /* 0x00000000cf1c783b */ /* 0x000ea20000000200 */
[----:B------:R-:W-:Y:S01]  /*22b0*/  IMAD.IADD R203, R209, 0x1, R4 ;  /* 0x00000001d1cb7824 */ /* 0x000fe200078e0204 */
[C---:B------:R-:W-:Y:S01]  /*22c0*/  IADD3 R198, R207.reuse, 0x1000, RZ ;  /* 0x00001000cfc67810 */ /* 0x040fe20007ffe0ff */
[----:B------:R-:W-:Y:S01]  /*22d0*/  IMAD.IADD R196, R4, 0x1, R207 ;  /* 0x0000000104c47824 */ /* 0x000fe200078e02cf */
[----:B------:R-:W2:Y:S01]  /*22e0*/  LDSM.16.M88.4 R20, [R207+0x800] ;  /* 0x00080000cf14783b */ /* 0x000ea20000000200 */
[----:B------:R-:W-:Y:S01]  /*22f0*/  IMAD R4, R142, 0x40, R214 ;  /* 0x000000408e047824 */ /* 0x000fe200078e02d6 */
[----:B------:R-:W-:Y:S02]  /*2300*/  IADD3 R197, R207, 0x1800, RZ ;  /* 0x00001800cfc57810 */ /* 0x000fe40007ffe0ff */
[----:B------:R-:W2:Y:S01]  /*2310*/  LDSM.16.M88.4 R12, [R207+0x1000] ;  /* 0x00100000cf0c783b */ /* 0x000ea20000000200 */
[----:B------:R-:W-:Y:S01]  /*2320*/  I2F R93, R4 ;  /* 0x00000004005d7306 */ /* 0x000fe20000201400 */
[----:B------:R-:W-:-:S02]  /*2330*/  IADD3 R92, R4, 0x9, RZ ;  /* 0x00000009045c7810 */ /* 0x000fc40007ffe0ff */
[----:B------:R-:W2:Y:S01]  /*2340*/  LDSM.16.M88.4 R60, [R203+0xc000] ;  /* 0x00c00000cb3c783b */ /* 0x000ea20000000200 */
[C---:B------:R-:W-:Y:S02]  /*2350*/  IADD3 R88, R4.reuse, 0x1, RZ ;  /* 0x0000000104587810 */ /* 0x040fe40007ffe0ff */
[C---:B------:R-:W-:Y:S01]  /*2360*/  IADD3 R96, R4.reuse, 0x18, RZ ;  /* 0x0000001804607810 */ /* 0x040fe20007ffe0ff */
[----:B------:R-:W2:Y:S01]  /*2370*/  LDSM.16.M88.4 R76, [R207+0x1800] ;  /* 0x00180000cf4c783b */ /* 0x000ea20000000200 */
[----:B------:R-:W-:Y:S01]  /*2380*/  I2F R99, R92 ;  /* 0x0000005c00637306 */ /* 0x000fe20000201400 */
[C---:B------:R-:W-:Y:S02]  /*2390*/  IADD3 R102, R4.reuse, 0x21, RZ ;  /* 0x0000002104667810 */ /* 0x040fe40007ffe0ff */
[----:B------:R-:W2:Y:S01]  /*23a0*/  LDSM.16.M88.4 R36, [R203+0xc800] ;  /* 0x00c80000cb24783b */ /* 0x000ea20000000200 */
[C---:B------:R-:W-:Y:S02]  /*23b0*/  IADD3 R98, R4.reuse, 0x19, RZ ;  /* 0x0000001904627810 */ /* 0x040fe40007ffe0ff */
[C---:B------:R-:W-:Y:S01]  /*23c0*/  IADD3 R90, R4.reuse, 0x8, RZ ;  /* 0x00000008045a7810 */ /* 0x040fe20007ffe0ff */
[----:B-1----:R-:W-:Y:S01]  /*23d0*/  HMMA.16816.F32 R16, R72, R24, RZ ;  /* 0x000000184810723c */ /* 0x002fe200000018ff */
[----:B------:R-:W-:Y:S01]  /*23e0*/  LDSM.16.M88.4 R40, [R196] ;  /* 0x00000000c428783b */ /* 0x000fe20000000200 */
[----:B------:R-:W-:Y:S01]  /*23f0*/  I2F R95, R88 ;  /* 0x00000058005f7306 */ /* 0x000fe20000201400 */
[----:B------:R-:W-:-:S02]  /*2400*/  IADD3 R104, R4, 0x28, RZ ;  /* 0x0000002804687810 */ /* 0x000fc40007ffe0ff */
[----:B------:R-:W-:Y:S01]  /*2410*/  LDSM.16.M88.4 R80, [R203+0xd800] ;  /* 0x00d80000cb50783b */ /* 0x000fe20000000200 */
[C---:B------:R-:W-:Y:S02]  /*2420*/  IADD3 R94, R4.reuse, 0x10, RZ ;  /* 0x00000010045e7810 */ /* 0x040fe40007ffe0ff */
[C---:B------:R-:W-:Y:S01]  /*2430*/  HMMA.16816.F32 R24, R72.reuse, R26, RZ ;  /* 0x0000001a4818723c */ /* 0x040fe200000018ff */
[----:B------:R-:W-:Y:S01]  /*2440*/  LDSM.16.M88.4 R84, [R196+0x3800] ;  /* 0x00380000c454783b */ /* 0x000fe20000000200 */
[----:B------:R-:W-:Y:S01]  /*2450*/  I2F R103, R96 ;  /* 0x0000006000677306 */ /* 0x000fe20000201400 */
[----:B------:R-:W-:Y:S02]  /*2460*/  IADD3 R100, R4, 0x20, RZ ;  /* 0x0000002004647810 */ /* 0x000fe40007ffe0ff */
[-C--:B------:R-:W-:Y:S02]  /*2470*/  ISETP.GE.AND P5, PT, R92, R136.reuse, PT ;  /* 0x000000885c00720c */ /* 0x080fe40003fa6270 */
[C---:B------:R-:W-:Y:S01]  /*2480*/  IADD3 R106, R4.reuse, 0x29, RZ ;  /* 0x00000029046a7810 */ /* 0x040fe20007ffe0ff */
[----:B----4-:R-:W-:Y:S01]  /*2490*/  HMMA.16816.F32 R32, R72, R56, RZ ;  /* 0x000000384820723c */ /* 0x010fe200000018ff */
[----:B------:R-:W-:Y:S01]  /*24a0*/  IADD3 R108, R4, 0x30, RZ ;  /* 0x00000030046c7810 */ /* 0x000fe20007ffe0ff */
[----:B------:R-:W-:Y:S01]  /*24b0*/  I2F R109, R102 ;  /* 0x00000066006d7306 */ /* 0x000fe20000201400 */
[----:B------:R-:W-:-:S02]  /*24c0*/  ISETP.GE.AND P6, PT, R88, R136, PT ;  /* 0x000000885800720c */ /* 0x000fc40003fc6270 */
[-C--:B------:R-:W-:Y:S02]  /*24d0*/  ISETP.GE.AND P2, PT, R88, R135.reuse, PT ;  /* 0x000000875800720c */ /* 0x080fe40003f46270 */
[----:B------:R-:W-:Y:S01]  /*24e0*/  IADD3 R110, R4, 0x38, RZ ;  /* 0x00000038046e7810 */ /* 0x000fe20007ffe0ff */
[C---:B-----5:R-:W-:Y:S01]  /*24f0*/  HMMA.16816.F32 R52, R72.reuse, R48, RZ ;  /* 0x000000304834723c */ /* 0x060fe200000018ff */
[CC--:B------:R-:W-:Y:S01]  /*2500*/  ISETP.GE.AND P0, PT, R90.reuse, R135.reuse, PT ;  /* 0x000000875a00720c */ /* 0x0c0fe20003f06270 */
[----:B------:R-:W-:Y:S01]  /*2510*/  I2F R105, R98 ;  /* 0x0000006200697306 */ /* 0x000fe20000201400 */
[-C--:B------:R-:W-:Y:S02]  /*2520*/  ISETP.GE.AND P3, PT, R90, R136.reuse, PT ;  /* 0x000000885a00720c */ /* 0x080fe40003f66270 */
[----:B------:R-:W-:Y:S02]  /*2530*/  ISETP.GE.AND P4, PT, R92, R135, PT ;  /* 0x000000875c00720c */ /* 0x000fe40003f86270 */
[----:B------:R-:W-:Y:S01]  /*2540*/  ISETP.GE.AND P1, PT, R94, R136, PT ;  /* 0x000000885e00720c */ /* 0x000fe20003f26270 */
[----:B------:R-:W-:Y:S01]  /*2550*/  HMMA.16816.F32 R56, R72, R58, RZ ;  /* 0x0000003a4838723c */ /* 0x000fe200000018ff */
[C---:B------:R-:W-:Y:S01]  /*2560*/  IADD3 R195, R207.reuse, 0x2000, RZ ;  /* 0x00002000cfc37810 */ /* 0x040fe20007ffe0ff */
[----:B------:R-:W-:Y:S01]  /*2570*/  I2F R97, R90 ;  /* 0x0000005a00617306 */ /* 0x000fe20000201400 */
[----:B------:R-:W-:-:S02]  /*2580*/  IADD3 R194, R207, 0x2800, RZ ;  /* 0x00002800cfc27810 */ /* 0x000fc40007ffe0ff */
[C---:B------:R-:W-:Y:S02]  /*2590*/  IADD3 R193, R207.reuse, 0x3000, RZ ;  /* 0x00003000cfc17810 */ /* 0x040fe40007ffe0ff */
[C---:B------:R-:W-:Y:S01]  /*25a0*/  IADD3 R192, R207.reuse, 0x3800, RZ ;  /* 0x00003800cfc07810 */ /* 0x040fe20007ffe0ff */
[C---:B------:R-:W-:Y:S01]  /*25b0*/  HMMA.16816.F32 R48, R72.reuse, R50, RZ ;  /* 0x000000324830723c */ /* 0x040fe200000018ff */
[C---:B------:R-:W-:Y:S01]  /*25c0*/  IADD3 R191, R207.reuse, 0x4000, RZ ;  /* 0x00004000cfbf7810 */ /* 0x040fe20007ffe0ff */
[----:B------:R-:W-:Y:S01]  /*25d0*/  I2F R111, R104 ;  /* 0x00000068006f7306 */ /* 0x000fe20000201400 */
[C---:B------:R-:W-:Y:S02]  /*25e0*/  IADD3 R190, R207.reuse, 0x4800, RZ ;  /* 0x00004800cfbe7810 */ /* 0x040fe40007ffe0ff */
[C---:B------:R-:W-:Y:S02]  /*25f0*/  IADD3 R189, R207.reuse, 0x5000, RZ ;  /* 0x00005000cfbd7810 */ /* 0x040fe40007ffe0ff */
[----:B------:R-:W-:Y:S01]  /*2600*/  IADD3 R188, R207, 0x5800, RZ ;  /* 0x00005800cfbc7810 */ /* 0x000fe20007ffe0ff */
[C---:B---3--:R-:W-:Y:S02]  /*2610*/  HMMA.16816.F32 R44, R72.reuse, R8, RZ ;  /* 0x00000008482c723c */ /* 0x048fe400000018ff */
[----:B------:R-:W-:Y:S06]  /*2620*/  I2F R101, R94 ;  /* 0x0000005e00657306 */ /* 0x000fec0000201400 */
[----:B------:R-:W-:Y:S01]  /*2630*/  HMMA.16816.F32 R72, R72, R10, RZ ;  /* 0x0000000a4848723c */ /* 0x000fe200000018ff */
[----:B------:R-:W1:Y:S01]  /*2640*/  LDSM.16.M88.4 R8, [R203+0xd000] ;  /* 0x00d00000cb08783b */ /* 0x000e620000000200 */
[----:B------:R-:W-:Y:S06]  /*2650*/  I2F R107, R100 ;  /* 0x00000064006b7306 */ /* 0x000fec0000201400 */
[C---:B--2---:R-:W-:Y:S02]  /*2660*/  HMMA.16816.F32 R16, R64.reuse, R28, R16 ;  /* 0x0000001c4010723c */ /* 0x044fe40000001810 */
[----:B------:R-:W-:Y:S06]  /*2670*/  I2F R113, R106 ;  /* 0x0000006a00717306 */ /* 0x000fec0000201400 */
[C---:B------:R-:W-:Y:S01]  /*2680*/  HMMA.16816.F32 R24, R64.reuse, R30, R24 ;  /* 0x0000001e4018723c */ /* 0x040fe20000001818 */
[----:B------:R-:W-:Y:S01]  /*2690*/  LDSM.16.M88.4 R28, [R196+0x800] ;  /* 0x00080000c41c783b */ /* 0x000fe20000000200 */
[----:B------:R-:W-:Y:S06]  /*26a0*/  I2F R115, R108 ;  /* 0x0000006c00737306 */ /* 0x000fec0000201400 */
[C---:B------:R-:W-:Y:S02]  /*26b0*/  HMMA.16816.F32 R32, R64.reuse, R20, R32 ;  /* 0x000000144020723c */ /* 0x040fe40000001820 */
[----:B------:R-:W-:Y:S06]  /*26c0*/  I2F R117, R110 ;  /* 0x0000006e00757306 */ /* 0x000fec0000201400 */
[C---:B------:R-:W-:Y:S01]  /*26d0*/  HMMA.16816.F32 R56, R64.reuse, R22, R56 ;  /* 0x000000164038723c */ /* 0x040fe20000001838 */
[----:B------:R-:W2:Y:S07]  /*26e0*/  LDSM.16.M88.4 R20, [R205] ;  /* 0x00000000cd14783b */ /* 0x000eae0000000200 */
[C---:B------:R-:W-:Y:S08]  /*26f0*/  HMMA.16816.F32 R52, R64.reuse, R12, R52 ;  /* 0x0000000c4034723c */ /* 0x040ff00000001834 */
[----:B------:R-:W-:Y:S01]  /*2700*/  HMMA.16816.F32 R48, R64, R14, R48 ;  /* 0x0000000e4030723c */ /* 0x000fe20000001830 */
[----:B------:R-:W3:Y:S07]  /*2710*/  LDSM.16.M88.4 R12, [R196+0x1000] ;  /* 0x00100000c40c783b */ /* 0x000eee0000000200 */
[----:B------:R-:W-:Y:S08]  /*2720*/  HMMA.16816.F32 R16, R68, R60, R16 ;  /* 0x0000003c4410723c */ /* 0x000ff00000001810 */
[----:B------:R-:W-:Y:S08]  /*2730*/  HMMA.16816.F32 R44, R64, R76, R44 ;  /* 0x0000004c402c723c */ /* 0x000ff0000000182c */
[----:B------:R-:W-:Y:S01]  /*2740*/  HMMA.16816.F32 R24, R68, R62, R24 ;  /* 0x0000003e4418723c */ /* 0x000fe20000001818 */
[----:B------:R-:W-:Y:S07]  /*2750*/  LDSM.16.M88.4 R60, [R210+0x4000] ;  /* 0x00400000d23c783b */ /* 0x000fee0000000200 */
[----:B------:R-:W-:Y:S01]  /*2760*/  HMMA.16816.F32 R72, R64, R78, R72 ;  /* 0x0000004e4048723c */ /* 0x000fe20000001848 */
[----:B------:R-:W4:Y:S04]  /*2770*/  LDSM.16.M88.4 R64, [R209+0xe000] ;  /* 0x00e00000d140783b */ /* 0x000f280000000200 */
[----:B------:R-:W5:Y:S03]  /*2780*/  LDSM.16.M88.4 R76, [R196+0x1800] ;  /* 0x00180000c44c783b */ /* 0x000f660000000200 */
[C---:B------:R-:W-:Y:S08]  /*2790*/  HMMA.16816.F32 R32, R68.reuse, R36, R32 ;  /* 0x000000244420723c */ /* 0x040ff00000001820 */
[C---:B------:R-:W-:Y:S01]  /*27a0*/  HMMA.16816.F32 R56, R68.reuse, R38, R56 ;  /* 0x000000264438723c */ /* 0x040fe20000001838 */
[----:B------:R-:W3:Y:S07]  /*27b0*/  LDSM.16.M88.4 R36, [R209+0xe800] ;  /* 0x00e80000d124783b */ /* 0x000eee0000000200 */
[C---:B-1----:R-:W-:Y:S08]  /*27c0*/  HMMA.16816.F32 R52, R68.reuse, R8, R52 ;  /* 0x000000084434723c */ /* 0x042ff00000001834 */
[----:B------:R-:W-:Y:S01]  /*27d0*/  HMMA.16816.F32 R48, R68, R10, R48 ;  /* 0x0000000a4430723c */ /* 0x000fe20000001830 */
[----:B------:R-:W1:Y:S07]  /*27e0*/  LDSM.16.M88.4 R8, [R209+0xf000] ;  /* 0x00f00000d108783b */ /* 0x000e6e0000000200 */
[----:B--2---:R-:W-:Y:S08]  /*27f0*/  HMMA.16816.F32 R16, R20, R40, R16 ;  /* 0x000000281410723c */ /* 0x004ff00000001810 */
[----:B------:R-:W-:Y:S08]  /*2800*/  HMMA.16816.F32 R44, R68, R80, R44 ;  /* 0x00000050442c723c */ /* 0x000ff0000000182c */
[----:B------:R-:W-:Y:S01]  /*2810*/  HMMA.16816.F32 R24, R20, R42, R24 ;  /* 0x0000002a1418723c */ /* 0x000fe20000001818 */
[----:B------:R-:W-:Y:S07]  /*2820*/  LDSM.16.M88.4 R40, [R207+0x2000] ;  /* 0x00200000cf28783b */ /* 0x000fee0000000200 */
[----:B------:R-:W-:Y:S01]  /*2830*/  HMMA.16816.F32 R68, R68, R82, R72 ;  /* 0x000000524444723c */ /* 0x000fe20000001848 */
[----:B------:R-:W-:Y:S04]  /*2840*/  LDSM.16.M88.4 R72, [R209+0xf800] ;  /* 0x00f80000d148783b */ /* 0x000fe80000000200 */
[----:B------:R-:W-:Y:S03]  /*2850*/  LDSM.16.M88.4 R80, [R209+0x10800] ;  /* 0x01080000d150783b */ /* 0x000fe60000000200 */
[C---:B------:R-:W-:Y:S08]  /*2860*/  HMMA.16816.F32 R32, R20.reuse, R28, R32 ;  /* 0x0000001c1420723c */ /* 0x040ff00000001820 */
[C---:B------:R-:W-:Y:S01]  /*2870*/  HMMA.16816.F32 R56, R20.reuse, R30, R56 ;  /* 0x0000001e1438723c */ /* 0x040fe20000001838 */
[----:B------:R-:W-:Y:S07]  /*2880*/  LDSM.16.M88.4 R28, [R207+0x2800] ;  /* 0x00280000cf1c783b */ /* 0x000fee0000000200 */
[C---:B---3--:R-:W-:Y:S08]  /*2890*/  HMMA.16816.F32 R52, R20.reuse, R12, R52 ;  /* 0x0000000c1434723c */ /* 0x048ff00000001834 */
[----:B------:R-:W-:Y:S01]  /*28a0*/  HMMA.16816.F32 R48, R20, R14, R48 ;  /* 0x0000000e1430723c */ /* 0x000fe20000001830 */
[----:B------:R-:W2:Y:S07]  /*28b0*/  LDSM.16.M88.4 R12, [R208+0x4000] ;  /* 0x00400000d00c783b */ /* 0x000eae0000000200 */
[C---:B----4-:R-:W-:Y:S08]  /*28c0*/  HMMA.16816.F32 R16, R60.reuse, R64, R16 ;  /* 0x000000403c10723c */ /* 0x050ff00000001810 */
[----:B------:R-:W-:Y:S01]  /*28d0*/  HMMA.16816.F32 R24, R60, R66, R24 ;  /* 0x000000423c18723c */ /* 0x000fe20000001818 */
[----:B------:R-:W-:Y:S07]  /*28e0*/  LDSM.16.M88.4 R64, [R207+0x3800] ;  /* 0x00380000cf40783b */ /* 0x000fee0000000200 */
[C---:B-----5:R-:W-:Y:S08]  /*28f0*/  HMMA.16816.F32 R44, R20.reuse, R76, R44 ;  /* 0x0000004c142c723c */ /* 0x060ff0000000182c */
[----:B------:R-:W-:Y:S01]  /*2900*/  HMMA.16816.F32 R68, R20, R78, R68 ;  /* 0x0000004e1444723c */ /* 0x000fe20000001844 */
[----:B------:R-:W-:Y:S04]  /*2910*/  LDSM.16.M88.4 R20, [R207+0x3000] ;  /* 0x00300000cf14783b */ /* 0x000fe80000000200 */
[----:B------:R-:W-:Y:S03]  /*2920*/  LDSM.16.M88.4 R76, [R203+0xe800] ;  /* 0x00e80000cb4c783b */ /* 0x000fe60000000200 */
[C---:B------:R-:W-:Y:S08]  /*2930*/  HMMA.16816.F32 R32, R60.reuse, R36, R32 ;  /* 0x000000243c20723c */ /* 0x040ff00000001820 */
[C---:B------:R-:W-:Y:S01]  /*2940*/  HMMA.16816.F32 R56, R60.reuse, R38, R56 ;  /* 0x000000263c38723c */ /* 0x040fe20000001838 */
[----:B------:R-:W-:Y:S07]  /*2950*/  LDSM.16.M88.4 R36, [R206+0x4000] ;  /* 0x00400000ce24783b */ /* 0x000fee0000000200 */
[C---:B-1----:R-:W-:Y:S08]  /*2960*/  HMMA.16816.F32 R52, R60.reuse, R8, R52 ;  /* 0x000000083c34723c */ /* 0x042ff00000001834 */
[----:B------:R-:W-:Y:S01]  /*2970*/  HMMA.16816.F32 R48, R60, R10, R48 ;  /* 0x0000000a3c30723c */ /* 0x000fe20000001830 */
[----:B------:R-:W1:Y:S07]  /*2980*/  LDSM.16.M88.4 R8, [R203+0xe000] ;  /* 0x00e00000cb08783b */ /* 0x000e6e0000000200 */
[C---:B--2---:R-:W-:Y:S08]  /*2990*/  HMMA.16816.F32 R16, R12.reuse, R40, R16 ;  /* 0x000000280c10723c */ /* 0x044ff00000001810 */
[----:B------:R-:W-:Y:S01]  /*29a0*/  HMMA.16816.F32 R24, R12, R42, R24 ;  /* 0x0000002a0c18723c */ /* 0x000fe20000001818 */
[----:B------:R-:W-:Y:S07]  /*29b0*/  LDSM.16.M88.4 R40, [R203+0xf800] ;  /* 0x00f80000cb28783b */ /* 0x000fee0000000200 */
[C---:B------:R-:W-:Y:S08]  /*29c0*/  HMMA.16816.F32 R44, R60.reuse, R72, R44 ;  /* 0x000000483c2c723c */ /* 0x040ff0000000182c */
[----:B------:R-:W-:Y:S01]  /*29d0*/  HMMA.16816.F32 R68, R60, R74, R68 ;  /* 0x0000004a3c44723c */ /* 0x000fe20000001844 */
[----:B------:R-:W-:Y:S04]  /*29e0*/  LDSM.16.M88.4 R72, [R205+0x4000] ;  /* 0x00400000cd48783b */ /* 0x000fe80000000200 */
[----:B------:R-:W-:Y:S03]  /*29f0*/  LDSM.16.M88.4 R60, [R203+0xf000] ;  /* 0x00f00000cb3c783b */ /* 0x000fe60000000200 */
[C---:B------:R-:W-:Y:S08]  /*2a00*/  HMMA.16816.F32 R32, R12.reuse, R28, R32 ;  /* 0x0000001c0c20723c */ /* 0x040ff00000001820 */
[----:B------:R-:W-:Y:S01]  /*2a10*/  HMMA.16816.F32 R56, R12, R30, R56 ;  /* 0x0000001e0c38723c */ /* 0x000fe20000001838 */
[----:B------:R-:W2:Y:S07]  /*2a20*/  LDSM.16.M88.4 R28, [R196+0x2000] ;  /* 0x00200000c41c783b */ /* 0x000eae0000000200 */
        /* <DEDUP_REMOVED lines=8> */
[----:B------:R-:W1:Y:S04]  /*2ab0*/  LDSM.16.M88.4 R64, [R210+0x8000] ;  /* 0x00800000d240783b */ /* 0x000e680000000200 */
[----:B------:R-:W3:Y:S03]  /*2ac0*/  LDSM.16.M88.4 R12, [R196+0x3000] ;  /* 0x00300000c40c783b */ /* 0x000ee60000000200 */
[C---:B--2---:R-:W-:Y:S08]  /*2ad0*/  HMMA.16816.F32 R16, R72.reuse, R28, R16 ;  /* 0x0000001c4810723c */ /* 0x044ff00000001810 */
[----:B------:R-:W-:Y:S01]  /*2ae0*/  HMMA.16816.F32 R24, R72, R30, R24 ;  /* 0x0000001e4818723c */ /* 0x000fe20000001818 */
[----:B------:R-:W-:Y:S07]  /*2af0*/  LDSM.16.M88.4 R28, [R207+0x4000] ;  /* 0x00400000cf1c783b */ /* 0x000fee0000000200 */
[C---:B------:R-:W-:Y:S08]  /*2b00*/  HMMA.16816.F32 R52, R36.reuse, R60, R52 ;  /* 0x0000003c2434723c */ /* 0x040ff00000001834 */
[C---:B------:R-:W-:Y:S01]  /*2b10*/  HMMA.16816.F32 R48, R36.reuse, R62, R48 ;  /* 0x0000003e2430723c */ /* 0x040fe20000001830 */
[----:B------:R-:W-:Y:S07]  /*2b20*/  LDSM.16.M88.4 R60, [R209+0x11000] ;  /* 0x01100000d13c783b */ /* 0x000fee0000000200 */
[C---:B------:R-:W-:Y:S08]  /*2b30*/  HMMA.16816.F32 R44, R36.reuse, R40, R44 ;  /* 0x00000028242c723c */ /* 0x040ff0000000182c */
[C---:B------:R-:W-:Y:S01]  /*2b40*/  HMMA.16816.F32 R68, R36.reuse, R42, R68 ;  /* 0x0000002a2444723c */ /* 0x040fe20000001844 */
[----:B------:R-:W2:Y:S07]  /*2b50*/  LDSM.16.M88.4 R40, [R208+0x8000] ;  /* 0x00800000d028783b */ /* 0x000eae0000000200 */
[C---:B------:R-:W-:Y:S08]  /*2b60*/  HMMA.16816.F32 R32, R36.reuse, R76, R32 ;  /* 0x0000004c2420723c */ /* 0x040ff00000001820 */
[----:B------:R-:W-:Y:S01]  /*2b70*/  HMMA.16816.F32 R56, R36, R78, R56 ;  /* 0x0000004e2438723c */ /* 0x000fe20000001838 */
[----:B------:R-:W-:Y:S04]  /*2b80*/  LDSM.16.M88.4 R76, [R203+0x10000] ;  /* 0x01000000cb4c783b */ /* 0x000fe80000000200 */
[----:B------:R-:W-:Y:S03]  /*2b90*/  LDSM.16.M88.4 R36, [R207+0x4800] ;  /* 0x00480000cf24783b */ /* 0x000fe60000000200 */
[C---:B-1----:R-:W-:Y:S08]  /*2ba0*/  HMMA.16816.F32 R16, R64.reuse, R8, R16 ;  /* 0x000000084010723c */ /* 0x042ff00000001810 */
[----:B------:R-:W-:Y:S01]  /*2bb0*/  HMMA.16816.F32 R24, R64, R10, R24 ;  /* 0x0000000a4018723c */ /* 0x000fe20000001818 */
[----:B------:R-:W-:Y:S07]  /*2bc0*/  LDSM.16.M88.4 R8, [R205+0x8000] ;  /* 0x00800000cd08783b */ /* 0x000fee0000000200 */
[C---:B---3--:R-:W-:Y:S08]  /*2bd0*/  HMMA.16816.F32 R52, R72.reuse, R12, R52 ;  /* 0x0000000c4834723c */ /* 0x048ff00000001834 */
[C---:B------:R-:W-:Y:S01]  /*2be0*/  HMMA.16816.F32 R48, R72.reuse, R14, R48 ;  /* 0x0000000e4830723c */ /* 0x040fe20000001830 */
[----:B------:R-:W1:Y:S07]  /*2bf0*/  LDSM.16.M88.4 R12, [R206+0x8000] ;  /* 0x00800000ce0c783b */ /* 0x000e6e0000000200 */
[C---:B------:R-:W-:Y:S08]  /*2c00*/  HMMA.16816.F32 R32, R72.reuse, R20, R32 ;  /* 0x000000144820723c */ /* 0x040ff00000001820 */
[----:B------:R-:W-:Y:S01]  /*2c10*/  HMMA.16816.F32 R56, R72, R22, R56 ;  /* 0x000000164838723c */ /* 0x000fe20000001838 */
[----:B------:R-:W3:Y:S07]  /*2c20*/  LDSM.16.M88.4 R20, [R196+0x4000] ;  /* 0x00400000c414783b */ /* 0x000eee0000000200 */
[C---:B--2---:R-:W-:Y:S08]  /*2c30*/  HMMA.16816.F32 R16, R40.reuse, R28, R16 ;  /* 0x0000001c2810723c */ /* 0x044ff00000001810 */
[----:B------:R-:W-:Y:S01]  /*2c40*/  HMMA.16816.F32 R24, R40, R30, R24 ;  /* 0x0000001e2818723c */ /* 0x000fe20000001818 */
[----:B------:R-:W2:Y:S07]  /*2c50*/  LDSM.16.M88.4 R28, [R203+0x10800] ;  /* 0x01080000cb1c783b */ /* 0x000eae0000000200 */
[C---:B------:R-:W-:Y:S08]  /*2c60*/  HMMA.16816.F32 R32, R64.reuse, R80, R32 ;  /* 0x000000504020723c */ /* 0x040ff00000001820 */
[----:B------:R-:W-:Y:S08]  /*2c70*/  HMMA.16816.F32 R56, R64, R82, R56 ;  /* 0x000000524038723c */ /* 0x000ff00000001838 */
[C---:B-1----:R-:W-:Y:S08]  /*2c80*/  HMMA.16816.F32 R16, R12.reuse, R76, R16 ;  /* 0x0000004c0c10723c */ /* 0x042ff00000001810 */
[----:B------:R-:W-:Y:S01]  /*2c90*/  HMMA.16816.F32 R24, R12, R78, R24 ;  /* 0x0000004e0c18723c */ /* 0x000fe20000001818 */
[----:B------:R-:W1:Y:S07]  /*2ca0*/  LDSM.16.M88.4 R76, [R207+0x5000] ;  /* 0x00500000cf4c783b */ /* 0x000e6e0000000200 */
[----:B------:R-:W-:Y:S08]  /*2cb0*/  HMMA.16816.F32 R32, R40, R36, R32 ;  /* 0x000000242820723c */ /* 0x000ff00000001820 */
[----:B------:R-:W-:Y:S01]  /*2cc0*/  HMMA.16816.F32 R80, R64, R60, R52 ;  /* 0x0000003c4050723c */ /* 0x000fe20000001834 */
[----:B------:R-:W4:Y:S06]  /*2cd0*/  LDSM.16.M88.4 R52, [R196+0x4800] ;  /* 0x00480000c434783b */ /* 0x000f2c0000000200 */
[C---:B------:R-:W-:Y:S01]  /*2ce0*/  IADD3 R60, R4.reuse, 0x31, RZ ;  /* 0x00000031043c7810 */ /* 0x040fe20007ffe0ff */
[----:B------:R-:W-:Y:S01]  /*2cf0*/  HMMA.16816.F32 R56, R40, R38, R56 ;  /* 0x000000262838723c */ /* 0x000fe20000001838 */
[----:B------:R-:W5:Y:S02]  /*2d00*/  LDSM.16.M88.4 R36, [R203+0x11000] ;  /* 0x01100000cb24783b */ /* 0x000f640000000200 */
[----:B------:R-:W-:Y:S05]  /*2d10*/  I2F R61, R60 ;  /* 0x0000003c003d7306 */ /* 0x000fea0000201400 */
[C---:B---3--:R-:W-:Y:S08]  /*2d20*/  HMMA.16816.F32 R16, R8.reuse, R20, R16 ;  /* 0x000000140810723c */ /* 0x048ff00000001810 */
[----:B------:R-:W-:Y:S01]  /*2d30*/  HMMA.16816.F32 R24, R8, R22, R24 ;  /* 0x000000160818723c */ /* 0x000fe20000001818 */
[----:B------:R-:W3:Y:S07]  /*2d40*/  LDSM.16.M88.4 R20, [R196+0x5000] ;  /* 0x00500000c414783b */ /* 0x000eee0000000200 */
[----:B------:R-:W-:Y:S07]  /*2d50*/  HMMA.16816.F32 R44, R72, R84, R44 ;  /* 0x00000054482c723c */ /* 0x000fee000000182c */
[----:B------:R-:W-:Y:S01]  /*2d60*/  IADD3 R84, R4, 0x11, RZ ;  /* 0x0000001104547810 */ /* 0x000fe20007ffe0ff */
[----:B--2---:R-:W-:Y:S01]  /*2d70*/  HMMA.16816.F32 R32, R12, R28, R32 ;  /* 0x0000001c0c20723c */ /* 0x004fe20000001820 */
[----:B------:R-:W-:-:S02]  /*2d80*/  FMUL.FTZ R112, R16, c[0x0][0x2ec] ;  /* 0x0000bb0010707a20 */ /* 0x000fc40000410000 */
[----:B------:R-:W-:Y:S04]  /*2d90*/  I2F R85, R84 ;  /* 0x0000005400557306 */ /* 0x000fe80000201400 */
[----:B------:R-:W-:Y:S01]  /*2da0*/  IADD3 R28, R4, 0x39, RZ ;  /* 0x00000039041c7810 */ /* 0x000fe20007ffe0ff */
[----:B------:R-:W-:Y:S01]  /*2db0*/  HMMA.16816.F32 R68, R72, R86, R68 ;  /* 0x000000564844723c */ /* 0x000fe20000001844 */
[----:B------:R-:W-:Y:S02]  /*2dc0*/  FMUL.FTZ R24, R24, c[0x0][0x2ec] ;  /* 0x0000bb0018187a20 */ /* 0x000fe40000410000 */
[----:B------:R-:W-:Y:S04]  /*2dd0*/  I2F R29, R28 ;  /* 0x0000001c001d7306 */ /* 0x000fe80000201400 */
[----:B------:R-:W-:Y:S01]  /*2de0*/  FMUL.FTZ R73, R17, c[0x0][0x2ec] ;  /* 0x0000bb0011497a20 */ /* 0x000fe20000410000 */
[----:B-1----:R-:W-:Y:S01]  /*2df0*/  HMMA.16816.F32 R80, R40, R76, R80 ;  /* 0x0000004c2850723c */ /* 0x002fe20000001850 */
[----:B------:R-:W-:-:S02]  /*2e00*/  FMUL.FTZ R72, R18, c[0x0][0x2ec] ;  /* 0x0000bb0012487a20 */ /* 0x000fc40000410000 */
[----:B------:R-:W-:Y:S05]  /*2e10*/  MUFU.TANH R112, R112 ;  /* 0x0000007000707308 */ /* 0x000fea0000002400 */
[----:B------:R-:W-:Y:S03]  /*2e20*/  HMMA.16816.F32 R56, R12, R30, R56 ;  /* 0x0000001e0c38723c */ /* 0x000fe60000001838 */
[----:B------:R1:W-:Y:S04]  /*2e30*/  MUFU.TANH R31, R24 ;  /* 0x00000018001f7308 */ /* 0x0003e80000002400 */
[----:B------:R-:W-:Y:S01]  /*2e40*/  FMUL.FTZ R30, R19, c[0x0][0x2ec] ;  /* 0x0000bb00131e7a20 */ /* 0x000fe20000410000 */
[----:B----4-:R-:W-:Y:S01]  /*2e50*/  HMMA.16816.F32 R32, R8, R52, R32 ;  /* 0x000000340820723c */ /* 0x010fe20000001820 */
[----:B------:R-:W2:Y:S02]  /*2e60*/  LDSM.16.M88.4 R16, [R209+0x11800] ;  /* 0x01180000d110783b */ /* 0x000ea40000000200 */
[----:B------:R-:W-:Y:S04]  /*2e70*/  MUFU.TANH R73, R73 ;  /* 0x0000004900497308 */ /* 0x000fe80000002400 */
[----:B------:R-:W-:Y:S01]  /*2e80*/  FMUL.FTZ R52, R25, c[0x0][0x2ec] ;  /* 0x0000bb0019347a20 */ /* 0x000fe20000410000 */
[----:B-----5:R-:W-:Y:S03]  /*2e90*/  HMMA.16816.F32 R80, R12, R36, R80 ;  /* 0x000000240c50723c */ /* 0x020fe60000001850 */
[----:B------:R-:W-:Y:S04]  /*2ea0*/  MUFU.TANH R30, R30 ;  /* 0x0000001e001e7308 */ /* 0x000fe80000002400 */
[----:B------:R-:W-:Y:S01]  /*2eb0*/  FMUL.FTZ R36, R26, c[0x0][0x2ec] ;  /* 0x0000bb001a247a20 */ /* 0x000fe20000410000 */
[----:B------:R-:W-:Y:S01]  /*2ec0*/  HMMA.16816.F32 R48, R64, R62, R48 ;  /* 0x0000003e4030723c */ /* 0x000fe20000001830 */
[----:B------:R-:W-:-:S02]  /*2ed0*/  FMUL.FTZ R37, R27, c[0x0][0x2ec] ;  /* 0x0000bb001b257a20 */ /* 0x000fc40000410000 */
[----:B-1----:R-:W1:Y:S01]  /*2ee0*/  LDSM.16.M88.4 R24, [R207+0x5800] ;  /* 0x00580000cf18783b */ /* 0x002e620000000200 */
[----:B------:R-:W-:Y:S04]  /*2ef0*/  MUFU.TANH R52, R52 ;  /* 0x0000003400347308 */ /* 0x000fe80000002400 */
[----:B------:R-:W-:Y:S01]  /*2f00*/  HMMA.16816.F32 R56, R8, R54, R56 ;  /* 0x000000360838723c */ /* 0x000fe20000001838 */
[----:B------:R-:W-:Y:S02]  /*2f10*/  FMUL.FTZ R33, R33, c[0x0][0x2ec] ;  /* 0x0000bb0021217a20 */ /* 0x000fe40000410000 */
[----:B------:R-:W-:Y:S01]  /*2f20*/  FMUL.FTZ R34, R34, c[0x0][0x2ec] ;  /* 0x0000bb0022227a20 */ /* 0x000fe20000410000 */
[----:B------:R-:W-:Y:S01]  /*2f30*/  MUFU.TANH R36, R36 ;  /* 0x0000002400247308 */ /* 0x000fe20000002400 */
[----:B------:R-:W-:-:S02]  /*2f40*/  FMUL.FTZ R32, R32, c[0x0][0x2ec] ;  /* 0x0000bb0020207a20 */ /* 0x000fc40000410000 */
[----:B------:R-:W-:Y:S01]  /*2f50*/  FMUL.FTZ R35, R35, c[0x0][0x2ec] ;  /* 0x0000bb0023237a20 */ /* 0x000fe20000410000 */
[----:B---3--:R-:W-:Y:S04]  /*2f60*/  HMMA.16816.F32 R80, R8, R20, R80 ;  /* 0x000000140850723c */ /* 0x008fe80000001850 */
[----:B------:R-:W-:Y:S04]  /*2f70*/  MUFU.TANH R33, R33 ;  /* 0x0000002100217308 */ /* 0x000fe80000002400 */
[----:B------:R-:W-:Y:S04]  /*2f80*/  HMMA.16816.F32 R48, R40, R78, R48 ;  /* 0x0000004e2830723c */ /* 0x000fe80000001830 */
[----:B------:R-:W-:Y:S04]  /*2f90*/  MUFU.TANH R34, R34 ;  /* 0x0000002200227308 */ /* 0x000fe80000002400 */
[----:B--2---:R-:W-:Y:S01]  /*2fa0*/  HMMA.16816.F32 R44, R64, R16, R44 ;  /* 0x00000010402c723c */ /* 0x004fe2000000182c */
[----:B------:R-:W-:-:S02]  /*2fb0*/  FMUL.FTZ R20, R56, c[0x0][0x2ec] ;  /* 0x0000bb0038147a20 */ /* 0x000fc40000410000 */
[----:B------:R-:W-:Y:S01]  /*2fc0*/  FMUL.FTZ R21, R57, c[0x0][0x2ec] ;  /* 0x0000bb0039157a20 */ /* 0x000fe20000410000 */
[----:B------:R-:W2:Y:S01]  /*2fd0*/  MUFU.TANH R37, R37 ;  /* 0x0000002500257308 */ /* 0x000ea20000002400 */
[----:B------:R-:W-:-:S03]  /*2fe0*/  FMUL.FTZ R59, R59, c[0x0][0x2ec] ;  /* 0x0000bb003b3b7a20 */ /* 0x000fc60000410000 */
[----:B------:R-:W-:Y:S01]  /*2ff0*/  HMMA.16816.F32 R68, R64, R18, R68 ;  /* 0x000000124044723c */ /* 0x000fe20000001844 */
[----:B------:R-:W3:Y:S03]  /*3000*/  LDSM.16.M88.4 R16, [R203+0x11800] ;  /* 0x01180000cb10783b */ /* 0x000ee60000000200 */
[----:B------:R-:W-:Y:S04]  /*3010*/  MUFU.TANH R20, R20 ;  /* 0x0000001400147308 */ /* 0x000fe80000002400 */
[----:B------:R-:W-:Y:S04]  /*3020*/  HMMA.16816.F32 R48, R12, R38, R48 ;  /* 0x000000260c30723c */ /* 0x000fe80000001830 */
[----:B------:R-:W-:Y:S01]  /*3030*/  MUFU.TANH R21, R21 ;  /* 0x0000001500157308 */ /* 0x000fe20000002400 */
[----:B--2---:R-:W-:-:S02]  /*3040*/  FFMA.FTZ R7, R99, R0, R37 ;  /* 0x0000000063077223 */ /* 0x004fc40000010025 */
[----:B------:R-:W-:Y:S01]  /*3050*/  FMUL.FTZ R38, R58, c[0x0][0x2ec] ;  /* 0x0000bb003a267a20 */ /* 0x000fe20000410000 */
[----:B-1----:R-:W-:Y:S01]  /*3060*/  HMMA.16816.F32 R44, R40, R24, R44 ;  /* 0x00000018282c723c */ /* 0x002fe2000000182c */
[----:B------:R-:W-:Y:S01]  /*3070*/  FMUL.FTZ R39, R80, c[0x0][0x2ec] ;  /* 0x0000bb0050277a20 */ /* 0x000fe20000410000 */
[----:B------:R-:W-:Y:S02]  /*3080*/  FSEL R7, R7, -INF , !P4 ;  /* 0xff80000007077808 */ /* 0x000fe40006000000 */
[----:B------:R-:W1:Y:S01]  /*3090*/  MUFU.TANH R32, R32 ;  /* 0x0000002000207308 */ /* 0x000e620000002400 */
[----:B------:R-:W-:-:S03]  /*30a0*/  ISETP.GE.AND P4, PT, R98, R136, PT ;  /* 0x000000886200720c */ /* 0x000fc60003f86270 */
[----:B------:R-:W-:Y:S01]  /*30b0*/  HMMA.16816.F32 R68, R40, R26, R68 ;  /* 0x0000001a2844723c */ /* 0x000fe20000001844 */
[----:B------:R-:W2:Y:S01]  /*30c0*/  LDSM.16.M88.4 R24, [R196+0x5800] ;  /* 0x00580000c418783b */ /* 0x000ea20000000200 */
[----:B------:R-:W-:-:S04]  /*30d0*/  DEPBAR.LE SB0, 0x0 ;  /* 0x000080000000791a */ /* 0x000fc80000000000 */
[----:B------:R-:W-:Y:S01]  /*30e0*/  MUFU.TANH R38, R38 ;  /* 0x0000002600267308 */ /* 0x000fe20000002400 */
[----:B------:R-:W-:Y:S01]  /*30f0*/  FMUL.FTZ R41, R82, c[0x0][0x2ec] ;  /* 0x0000bb0052297a20 */ /* 0x000fe20000410000 */
[----:B------:R-:W-:Y:S01]  /*3100*/  HMMA.16816.F32 R48, R8, R22, R48 ;  /* 0x000000160830723c */ /* 0x000fe20000001830 */
[----:B-1----:R-:W-:-:S05]  /*3110*/  FFMA.FTZ R6, R101, R0, R32 ;  /* 0x0000000065067223 */ /* 0x002fca0000010020 */
[----:B------:R-:W-:Y:S01]  /*3120*/  MUFU.TANH R35, R35 ;  /* 0x0000002300237308 */ /* 0x000fe20000002400 */
[----:B------:R-:W-:Y:S01]  /*3130*/  FMUL.FTZ R23, R83, c[0x0][0x2ec] ;  /* 0x0000bb0053177a20 */ /* 0x000fe20000410000 */
[C---:B---3--:R-:W-:Y:S01]  /*3140*/  HMMA.16816.F32 R44, R12.reuse, R16, R44 ;  /* 0x000000100c2c723c */ /* 0x048fe2000000182c */
[----:B------:R-:W-:Y:S01]  /*3150*/  FMUL.FTZ R22, R81, c[0x0][0x2ec] ;  /* 0x0000bb0051167a20 */ /* 0x000fe20000410000 */
[----:B------:R-:W-:Y:S02]  /*3160*/  FSEL R6, R6, -INF , !P1 ;  /* 0xff80000006067808 */ /* 0x000fe40004800000 */
[----:B------:R-:W-:Y:S02]  /*3170*/  ISETP.GE.AND P1, PT, R98, R135, PT ;  /* 0x000000876200720c */ /* 0x000fe40003f26270 */
[----:B------:R-:W1:Y:S01]  /*3180*/  MUFU.TANH R23, R23 ;  /* 0x0000001700177308 */ /* 0x000e620000002400 */
[CC--:B------:R-:W-:Y:S01]  /*3190*/  FFMA.FTZ R17, R97.reuse, R0.reuse, R36 ;  /* 0x0000000061117223 */ /* 0x0c0fe20000010024 */
[----:B------:R-:W-:Y:S01]  /*31a0*/  HMMA.16816.F32 R68, R12, R18, R68 ;  /* 0x000000120c44723c */ /* 0x000fe20000001844 */
[----:B------:R-:W-:-:S03]  /*31b0*/  FFMA.FTZ R16, R97, R0, R31 ;  /* 0x0000000061107223 */ /* 0x000fc6000001001f */
[----:B------:R-:W-:Y:S02]  /*31c0*/  FSEL R17, R17, -INF , !P0 ;  /* 0xff80000011117808 */ /* 0x000fe40004000000 */
[----:B------:R-:W-:Y:S01]  /*31d0*/  MUFU.TANH R22, R22 ;  /* 0x0000001600167308 */ /* 0x000fe20000002400 */
[----:B------:R-:W-:Y:S01]  /*31e0*/  FSEL R16, R16, -INF , !P3 ;  /* 0xff80000010107808 */ /* 0x000fe20005800000 */
[----:B------:R-:W-:Y:S01]  /*31f0*/  FMUL.FTZ R42, R48, c[0x0][0x2ec] ;  /* 0x0000bb00302a7a20 */ /* 0x000fe20000410000 */
[----:B------:R-:W-:Y:S01]  /*3200*/  ISETP.GE.AND P0, PT, R96, R136, PT ;  /* 0x000000886000720c */ /* 0x000fe20003f06270 */
[-C--:B------:R-:W-:Y:S01]  /*3210*/  FFMA.FTZ R18, R99, R0.reuse, R52 ;  /* 0x0000000063127223 */ /* 0x080fe20000010034 */
[-C--:B------:R-:W-:Y:S01]  /*3220*/  ISETP.GE.AND P3, PT, R84, R135.reuse, PT ;  /* 0x000000875400720c */ /* 0x080fe20003f66270 */
[-C--:B------:R-:W-:Y:S02]  /*3230*/  FFMA.FTZ R19, R95, R0.reuse, R30 ;  /* 0x000000005f137223 */ /* 0x080fe4000001001e */
[----:B------:R-:W3:Y:S01]  /*3240*/  MUFU.TANH R42, R42 ;  /* 0x0000002a002a7308 */ /* 0x000ee20000002400 */
[----:B------:R-:W-:Y:S01]  /*3250*/  FMUL.FTZ R30, R51, c[0x0][0x2ec] ;  /* 0x0000bb00331e7a20 */ /* 0x000fe20000410000 */
[----:B------:R-:W-:Y:S01]  /*3260*/  FSEL R18, R18, -INF , !P5 ;  /* 0xff80000012127808 */ /* 0x000fe20006800000 */
[C---:B--2---:R-:W-:Y:S01]  /*3270*/  HMMA.16816.F32 R44, R8.reuse, R24, R44 ;  /* 0x00000018082c723c */ /* 0x044fe2000000182c */
[-C--:B------:R-:W-:Y:S01]  /*3280*/  ISETP.GE.AND P5, PT, R96, R135.reuse, PT ;  /* 0x000000876000720c */ /* 0x080fe20003fa6270 */
[-C--:B-1----:R-:W-:Y:S01]  /*3290*/  FFMA.FTZ R179, R109, R0.reuse, R23 ;  /* 0x000000006db37223 */ /* 0x082fe20000010017 */
[----:B------:R-:W-:Y:S01]  /*32a0*/  FSEL R19, R19, -INF , !P2 ;  /* 0xff80000013137808 */ /* 0x000fe20005000000 */
[-C--:B------:R-:W-:Y:S01]  /*32b0*/  FFMA.FTZ R14, R95, R0.reuse, R73 ;  /* 0x000000005f0e7223 */ /* 0x080fe20000010049 */
[----:B------:R-:W1:Y:S01]  /*32c0*/  MUFU.TANH R39, R39 ;  /* 0x0000002700277308 */ /* 0x000e620000002400 */
[----:B------:R-:W-:Y:S01]  /*32d0*/  FFMA.FTZ R15, R101, R0, R34 ;  /* 0x00000000650f7223 */ /* 0x000fe20000010022 */
[----:B------:R-:W-:Y:S01]  /*32e0*/  ISETP.GE.AND P2, PT, R84, R136, PT ;  /* 0x000000885400720c */ /* 0x000fe20003f46270 */
[----:B------:R-:W-:Y:S01]  /*32f0*/  HMMA.16816.F32 R68, R8, R26, R68 ;  /* 0x0000001a0844723c */ /* 0x000fe20000001844 */
[----:B------:R-:W-:Y:S01]  /*3300*/  FMUL.FTZ R24, R49, c[0x0][0x2ec] ;  /* 0x0000bb0031187a20 */ /* 0x000fe20000410000 */
[----:B------:R-:W-:Y:S01]  /*3310*/  FSEL R14, R14, -INF , !P6 ;  /* 0xff8000000e0e7808 */ /* 0x000fe20007000000 */
[----:B------:R-:W-:Y:S01]  /*3320*/  FMUL.FTZ R25, R50, c[0x0][0x2ec] ;  /* 0x0000bb0032197a20 */ /* 0x000fe20000410000 */
[----:B------:R-:W-:Y:S01]  /*3330*/  ISETP.GE.AND P6, PT, R94, R135, PT ;  /* 0x000000875e00720c */ /* 0x000fe20003fc6270 */
[----:B------:R-:W2:Y:S01]  /*3340*/  MUFU.TANH R41, R41 ;  /* 0x0000002900297308 */ /* 0x000ea20000002400 */
[----:B---3--:R-:W-:-:S02]  /*3350*/  FFMA.FTZ R42, R111, R0, R42 ;  /* 0x000000006f2a7223 */ /* 0x008fc4000001002a */
[-C--:B------:R-:W-:Y:S01]  /*3360*/  FFMA.FTZ R11, R103, R0.reuse, R38 ;  /* 0x00000000670b7223 */ /* 0x080fe20000010026 */
[----:B------:R-:W-:Y:S01]  /*3370*/  FSEL R15, R15, -INF , !P6 ;  /* 0xff8000000f0f7808 */ /* 0x000fe20007000000 */
[----:B------:R-:W-:Y:S01]  /*3380*/  FFMA.FTZ R10, R103, R0, R20 ;  /* 0x00000000670a7223 */ /* 0x000fe20000010014 */
[----:B------:R-:W-:Y:S01]  /*3390*/  ISETP.GE.AND P6, PT, R100, R136, PT ;  /* 0x000000886400720c */ /* 0x000fe20003fc6270 */
[-C--:B------:R-:W-:Y:S01]  /*33a0*/  FFMA.FTZ R8, R105, R0.reuse, R21 ;  /* 0x0000000069087223 */ /* 0x080fe20000010015 */
[----:B------:R-:W3:Y:S01]  /*33b0*/  MUFU.TANH R40, R59 ;  /* 0x0000003b00287308 */ /* 0x000ee20000002400 */
[----:B------:R-:W-:Y:S01]  /*33c0*/  FSEL R11, R11, -INF , !P5 ;  /* 0xff8000000b0b7808 */ /* 0x000fe20006800000 */
[----:B------:R-:W-:Y:S01]  /*33d0*/  FFMA.FTZ R12, R85, R0, R33 ;  /* 0x00000000550c7223 */ /* 0x000fe20000010021 */
[----:B------:R-:W-:Y:S01]  /*33e0*/  ISETP.GE.AND P5, PT, R104, R136, PT ;  /* 0x000000886800720c */ /* 0x000fe20003fa6270 */
[----:B------:R-:W-:Y:S01]  /*33f0*/  FMUL.FTZ R27, R47, c[0x0][0x2ec] ;  /* 0x0000bb002f1b7a20 */ /* 0x000fe20000410000 */
[----:B------:R-:W-:Y:S01]  /*3400*/  FSEL R10, R10, -INF , !P0 ;  /* 0xff8000000a0a7808 */ /* 0x000fe20004000000 */
[----:B------:R-:W-:Y:S01]  /*3410*/  FMUL.FTZ R44, R44, c[0x0][0x2ec] ;  /* 0x0000bb002c2c7a20 */ /* 0x000fe20000410000 */
[----:B------:R-:W-:Y:S01]  /*3420*/  FSEL R172, R42, -INF , !P5 ;  /* 0xff8000002aac7808 */ /* 0x000fe20006800000 */
[----:B------:R-:W-:Y:S01]  /*3430*/  FMUL.FTZ R45, R45, c[0x0][0x2ec] ;  /* 0x0000bb002d2d7a20 */ /* 0x000fe20000410000 */
[----:B------:R-:W4:Y:S01]  /*3440*/  MUFU.TANH R30, R30 ;  /* 0x0000001e001e7308 */ /* 0x000f220000002400 */
[----:B------:R-:W-:Y:S01]  /*3450*/  FMUL.FTZ R46, R46, c[0x0][0x2ec] ;  /* 0x0000bb002e2e7a20 */ /* 0x000fe20000410000 */
[-C--:B------:R-:W-:Y:S01]  /*3460*/  ISETP.GE.AND P5, PT, R60, R135.reuse, PT ;  /* 0x000000873c00720c */ /* 0x080fe20003fa6270 */
[----:B------:R-:W-:Y:S01]  /*3470*/  FMUL.FTZ R23, R69, c[0x0][0x2ec] ;  /* 0x0000bb0045177a20 */ /* 0x000fe20000410000 */
[----:B------:R-:W-:Y:S01]  /*3480*/  FSEL R12, R12, -INF , !P2 ;  /* 0xff8000000c0c7808 */ /* 0x000fe20005000000 */
[----:B------:R-:W-:Y:S01]  /*3490*/  FMUL.FTZ R68, R68, c[0x0][0x2ec] ;  /* 0x0000bb0044447a20 */ /* 0x000fe20000410000 */
[-C--:B------:R-:W-:Y:S01]  /*34a0*/  ISETP.GE.AND P2, PT, R100, R135.reuse, PT ;  /* 0x000000876400720c */ /* 0x080fe20003f46270 */
[----:B------:R-:W-:Y:S01]  /*34b0*/  FMUL.FTZ R70, R70, c[0x0][0x2ec] ;  /* 0x0000bb0046467a20 */ /* 0x000fe20000410000 */
[----:B------:R-:W5:Y:S01]  /*34c0*/  MUFU.TANH R27, R27 ;  /* 0x0000001b001b7308 */ /* 0x000f620000002400 */
[----:B------:R-:W-:Y:S01]  /*34d0*/  FMUL.FTZ R71, R71, c[0x0][0x2ec] ;  /* 0x0000bb0047477a20 */ /* 0x000fe20000410000 */
[----:B------:R-:W-:Y:S01]  /*34e0*/  ISETP.GE.AND P0, PT, R102, R135, PT ;  /* 0x000000876600720c */ /* 0x000fe20003f06270 */
[-C--:B------:R-:W-:Y:S01]  /*34f0*/  FFMA.FTZ R166, R109, R0.reuse, R22 ;  /* 0x000000006da67223 */ /* 0x080fe20000010016 */
[----:B------:R-:W-:Y:S01]  /*3500*/  FSEL R8, R8, -INF , !P4 ;  /* 0xff80000008087808 */ /* 0x000fe20006000000 */
[-C--:B------:R-:W-:Y:S01]  /*3510*/  FFMA.FTZ R13, R85, R0.reuse, R35 ;  /* 0x00000000550d7223 */ /* 0x080fe20000010023 */
[----:B------:R-:W-:Y:S01]  /*3520*/  FSEL R179, R179, -INF , !P0 ;  /* 0xff800000b3b37808 */ /* 0x000fe20004000000 */
[CC--:B-1----:R-:W-:Y:S01]  /*3530*/  FFMA.FTZ R39, R107.reuse, R0.reuse, R39 ;  /* 0x000000006b277223 */ /* 0x0c2fe20000010027 */
[----:B------:R-:W1:Y:S01]  /*3540*/  MUFU.TANH R26, R44 ;  /* 0x0000002c001a7308 */ /* 0x000e620000002400 */
[-C--:B--2---:R-:W-:Y:S01]  /*3550*/  FFMA.FTZ R41, R107, R0.reuse, R41 ;  /* 0x000000006b297223 */ /* 0x084fe20000010029 */
[----:B------:R-:W-:Y:S01]  /*3560*/  FSEL R13, R13, -INF , !P3 ;  /* 0xff8000000d0d7808 */ /* 0x000fe20005800000 */
[----:B---3--:R-:W-:Y:S01]  /*3570*/  FFMA.FTZ R9, R105, R0, R40 ;  /* 0x0000000069097223 */ /* 0x008fe20000010028 */
[----:B------:R-:W-:Y:S01]  /*3580*/  ISETP.GE.AND P3, PT, R102, R136, PT ;  /* 0x000000886600720c */ /* 0x000fe20003f66270 */
[----:B----4-:R-:W-:Y:S01]  /*3590*/  FFMA.FTZ R30, R113, R0, R30 ;  /* 0x00000000711e7223 */ /* 0x010fe2000001001e */
[----:B------:R-:W-:-:S02]  /*35a0*/  FSEL R174, R39, -INF , !P6 ;  /* 0xff80000027ae7808 */ /* 0x000fc40007000000 */
[----:B------:R-:W2:Y:S01]  /*35b0*/  MUFU.TANH R20, R45 ;  /* 0x0000002d00147308 */ /* 0x000ea20000002400 */
[-C--:B-----5:R-:W-:Y:S01]  /*35c0*/  FFMA.FTZ R27, R61, R0.reuse, R27 ;  /* 0x000000003d1b7223 */ /* 0x0a0fe2000001001b */
[----:B------:R-:W-:Y:S02]  /*35d0*/  FSEL R169, R41, -INF , !P2 ;  /* 0xff80000029a97808 */ /* 0x000fe40005000000 */
[----:B------:R-:W-:Y:S02]  /*35e0*/  ISETP.GE.AND P6, PT, R106, R135, PT ;  /* 0x000000876a00720c */ /* 0x000fe40003fc6270 */
[----:B------:R-:W-:Y:S02]  /*35f0*/  FSEL R151, R27, -INF , !P5 ;  /* 0xff8000001b977808 */ /* 0x000fe40006800000 */
[----:B------:R-:W3:Y:S01]  /*3600*/  MUFU.TANH R24, R24 ;  /* 0x0000001800187308 */ /* 0x000ee20000002400 */
[----:B------:R-:W-:Y:S01]  /*3610*/  ISETP.GE.AND P5, PT, R134, 0x2, PT ;  /* 0x000000028600780c */ /* 0x000fe20003fa6270 */
[----:B-1----:R-:W-:Y:S01]  /*3620*/  FFMA.FTZ R26, R115, R0, R26 ;  /* 0x00000000731a7223 */ /* 0x002fe2000001001a */
[----:B------:R-:W-:-:S02]  /*3630*/  ISETP.GE.AND P2, PT, R108, R136, PT ;  /* 0x000000886c00720c */ /* 0x000fc40003f46270 */
[----:B------:R-:W-:Y:S02]  /*3640*/  FSEL R9, R9, -INF , !P1 ;  /* 0xff80000009097808 */ /* 0x000fe40004800000 */
[----:B------:R-:W-:Y:S01]  /*3650*/  FSEL R166, R166, -INF , !P3 ;  /* 0xff800000a6a67808 */ /* 0x000fe20005800000 */
[----:B------:R-:W1:Y:S01]  /*3660*/  MUFU.TANH R25, R25 ;  /* 0x0000001900197308 */ /* 0x000e620000002400 */
[----:B--2---:R-:W-:Y:S01]  /*3670*/  FFMA.FTZ R20, R61, R0, R20 ;  /* 0x000000003d147223 */ /* 0x004fe20000010014 */
[-C--:B------:R-:W-:Y:S02]  /*3680*/  ISETP.GE.AND P0, PT, R60, R136.reuse, PT ;  /* 0x000000883c00720c */ /* 0x080fe40003f06270 */
[-C--:B------:R-:W-:Y:S02]  /*3690*/  ISETP.GE.AND P4, PT, R104, R135.reuse, PT ;  /* 0x000000876800720c */ /* 0x080fe40003f86270 */
[----:B------:R-:W-:Y:S02]  /*36a0*/  ISETP.GE.AND P1, PT, R106, R136, PT ;  /* 0x000000886a00720c */ /* 0x000fe40003f26270 */
[----:B------:R-:W2:Y:S01]  /*36b0*/  MUFU.TANH R21, R46 ;  /* 0x0000002e00157308 */ /* 0x000ea20000002400 */
[----:B---3--:R-:W-:Y:S01]  /*36c0*/  FFMA.FTZ R24, R113, R0, R24 ;  /* 0x0000000071187223 */ /* 0x008fe20000010018 */
[----:B------:R-:W-:-:S02]  /*36d0*/  ISETP.GE.AND P3, PT, R108, R135, PT ;  /* 0x000000876c00720c */ /* 0x000fc40003f66270 */
[----:B------:R-:W-:Y:S02]  /*36e0*/  FSEL R177, R30, -INF , !P6 ;  /* 0xff8000001eb17808 */ /* 0x000fe40007000000 */
[----:B------:R-:W-:Y:S02]  /*36f0*/  FSEL R178, R26, -INF , !P2 ;  /* 0xff8000001ab27808 */ /* 0x000fe40005000000 */
[----:B------:R-:W3:Y:S01]  /*3700*/  MUFU.TANH R72, R72 ;  /* 0x0000004800487308 */ /* 0x000ee20000002400 */
[----:B-1----:R-:W-:Y:S01]  /*3710*/  FFMA.FTZ R25, R111, R0, R25 ;  /* 0x000000006f197223 */ /* 0x002fe20000010019 */
[C---:B------:R-:W-:Y:S02]  /*3720*/  ISETP.GE.AND P6, PT, R4.reuse, R136, PT ;  /* 0x000000880400720c */ /* 0x040fe40003fc6270 */
[----:B------:R-:W-:Y:S02]  /*3730*/  ISETP.GE.AND P2, PT, R4, R135, PT ;  /* 0x000000870400720c */ /* 0x000fe40003f46270 */
[----:B------:R-:W-:Y:S01]  /*3740*/  FSEL R176, R20, -INF , !P0 ;  /* 0xff80000014b07808 */ /* 0x000fe20004000000 */
[-C--:B------:R-:W-:Y:S01]  /*3750*/  FFMA.FTZ R20, R93, R0.reuse, R112 ;  /* 0x000000005d147223 */ /* 0x080fe20000010070 */
[----:B------:R-:W1:Y:S01]  /*3760*/  MUFU.TANH R22, R68 ;  /* 0x0000004400167308 */ /* 0x000e620000002400 */
[----:B--2---:R-:W-:Y:S01]  /*3770*/  FFMA.FTZ R21, R115, R0, R21 ;  /* 0x0000000073157223 */ /* 0x004fe20000010015 */
[----:B------:R-:W-:-:S02]  /*3780*/  FSEL R173, R25, -INF , !P4 ;  /* 0xff80000019ad7808 */ /* 0x000fc40006000000 */
[----:B------:R-:W-:Y:S02]  /*3790*/  FSEL R168, R24, -INF , !P1 ;  /* 0xff80000018a87808 */ /* 0x000fe40004800000 */
[----:B------:R-:W-:Y:S02]  /*37a0*/  FSEL R171, R21, -INF , !P3 ;  /* 0xff80000015ab7808 */ /* 0x000fe40005800000 */
[----:B------:R-:W2:Y:S01]  /*37b0*/  MUFU.TANH R23, R23 ;  /* 0x0000001700177308 */ /* 0x000ea20000002400 */
[----:B---3--:R-:W-:Y:S01]  /*37c0*/  FFMA.FTZ R4, R93, R0, R72 ;  /* 0x000000005d047223 */ /* 0x008fe20000010048 */
[CC--:B------:R-:W-:Y:S02]  /*37d0*/  ISETP.GE.AND P4, PT, R110.reuse, R136.reuse, PT ;  /* 0x000000886e00720c */ /* 0x0c0fe40003f86270 */
[----:B------:R-:W-:Y:S02]  /*37e0*/  ISETP.GE.AND P1, PT, R110, R135, PT ;  /* 0x000000876e00720c */ /* 0x000fe40003f26270 */
[----:B------:R-:W-:-:S02]  /*37f0*/  ISETP.GE.AND P3, PT, R28, R136, PT ;  /* 0x000000881c00720c */ /* 0x000fc40003f66270 */
[----:B------:R-:W3:Y:S01]  /*3800*/  MUFU.TANH R149, R70 ;  /* 0x0000004600957308 */ /* 0x000ee20000002400 */
[-C--:B-1----:R-:W-:Y:S01]  /*3810*/  FFMA.FTZ R22, R117, R0.reuse, R22 ;  /* 0x0000000075167223 */ /* 0x082fe20000010016 */
[----:B------:R-:W-:Y:S01]  /*3820*/  BAR.SYNC.DEFER_BLOCKING 0x0 ;  /* 0x0000000000007b1d */ /* 0x000fe20000010000 */
[----:B------:R-:W-:Y:S02]  /*3830*/  ISETP.GE.AND P0, PT, R28, R135, PT ;  /* 0x000000871c00720c */ /* 0x000fe40003f06270 */
[----:B------:R-:W-:Y:S02]  /*3840*/  FSEL R20, R20, -INF , !P6 ;  /* 0xff80000014147808 */ /* 0x000fe40007000000 */
[----:B------:R-:W-:Y:S01]  /*3850*/  FSEL R150, R22, -INF , !P4 ;  /* 0xff80000016967808 */ /* 0x000fe20006000000 */
[----:B------:R-:W1:Y:S01]  /*3860*/  MUFU.TANH R167, R71 ;  /* 0x0000004700a77308 */ /* 0x000e620000002400 */
[----:B--2---:R-:W-:Y:S01]  /*3870*/  FFMA.FTZ R23, R29, R0, R23 ;  /* 0x000000001d177223 */ /* 0x004fe20000010017 */
[----:B------:R-:W-:-:S04]  /*3880*/  FSEL R4, R4, -INF , !P2 ;  /* 0xff80000004047808 */ /* 0x000fc80005000000 */
[----:B------:R-:W-:Y:S01]  /*3890*/  FSEL R148, R23, -INF , !P3 ;  /* 0xff80000017947808 */ /* 0x000fe20005800000 */
[----:B---3--:R-:W-:-:S05]  /*38a0*/  FFMA.FTZ R149, R117, R0, R149 ;  /* 0x0000000075957223 */ /* 0x008fca0000010095 */
[----:B------:R-:W-:Y:S01]  /*38b0*/  FSEL R149, R149, -INF , !P1 ;  /* 0xff80000095957808 */ /* 0x000fe20004800000 */
[----:B-1----:R-:W-:-:S05]  /*38c0*/  FFMA.FTZ R167, R29, R0, R167 ;  /* 0x000000001da77223 */ /* 0x002fca00000100a7 */
        /* <DEDUP_REMOVED lines=57> */
.L_x_244:
[----:B------:R-:W-:Y:S05]  /*3c60*/  BSYNC B0 ;  /* 0x0000000000007941 */ /* 0x000fea0003800000 */
.L_x_243:
[----:B------:R-:W0:Y:S02]  /*3c70*/  LDGDEPBAR ;  /* 0x00000000000079af */ /* 0x000e240000000000 */
.L_x_242:
[----:B------:R-:W-:Y:S02]  /*3c80*/  FMNMX.FTZ R23, R20, R14, !PT ;  /* 0x0000000e14177209 */ /* 0x000fe40007810000 */
[----:B-1----:R-:W-:Y:S02]  /*3c90*/  FMNMX.FTZ R24, R4, R19, !PT ;  /* 0x0000001304187209 */ /* 0x002fe40007810000 */
        /* <DEDUP_REMOVED lines=72> */
[----:B------:R-:W-:Y:S01]  /*4120*/  LDSM.16.MT88.4 R16, [R201+0x14800] ;  /* 0x01480000c910783b */ /* 0x000fe20000004200 */
[--C-:B------:R-:W-:Y:S02]  /*4130*/  FFMA.FTZ R152, R10, c[0x0][0x23c], -R175.reuse ;  /* 0x00008f000a987a23 */ /* 0x100fe400000108af */
[--C-:B------:R-:W-:Y:S01]  /*4140*/  FFMA.FTZ R3, R8, c[0x0][0x23c], -R175.reuse ;  /* 0x00008f0008037a23 */ /* 0x100fe200000108af */
[----:B------:R-:W2:Y:S01]  /*4150*/  LDSM.16.MT88.4 R4, [R200+0x16000] ;  /* 0x01600000c804783b */ /* 0x000ea20000004200 */
[--C-:B------:R-:W-:Y:S01]  /*4160*/  FFMA.FTZ R155, R11, c[0x0][0x23c], -R170.reuse ;  /* 0x00008f000b9b7a23 */ /* 0x100fe200000108aa */
[----:B------:R-:W-:Y:S01]  /*4170*/  MUFU.EX2 R160, R160 ;  /* 0x000000a000a07308 */ /* 0x000fe20000000800 */
[----:B------:R-:W-:Y:S01]  /*4180*/  FFMA.FTZ R2, R9, c[0x0][0x23c], -R170 ;  /* 0x00008f0009027a23 */ /* 0x000fe200000108aa */
[----:B------:R-:W-:Y:S01]  /*4190*/  LDSM.16.MT88.4 R24, [R202+0x14800] ;  /* 0x01480000ca18783b */ /* 0x000fe20000004200 */
        /* <DEDUP_REMOVED lines=22> */
[--C-:B------:R-:W-:Y:S02]  /*4300*/  FFMA.FTZ R171, R171, c[0x0][0x23c], -R170.reuse ;  /* 0x00008f00abab7a23 */ /* 0x100fe400000108aa */
[--C-:B------:R-:W-:Y:S02]  /*4310*/  FFMA.FTZ R180, R151, c[0x0][0x23c], -R170.reuse ;  /* 0x00008f0097b47a23 */ /* 0x100fe400000108aa */
[----:B------:R-:W-:Y:S01]  /*4320*/  FFMA.FTZ R179, R149, c[0x0][0x23c], -R170 ;  /* 0x00008f0095b37a23 */ /* 0x000fe200000108aa */
        /* <DEDUP_REMOVED lines=237> */
[----:B------:R1:W-:Y:S01]  /*5200*/  @!P1 LDGSTS.E.BYPASS.LTC128B.128 [R215+0x16000], [R10.64+0x100] ;  /* 0x160001000ad79fae */ /* 0x0003e2000b901d4c */
[----:B------:R-:W-:Y:S01]  /*5210*/  I2F R137, R2 ;  /* 0x0000000200897306 */ /* 0x000fe20000201400 */
[C---:B------:R-:W-:Y:S02]  /*5220*/  IADD3 R142, R2.reuse, 0x1, RZ ;  /* 0x00000001028e7810 */ /* 0x040fe40007ffe0ff */
[----:B------:R-:W-:Y:S01]  /*5230*/  @P3 STS.128 [R215+0x13000], RZ ;  /* 0x013000ffd7003388 */ /* 0x000fe20000000c00 */
[C---:B------:R-:W-:Y:S02]  /*5240*/  IADD3 R180, R2.reuse, 0x8, RZ ;  /* 0x0000000802b47810 */ /* 0x040fe40007ffe0ff */
[C---:B------:R-:W-:Y:S01]  /*5250*/  IADD3 R182, R2.reuse, 0x9, RZ ;  /* 0x0000000902b67810 */ /* 0x040fe20007ffe0ff */
[----:B------:R-:W-:Y:S01]  /*5260*/  @!PT LDS RZ, [RZ] ;  /* 0x00000000fffff984 */ /* 0x000fe20000000800 */
[----:B------:R-:W-:Y:S01]  /*5270*/  @!PT LDS RZ, [RZ] ;  /* 0x00000000fffff984 */ /* 0x000fe20000000800 */
[----:B------:R-:W-:Y:S01]  /*5280*/  @!PT LDS RZ, [RZ] ;  /* 0x00000000fffff984 */ /* 0x000fe20000000800 */
[----:B------:R3:W-:Y:S01]  /*5290*/  @!P3 LDGSTS.E.BYPASS.LTC128B.128 [R215+0x13000], [R6.64] ;  /* 0x1300000006d7bfae */ /* 0x0007e2000b901d4c */
[----:B------:R-:W-:Y:S01]  /*52a0*/  I2F R143, R142 ;  /* 0x0000008e008f7306 */ /* 0x000fe20000201400 */
[----:B------:R-:W-:-:S02]  /*52b0*/  IADD3 R184, R2, 0x10, RZ ;  /* 0x0000001002b87810 */ /* 0x000fc40007ffe0ff */
[----:B------:R-:W-:Y:S01]  /*52c0*/  @P2 STS.128 [R215+0x15000], RZ ;  /* 0x015000ffd7002388 */ /* 0x000fe20000000c00 */
[----:B------:R-:W-:Y:S02]  /*52d0*/  IADD3 R186, R2, 0x11, RZ ;  /* 0x0000001102ba7810 */ /* 0x000fe40007ffe0ff */
[----:B------:R-:W-:Y:S01]  /*52e0*/  ISETP.GE.AND P6, PT, R142, R136, PT ;  /* 0x000000888e00720c */ /* 0x000fe20003fc6270 */
[----:B------:R-:W-:Y:S01]  /*52f0*/  @!PT LDS RZ, [RZ] ;  /* 0x00000000fffff984 */ /* 0x000fe20000000800 */
[----:B------:R-:W-:Y:S01]  /*5300*/  @!PT LDS RZ, [RZ] ;  /* 0x00000000fffff984 */ /* 0x000fe20000000800 */
[----:B------:R-:W-:Y:S01]  /*5310*/  @!PT LDS RZ, [RZ] ;  /* 0x00000000fffff984 */ /* 0x000fe20000000800 */
[----:B------:R4:W-:Y:S01]  /*5320*/  @!P2 LDGSTS.E.BYPASS.LTC128B.128 [R215+0x15000], [R16.64+0x80] ;  /* 0x1500008010d7afae */ /* 0x0009e2000b901d4c */
[----:B------:R-:W-:Y:S01]  /*5330*/  I2F R181, R180 ;  /* 0x000000b400b57306 */ /* 0x000fe20000201400 */
[C---:B------:R-:W-:Y:S02]  /*5340*/  IADD3 R230, R2.reuse, 0x18, RZ ;  /* 0x0000001802e67810 */ /* 0x040fe40007ffe0ff */
        /* <DEDUP_REMOVED lines=8> */
[----:B------:R-:W-:-:S02]  /*53d0*/  IADD3 R231, R2, 0x20, RZ ;  /* 0x0000002002e77810 */ /* 0x000fc40007ffe0ff */
[----:B------:R-:W-:Y:S01]  /*53e0*/  LDSM.16.M88.4 R164, [R210] ;  /* 0x00000000d2a4783b */ /* 0x000fe20000000200 */
[C---:B------:R-:W-:Y:S02]  /*53f0*/  IADD3 R232, R2.reuse, 0x21, RZ ;  /* 0x0000002102e87810 */ /* 0x040fe40007ffe0ff */
[C---:B------:R-:W-:Y:S01]  /*5400*/  IADD3 R234, R2.reuse, 0x28, RZ ;  /* 0x0000002802ea7810 */ /* 0x040fe20007ffe0ff */
[----:B------:R-:W5:Y:S01]  /*5410*/  LDSM.16.M88.4 R28, [R209+0xc000] ;  /* 0x00c00000d11c783b */ /* 0x000f620000000200 */
[----:B------:R-:W-:Y:S01]  /*5420*/  I2F R185, R184 ;  /* 0x000000b800b97306 */ /* 0x000fe20000201400 */
[C---:B------:R-:W-:Y:S02]  /*5430*/  IADD3 R236, R2.reuse, 0x29, RZ ;  /* 0x0000002902ec7810 */ /* 0x040fe40007ffe0ff */
[----:B------:R-:W4:Y:S01]  /*5440*/  LDSM.16.M88.4 R20, [R209+0xc800] ;  /* 0x00c80000d114783b */ /* 0x000f220000000200 */
[C---:B------:R-:W-:Y:S02]  /*5450*/  IADD3 R238, R2.reuse, 0x31, RZ ;  /* 0x0000003102ee7810 */ /* 0x040fe40007ffe0ff */
[C---:B------:R-:W-:Y:S01]  /*5460*/  ISETP.GE.AND P4, PT, R2.reuse, R136, PT ;  /* 0x000000880200720c */ /* 0x040fe20003f86270 */
[----:B--2---:R-:W2:Y:S01]  /*5470*/  LDSM.16.M88.4 R12, [R209+0xd000] ;  /* 0x00d00000d10c783b */ /* 0x004ea20000000200 */
[----:B------:R-:W-:Y:S01]  /*5480*/  I2F R187, R186 ;  /* 0x000000ba00bb7306 */ /* 0x000fe20000201400 */
[----:B------:R-:W-:-:S02]  /*5490*/  ISETP.GE.AND P5, PT, R2, R135, PT ;  /* 0x000000870200720c */ /* 0x000fc40003fa6270 */
[----:B------:R-:W2:Y:S04]  /*54a0*/  LDSM.16.M88.4 R152, [R209+0xd800] ;  /* 0x00d80000d198783b */ /* 0x000ea80000000200 */
[----:B------:R-:W-:Y:S01]  /*54b0*/  LDSM.16.M88.4 R148, [R208] ;  /* 0x00000000d094783b */ /* 0x000fe20000000200 */
[----:B------:R-:W-:Y:S03]  /*54c0*/  I2F R229, R230 ;  /* 0x000000e600e57306 */ /* 0x000fe60000201400 */
[----:B------:R-:W2:Y:S04]  /*54d0*/  LDSM.16.M88.4 R144, [R207] ;  /* 0x00000000cf90783b */ /* 0x000ea80000000200 */
[----:B------:R-:W2:Y:S01]  /*54e0*/  LDSM.16.M88.4 R172, [R199] ;  /* 0x00000000c7ac783b */ /* 0x000ea20000000200 */
[----:B------:R-:W-:Y:S03]  /*54f0*/  I2F R219, R228 ;  /* 0x000000e400db7306 */ /* 0x000fe60000201400 */
[----:B------:R-:W2:Y:S04]  /*5500*/  LDSM.16.M88.4 R160, [R198] ;  /* 0x00000000c6a0783b */ /* 0x000ea80000000200 */
[----:B------:R-:W2:Y:S01]  /*5510*/  LDSM.16.M88.4 R156, [R197] ;  /* 0x00000000c59c783b */ /* 0x000ea20000000200 */
[----:B------:R-:W-:Y:S03]  /*5520*/  I2F R233, R231 ;  /* 0x000000e700e97306 */ /* 0x000fe60000201400 */
[----:B-1----:R-:W-:Y:S01]  /*5530*/  LDSM.16.M88.4 R8, [R206] ;  /* 0x00000000ce08783b */ /* 0x002fe20000000200 */
[C---:B-----5:R-:W-:Y:S03]  /*5540*/  HMMA.16816.F32 R32, R164.reuse, R28, RZ ;  /* 0x0000001ca420723c */ /* 0x060fe600000018ff */
[----:B---3--:R-:W1:Y:S01]  /*5550*/  LDSM.16.M88.4 R4, [R203+0xc000] ;  /* 0x00c00000cb04783b */ /* 0x008e620000000200 */
[----:B------:R-:W-:Y:S03]  /*5560*/  I2F R235, R232 ;  /* 0x000000e800eb7306 */ /* 0x000fe60000201400 */
[----:B------:R-:W-:Y:S01]  /*5570*/  LDSM.16.M88.4 R176, [R210+0x4000] ;  /* 0x00400000d2b0783b */ /* 0x000fe20000000200 */
[C---:B------:R-:W-:Y:S03]  /*5580*/  HMMA.16816.F32 R28, R164.reuse, R30, RZ ;  /* 0x0000001ea41c723c */ /* 0x040fe600000018ff */
[----:B------:R-:W0:Y:S01]  /*5590*/  LDGDEPBAR ;  /* 0x00000000000079af */ /* 0x000e220000000000 */
[----:B------:R-:W-:Y:S04]  /*55a0*/  I2F R237, R234 ;  /* 0x000000ea00ed7306 */ /* 0x000fe80000201400 */
[C---:B----4-:R-:W-:Y:S04]  /*55b0*/  HMMA.16816.F32 R24, R164.reuse, R20, RZ ;  /* 0x00000014a418723c */ /* 0x050fe800000018ff */
[----:B------:R-:W-:Y:S04]  /*55c0*/  I2F R241, R238 ;  /* 0x000000ee00f17306 */ /* 0x000fe80000201400 */
[C---:B--2---:R-:W-:Y:S08]  /*55d0*/  HMMA.16816.F32 R16, R164.reuse, R12, RZ ;  /* 0x0000000ca410723c */ /* 0x044ff000000018ff */
[C---:B------:R-:W-:Y:S08]  /*55e0*/  HMMA.16816.F32 R20, R164.reuse, R22, RZ ;  /* 0x00000016a414723c */ /* 0x040ff000000018ff */
[C---:B------:R-:W-:Y:S08]  /*55f0*/  HMMA.16816.F32 R12, R164.reuse, R14, RZ ;  /* 0x0000000ea40c723c */ /* 0x040ff000000018ff */
[C---:B------:R-:W-:Y:S08]  /*5600*/  HMMA.16816.F32 R168, R164.reuse, R152, RZ ;  /* 0x00000098a4a8723c */ /* 0x040ff000000018ff */
[----:B------:R-:W-:Y:S01]  /*5610*/  HMMA.16816.F32 R164, R164, R154, RZ ;  /* 0x0000009aa4a4723c */ /* 0x000fe200000018ff */
[----:B------:R-:W2:Y:S07]  /*5620*/  LDSM.16.M88.4 R152, [R203+0xc800] ;  /* 0x00c80000cb98783b */ /* 0x000eae0000000200 */
[C---:B------:R-:W-:Y:S08]  /*5630*/  HMMA.16816.F32 R32, R148.reuse, R144, R32 ;  /* 0x000000909420723c */ /* 0x040ff00000001820 */
[C---:B------:R-:W-:Y:S01]  /*5640*/  HMMA.16816.F32 R28, R148.reuse, R146, R28 ;  /* 0x00000092941c723c */ /* 0x040fe2000000181c */
        /* <DEDUP_REMOVED lines=9> */
[----:B------:R-:W-:Y:S04]  /*56e0*/  LDSM.16.M88.4 R148, [R205] ;  /* 0x00000000cd94783b */ /* 0x000fe80000000200 */
[----:B------:R-:W-:Y:S03]  /*56f0*/  LDSM.16.M88.4 R156, [R196+0x1000] ;  /* 0x00100000c49c783b */ /* 0x000fe60000000200 */
[C---:B-1----:R-:W-:Y:S08]  /*5700*/  HMMA.16816.F32 R32, R8.reuse, R4, R32 ;  /* 0x000000040820723c */ /* 0x042ff00000001820 */
[C---:B------:R-:W-:Y:S01]  /*5710*/  HMMA.16816.F32 R28, R8.reuse, R6, R28 ;  /* 0x00000006081c723c */ /* 0x040fe2000000181c */
[----:B------:R-:W1:Y:S07]  /*5720*/  LDSM.16.M88.4 R4, [R196] ;  /* 0x00000000c404783b */ /* 0x000e6e0000000200 */
[C---:B--2---:R-:W-:Y:S08]  /*5730*/  HMMA.16816.F32 R24, R8.reuse, R152, R24 ;  /* 0x000000980818723c */ /* 0x044ff00000001818 */
[C---:B------:R-:W-:Y:S01]  /*5740*/  HMMA.16816.F32 R20, R8.reuse, R154, R20 ;  /* 0x0000009a0814723c */ /* 0x040fe20000001814 */
[----:B------:R-:W2:Y:S07]  /*5750*/  LDSM.16.M88.4 R152, [R196+0x1800] ;  /* 0x00180000c498783b */ /* 0x000eae0000000200 */
[C---:B---3--:R-:W-:Y:S08]  /*5760*/  HMMA.16816.F32 R16, R8.reuse, R144, R16 ;  /* 0x000000900810723c */ /* 0x048ff00000001810 */
[C---:B------:R-:W-:Y:S01]  /*5770*/  HMMA.16816.F32 R12, R8.reuse, R146, R12 ;  /* 0x00000092080c723c */ /* 0x040fe2000000180c */
[----:B------:R-:W3:Y:S07]  /*5780*/  LDSM.16.M88.4 R144, [R209+0xe000] ;  /* 0x00e00000d190783b */ /* 0x000eee0000000200 */
[C---:B----4-:R-:W-:Y:S08]  /*5790*/  HMMA.16816.F32 R168, R8.reuse, R172, R168 ;  /* 0x000000ac08a8723c */ /* 0x050ff000000018a8 */
[----:B------:R-:W-:Y:S01]  /*57a0*/  HMMA.16816.F32 R164, R8, R174, R164 ;  /* 0x000000ae08a4723c */ /* 0x000fe200000018a4 */
[----:B------:R-:W4:Y:S04]  /*57b0*/  LDSM.16.M88.4 R8, [R209+0xe800] ;  /* 0x00e80000d108783b */ /* 0x000f280000000200 */
[----:B------:R-:W-:Y:S03]  /*57c0*/  LDSM.16.M88.4 R172, [R209+0xf800] ;  /* 0x00f80000d1ac783b */ /* 0x000fe60000000200 */
        /* <DEDUP_REMOVED lines=8> */
[----:B------:R-:W-:Y:S07]  /*5850*/  LDSM.16.M88.4 R156, [R195] ;  /* 0x00000000c39c783b */ /* 0x000fee0000000200 */
[C---:B--2---:R-:W-:Y:S08]  /*5860*/  HMMA.16816.F32 R168, R148.reuse, R152, R168 ;  /* 0x0000009894a8723c */ /* 0x044ff000000018a8 */
[----:B------:R-:W-:Y:S01]  /*5870*/  HMMA.16816.F32 R164, R148, R154, R164 ;  /* 0x0000009a94a4723c */ /* 0x000fe200000018a4 */
[----:B------:R-:W2:Y:S04]  /*5880*/  LDSM.16.M88.4 R152, [R194] ;  /* 0x00000000c298783b */ /* 0x000ea80000000200 */
[----:B------:R-:W5:Y:S03]  /*5890*/  LDSM.16.M88.4 R148, [R193] ;  /* 0x00000000c194783b */ /* 0x000f660000000200 */
[C---:B---3--:R-:W-:Y:S08]  /*58a0*/  HMMA.16816.F32 R32, R176.reuse, R144, R32 ;  /* 0x00000090b020723c */ /* 0x048ff00000001820 */
[C---:B------:R-:W-:Y:S01]  /*58b0*/  HMMA.16816.F32 R28, R176.reuse, R146, R28 ;  /* 0x00000092b01c723c */ /* 0x040fe2000000181c */
[----:B------:R-:W3:Y:S07]  /*58c0*/  LDSM.16.M88.4 R144, [R192] ;  /* 0x00000000c090783b */ /* 0x000eee0000000200 */
[C---:B----4-:R-:W-:Y:S08]  /*58d0*/  HMMA.16816.F32 R24, R176.reuse, R8, R24 ;  /* 0x00000008b018723c */ /* 0x050ff00000001818 */
[C---:B------:R-:W-:Y:S01]  /*58e0*/  HMMA.16816.F32 R20, R176.reuse, R10, R20 ;  /* 0x0000000ab014723c */ /* 0x040fe20000001814 */
[----:B------:R-:W-:Y:S07]  /*58f0*/  LDSM.16.M88.4 R8, [R206+0x4000] ;  /* 0x00400000ce08783b */ /* 0x000fee0000000200 */
[C---:B-1----:R-:W-:Y:S08]  /*5900*/  HMMA.16816.F32 R16, R176.reuse, R4, R16 ;  /* 0x00000004b010723c */ /* 0x042ff00000001810 */
[C---:B------:R-:W-:Y:S01]  /*5910*/  HMMA.16816.F32 R12, R176.reuse, R6, R12 ;  /* 0x00000006b00c723c */ /* 0x040fe2000000180c */
[----:B------:R-:W1:Y:S07]  /*5920*/  LDSM.16.M88.4 R4, [R203+0xe000] ;  /* 0x00e00000cb04783b */ /* 0x000e6e0000000200 */
[C---:B------:R-:W-:Y:S08]  /*5930*/  HMMA.16816.F32 R168, R176.reuse, R172, R168 ;  /* 0x000000acb0a8723c */ /* 0x040ff000000018a8 */
[----:B------:R-:W-:Y:S01]  /*5940*/  HMMA.16816.F32 R172, R176, R174, R164 ;  /* 0x000000aeb0ac723c */ /* 0x000fe200000018a4 */
[----:B------:R-:W4:Y:S04]  /*5950*/  LDSM.16.M88.4 R164, [R203+0xe800] ;  /* 0x00e80000cba4783b */ /* 0x000f280000000200 */
[----:B------:R-:W-:Y:S03]  /*5960*/  LDSM.16.M88.4 R176, [R196+0x3000] ;  /* 0x00300000c4b0783b */ /* 0x000fe60000000200 */
[C---:B--2---:R-:W-:Y:S08]  /*5970*/  HMMA.16816.F32 R24, R160.reuse, R152, R24 ;  /* 0x00000098a018723c */ /* 0x044ff00000001818 */
[C---:B------:R-:W-:Y:S01]  /*5980*/  HMMA.16816.F32 R20, R160.reuse, R154, R20 ;  /* 0x0000009aa014723c */ /* 0x040fe20000001814 */
[----:B------:R-:W2:Y:S07]  /*5990*/  LDSM.16.M88.4 R152, [R203+0xf000] ;  /* 0x00f00000cb98783b */ /* 0x000eae0000000200 */
[C---:B-----5:R-:W-:Y:S08]  /*59a0*/  HMMA.16816.F32 R16, R160.reuse, R148, R16 ;  /* 0x00000094a010723c */ /* 0x060ff00000001810 */
[C---:B------:R-:W-:Y:S01]  /*59b0*/  HMMA.16816.F32 R12, R160.reuse, R150, R12 ;  /* 0x00000096a00c723c */ /* 0x040fe2000000180c */
[----:B------:R-:W5:Y:S07]  /*59c0*/  LDSM.16.M88.4 R148, [R203+0xf800] ;  /* 0x00f80000cb94783b */ /* 0x000f6e0000000200 */
[C---:B------:R-:W-:Y:S08]  /*59d0*/  HMMA.16816.F32 R32, R160.reuse, R156, R32 ;  /* 0x0000009ca020723c */ /* 0x040ff00000001820 */
[C---:B------:R-:W-:Y:S01]  /*59e0*/  HMMA.16816.F32 R28, R160.reuse, R158, R28 ;  /* 0x0000009ea01c723c */ /* 0x040fe2000000181c */
[----:B------:R-:W-:Y:S07]  /*59f0*/  LDSM.16.M88.4 R156, [R205+0x4000] ;  /* 0x00400000cd9c783b */ /* 0x000fee0000000200 */
[C---:B---3--:R-:W-:Y:S08]  /*5a00*/  HMMA.16816.F32 R168, R160.reuse, R144, R168 ;  /* 0x00000090a0a8723c */ /* 0x048ff000000018a8 */
[----:B------:R-:W-:Y:S01]  /*5a10*/  HMMA.16816.F32 R172, R160, R146, R172 ;  /* 0x00000092a0ac723c */ /* 0x000fe200000018ac */
[----:B------:R-:W3:Y:S04]  /*5a20*/  LDSM.16.M88.4 R144, [R196+0x2000] ;  /* 0x00200000c490783b */ /* 0x000ee80000000200 */
[----:B------:R-:W3:Y:S03]  /*5a30*/  LDSM.16.M88.4 R160, [R196+0x2800] ;  /* 0x00280000c4a0783b */ /* 0x000ee60000000200 */
[C---:B-1----:R-:W-:Y:S08]  /*5a40*/  HMMA.16816.F32 R32, R8.reuse, R4, R32 ;  /* 0x000000040820723c */ /* 0x042ff00000001820 */
[C---:B------:R-:W-:Y:S01]  /*5a50*/  HMMA.16816.F32 R28, R8.reuse, R6, R28 ;  /* 0x00000006081c723c */ /* 0x040fe2000000181c */
[----:B------:R-:W1:Y:S07]  /*5a60*/  LDSM.16.M88.4 R4, [R196+0x3800] ;  /* 0x00380000c404783b */ /* 0x000e6e0000000200 */
[C---:B----4-:R-:W-:Y:S08]  /*5a70*/  HMMA.16816.F32 R24, R8.reuse, R164, R24 ;  /* 0x000000a40818723c */ /* 0x050ff00000001818 */
[C---:B------:R-:W-:Y:S01]  /*5a80*/  HMMA.16816.F32 R20, R8.reuse, R166, R20 ;  /* 0x000000a60814723c */ /* 0x040fe20000001814 */
[----:B------:R-:W-:Y:S07]  /*5a90*/  LDSM.16.M88.4 R164, [R190] ;  /* 0x00000000bea4783b */ /* 0x000fee0000000200 */
[C---:B--2---:R-:W-:Y:S08]  /*5aa0*/  HMMA.16816.F32 R16, R8.reuse, R152, R16 ;  /* 0x000000980810723c */ /* 0x044ff00000001810 */
[C---:B------:R-:W-:Y:S01]  /*5ab0*/  HMMA.16816.F32 R12, R8.reuse, R154, R12 ;  /* 0x0000009a080c723c */ /* 0x040fe2000000180c */
[----:B------:R-:W-:Y:S07]  /*5ac0*/  LDSM.16.M88.4 R152, [R191] ;  /* 0x00000000bf98783b */ /* 0x000fee0000000200 */
[C---:B-----5:R-:W-:Y:S08]  /*5ad0*/  HMMA.16816.F32 R168, R8.reuse, R148, R168 ;  /* 0x0000009408a8723c */ /* 0x060ff000000018a8 */
[----:B------:R-:W-:Y:S01]  /*5ae0*/  HMMA.16816.F32 R172, R8, R150, R172 ;  /* 0x0000009608ac723c */ /* 0x000fe200000018ac */
[----:B------:R-:W-:Y:S04]  /*5af0*/  LDSM.16.M88.4 R148, [R210+0x8000] ;  /* 0x00800000d294783b */ /* 0x000fe80000000200 */
[----:B------:R-:W2:Y:S03]  /*5b00*/  LDSM.16.M88.4 R8, [R209+0x10000] ;  /* 0x01000000d108783b */ /* 0x000ea60000000200 */
[C---:B---3--:R-:W-:Y:S08]  /*5b10*/  HMMA.16816.F32 R32, R156.reuse, R144, R32 ;  /* 0x000000909c20723c */ /* 0x048ff00000001820 */
[C---:B------:R-:W-:Y:S01]  /*5b20*/  HMMA.16816.F32 R28, R156.reuse, R146, R28 ;  /* 0x000000929c1c723c */ /* 0x040fe2000000181c */
[----:B------:R-:W3:Y:S07]  /*5b30*/  LDSM.16.M88.4 R144, [R209+0x10800] ;  /* 0x01080000d190783b */ /* 0x000eee0000000200 */
[C---:B------:R-:W-:Y:S08]  /*5b40*/  HMMA.16816.F32 R24, R156.reuse, R160, R24 ;  /* 0x000000a09c18723c */ /* 0x040ff00000001818 */
[C---:B------:R-:W-:Y:S01]  /*5b50*/  HMMA.16816.F32 R20, R156.reuse, R162, R20 ;  /* 0x000000a29c14723c */ /* 0x040fe20000001814 */
[----:B------:R-:W4:Y:S07]  /*5b60*/  LDSM.16.M88.4 R160, [R208+0x8000] ;  /* 0x00800000d0a0783b */ /* 0x000f2e0000000200 */
[C---:B-1----:R-:W-:Y:S08]  /*5b70*/  HMMA.16816.F32 R168, R156.reuse, R4, R168 ;  /* 0x000000049ca8723c */ /* 0x042ff000000018a8 */
[C---:B------:R-:W-:Y:S01]  /*5b80*/  HMMA.16816.F32 R172, R156.reuse, R6, R172 ;  /* 0x000000069cac723c */ /* 0x040fe200000018ac */
[----:B------:R-:W1:Y:S07]  /*5b90*/  LDSM.16.M88.4 R4, [R209+0x11000] ;  /* 0x01100000d104783b */ /* 0x000e6e0000000200 */
[C---:B------:R-:W-:Y:S08]  /*5ba0*/  HMMA.16816.F32 R16, R156.reuse, R176, R16 ;  /* 0x000000b09c10723c */ /* 0x040ff00000001810 */
[----:B------:R-:W-:Y:S08]  /*5bb0*/  HMMA.16816.F32 R12, R156, R178, R12 ;  /* 0x000000b29c0c723c */ /* 0x000ff0000000180c */
[C---:B--2---:R-:W-:Y:S08]  /*5bc0*/  HMMA.16816.F32 R32, R148.reuse, R8, R32 ;  /* 0x000000089420723c */ /* 0x044ff00000001820 */
[C---:B------:R-:W-:Y:S01]  /*5bd0*/  HMMA.16816.F32 R156, R148.reuse, R10, R28 ;  /* 0x0000000a949c723c */ /* 0x040fe2000000181c */
[----:B------:R-:W-:Y:S04]  /*5be0*/  LDSM.16.M88.4 R28, [R206+0x8000] ;  /* 0x00800000ce1c783b */ /* 0x000fe80000000200 */
[----:B------:R-:W2:Y:S03]  /*5bf0*/  LDSM.16.M88.4 R8, [R203+0x10000] ;  /* 0x01000000cb08783b */ /* 0x000ea60000000200 */
[C---:B---3--:R-:W-:Y:S08]  /*5c00*/  HMMA.16816.F32 R24, R148.reuse, R144, R24 ;  /* 0x000000909418723c */ /* 0x048ff00000001818 */
[----:B------:R-:W-:Y:S01]  /*5c10*/  HMMA.16816.F32 R20, R148, R146, R20 ;  /* 0x000000929414723c */ /* 0x000fe20000001814 */
[----:B------:R-:W-:Y:S07]  /*5c20*/  LDSM.16.M88.4 R144, [R205+0x8000] ;  /* 0x00800000cd90783b */ /* 0x000fee0000000200 */
[C---:B----4-:R-:W-:Y:S08]  /*5c30*/  HMMA.16816.F32 R32, R160.reuse, R152, R32 ;  /* 0x00000098a020723c */ /* 0x050ff00000001820 */
[----:B------:R-:W-:Y:S01]  /*5c40*/  HMMA.16816.F32 R156, R160, R154, R156 ;  /* 0x0000009aa09c723c */ /* 0x000fe2000000189c */
[----:B------:R-:W3:Y:S07]  /*5c50*/  LDSM.16.M88.4 R152, [R203+0x10800] ;  /* 0x01080000cb98783b */ /* 0x000eee0000000200 */
[----:B-1----:R-:W-:Y:S01]  /*5c60*/  HMMA.16816.F32 R176, R148, R4, R16 ;  /* 0x0000000494b0723c */ /* 0x002fe20000001810 */
[----:B------:R-:W1:Y:S07]  /*5c70*/  LDSM.16.M88.4 R16, [R196+0x4000] ;  /* 0x00400000c410783b */ /* 0x000e6e0000000200 */
[C---:B------:R-:W-:Y:S08]  /*5c80*/  HMMA.16816.F32 R24, R160.reuse, R164, R24 ;  /* 0x000000a4a018723c */ /* 0x040ff00000001818 */
[----:B------:R-:W-:Y:S01]  /*5c90*/  HMMA.16816.F32 R20, R160, R166, R20 ;  /* 0x000000a6a014723c */ /* 0x000fe20000001814 */
[----:B------:R-:W4:Y:S07]  /*5ca0*/  LDSM.16.M88.4 R164, [R189] ;  /* 0x00000000bda4783b */ /* 0x000f2e0000000200 */
[C---:B--2---:R-:W-:Y:S08]  /*5cb0*/  HMMA.16816.F32 R32, R28.reuse, R8, R32 ;  /* 0x000000081c20723c */ /* 0x044ff00000001820 */
[C---:B------:R-:W-:Y:S01]  /*5cc0*/  HMMA.16816.F32 R156, R28.reuse, R10, R156 ;  /* 0x0000000a1c9c723c */ /* 0x040fe2000000189c */
[----:B------:R-:W2:Y:S07]  /*5cd0*/  LDSM.16.M88.4 R8, [R196+0x4800] ;  /* 0x00480000c408783b */ /* 0x000eae0000000200 */
[----:B---3--:R-:W-:Y:S01]  /*5ce0*/  HMMA.16816.F32 R24, R28, R152, R24 ;  /* 0x000000981c18723c */ /* 0x008fe20000001818 */
[----:B------:R-:W-:Y:S06]  /*5cf0*/  I2F R153, R236 ;  /* 0x000000ec00997306 */ /* 0x000fec0000201400 */
[----:B------:R-:W-:Y:S01]  /*5d00*/  IADD3 R152, R2, 0x30, RZ ;  /* 0x0000003002987810 */ /* 0x000fe20007ffe0ff */
[----:B------:R-:W-:Y:S01]  /*5d10*/  HMMA.16816.F32 R12, R148, R6, R12 ;  /* 0x00000006940c723c */ /* 0x000fe2000000180c */
[----:B------:R-:W3:Y:S02]  /*5d20*/  LDSM.16.M88.4 R4, [R209+0x11800] ;  /* 0x01180000d104783b */ /* 0x000ee40000000200 */
[----:B------:R-:W-:Y:S05]  /*5d30*/  I2F R239, R152 ;  /* 0x0000009800ef7306 */ /* 0x000fea0000201400 */
[----:B------:R-:W-:Y:S08]  /*5d40*/  HMMA.16816.F32 R20, R28, R154, R20 ;  /* 0x0000009a1c14723c */ /* 0x000ff00000001814 */
[C---:B-1----:R-:W-:Y:S08]  /*5d50*/  HMMA.16816.F32 R32, R144.reuse, R16, R32 ;  /* 0x000000109020723c */ /* 0x042ff00000001820 */
[----:B------:R-:W-:Y:S01]  /*5d60*/  HMMA.16816.F32 R156, R144, R18, R156 ;  /* 0x00000012909c723c */ /* 0x000fe2000000189c */
[----:B------:R-:W1:Y:S07]  /*5d70*/  LDSM.16.M88.4 R16, [R203+0x11000] ;  /* 0x01100000cb10783b */ /* 0x000e6e0000000200 */
[----:B----4-:R-:W-:Y:S08]  /*5d80*/  HMMA.16816.F32 R176, R160, R164, R176 ;  /* 0x000000a4a0b0723c */ /* 0x010ff000000018b0 */
[----:B--2---:R-:W-:Y:S01]  /*5d90*/  HMMA.16816.F32 R24, R144, R8, R24 ;  /* 0x000000089018723c */ /* 0x004fe20000001818 */
[----:B------:R-:W-:-:S02]  /*5da0*/  FMUL.FTZ R33, R33, c[0x0][0x2ec] ;  /* 0x0000bb0021217a20 */ /* 0x000fc40000410000 */
[----:B------:R-:W-:Y:S02]  /*5db0*/  FMUL.FTZ R35, R35, c[0x0][0x2ec] ;  /* 0x0000bb0023237a20 */ /* 0x000fe40000410000 */
[----:B------:R-:W-:Y:S02]  /*5dc0*/  FMUL.FTZ R32, R32, c[0x0][0x2ec] ;  /* 0x0000bb0020207a20 */ /* 0x000fe40000410000 */
[----:B------:R-:W-:Y:S01]  /*5dd0*/  MUFU.TANH R33, R33 ;  /* 0x0000002100217308 */ /* 0x000fe20000002400 */
[----:B------:R-:W-:Y:S01]  /*5de0*/  HMMA.16816.F32 R164, R160, R166, R12 ;  /* 0x000000a6a0a4723c */ /* 0x000fe2000000180c */
[----:B------:R-:W2:Y:S01]  /*5df0*/  LDSM.16.M88.4 R12, [R196+0x5000] ;  /* 0x00500000c40c783b */ /* 0x000ea20000000200 */
[----:B------:R-:W-:Y:S02]  /*5e00*/  FMUL.FTZ R240, R156, c[0x0][0x2ec] ;  /* 0x0000bb009cf07a20 */ /* 0x000fe40000410000 */
[----:B------:R-:W-:Y:S02]  /*5e10*/  FMUL.FTZ R156, R157, c[0x0][0x2ec] ;  /* 0x0000bb009d9c7a20 */ /* 0x000fe40000410000 */
[----:B------:R-:W-:Y:S01]  /*5e20*/  FMUL.FTZ R157, R158, c[0x0][0x2ec] ;  /* 0x0000bb009e9d7a20 */ /* 0x000fe20000410000 */
[----:B------:R4:W-:Y:S01]  /*5e30*/  MUFU.TANH R154, R35 ;  /* 0x00000023009a7308 */ /* 0x0009e20000002400 */
[----:B------:R-:W-:Y:S01]  /*5e40*/  HMMA.16816.F32 R20, R144, R10, R20 ;  /* 0x0000000a9014723c */ /* 0x000fe20000001814 */
[----:B------:R-:W5:Y:S01]  /*5e50*/  LDSM.16.M88.4 R8, [R188] ;  /* 0x00000000bc08783b */ /* 0x000f620000000200 */
[----:B------:R-:W-:-:S02]  /*5e60*/  FMUL.FTZ R158, R159, c[0x0][0x2ec] ;  /* 0x0000bb009f9e7a20 */ /* 0x000fc40000410000 */
[----:B------:R-:W-:-:S03]  /*5e70*/  FMUL.FTZ R34, R34, c[0x0][0x2ec] ;  /* 0x0000bb0022227a20 */ /* 0x000fc60000410000 */
[----:B------:R-:W2:Y:S01]  /*5e80*/  MUFU.TANH R240, R240 ;  /* 0x000000f000f07308 */ /* 0x000ea20000002400 */
[----:B---3--:R-:W-:Y:S01]  /*5e90*/  HMMA.16816.F32 R168, R148, R4, R168 ;  /* 0x0000000494a8723c */ /* 0x008fe200000018a8 */
[----:B------:R-:W-:Y:S02]  /*5ea0*/  FMUL.FTZ R24, R24, c[0x0][0x2ec] ;  /* 0x0000bb0018187a20 */ /* 0x000fe40000410000 */
[----:B------:R-:W-:Y:S02]  /*5eb0*/  FMUL.FTZ R25, R25, c[0x0][0x2ec] ;  /* 0x0000bb0019197a20 */ /* 0x000fe40000410000 */
[----:B------:R-:W-:Y:S02]  /*5ec0*/  FMUL.FTZ R27, R27, c[0x0][0x2ec] ;  /* 0x0000bb001b1b7a20 */ /* 0x000fe40000410000 */
[----:B------:R-:W-:Y:S01]  /*5ed0*/  MUFU.TANH R156, R156 ;  /* 0x0000009c009c7308 */ /* 0x000fe20000002400 */
[----:B-1----:R-:W-:Y:S01]  /*5ee0*/  HMMA.16816.F32 R176, R28, R16, R176 ;  /* 0x000000101cb0723c */ /* 0x002fe200000018b0 */
[----:B------:R-:W-:Y:S01]  /*5ef0*/  FMUL.FTZ R26, R26, c[0x0][0x2ec] ;  /* 0x0000bb001a1a7a20 */ /* 0x000fe20000410000 */
[----:B----4-:R-:W-:-:S05]  /*5f00*/  IADD3 R35, R2, 0x38, RZ ;  /* 0x0000003802237810 */ /* 0x010fca0007ffe0ff */
[----:B------:R-:W1:Y:S01]  /*5f10*/  MUFU.TANH R24, R24 ;  /* 0x0000001800187308 */ /* 0x000e620000002400 */
[----:B------:R-:W-:Y:S01]  /*5f20*/  HMMA.16816.F32 R164, R28, R18, R164 ;  /* 0x000000121ca4723c */ /* 0x000fe200000018a4 */
[----:B------:R-:W3:Y:S01]  /*5f30*/  LDSM.16.M88.4 R16, [R203+0x11800] ;  /* 0x01180000cb10783b */ /* 0x000ee20000000200 */
[----:B------:R-:W-:Y:S02]  /*5f40*/  FMUL.FTZ R20, R20, c[0x0][0x2ec] ;  /* 0x0000bb0014147a20 */ /* 0x000fe40000410000 */
[----:B--2---:R-:W-:-:S03]  /*5f50*/  FFMA.FTZ R240, R181, R0, R240 ;  /* 0x00000000b5f07223 */ /* 0x004fc600000100f0 */
[----:B------:R-:W2:Y:S01]  /*5f60*/  MUFU.TANH R157, R157 ;  /* 0x0000009d009d7308 */ /* 0x000ea20000002400 */
[----:B------:R-:W-:Y:S01]  /*5f70*/  HMMA.16816.F32 R172, R148, R6, R172 ;  /* 0x0000000694ac723c */ /* 0x000fe200000018ac */
[----:B------:R-:W4:Y:S01]  /*5f80*/  LDSM.16.M88.4 R4, [R196+0x5800] ;  /* 0x00580000c404783b */ /* 0x000f220000000200 */
[----:B------:R-:W-:-:S05]  /*5f90*/  DEPBAR.LE SB0, 0x0 ;  /* 0x000080000000791a */ /* 0x000fca0000000000 */
[----:B------:R-:W3:Y:S01]  /*5fa0*/  MUFU.TANH R25, R25 ;  /* 0x0000001900197308 */ /* 0x000ee20000002400 */
[----:B------:R-:W-:Y:S01]  /*5fb0*/  HMMA.16816.F32 R176, R144, R12, R176 ;  /* 0x0000000c90b0723c */ /* 0x000fe200000018b0 */
[----:B-1----:R-:W-:-:S06]  /*5fc0*/  FFMA.FTZ R24, R185, R0, R24 ;  /* 0x00000000b9187223 */ /* 0x002fcc0000010018 */
[----:B------:R-:W1:Y:S01]  /*5fd0*/  MUFU.TANH R27, R27 ;  /* 0x0000001b001b7308 */ /* 0x000e620000002400 */
[----:B-----5:R-:W-:Y:S01]  /*5fe0*/  HMMA.16816.F32 R168, R160, R8, R168 ;  /* 0x00000008a0a8723c */ /* 0x020fe200000018a8 */
[----:B--2---:R-:W-:Y:S01]  /*5ff0*/  FFMA.FTZ R157, R181, R0, R157 ;  /* 0x00000000b59d7223 */ /* 0x004fe2000001009d */
[----:B------:R-:W-:-:S05]  /*6000*/  IADD3 R12, R2, 0x39, RZ ;  /* 0x00000039020c7810 */ /* 0x000fca0007ffe0ff */
[----:B------:R-:W2:Y:S01]  /*6010*/  MUFU.TANH R158, R158 ;  /* 0x0000009e009e7308 */ /* 0x000ea20000002400 */
[----:B------:R-:W-:Y:S01]  /*6020*/  HMMA.16816.F32 R172, R160, R10, R172 ;  /* 0x0000000aa0ac723c */ /* 0x000fe200000018ac */
[----:B------:R-:W-:Y:S02]  /*6030*/  FMUL.FTZ R8, R21, c[0x0][0x2ec] ;  /* 0x0000bb0015087a20 */ /* 0x000fe40000410000 */
[----:B------:R-:W-:Y:S02]  /*6040*/  FMUL.FTZ R21, R23, c[0x0][0x2ec] ;  /* 0x0000bb0017157a20 */ /* 0x000fe40000410000 */
[----:B------:R-:W-:Y:S02]  /*6050*/  FMUL.FTZ R9, R22, c[0x0][0x2ec] ;  /* 0x0000bb0016097a20 */ /* 0x000fe40000410000 */
[CC--:B------:R-:W-:Y:S01]  /*6060*/  FFMA.FTZ R11, R143.reuse, R0.reuse, R33 ;  /* 0x000000008f0b7223 */ /* 0x0c0fe20000010021 */
[----:B------:R-:W-:Y:S01]  /*6070*/  HMMA.16816.F32 R164, R144, R14, R164 ;  /* 0x0000000e90a4723c */ /* 0x000fe200000018a4 */
[----:B------:R-:W5:Y:S01]  /*6080*/  MUFU.TANH R20, R20 ;  /* 0x0000001400147308 */ /* 0x000f620000002400 */
[----:B------:R-:W-:-:S02]  /*6090*/  FFMA.FTZ R10, R143, R0, R154 ;  /* 0x000000008f0a7223 */ /* 0x000fc4000001009a */
[----:B------:R-:W-:Y:S01]  /*60a0*/  FSEL R11, R11, -INF , !P6 ;  /* 0xff8000000b0b7808 */ /* 0x000fe20007000000 */
[----:B------:R-:W-:Y:S01]  /*60b0*/  FMUL.FTZ R148, R176, c[0x0][0x2ec] ;  /* 0x0000bb00b0947a20 */ /* 0x000fe20000410000 */
[----:B------:R-:W-:Y:S01]  /*60c0*/  ISETP.GE.AND P6, PT, R180, R136, PT ;  /* 0x00000088b400720c */ /* 0x000fe20003fc6270 */
[----:B------:R-:W-:Y:S01]  /*60d0*/  FMUL.FTZ R14, R177, c[0x0][0x2ec] ;  /* 0x0000bb00b10e7a20 */ /* 0x000fe20000410000 */
[C---:B---3--:R-:W-:Y:S01]  /*60e0*/  HMMA.16816.F32 R168, R28.reuse, R16, R168 ;  /* 0x000000101ca8723c */ /* 0x048fe200000018a8 */
[----:B------:R-:W3:Y:S01]  /*60f0*/  MUFU.TANH R26, R26 ;  /* 0x0000001a001a7308 */ /* 0x000ee20000002400 */
[----:B------:R-:W-:Y:S01]  /*6100*/  FSEL R10, R10, -INF , !P0 ;  /* 0xff8000000a0a7808 */ /* 0x000fe20004000000 */
[CC--:B------:R-:W-:Y:S01]  /*6110*/  FFMA.FTZ R23, R187.reuse, R0.reuse, R25 ;  /* 0x00000000bb177223 */ /* 0x0c0fe20000010019 */
[----:B------:R-:W-:Y:S01]  /*6120*/  ISETP.GE.AND P0, PT, R180, R135, PT ;  /* 0x00000087b400720c */ /* 0x000fe20003f06270 */
[-C--:B-1----:R-:W-:Y:S02]  /*6130*/  FFMA.FTZ R187, R187, R0.reuse, R27 ;  /* 0x00000000bbbb7223 */ /* 0x082fe4000001001b */
[----:B------:R-:W-:Y:S01]  /*6140*/  FFMA.FTZ R17, R183, R0, R156 ;  /* 0x00000000b7117223 */ /* 0x000fe2000001009c */
[----:B------:R-:W-:Y:S01]  /*6150*/  HMMA.16816.F32 R172, R28, R18, R172 ;  /* 0x000000121cac723c */ /* 0x000fe200000018ac */
[----:B------:R-:W1:Y:S01]  /*6160*/  MUFU.TANH R8, R8 ;  /* 0x0000000800087308 */ /* 0x000e620000002400 */
[----:B------:R-:W-:-:S02]  /*6170*/  FMUL.FTZ R2, R179, c[0x0][0x2ec] ;  /* 0x0000bb00b3027a20 */ /* 0x000fc40000410000 */
[-C--:B--2---:R-:W-:Y:S02]  /*6180*/  FFMA.FTZ R158, R183, R0.reuse, R158 ;  /* 0x00000000b79e7223 */ /* 0x084fe4000001009e */
[----:B------:R-:W-:Y:S02]  /*6190*/  FMUL.FTZ R15, R178, c[0x0][0x2ec] ;  /* 0x0000bb00b20f7a20 */ /* 0x000fe40000410000 */
[----:B------:R-:W-:Y:S01]  /*61a0*/  FMUL.FTZ R16, R164, c[0x0][0x2ec] ;  /* 0x0000bb00a4107a20 */ /* 0x000fe20000410000 */
[----:B------:R-:W-:Y:S01]  /*61b0*/  MUFU.TANH R21, R21 ;  /* 0x0000001500157308 */ /* 0x000fe20000002400 */
[-C--:B-----5:R-:W-:Y:S02]  /*61c0*/  FFMA.FTZ R20, R229, R0.reuse, R20 ;  /* 0x00000000e5147223 */ /* 0x0a0fe40000010014 */
[----:B---3--:R-:W-:Y:S02]  /*61d0*/  FFMA.FTZ R26, R185, R0, R26 ;  /* 0x00000000b91a7223 */ /* 0x008fe4000001001a */
[----:B------:R-:W-:-:S02]  /*61e0*/  FMUL.FTZ R33, R165, c[0x0][0x2ec] ;  /* 0x0000bb00a5217a20 */ /* 0x000fc40000410000 */
[C---:B----4-:R-:W-:Y:S01]  /*61f0*/  HMMA.16816.F32 R168, R144.reuse, R4, R168 ;  /* 0x0000000490a8723c */ /* 0x050fe200000018a8 */
[----:B------:R-:W2:Y:S01]  /*6200*/  MUFU.TANH R148, R148 ;  /* 0x0000009400947308 */ /* 0x000ea20000002400 */
[----:B-1----:R-:W-:Y:S02]  /*6210*/  FFMA.FTZ R8, R219, R0, R8 ;  /* 0x00000000db087223 */ /* 0x002fe40000010008 */
[----:B------:R-:W-:Y:S02]  /*6220*/  FMUL.FTZ R18, R166, c[0x0][0x2ec] ;  /* 0x0000bb00a6127a20 */ /* 0x000fe40000410000 */
[----:B------:R-:W-:Y:S01]  /*6230*/  FMUL.FTZ R19, R167, c[0x0][0x2ec] ;  /* 0x0000bb00a7137a20 */ /* 0x000fe20000410000 */
[----:B------:R-:W-:Y:S01]  /*6240*/  FSEL R5, R240, -INF , !P6 ;  /* 0xff800000f0057808 */ /* 0x000fe20007000000 */
[----:B------:R-:W-:Y:S01]  /*6250*/  HMMA.16816.F32 R172, R144, R6, R172 ;  /* 0x0000000690ac723c */ /* 0x000fe200000018ac */
[----:B------:R-:W-:Y:S01]  /*6260*/  ISETP.GE.AND P6, PT, R182, R136, PT ;  /* 0x00000088b600720c */ /* 0x000fe20003fc6270 */
[----:B------:R-:W1:Y:S01]  /*6270*/  MUFU.TANH R9, R9 ;  /* 0x0000000900097308 */ /* 0x000e620000002400 */
[----:B------:R-:W-:-:S02]  /*6280*/  FSEL R4, R157, -INF , !P0 ;  /* 0xff8000009d047808 */ /* 0x000fc40004000000 */
[----:B------:R-:W-:Y:S02]  /*6290*/  FSEL R17, R17, -INF , !P6 ;  /* 0xff80000011117808 */ /* 0x000fe40007000000 */
[----:B------:R-:W-:Y:S02]  /*62a0*/  ISETP.GE.AND P6, PT, R184, R136, PT ;  /* 0x00000088b800720c */ /* 0x000fe40003fc6270 */
[-C--:B------:R-:W-:Y:S01]  /*62b0*/  ISETP.GE.AND P0, PT, R182, R135.reuse, PT ;  /* 0x00000087b600720c */ /* 0x080fe20003f06270 */
[----:B------:R-:W3:Y:S01]  /*62c0*/  MUFU.TANH R14, R14 ;  /* 0x0000000e000e7308 */ /* 0x000ee20000002400 */
[----:B------:R-:W-:Y:S01]  /*62d0*/  FSEL R27, R24, -INF , !P6 ;  /* 0xff800000181b7808 */ /* 0x000fe20007000000 */
[----:B--2---:R-:W-:Y:S01]  /*62e0*/  FFMA.FTZ R148, R233, R0, R148 ;  /* 0x00000000e9947223 */ /* 0x004fe20000010094 */
[-C--:B------:R-:W-:Y:S02]  /*62f0*/  ISETP.GE.AND P6, PT, R186, R136.reuse, PT ;  /* 0x00000088ba00720c */ /* 0x080fe40003fc6270 */
[----:B------:R-:W-:Y:S01]  /*6300*/  FSEL R28, R158, -INF , !P0 ;  /* 0xff8000009e1c7808 */ /* 0x000fe20004000000 */
[----:B------:R-:W-:Y:S01]  /*6310*/  FMUL.FTZ R29, R168, c[0x0][0x2ec] ;  /* 0x0000bb00a81d7a20 */ /* 0x000fe20000410000 */
[----:B------:R-:W-:Y:S01]  /*6320*/  FSEL R23, R23, -INF , !P6 ;  /* 0xff80000017177808 */ /* 0x000fe20007000000 */
[----:B------:R-:W2:Y:S01]  /*6330*/  MUFU.TANH R2, R2 ;  /* 0x0000000200027308 */ /* 0x000ea20000002400 */
[----:B------:R-:W-:Y:S01]  /*6340*/  ISETP.GE.AND P6, PT, R230, R136, PT ;  /* 0x00000088e600720c */ /* 0x000fe20003fc6270 */
[-C--:B-1----:R-:W-:Y:S01]  /*6350*/  FFMA.FTZ R9, R229, R0.reuse, R9 ;  /* 0x00000000e5097223 */ /* 0x082fe20000010009 */
[-C--:B------:R-:W-:Y:S01]  /*6360*/  ISETP.GE.AND P0, PT, R184, R135.reuse, PT ;  /* 0x00000087b800720c */ /* 0x080fe20003f06270 */
[----:B------:R-:W-:Y:S01]  /*6370*/  FMUL.FTZ R6, R169, c[0x0][0x2ec] ;  /* 0x0000bb00a9067a20 */ /* 0x000fe20000410000 */
[----:B------:R-:W-:Y:S01]  /*6380*/  FSEL R25, R20, -INF , !P6 ;  /* 0xff80000014197808 */ /* 0x000fe20007000000 */
[----:B------:R-:W-:Y:S01]  /*6390*/  FFMA.FTZ R20, R219, R0, R21 ;  /* 0x00000000db147223 */ /* 0x000fe20000010015 */
[----:B------:R-:W-:Y:S01]  /*63a0*/  ISETP.GE.AND P6, PT, R228, R136, PT ;  /* 0x00000088e400720c */ /* 0x000fe20003fc6270 */
[----:B------:R-:W1:Y:S01]  /*63b0*/  MUFU.TANH R16, R16 ;  /* 0x0000001000107308 */ /* 0x000e620000002400 */
[----:B------:R-:W-:Y:S01]  /*63c0*/  FSEL R26, R26, -INF , !P0 ;  /* 0xff8000001a1a7808 */ /* 0x000fe20004000000 */
[----:B---3--:R-:W-:Y:S01]  /*63d0*/  FFMA.FTZ R14, R235, R0, R14 ;  /* 0x00000000eb0e7223 */ /* 0x008fe2000001000e */
[-C--:B------:R-:W-:Y:S01]  /*63e0*/  ISETP.GE.AND P0, PT, R186, R135.reuse, PT ;  /* 0x00000087ba00720c */ /* 0x080fe20003f06270 */
[----:B------:R-:W-:Y:S01]  /*63f0*/  FMUL.FTZ R170, R170, c[0x0][0x2ec] ;  /* 0x0000bb00aaaa7a20 */ /* 0x000fe20000410000 */
[----:B------:R-:W-:Y:S01]  /*6400*/  FSEL R21, R8, -INF , !P6 ;  /* 0xff80000008157808 */ /* 0x000fe20007000000 */
[----:B------:R-:W-:Y:S01]  /*6410*/  FMUL.FTZ R7, R171, c[0x0][0x2ec] ;  /* 0x0000bb00ab077a20 */ /* 0x000fe20000410000 */
[----:B------:R-:W-:Y:S01]  /*6420*/  ISETP.GE.AND P6, PT, R231, R136, PT ;  /* 0x00000088e700720c */ /* 0x000fe20003fc6270 */
[----:B------:R-:W3:Y:S01]  /*6430*/  MUFU.TANH R15, R15 ;  /* 0x0000000f000f7308 */ /* 0x000ee20000002400 */
[----:B------:R-:W-:Y:S01]  /*6440*/  FSEL R24, R187, -INF , !P0 ;  /* 0xff800000bb187808 */ /* 0x000fe20004000000 */
[----:B--2---:R-:W-:Y:S01]  /*6450*/  FFMA.FTZ R176, R235, R0, R2 ;  /* 0x00000000ebb07223 */ /* 0x004fe20000010002 */
[-C--:B------:R-:W-:Y:S01]  /*6460*/  ISETP.GE.AND P0, PT, R230, R135.reuse, PT ;  /* 0x00000087e600720c */ /* 0x080fe20003f06270 */
[----:B------:R-:W-:Y:S01]  /*6470*/  FMUL.FTZ R2, R172, c[0x0][0x2ec] ;  /* 0x0000bb00ac027a20 */ /* 0x000fe20000410000 */
[----:B------:R-:W-:Y:S01]  /*6480*/  FSEL R181, R148, -INF , !P6 ;  /* 0xff80000094b57808 */ /* 0x000fe20007000000 */
[----:B------:R-:W-:Y:S01]  /*6490*/  FMUL.FTZ R175, R175, c[0x0][0x2ec] ;  /* 0x0000bb00afaf7a20 */ /* 0x000fe20000410000 */
[----:B------:R-:W-:Y:S01]  /*64a0*/  ISETP.GE.AND P6, PT, R232, R136, PT ;  /* 0x00000088e800720c */ /* 0x000fe20003fc6270 */
[----:B------:R-:W2:Y:S01]  /*64b0*/  MUFU.TANH R33, R33 ;  /* 0x0000002100217308 */ /* 0x000ea20000002400 */
[----:B------:R-:W-:Y:S01]  /*64c0*/  FSEL R22, R9, -INF , !P0 ;  /* 0xff80000009167808 */ /* 0x000fe20004000000 */
[----:B-1----:R-:W-:Y:S01]  /*64d0*/  FFMA.FTZ R16, R237, R0, R16 ;  /* 0x00000000ed107223 */ /* 0x002fe20000010010 */
[----:B------:R-:W-:Y:S01]  /*64e0*/  ISETP.GE.AND P0, PT, R228, R135, PT ;  /* 0x00000087e400720c */ /* 0x000fe20003f06270 */
[----:B------:R-:W-:Y:S01]  /*64f0*/  FMUL.FTZ R9, R174, c[0x0][0x2ec] ;  /* 0x0000bb00ae097a20 */ /* 0x000fe20000410000 */
[----:B------:R-:W-:Y:S01]  /*6500*/  FSEL R183, R14, -INF , !P6 ;  /* 0xff8000000eb77808 */ /* 0x000fe20007000000 */
[----:B------:R-:W-:Y:S01]  /*6510*/  FMUL.FTZ R14, R173, c[0x0][0x2ec] ;  /* 0x0000bb00ad0e7a20 */ /* 0x000fe20000410000 */
[----:B------:R-:W-:Y:S01]  /*6520*/  ISETP.GE.AND P6, PT, R234, R136, PT ;  /* 0x00000088ea00720c */ /* 0x000fe20003fc6270 */
[----:B------:R-:W1:Y:S01]  /*6530*/  MUFU.TANH R29, R29 ;  /* 0x0000001d001d7308 */ /* 0x000e620000002400 */
[----:B---3--:R-:W-:Y:S01]  /*6540*/  FFMA.FTZ R15, R233, R0, R15 ;  /* 0x00000000e90f7223 */ /* 0x008fe2000001000f */
[----:B------:R-:W-:-:S02]  /*6550*/  FSEL R20, R20, -INF , !P0 ;  /* 0xff80000014147808 */ /* 0x000fc40004000000 */
[-C--:B------:R-:W-:Y:S02]  /*6560*/  ISETP.GE.AND P0, PT, R231, R135.reuse, PT ;  /* 0x00000087e700720c */ /* 0x080fe40003f06270 */
[----:B------:R-:W-:Y:S02]  /*6570*/  FSEL R179, R16, -INF , !P6 ;  /* 0xff80000010b37808 */ /* 0x000fe40007000000 */
[----:B------:R-:W3:Y:S01]  /*6580*/  MUFU.TANH R18, R18 ;  /* 0x0000001200127308 */ /* 0x000ee20000002400 */
[----:B--2---:R-:W-:Y:S01]  /*6590*/  FFMA.FTZ R33, R153, R0, R33 ;  /* 0x0000000099217223 */ /* 0x004fe20000010021 */
[----:B------:R-:W-:Y:S02]  /*65a0*/  ISETP.GE.AND P6, PT, R236, R136, PT ;  /* 0x00000088ec00720c */ /* 0x000fe40003fc6270 */
[----:B------:R-:W-:Y:S02]  /*65b0*/  FSEL R178, R15, -INF , !P0 ;  /* 0xff8000000fb27808 */ /* 0x000fe40004000000 */
[----:B------:R-:W-:-:S02]  /*65c0*/  ISETP.GE.AND P0, PT, R232, R135, PT ;  /* 0x00000087e800720c */ /* 0x000fc40003f06270 */
[----:B------:R-:W2:Y:S01]  /*65d0*/  MUFU.TANH R6, R6 ;  /* 0x0000000600067308 */ /* 0x000ea20000002400 */
[----:B-1----:R-:W-:Y:S01]  /*65e0*/  FFMA.FTZ R29, R239, R0, R29 ;  /* 0x00000000ef1d7223 */ /* 0x002fe2000001001d */
[----:B------:R-:W-:Y:S02]  /*65f0*/  FSEL R177, R33, -INF , !P6 ;  /* 0xff80000021b17808 */ /* 0x000fe40007000000 */
[----:B------:R-:W-:Y:S02]  /*6600*/  ISETP.GE.AND P6, PT, R152, R136, PT ;  /* 0x000000889800720c */ /* 0x000fe40003fc6270 */
[----:B------:R-:W-:Y:S02]  /*6610*/  FSEL R176, R176, -INF , !P0 ;  /* 0xff800000b0b07808 */ /* 0x000fe40004000000 */
[----:B------:R-:W1:Y:S01]  /*6620*/  MUFU.TANH R19, R19 ;  /* 0x0000001300137308 */ /* 0x000e620000002400 */
[----:B---3--:R-:W-:Y:S01]  /*6630*/  FFMA.FTZ R18, R237, R0, R18 ;  /* 0x00000000ed127223 */ /* 0x008fe20000010012 */
[----:B------:R-:W-:-:S02]  /*6640*/  ISETP.GE.AND P0, PT, R234, R135, PT ;  /* 0x00000087ea00720c */ /* 0x000fc40003f06270 */
[----:B------:R-:W-:Y:S02]  /*6650*/  FSEL R163, R29, -INF , !P6 ;  /* 0xff8000001da37808 */ /* 0x000fe40007000000 */
[----:B------:R-:W-:Y:S02]  /*6660*/  ISETP.GE.AND P6, PT, R238, R136, PT ;  /* 0x00000088ee00720c */ /* 0x000fe40003fc6270 */
[----:B------:R-:W-:Y:S01]  /*6670*/  I2F R155, R35 ;  /* 0x00000023009b7306 */ /* 0x000fe20000201400 */
[----:B--2---:R-:W-:Y:S01]  /*6680*/  FFMA.FTZ R6, R241, R0, R6 ;  /* 0x00000000f1067223 */ /* 0x004fe20000010006 */
[----:B------:R-:W-:Y:S02]  /*6690*/  FSEL R174, R18, -INF , !P0 ;  /* 0xff80000012ae7808 */ /* 0x000fe40004000000 */
[----:B------:R-:W-:Y:S02]  /*66a0*/  ISETP.GE.AND P0, PT, R236, R135, PT ;  /* 0x00000087ec00720c */ /* 0x000fe40003f06270 */
[----:B------:R-:W-:-:S02]  /*66b0*/  FSEL R161, R6, -INF , !P6 ;  /* 0xff80000006a17808 */ /* 0x000fc40007000000 */
[----:B------:R-:W2:Y:S01]  /*66c0*/  MUFU.TANH R8, R170 ;  /* 0x000000aa00087308 */ /* 0x000ea20000002400 */
[----:B-1----:R-:W-:Y:S01]  /*66d0*/  FFMA.FTZ R19, R153, R0, R19 ;  /* 0x0000000099137223 */ /* 0x002fe20000010013 */
[----:B------:R-:W-:-:S04]  /*66e0*/  ISETP.GE.AND P6, PT, R35, R136, PT ;  /* 0x000000882300720c */ /* 0x000fc80003fc6270 */
[----:B------:R-:W-:Y:S02]  /*66f0*/  FSEL R172, R19, -INF , !P0 ;  /* 0xff80000013ac7808 */ /* 0x000fe40004000000 */
[----:B------:R-:W1:Y:S01]  /*6700*/  MUFU.TANH R2, R2 ;  /* 0x0000000200027308 */ /* 0x000e620000002400 */
[----:B------:R-:W-:-:S07]  /*6710*/  ISETP.GE.AND P0, PT, R152, R135, PT ;  /* 0x000000879800720c */ /* 0x000fce0003f06270 */
[----:B------:R-:W3:Y:S01]  /*6720*/  MUFU.TANH R32, R32 ;  /* 0x0000002000207308 */ /* 0x000ee20000002400 */
[----:B--2---:R-:W-:-:S05]  /*6730*/  FFMA.FTZ R160, R239, R0, R8 ;  /* 0x00000000efa07223 */ /* 0x004fca0000010008 */
[----:B------:R-:W-:Y:S02]  /*6740*/  FSEL R160, R160, -INF , !P0 ;  /* 0xff800000a0a07808 */ /* 0x000fe40004000000 */
[----:B------:R-:W2:Y:S01]  /*6750*/  MUFU.TANH R7, R7 ;  /* 0x0000000700077308 */ /* 0x000ea20000002400 */
[----:B-1----:R-:W-:Y:S01]  /*6760*/  FFMA.FTZ R2, R155, R0, R2 ;  /* 0x000000009b027223 */ /* 0x002fe20000010002 */
[----:B------:R-:W-:-:S04]  /*6770*/  ISETP.GE.AND P0, PT, R238, R135, PT ;  /* 0x00000087ee00720c */ /* 0x000fc80003f06270 */
[----:B------:R-:W-:Y:S02]  /*6780*/  FSEL R151, R2, -INF , !P6 ;  /* 0xff80000002977808 */ /* 0x000fe40007000000 */
[----:B------:R-:W1:Y:S01]  /*6790*/  MUFU.TANH R9, R9 ;  /* 0x0000000900097308 */ /* 0x000e620000002400 */
[----:B---3--:R-:W-:Y:S01]  /*67a0*/  FFMA.FTZ R32, R137, R0, R32 ;  /* 0x0000000089207223 */ /* 0x008fe20000010020 */
[----:B------:R-:W-:-:S04]  /*67b0*/  ISETP.GE.AND P6, PT, R12, R136, PT ;  /* 0x000000880c00720c */ /* 0x000fc80003fc6270 */
[----:B------:R-:W-:Y:S02]  /*67c0*/  FSEL R2, R32, -INF , !P4 ;  /* 0xff80000020027808 */ /* 0x000fe40006000000 */
[----:B------:R-:W-:Y:S01]  /*67d0*/  I2F R13, R12 ;  /* 0x0000000c000d7306 */ /* 0x000fe20000201400 */
[----:B--2---:R-:W-:Y:S01]  /*67e0*/  FFMA.FTZ R7, R241, R0, R7 ;  /* 0x00000000f1077223 */ /* 0x004fe20000010007 */
[----:B------:R-:W-:Y:S01]  /*67f0*/  BAR.SYNC.DEFER_BLOCKING 0x0 ;  /* 0x0000000000007b1d */ /* 0x000fe20000010000 */
[----:B------:R-:W-:-:S03]  /*6800*/  ISETP.GE.AND P4, PT, R134, 0x3, PT ;  /* 0x000000038600780c */ /* 0x000fc60003f86270 */
[----:B------:R-:W-:Y:S02]  /*6810*/  FSEL R150, R7, -INF , !P0 ;  /* 0xff80000007967808 */ /* 0x000fe40004000000 */
        /* <DEDUP_REMOVED lines=8> */
[----:B------:R-:W-:Y:S01]  /*68a0*/  FSEL R6, R6, -INF , !P5 ;  /* 0xff80000006067808 */ /* 0x000fe20006800000 */
[----:B-1----:R-:W-:-:S05]  /*68b0*/  FFMA.FTZ R14, R13, R0, R14 ;  /* 0x000000000d0e7223 */ /* 0x002fca000001000e */
[----:B------:R-:W-:Y:S01]  /*68c0*/  FSEL R149, R14, -INF , !P6 ;  /* 0xff8000000e957808 */ /* 0x000fe20007000000 */
[----:B---3--:R-:W-:-:S05]  /*68d0*/  FFMA.FTZ R158, R13, R0, R175 ;  /* 0x000000000d9e7223 */ /* 0x008fca00000100af */
        /* <DEDUP_REMOVED lines=56> */
.L_x_248:
[----:B------:R-:W-:Y:S05]  /*6c60*/  BSYNC B0 ;  /* 0x0000000000007941 */ /* 0x000fea0003800000 */
.L_x_247:
[----:B------:R-:W0:Y:S02]  /*6c70*/  LDGDEPBAR ;  /* 0x00000000000079af */ /* 0x000e240000000000 */
.L_x_246:
[----:B------:R-:W-:Y:S01]  /*6c80*/  FMNMX.FTZ R8, R133, R2, !PT ;  /* 0x0000000285087209 */ /* 0x000fe20007810000 */
[----:B------:R-:W-:Y:S01]  /*6c90*/  LDSM.16.MT88.4 R144, [R202+0x12800] ;  /* 0x01280000ca90783b */ /* 0x000fe20000004200 */
[----:B------:R-:W-:Y:S02]  /*6ca0*/  FMNMX.FTZ R9, R132, R6, !PT ;  /* 0x0000000684097209 */ /* 0x000fe40007810000 */
[----:B------:R-:W-:Y:S01]  /*6cb0*/  FMNMX.FTZ R8, R11, R8, !PT ;  /* 0x000000080b087209 */ /* 0x000fe20007810000 */
[----:B-1----:R-:W-:Y:S01]  /*6cc0*/  LDSM.16.MT88.4 R32, [R201+0x12800] ;  /* 0x01280000c920783b */ /* 0x002fe20000004200 */
        /* <DEDUP_REMOVED lines=35> */
[----:B-1----:R-:W-:-:S03]  /*6f00*/  FMNMX.FTZ R137, R12, R137, !PT ;  /* 0x000000890c897209 */ /* 0x002fc60007810000 */
[----:B------:R-:W1:Y:S01]  /*6f10*/  LDSM.16.MT88.4 R12, [R202+0x12000] ;  /* 0x01200000ca0c783b */ /* 0x000e620000004200 */
        /* <DEDUP_REMOVED lines=12> */
[----:B------:R-:W2:Y:S01]  /*6fe0*/  LDSM.16.MT88.4 R16, [R204+0x12000] ;  /* 0x01200000cc10783b */ /* 0x000ea20000004200 */
[----:B------:R-:W-:Y:S01]  /*6ff0*/  FSEL R159, R159, RZ, P0 ;  /* 0x000000ff9f9f7208 */ /* 0x000fe20000000000 */
[----:B------:R-:W-:-:S02]  /*7000*/  FFMA.FTZ R164, R27, c[0x0][0x23c], -R162 ;  /* 0x00008f001ba47a23 */ /* 0x000fc400000108a2 */
[----:B------:R-:W-:Y:S01]  /*7010*/  FADD.FTZ R5, R132, -R5 ;  /* 0x8000000584057221 */ /* 0x000fe20000010000 */
[----:B------:R-:W3:Y:S01]  /*7020*/  MUFU.EX2 R155, R155 ;  /* 0x0000009b009b7308 */ /* 0x000ee20000000800 */
[--C-:B------:R-:W-:Y:S01]  /*7030*/  FFMA.FTZ R142, R4, c[0x0][0x23c], -R159.reuse ;  /* 0x00008f00048e7a23 */ /* 0x100fe2000001089f */
[----:B------:R-:W-:Y:S01]  /*7040*/  FSEL R4, R137, RZ, P5 ;  /* 0x000000ff89047208 */ /* 0x000fe20002800000 */
[--C-:B------:R-:W-:Y:S02]  /*7050*/  FFMA.FTZ R152, R6, c[0x0][0x23c], -R159.reuse ;  /* 0x00008f0006987a23 */ /* 0x100fe4000001089f */
[--C-:B------:R-:W-:Y:S02]  /*7060*/  FFMA.FTZ R143, R10, c[0x0][0x23c], -R159.reuse ;  /* 0x00008f000a8f7a23 */ /* 0x100fe4000001089f */
[----:B------:R-:W-:Y:S01]  /*7070*/  FADD.FTZ R4, R133, -R4 ;  /* 0x8000000485047221 */ /* 0x000fe20000010000 */
[----:B------:R-:W-:Y:S01]  /*7080*/  MUFU.EX2 R154, R154 ;  /* 0x0000009a009a7308 */ /* 0x000fe20000000800 */
[----:B------:R-:W-:Y:S01]  /*7090*/  FFMA.FTZ R133, R28, c[0x0][0x23c], -R159 ;  /* 0x00008f001c857a23 */ /* 0x000fe2000001089f */
[----:B------:R-:W4:Y:S01]  /*70a0*/  LDSM.16.MT88.4 R8, [R201+0x12000] ;  /* 0x01200000c908783b */ /* 0x000f220000004200 */
[----:B------:R-:W-:-:S02]  /*70b0*/  FMUL.FTZ R157, R4, c[0x0][0x23c] ;  /* 0x00008f00049d7a20 */ /* 0x000fc40000410000 */
[----:B------:R-:W-:Y:S01]  /*70c0*/  FMUL.FTZ R132, R5, c[0x0][0x23c] ;  /* 0x00008f0005847a20 */ /* 0x000fe20000410000 */
[----:B------:R-:W-:Y:S01]  /*70d0*/  LDSM.16.MT88.4 R28, [R200+0x12800] ;  /* 0x01280000c81c783b */ /* 0x000fe20000004200 */
[--C-:B------:R-:W-:Y:S01]  /*70e0*/  FFMA.FTZ R165, R23, c[0x0][0x23c], -R162.reuse ;  /* 0x00008f0017a57a23 */ /* 0x100fe200000108a2 */
[----:B------:R-:W5:Y:S01]  /*70f0*/  MUFU.EX2 R153, R153 ;  /* 0x0000009900997308 */ /* 0x000f620000000800 */
[----:B---3--:R-:W-:Y:S01]  /*7100*/  F2FP.PACK_AB R4, R155, R156 ;  /* 0x0000009c9b04723e */ /* 0x008fe200000000ff */
[--C-:B------:R-:W-:Y:S02]  /*7110*/  FFMA.FTZ R166, R25, c[0x0][0x23c], -R162.reuse ;  /* 0x00008f0019a67a23 */ /* 0x100fe400000108a2 */
[----:B------:R-:W-:Y:S02]  /*7120*/  FFMA.FTZ R167, R21, c[0x0][0x23c], -R162 ;  /* 0x00008f0015a77a23 */ /* 0x000fe400000108a2 */
[--C-:B------:R-:W-:Y:S02]  /*7130*/  FFMA.FTZ R168, R26, c[0x0][0x23c], -R159.reuse ;  /* 0x00008f001aa87a23 */ /* 0x100fe4000001089f */
[----:B------:R-:W-:Y:S01]  /*7140*/  MUFU.EX2 R152, R152 ;  /* 0x0000009800987308 */ /* 0x000fe20000000800 */
[----:B------:R-:W-:-:S02]  /*7150*/  FFMA.FTZ R171, R24, c[0x0][0x23c], -R159 ;  /* 0x00008f0018ab7a23 */ /* 0x000fc4000001089f */
[--C-:B------:R-:W-:Y:S01]  /*7160*/  FFMA.FTZ R169, R22, c[0x0][0x23c], -R159.reuse ;  /* 0x00008f0016a97a23 */ /* 0x100fe2000001089f */
[----:B------:R-:W-:Y:S01]  /*7170*/  LDSM.16.MT88.4 R24, [R204+0x14800] ;  /* 0x01480000cc18783b */ /* 0x000fe20000004200 */
[----:B------:R-:W-:Y:S02]  /*7180*/  FFMA.FTZ R170, R20, c[0x0][0x23c], -R159 ;  /* 0x00008f0014aa7a23 */ /* 0x000fe4000001089f */
[--C-:B------:R-:W-:Y:S01]  /*7190*/  FFMA.FTZ R175, R179, c[0x0][0x23c], -R162.reuse ;  /* 0x00008f00b3af7a23 */ /* 0x100fe200000108a2 */
[----:B------:R-:W3:Y:S01]  /*71a0*/  MUFU.EX2 R143, R143 ;  /* 0x0000008f008f7308 */ /* 0x000ee20000000800 */
[----:B-----5:R-:W-:Y:S01]  /*71b0*/  F2FP.PACK_AB R6, R153, R154 ;  /* 0x0000009a9906723e */ /* 0x020fe200000000ff */
[----:B------:R-:W-:Y:S01]  /*71c0*/  LDSM.16.MT88.4 R20, [R202+0x14800] ;  /* 0x01480000ca14783b */ /* 0x000fe20000004200 */
[--C-:B------:R-:W-:Y:S02]  /*71d0*/  FFMA.FTZ R182, R177, c[0x0][0x23c], -R162.reuse ;  /* 0x00008f00b1b67a23 */ /* 0x100fe400000108a2 */
[----:B------:R-:W-:-:S02]  /*71e0*/  FFMA.FTZ R173, R181, c[0x0][0x23c], -R162 ;  /* 0x00008f00b5ad7a23 */ /* 0x000fc400000108a2 */
[--C-:B------:R-:W-:Y:S01]  /*71f0*/  FFMA.FTZ R180, R183, c[0x0][0x23c], -R162.reuse ;  /* 0x00008f00b7b47a23 */ /* 0x100fe200000108a2 */
[----:B------:R-:W-:Y:S01]  /*7200*/  MUFU.EX2 R142, R142 ;  /* 0x0000008e008e7308 */ /* 0x000fe20000000800 */
[--C-:B------:R-:W-:Y:S02]  /*7210*/  FFMA.FTZ R177, R178, c[0x0][0x23c], -R159.reuse ;  /* 0x00008f00b2b17a23 */ /* 0x100fe4000001089f */
[--C-:B------:R-:W-:Y:S02]  /*7220*/  FFMA.FTZ R176, R176, c[0x0][0x23c], -R159.reuse ;  /* 0x00008f00b0b07a23 */ /* 0x100fe4000001089f */
[--C-:B------:R-:W-:Y:S02]  /*7230*/  FFMA.FTZ R174, R174, c[0x0][0x23c], -R159.reuse ;  /* 0x00008f00aeae7a23 */ /* 0x100fe4000001089f */
[----:B------:R-:W-:Y:S01]  /*7240*/  FFMA.FTZ R179, R172, c[0x0][0x23c], -R159 ;  /* 0x00008f00acb37a23 */ /* 0x000fe2000001089f */
[----:B------:R-:W5:Y:S01]  /*7250*/  MUFU.EX2 R133, R133 ;  /* 0x0000008500857308 */ /* 0x000f620000000800 */
[----:B---3--:R-:W-:Y:S01]  /*7260*/  F2FP.PACK_AB R5, R143, R152 ;  /* 0x000000988f05723e */ /* 0x008fe200000000ff */
[----:B------:R-:W-:-:S02]  /*7270*/  FFMA.FTZ R172, R161, c[0x0][0x23c], -R162 ;  /* 0x00008f00a1ac7a23 */ /* 0x000fc400000108a2 */
[--C-:B------:R-:W-:Y:S02]  /*7280*/  FFMA.FTZ R163, R163, c[0x0][0x23c], -R162.reuse ;  /* 0x00008f00a3a37a23 */ /* 0x100fe400000108a2 */
[--C-:B------:R-:W-:Y:S02]  /*7290*/  FFMA.FTZ R161, R151, c[0x0][0x23c], -R162.reuse ;  /* 0x00008f0097a17a23 */ /* 0x100fe400000108a2 */
[----:B------:R-:W3:Y:S01]  /*72a0*/  MUFU.EX2 R157, R157 ;  /* 0x0000009d009d7308 */ /* 0x000ee20000000800 */
[--C-:B------:R-:W-:Y:S02]  /*72b0*/  FFMA.FTZ R160, R160, c[0x0][0x23c], -R159.reuse ;  /* 0x00008f00a0a07a23 */ /* 0x100fe4000001089f */
[--C-:B------:R-:W-:Y:S02]  /*72c0*/  FFMA.FTZ R181, R150, c[0x0][0x23c], -R159.reuse ;  /* 0x00008f0096b57a23 */ /* 0x100fe4000001089f */
[--C-:B------:R-:W-:Y:S02]  /*72d0*/  FFMA.FTZ R178, R148, c[0x0][0x23c], -R159.reuse ;  /* 0x00008f0094b27a23 */ /* 0x100fe4000001089f */
[----:B------:R-:W-:Y:S01]  /*72e0*/  FFMA.FTZ R162, R149, c[0x0][0x23c], -R162 ;  /* 0x00008f0095a27a23 */ /* 0x000fe200000108a2 */
[----:B------:R-:W1:Y:S01]  /*72f0*/  MUFU.EX2 R132, R132 ;  /* 0x0000008400847308 */ /* 0x000e620000000800 */
[----:B-----5:R-:W-:Y:S01]  /*7300*/  F2FP.PACK_AB R7, R133, R142 ;  /* 0x0000008e8507723e */ /* 0x020fe200000000ff */
[----:B------:R-:W-:Y:S01]  /*7310*/  FFMA.FTZ R159, R158, c[0x0][0x23c], -R159 ;  /* 0x00008f009e9f7a23 */ /* 0x000fe2000001089f */
[----:B------:R-:W-:Y:S01]  /*7320*/  LDSM.16.MT88.4 R148, [R202+0x13800] ;  /* 0x01380000ca94783b */ /* 0x000fe20000004200 */
[----:B---3--:R-:W-:-:S04]  /*7330*/  FMUL.FTZ R120, R120, R157 ;  /* 0x0000009d78787220 */ /* 0x008fc80000410000 */
        /* <DEDUP_REMOVED lines=36> */
[C---:B----4-:R-:W-:Y:S01]  /*7580*/  HMMA.16816.F32 R112, R4.reuse, R8, R112 ;  /* 0x000000080470723c */ /* 0x050fe20000001870 */
[-C--:B------:R-:W-:Y:S02]  /*7590*/  FMUL.FTZ R37, R37, R157.reuse ;  /* 0x0000009d25257220 */ /* 0x080fe40000410000 */
[-C--:B------:R-:W-:Y:S01]  /*75a0*/  FMUL.FTZ R38, R38, R132.reuse ;  /* 0x0000008426267220 */ /* 0x080fe20000410000 */
[----:B------:R-:W-:Y:S01]  /*75b0*/  MUFU.EX2 R169, R169 ;  /* 0x000000a900a97308 */ /* 0x000fe20000000800 */
[----:B------:R-:W-:Y:S02]  /*75c0*/  FMUL.FTZ R39, R39, R132 ;  /* 0x0000008427277220 */ /* 0x000fe40000410000 */
[-C--:B------:R-:W-:Y:S01]  /*75d0*/  FMUL.FTZ R40, R40, R157.reuse ;  /* 0x0000009d28287220 */ /* 0x080fe20000410000 */
[----:B------:R-:W-:Y:S01]  /*75e0*/  HMMA.16816.F32 R108, R4, R10, R108 ;  /* 0x0000000a046c723c */ /* 0x000fe2000000186c */
[----:B------:R-:W4:Y:S01]  /*75f0*/  LDSM.16.MT88.4 R8, [R202+0x14000] ;  /* 0x01400000ca08783b */ /* 0x000f220000004200 */
        /* <DEDUP_REMOVED lines=31> */
[----:B----4-:R-:W-:Y:S01]  /*77f0*/  HMMA.16816.F32 R44, R4, R8, R44 ;  /* 0x00000008042c723c */ /* 0x010fe2000000182c */
[----:B------:R-:W-:-:S02]  /*7800*/  FMUL.FTZ R61, R61, R157 ;  /* 0x0000009d3d3d7220 */ /* 0x000fc40000410000 */
[-C--:B------:R-:W-:Y:S01]  /*7810*/  FMUL.FTZ R62, R62, R132.reuse ;  /* 0x000000843e3e7220 */ /* 0x080fe20000410000 */
[----:B------:R-:W-:Y:S01]  /*7820*/  MUFU.EX2 R177, R177 ;  /* 0x000000b100b17308 */ /* 0x000fe20000000800 */
[-C--:B------:R-:W-:Y:S02]  /*7830*/  FMUL.FTZ R63, R63, R132.reuse ;  /* 0x000000843f3f7220 */ /* 0x080fe40000410000 */
[-C--:B------:R-:W-:Y:S01]  /*7840*/  FMUL.FTZ R64, R64, R157.reuse ;  /* 0x0000009d40407220 */ /* 0x080fe20000410000 */
[----:B------:R-:W-:Y:S01]  /*7850*/  HMMA.16816.F32 R48, R4, R10, R48 ;  /* 0x0000000a0430723c */ /* 0x000fe20000001830 */
[----:B------:R-:W4:Y:S01]  /*7860*/  LDSM.16.MT88.4 R8, [R204+0x16000] ;  /* 0x01600000cc08783b */ /* 0x000f220000004200 */
        /* <DEDUP_REMOVED lines=28> */
[----:B------:R-:W1:Y:S01]  /*7a30*/  MUFU.EX2 R172, R172 ;  /* 0x000000ac00ac7308 */ /* 0x000e620000000800 */
        /* <DEDUP_REMOVED lines=39> */
[-C--:B------:R-:W-:Y:S02]  /*7cb0*/  FMUL.FTZ R99, R99, R132.reuse ;  /* 0x0000008463637220 */ /* 0x080fe40000410000 */
[----:B------:R-:W-:Y:S01]  /*7cc0*/  FFMA.FTZ R156, R226, R157, R156 ;  /* 0x0000009de29c7223 */ /* 0x000fe2000001009c */
[----:B----4-:R-:W-:Y:S01]  /*7cd0*/  HMMA.16816.F32 R92, R4, R8, R92 ;  /* 0x00000008045c723c */ /* 0x010fe2000000185c */
        /* <DEDUP_REMOVED lines=15> */
[----:B------:R-:W-:Y:S02]  /*7dd0*/  F2FP.PACK_AB R7, R170, R169 ;  /* 0x000000a9aa07723e */ /* 0x000fe400000000ff */
[----:B------:R-:W-:Y:S01]  /*7de0*/  MOV R142, R3 ;  /* 0x00000003008e7202 */ /* 0x000fe20000000f00 */
[----:B------:R-:W-:-:S04]  /*7df0*/  FADD.FTZ R166, R166, R165 ;  /* 0x000000a5a6a67221 */ /* 0x000fc80000010000 */
[C---:B---3--:R-:W-:Y:S08]  /*7e00*/  HMMA.16816.F32 R128, R4.reuse, R12, R128 ;  /* 0x0000000c0480723c */ /* 0x048ff00000001880 */
        /* <DEDUP_REMOVED lines=139> */
[C---:B------:R-:W-:Y:S01]  /*86c0*/  @!P3 LEA R8, P5, R6.reuse, c[0x0][0x170], 0x1 ;  /* 0x00005c000608ba11 */ /* 0x040fe200078a08ff */
[----:B------:R-:W-:Y:S01]  /*86d0*/  I2F R133, R132 ;  /* 0x0000008400857306 */ /* 0x000fe20000201400 */
[C---:B------:R-:W-:Y:S01]  /*86e0*/  @!P2 LEA R12, P4, R6.reuse, c[0x0][0x170], 0x1 ;  /* 0x00005c00060caa11 */ /* 0x040fe200078808ff */
[----:B------:R-:W-:Y:S01]  /*86f0*/  IMAD.IADD R5, R11, 0x1, R5 ;  /* 0x000000010b057824 */ /* 0x000fe200078e0205 */
[----:B------:R-:W-:Y:S02]  /*8700*/  IADD3 R4, P6, R6, UR15, RZ ;  /* 0x0000000f06047c10 */ /* 0x000fe4000ffde0ff */
[----:B------:R-:W-:-:S02]  /*8710*/  IADD3 R142, R132, 0x1, RZ ;  /* 0x00000001848e7810 */ /* 0x000fc40007ffe0ff */
[----:B------:R-:W-:Y:S02]  /*8720*/  LEA.HI.X R5, R10, R141, R5, 0x6, P0 ;  /* 0x0000008d0a057211 */ /* 0x000fe400000f3405 */
[C---:B------:R-:W-:Y:S01]  /*8730*/  @!P1 LEA R10, P0, R6.reuse, c[0x0][0x170], 0x1 ;  /* 0x00005c00060a9a11 */ /* 0x040fe200078008ff */
[----:B------:R-:W-:Y:S01]  /*8740*/  I2F R143, R142 ;  /* 0x0000008e008f7306 */ /* 0x000fe20000201400 */
        /* <DEDUP_REMOVED lines=20> */
[----:B------:R-:W-:Y:S01]  /*8890*/  @P1 STS.128 [R215+0x16000], RZ ;  /* 0x016000ffd7001388 */ /* 0x000fe20000000c00 */
[----:B------:R-:W-:-:S02]  /*88a0*/  IADD3 R180, R132, 0x8, RZ ;  /* 0x0000000884b47810 */ /* 0x000fc40007ffe0ff */
[C---:B------:R-:W-:Y:S01]  /*88b0*/  IADD3 R182, R132.reuse, 0x9, RZ ;  /* 0x0000000984b67810 */ /* 0x040fe20007ffe0ff */
        /* <DEDUP_REMOVED lines=8> */
[C---:B------:R-:W-:Y:S01]  /*8940*/  ISETP.GE.AND P6, PT, R142.reuse, R136, PT ;  /* 0x000000888e00720c */ /* 0x040fe20003fc6270 */
[----:B------:R-:W-:Y:S01]  /*8950*/  @!PT LDS RZ, [RZ] ;  /* 0x00000000fffff984 */ /* 0x000fe20000000800 */
[----:B------:R-:W-:Y:S01]  /*8960*/  @!PT LDS RZ, [RZ] ;  /* 0x00000000fffff984 */ /* 0x000fe20000000800 */
[----:B------:R-:W-:Y:S01]  /*8970*/  @!PT LDS RZ, [RZ] ;  /* 0x00000000fffff984 */ /* 0x000fe20000000800 */
[----:B------:R3:W-:Y:S01]  /*8980*/  @!P3 LDGSTS.E.BYPASS.LTC128B.128 [R215+0x13000], [R16.64] ;  /* 0x1300000010d7bfae */ /* 0x0007e2000b901d4c */
[----:B------:R-:W-:Y:S01]  /*8990*/  I2F R183, R182 ;  /* 0x000000b600b77306 */ /* 0x000fe20000201400 */
[----:B------:R-:W-:-:S02]  /*89a0*/  ISETP.GE.AND P0, PT, R142, R135, PT ;  /* 0x000000878e00720c */ /* 0x000fc40003f06270 */
[----:B------:R-:W-:Y:S01]  /*89b0*/  @P2 STS.128 [R215+0x15000], RZ ;  /* 0x015000ffd7002388 */ /* 0x000fe20000000c00 */
[C---:B------:R-:W-:Y:S02]  /*89c0*/  IADD3 R230, R132.reuse, 0x18, RZ ;  /* 0x0000001884e67810 */ /* 0x040fe40007ffe0ff */
        /* <DEDUP_REMOVED lines=18> */
[C---:B------:R-:W-:Y:S01]  /*8af0*/  ISETP.GE.AND P4, PT, R132.reuse, R136, PT ;  /* 0x000000888400720c */ /* 0x040fe20003f86270 */
[----:B------:R-:W5:Y:S01]  /*8b00*/  LDSM.16.M88.4 R28, [R209+0xc000] ;  /* 0x00c00000d11c783b */ /* 0x000f620000000200 */
[----:B------:R-:W-:Y:S01]  /*8b10*/  I2F R229, R230 ;  /* 0x000000e600e57306 */ /* 0x000fe20000201400 */
[C---:B------:R-:W-:Y:S02]  /*8b20*/  ISETP.GE.AND P5, PT, R132.reuse, R135, PT ;  /* 0x000000878400720c */ /* 0x040fe40003fa6270 */
[----:B------:R-:W3:Y:S04]  /*8b30*/  LDSM.16.M88.4 R20, [R209+0xc800] ;  /* 0x00c80000d114783b */ /* 0x000ee80000000200 */
[----:B--2---:R-:W2:Y:S01]  /*8b40*/  LDSM.16.M88.4 R12, [R209+0xd000] ;  /* 0x00d00000d10c783b */ /* 0x004ea20000000200 */
[----:B------:R-:W-:Y:S03]  /*8b50*/  I2F R219, R228 ;  /* 0x000000e400db7306 */ /* 0x000fe60000201400 */
        /* <DEDUP_REMOVED lines=11> */
[----:B----4-:R-:W1:Y:S01]  /*8c10*/  LDSM.16.M88.4 R4, [R203+0xc000] ;  /* 0x00c00000cb04783b */ /* 0x010e620000000200 */
[----:B------:R-:W-:Y:S03]  /*8c20*/  I2F R241, R238 ;  /* 0x000000ee00f17306 */ /* 0x000fe60000201400 */
[----:B------:R-:W-:Y:S01]  /*8c30*/  LDSM.16.M88.4 R176, [R210+0x4000] ;  /* 0x00400000d2b0783b */ /* 0x000fe20000000200 */
[C---:B------:R-:W-:Y:S03]  /*8c40*/  HMMA.16816.F32 R28, R164.reuse, R30, RZ ;  /* 0x0000001ea41c723c */ /* 0x040fe600000018ff */
[----:B------:R-:W0:Y:S05]  /*8c50*/  LDGDEPBAR ;  /* 0x00000000000079af */ /* 0x000e2a0000000000 */
[C---:B---3--:R-:W-:Y:S08]  /*8c60*/  HMMA.16816.F32 R24, R164.reuse, R20, RZ ;  /* 0x00000014a418723c */ /* 0x048ff000000018ff */
        /* <DEDUP_REMOVED lines=144> */
[----:B------:R-:W3:Y:S01]  /*9570*/  MUFU.TANH R157, R157 ;  /* 0x0000009d009d7308 */ /* 0x000ee20000002400 */
[----:B-1----:R-:W-:Y:S01]  /*9580*/  HMMA.16816.F32 R176, R28, R16, R176 ;  /* 0x000000101cb0723c */ /* 0x002fe200000018b0 */
[----:B------:R-:W-:Y:S01]  /*9590*/  FMUL.FTZ R27, R27, c[0x0][0x2ec] ;  /* 0x0000bb001b1b7a20 */ /* 0x000fe20000410000 */
[----:B----4-:R-:W-:-:S05]  /*95a0*/  IADD3 R35, R132, 0x38, RZ ;  /* 0x0000003884237810 */ /* 0x010fca0007ffe0ff */
[----:B------:R-:W1:Y:S01]  /*95b0*/  MUFU.TANH R156, R156 ;  /* 0x0000009c009c7308 */ /* 0x000e620000002400 */
[----:B------:R-:W-:Y:S01]  /*95c0*/  HMMA.16816.F32 R164, R28, R18, R164 ;  /* 0x000000121ca4723c */ /* 0x000fe200000018a4 */
[----:B------:R-:W4:Y:S01]  /*95d0*/  LDSM.16.M88.4 R16, [R203+0x11800] ;  /* 0x01180000cb10783b */ /* 0x000f220000000200 */
[----:B------:R-:W-:Y:S02]  /*95e0*/  FMUL.FTZ R20, R20, c[0x0][0x2ec] ;  /* 0x0000bb0014147a20 */ /* 0x000fe40000410000 */
[----:B--2---:R-:W-:-:S03]  /*95f0*/  FFMA.FTZ R240, R181, R0, R240 ;  /* 0x00000000b5f07223 */ /* 0x004fc600000100f0 */
[----:B------:R-:W2:Y:S01]  /*9600*/  MUFU.TANH R158, R158 ;  /* 0x0000009e009e7308 */ /* 0x000ea20000002400 */
[----:B------:R-:W-:Y:S01]  /*9610*/  HMMA.16816.F32 R172, R148, R6, R172 ;  /* 0x0000000694ac723c */ /* 0x000fe200000018ac */
[----:B------:R-:W4:Y:S01]  /*9620*/  LDSM.16.M88.4 R4, [R196+0x5800] ;  /* 0x00580000c404783b */ /* 0x000f220000000200 */
[----:B---3--:R-:W-:Y:S01]  /*9630*/  FFMA.FTZ R157, R181, R0, R157 ;  /* 0x00000000b59d7223 */ /* 0x008fe2000001009d */
[----:B------:R-:W-:-:S04]  /*9640*/  DEPBAR.LE SB0, 0x0 ;  /* 0x000080000000791a */ /* 0x000fc80000000000 */
        /* <DEDUP_REMOVED lines=14> */
[-C--:B------:R-:W-:Y:S01]  /*9730*/  FFMA.FTZ R11, R143, R0.reuse, R154 ;  /* 0x000000008f0b7223 */ /* 0x080fe2000001009a */
[----:B------:R-:W5:Y:S01]  /*9740*/  MUFU.TANH R27, R27 ;  /* 0x0000001b001b7308 */ /* 0x000f620000002400 */
[----:B------:R-:W-:Y:S01]  /*9750*/  FMUL.FTZ R148, R176, c[0x0][0x2ec] ;  /* 0x0000bb00b0947a20 */ /* 0x000fe20000410000 */
[----:B------:R-:W-:Y:S01]  /*9760*/  FSEL R10, R10, -INF , !P6 ;  /* 0xff8000000a0a7808 */ /* 0x000fe20007000000 */
[----:B---3--:R-:W-:Y:S01]  /*9770*/  FFMA.FTZ R24, R185, R0, R24 ;  /* 0x00000000b9187223 */ /* 0x008fe20000010018 */
[----:B------:R-:W-:Y:S01]  /*9780*/  ISETP.GE.AND P6, PT, R180, R136, PT ;  /* 0x00000088b400720c */ /* 0x000fe20003fc6270 */
[----:B------:R-:W-:Y:S01]  /*9790*/  FMUL.FTZ R15, R178, c[0x0][0x2ec] ;  /* 0x0000bb00b20f7a20 */ /* 0x000fe20000410000 */
[----:B----4-:R-:W-:Y:S01]  /*97a0*/  HMMA.16816.F32 R168, R28, R16, R168 ;  /* 0x000000101ca8723c */ /* 0x010fe200000018a8 */
[----:B------:R-:W-:Y:S01]  /*97b0*/  FSEL R11, R11, -INF , !P0 ;  /* 0xff8000000b0b7808 */ /* 0x000fe20004000000 */
[----:B------:R-:W3:Y:S01]  /*97c0*/  MUFU.TANH R20, R20 ;  /* 0x0000001400147308 */ /* 0x000ee20000002400 */
[----:B------:R-:W-:Y:S01]  /*97d0*/  ISETP.GE.AND P0, PT, R180, R135, PT ;  /* 0x00000087b400720c */ /* 0x000fe20003f06270 */
[----:B------:R-:W-:-:S02]  /*97e0*/  FMUL.FTZ R14, R177, c[0x0][0x2ec] ;  /* 0x0000bb00b10e7a20 */ /* 0x000fc40000410000 */
[-C--:B-1----:R-:W-:Y:S02]  /*97f0*/  FFMA.FTZ R185, R185, R0.reuse, R26 ;  /* 0x00000000b9b97223 */ /* 0x082fe4000001001a */
[----:B------:R-:W-:Y:S01]  /*9800*/  HMMA.16816.F32 R172, R28, R18, R172 ;  /* 0x000000121cac723c */ /* 0x000fe200000018ac */
[-C--:B--2---:R-:W-:Y:S01]  /*9810*/  FFMA.FTZ R22, R187, R0.reuse, R25 ;  /* 0x00000000bb167223 */ /* 0x084fe20000010019 */
[----:B------:R-:W1:Y:S01]  /*9820*/  MUFU.TANH R9, R9 ;  /* 0x0000000900097308 */ /* 0x000e620000002400 */
[----:B------:R-:W-:Y:S02]  /*9830*/  FMUL.FTZ R16, R179, c[0x0][0x2ec] ;  /* 0x0000bb00b3107a20 */ /* 0x000fe40000410000 */
[----:B-----5:R-:W-:-:S03]  /*9840*/  FFMA.FTZ R25, R187, R0, R27 ;  /* 0x00000000bb197223 */ /* 0x020fc6000001001b */
[----:B------:R-:W-:Y:S02]  /*9850*/  FMUL.FTZ R17, R164, c[0x0][0x2ec] ;  /* 0x0000bb00a4117a20 */ /* 0x000fe40000410000 */
[----:B------:R-:W2:Y:S01]  /*9860*/  MUFU.TANH R8, R8 ;  /* 0x0000000800087308 */ /* 0x000ea20000002400 */
[-C--:B---3--:R-:W-:Y:S02]  /*9870*/  FFMA.FTZ R20, R229, R0.reuse, R20 ;  /* 0x00000000e5147223 */ /* 0x088fe40000010014 */
[----:B------:R-:W-:Y:S02]  /*9880*/  FMUL.FTZ R19, R166, c[0x0][0x2ec] ;  /* 0x0000bb00a6137a20 */ /* 0x000fe40000410000 */
[----:B------:R-:W-:Y:S01]  /*9890*/  FMUL.FTZ R33, R165, c[0x0][0x2ec] ;  /* 0x0000bb00a5217a20 */ /* 0x000fe20000410000 */
[----:B------:R-:W-:Y:S01]  /*98a0*/  HMMA.16816.F32 R168, R144, R4, R168 ;  /* 0x0000000490a8723c */ /* 0x000fe200000018a8 */
[----:B------:R-:W-:Y:S01]  /*98b0*/  FMUL.FTZ R28, R167, c[0x0][0x2ec] ;  /* 0x0000bb00a71c7a20 */ /* 0x000fe20000410000 */
[----:B------:R-:W3:Y:S01]  /*98c0*/  MUFU.TANH R21, R21 ;  /* 0x0000001500157308 */ /* 0x000ee20000002400 */
[----:B-1----:R-:W-:-:S04]  /*98d0*/  FFMA.FTZ R9, R229, R0, R9 ;  /* 0x00000000e5097223 */ /* 0x002fc80000010009 */
[----:B------:R-:W-:Y:S01]  /*98e0*/  FSEL R4, R240, -INF , !P6 ;  /* 0xff800000f0047808 */ /* 0x000fe20007000000 */
[----:B------:R-:W-:Y:S01]  /*98f0*/  HMMA.16816.F32 R172, R144, R6, R172 ;  /* 0x0000000690ac723c */ /* 0x000fe200000018ac */
[C---:B------:R-:W-:Y:S01]  /*9900*/  ISETP.GE.AND P6, PT, R182.reuse, R136, PT ;  /* 0x00000088b600720c */ /* 0x040fe20003fc6270 */
[----:B------:R-:W1:Y:S01]  /*9910*/  MUFU.TANH R148, R148 ;  /* 0x0000009400947308 */ /* 0x000e620000002400 */
[----:B------:R-:W-:Y:S01]  /*9920*/  FSEL R5, R157, -INF , !P0 ;  /* 0xff8000009d057808 */ /* 0x000fe20004000000 */
[C---:B--2---:R-:W-:Y:S01]  /*9930*/  FFMA.FTZ R8, R219.reuse, R0, R8 ;  /* 0x00000000db087223 */ /* 0x044fe20000010008 */
[-C--:B------:R-:W-:Y:S02]  /*9940*/  ISETP.GE.AND P0, PT, R182, R135.reuse, PT ;  /* 0x00000087b600720c */ /* 0x080fe40003f06270 */
[----:B------:R-:W-:Y:S02]  /*9950*/  FSEL R18, R156, -INF , !P6 ;  /* 0xff8000009c127808 */ /* 0x000fe40007000000 */
[----:B------:R-:W-:Y:S01]  /*9960*/  ISETP.GE.AND P6, PT, R184, R136, PT ;  /* 0x00000088b800720c */ /* 0x000fe20003fc6270 */
[----:B------:R-:W2:Y:S01]  /*9970*/  MUFU.TANH R15, R15 ;  /* 0x0000000f000f7308 */ /* 0x000ea20000002400 */
[----:B------:R-:W-:Y:S01]  /*9980*/  FSEL R29, R158, -INF , !P0 ;  /* 0xff8000009e1d7808 */ /* 0x000fe20004000000 */
[----:B---3--:R-:W-:Y:S01]  /*9990*/  FFMA.FTZ R21, R219, R0, R21 ;  /* 0x00000000db157223 */ /* 0x008fe20000010015 */
[----:B------:R-:W-:-:S02]  /*99a0*/  ISETP.GE.AND P0, PT, R184, R135, PT ;  /* 0x00000087b800720c */ /* 0x000fc40003f06270 */
[----:B------:R-:W-:Y:S01]  /*99b0*/  FSEL R26, R24, -INF , !P6 ;  /* 0xff800000181a7808 */ /* 0x000fe20007000000 */
[----:B------:R-:W-:Y:S01]  /*99c0*/  FMUL.FTZ R30, R168, c[0x0][0x2ec] ;  /* 0x0000bb00a81e7a20 */ /* 0x000fe20000410000 */
[C---:B------:R-:W-:Y:S01]  /*99d0*/  ISETP.GE.AND P6, PT, R186.reuse, R136, PT ;  /* 0x00000088ba00720c */ /* 0x040fe20003fc6270 */
[----:B------:R-:W3:Y:S01]  /*99e0*/  MUFU.TANH R14, R14 ;  /* 0x0000000e000e7308 */ /* 0x000ee20000002400 */
[----:B------:R-:W-:Y:S01]  /*99f0*/  FSEL R27, R185, -INF , !P0 ;  /* 0xff800000b91b7808 */ /* 0x000fe20004000000 */
[----:B-1----:R-:W-:Y:S01]  /*9a00*/  FFMA.FTZ R148, R233, R0, R148 ;  /* 0x00000000e9947223 */ /* 0x002fe20000010094 */
[-C--:B------:R-:W-:Y:S01]  /*9a10*/  ISETP.GE.AND P0, PT, R186, R135.reuse, PT ;  /* 0x00000087ba00720c */ /* 0x080fe20003f06270 */
[----:B------:R-:W-:Y:S01]  /*9a20*/  FMUL.FTZ R170, R170, c[0x0][0x2ec] ;  /* 0x0000bb00aaaa7a20 */ /* 0x000fe20000410000 */
[----:B------:R-:W-:Y:S01]  /*9a30*/  FSEL R22, R22, -INF , !P6 ;  /* 0xff80000016167808 */ /* 0x000fe20007000000 */
[----:B------:R-:W-:Y:S01]  /*9a40*/  FMUL.FTZ R6, R169, c[0x0][0x2ec] ;  /* 0x0000bb00a9067a20 */ /* 0x000fe20000410000 */
[C---:B------:R-:W-:Y:S01]  /*9a50*/  ISETP.GE.AND P6, PT, R230.reuse, R136, PT ;  /* 0x00000088e600720c */ /* 0x040fe20003fc6270 */
[----:B------:R-:W1:Y:S01]  /*9a60*/  MUFU.TANH R16, R16 ;  /* 0x0000001000107308 */ /* 0x000e620000002400 */
[----:B------:R-:W-:Y:S01]  /*9a70*/  FSEL R25, R25, -INF , !P0 ;  /* 0xff80000019197808 */ /* 0x000fe20004000000 */
[----:B--2---:R-:W-:Y:S01]  /*9a80*/  FFMA.FTZ R15, R233, R0, R15 ;  /* 0x00000000e90f7223 */ /* 0x004fe2000001000f */
[-C--:B------:R-:W-:Y:S01]  /*9a90*/  ISETP.GE.AND P0, PT, R230, R135.reuse, PT ;  /* 0x00000087e600720c */ /* 0x080fe20003f06270 */
[----:B------:R-:W-:Y:S01]  /*9aa0*/  FMUL.FTZ R7, R171, c[0x0][0x2ec] ;  /* 0x0000bb00ab077a20 */ /* 0x000fe20000410000 */
[----:B------:R-:W-:Y:S01]  /*9ab0*/  FSEL R24, R20, -INF , !P6 ;  /* 0xff80000014187808 */ /* 0x000fe20007000000 */
[----:B------:R-:W-:Y:S01]  /*9ac0*/  FMUL.FTZ R175, R175, c[0x0][0x2ec] ;  /* 0x0000bb00afaf7a20 */ /* 0x000fe20000410000 */
[C---:B------:R-:W-:Y:S01]  /*9ad0*/  ISETP.GE.AND P6, PT, R228.reuse, R136, PT ;  /* 0x00000088e400720c */ /* 0x040fe20003fc6270 */
[----:B------:R-:W2:Y:S01]  /*9ae0*/  MUFU.TANH R17, R17 ;  /* 0x0000001100117308 */ /* 0x000ea20000002400 */
[----:B------:R-:W-:Y:S01]  /*9af0*/  FSEL R23, R9, -INF , !P0 ;  /* 0xff80000009177808 */ /* 0x000fe20004000000 */
[----:B---3--:R-:W-:Y:S01]  /*9b00*/  FFMA.FTZ R14, R235, R0, R14 ;  /* 0x00000000eb0e7223 */ /* 0x008fe2000001000e */
[----:B------:R-:W-:Y:S01]  /*9b10*/  ISETP.GE.AND P0, PT, R228, R135, PT ;  /* 0x00000087e400720c */ /* 0x000fe20003f06270 */
[----:B------:R-:W-:Y:S01]  /*9b20*/  FMUL.FTZ R9, R172, c[0x0][0x2ec] ;  /* 0x0000bb00ac097a20 */ /* 0x000fe20000410000 */
[----:B------:R-:W-:-:S02]  /*9b30*/  FSEL R20, R8, -INF , !P6 ;  /* 0xff80000008147808 */ /* 0x000fc40007000000 */
[----:B------:R-:W-:Y:S01]  /*9b40*/  ISETP.GE.AND P6, PT, R231, R136, PT ;  /* 0x00000088e700720c */ /* 0x000fe20003fc6270 */
[----:B------:R-:W3:Y:S01]  /*9b50*/  MUFU.TANH R19, R19 ;  /* 0x0000001300137308 */ /* 0x000ee20000002400 */
[----:B------:R-:W-:Y:S01]  /*9b60*/  FSEL R21, R21, -INF , !P0 ;  /* 0xff80000015157808 */ /* 0x000fe20004000000 */
[----:B-1----:R-:W-:Y:S01]  /*9b70*/  FFMA.FTZ R16, R235, R0, R16 ;  /* 0x00000000eb107223 */ /* 0x002fe20000010010 */
[-C--:B------:R-:W-:Y:S02]  /*9b80*/  ISETP.GE.AND P0, PT, R231, R135.reuse, PT ;  /* 0x00000087e700720c */ /* 0x080fe40003f06270 */
[----:B------:R-:W-:Y:S02]  /*9b90*/  FSEL R178, R148, -INF , !P6 ;  /* 0xff80000094b27808 */ /* 0x000fe40007000000 */
[C---:B------:R-:W-:Y:S01]  /*9ba0*/  ISETP.GE.AND P6, PT, R232.reuse, R136, PT ;  /* 0x00000088e800720c */ /* 0x040fe20003fc6270 */
[----:B------:R-:W1:Y:S01]  /*9bb0*/  MUFU.TANH R33, R33 ;  /* 0x0000002100217308 */ /* 0x000e620000002400 */
[----:B------:R-:W-:Y:S01]  /*9bc0*/  FSEL R179, R15, -INF , !P0 ;  /* 0xff8000000fb37808 */ /* 0x000fe20004000000 */
[-C--:B--2---:R-:W-:Y:S01]  /*9bd0*/  FFMA.FTZ R17, R237, R0.reuse, R17 ;  /* 0x00000000ed117223 */ /* 0x084fe20000010011 */
[----:B------:R-:W-:Y:S01]  /*9be0*/  ISETP.GE.AND P0, PT, R232, R135, PT ;  /* 0x00000087e800720c */ /* 0x000fe20003f06270 */
[----:B------:R-:W-:Y:S01]  /*9bf0*/  FMUL.FTZ R15, R173, c[0x0][0x2ec] ;  /* 0x0000bb00ad0f7a20 */ /* 0x000fe20000410000 */
[----:B------:R-:W-:Y:S01]  /*9c00*/  FSEL R180, R14, -INF , !P6 ;  /* 0xff8000000eb47808 */ /* 0x000fe20007000000 */
[----:B------:R-:W-:Y:S01]  /*9c10*/  FMUL.FTZ R14, R174, c[0x0][0x2ec] ;  /* 0x0000bb00ae0e7a20 */ /* 0x000fe20000410000 */
[----:B------:R-:W-:Y:S01]  /*9c20*/  FSEL R177, R16, -INF , !P0 ;  /* 0xff80000010b17808 */ /* 0x000fe20004000000 */
[----:B------:R-:W2:Y:S01]  /*9c30*/  MUFU.TANH R28, R28 ;  /* 0x0000001c001c7308 */ /* 0x000ea20000002400 */
[----:B---3--:R-:W-:Y:S01]  /*9c40*/  FFMA.FTZ R19, R237, R0, R19 ;  /* 0x00000000ed137223 */ /* 0x008fe20000010013 */
[----:B------:R-:W-:-:S02]  /*9c50*/  ISETP.GE.AND P6, PT, R234, R136, PT ;  /* 0x00000088ea00720c */ /* 0x000fc40003fc6270 */
[-C--:B------:R-:W-:Y:S02]  /*9c60*/  ISETP.GE.AND P0, PT, R234, R135.reuse, PT ;  /* 0x00000087ea00720c */ /* 0x080fe40003f06270 */
[----:B------:R-:W-:Y:S02]  /*9c70*/  FSEL R176, R17, -INF , !P6 ;  /* 0xff80000011b07808 */ /* 0x000fe40007000000 */
[----:B------:R-:W3:Y:S01]  /*9c80*/  MUFU.TANH R8, R170 ;  /* 0x000000aa00087308 */ /* 0x000ee20000002400 */
[----:B------:R-:W-:Y:S01]  /*9c90*/  FSEL R171, R19, -INF , !P0 ;  /* 0xff80000013ab7808 */ /* 0x000fe20004000000 */
[----:B-1----:R-:W-:Y:S01]  /*9ca0*/  FFMA.FTZ R33, R153, R0, R33 ;  /* 0x0000000099217223 */ /* 0x002fe20000010021 */
[C---:B------:R-:W-:Y:S02]  /*9cb0*/  ISETP.GE.AND P6, PT, R236.reuse, R136, PT ;  /* 0x00000088ec00720c */ /* 0x040fe40003fc6270 */
[----:B------:R-:W-:Y:S02]  /*9cc0*/  ISETP.GE.AND P0, PT, R236, R135, PT ;  /* 0x00000087ec00720c */ /* 0x000fe40003f06270 */
[----:B------:R-:W-:Y:S01]  /*9cd0*/  FSEL R172, R33, -INF , !P6 ;  /* 0xff80000021ac7808 */ /* 0x000fe20007000000 */
[----:B------:R-:W1:Y:S01]  /*9ce0*/  MUFU.TANH R32, R32 ;  /* 0x0000002000207308 */ /* 0x000e620000002400 */
[----:B--2---:R-:W-:Y:S01]  /*9cf0*/  FFMA.FTZ R28, R153, R0, R28 ;  /* 0x00000000991c7223 */ /* 0x004fe2000001001c */
[----:B------:R-:W-:-:S04]  /*9d00*/  ISETP.GE.AND P6, PT, R152, R136, PT ;  /* 0x000000889800720c */ /* 0x000fc80003fc6270 */
[----:B------:R-:W-:Y:S02]  /*9d10*/  FSEL R169, R28, -INF , !P0 ;  /* 0xff8000001ca97808 */ /* 0x000fe40004000000 */
[----:B------:R-:W2:Y:S01]  /*9d20*/  MUFU.TANH R30, R30 ;  /* 0x0000001e001e7308 */ /* 0x000ea20000002400 */
[----:B---3--:R-:W-:Y:S01]  /*9d30*/  FFMA.FTZ R157, R239, R0, R8 ;  /* 0x00000000ef9d7223 */ /* 0x008fe20000010008 */
[----:B------:R-:W-:-:S04]  /*9d40*/  ISETP.GE.AND P0, PT, R152, R135, PT ;  /* 0x000000879800720c */ /* 0x000fc80003f06270 */
[----:B------:R-:W-:Y:S02]  /*9d50*/  FSEL R157, R157, -INF , !P0 ;  /* 0xff8000009d9d7808 */ /* 0x000fe40004000000 */
[----:B------:R-:W3:Y:S01]  /*9d60*/  MUFU.TANH R6, R6 ;  /* 0x0000000600067308 */ /* 0x000ee20000002400 */
[----:B-1----:R-:W-:Y:S01]  /*9d70*/  FFMA.FTZ R32, R133, R0, R32 ;  /* 0x0000000085207223 */ /* 0x002fe20000010020 */
[----:B------:R-:W-:-:S04]  /*9d80*/  ISETP.GE.AND P0, PT, R238, R135, PT ;  /* 0x00000087ee00720c */ /* 0x000fc80003f06270 */
[----:B------:R-:W-:Y:S02]  /*9d90*/  FSEL R32, R32, -INF , !P4 ;  /* 0xff80000020207808 */ /* 0x000fe40006000000 */
[----:B------:R-:W1:Y:S01]  /*9da0*/  MUFU.TANH R7, R7 ;  /* 0x0000000700077308 */ /* 0x000e620000002400 */
[----:B--2---:R-:W-:Y:S01]  /*9db0*/  FFMA.FTZ R30, R239, R0, R30 ;  /* 0x00000000ef1e7223 */ /* 0x004fe2000001001e */
[----:B------:R-:W-:-:S04]  /*9dc0*/  ISETP.GE.AND P4, PT, R134, 0x4, PT ;  /* 0x000000048600780c */ /* 0x000fc80003f86270 */
[----:B------:R-:W-:Y:S02]  /*9dd0*/  FSEL R162, R30, -INF , !P6 ;  /* 0xff8000001ea27808 */ /* 0x000fe40007000000 */
[----:B------:R-:W-:Y:S01]  /*9de0*/  I2F R155, R35 ;  /* 0x00000023009b7306 */ /* 0x000fe20000201400 */
[----:B---3--:R-:W-:Y:S01]  /*9df0*/  FFMA.FTZ R6, R241, R0, R6 ;  /* 0x00000000f1067223 */ /* 0x008fe20000010006 */
[----:B------:R-:W-:-:S04]  /*9e00*/  ISETP.GE.AND P6, PT, R238, R136, PT ;  /* 0x00000088ee00720c */ /* 0x000fc80003fc6270 */
[----:B------:R-:W-:Y:S02]  /*9e10*/  FSEL R160, R6, -INF , !P6 ;  /* 0xff80000006a07808 */ /* 0x000fe40007000000 */
[----:B------:R-:W2:Y:S01]  /*9e20*/  MUFU.TANH R9, R9 ;  /* 0x0000000900097308 */ /* 0x000ea20000002400 */
[----:B-1----:R-:W-:Y:S01]  /*9e30*/  FFMA.FTZ R7, R241, R0, R7 ;  /* 0x00000000f1077223 */ /* 0x002fe20000010007 */
[----:B------:R-:W-:-:S04]  /*9e40*/  ISETP.GE.AND P6, PT, R35, R136, PT ;  /* 0x000000882300720c */ /* 0x000fc80003fc6270 */
[----:B------:R-:W-:Y:S02]  /*9e50*/  FSEL R149, R7, -INF , !P0 ;  /* 0xff80000007957808 */ /* 0x000fe40004000000 */
[----:B------:R-:W1:Y:S01]  /*9e60*/  MUFU.TANH R14, R14 ;  /* 0x0000000e000e7308 */ /* 0x000e620000002400 */
[----:B------:R-:W-:Y:S01]  /*9e70*/  BAR.SYNC.DEFER_BLOCKING 0x0 ;  /* 0x0000000000007b1d */ /* 0x000fe20000010000 */
[----:B------:R-:W-:-:S06]  /*9e80*/  ISETP.GE.AND P0, PT, R35, R135, PT ;  /* 0x000000872300720c */ /* 0x000fcc0003f06270 */
[----:B------:R-:W-:Y:S01]  /*9e90*/  I2F R13, R12 ;  /* 0x0000000c000d7306 */ /* 0x000fe20000201400 */
[----:B--2---:R-:W-:-:S05]  /*9ea0*/  FFMA.FTZ R9, R155, R0, R9 ;  /* 0x000000009b097223 */ /* 0x004fca0000010009 */
        /* <DEDUP_REMOVED lines=69> */
.L_x_251:
[----:B------:R-:W-:Y:S05]  /*a300*/  BSYNC B0 ;  /* 0x0000000000007941 */ /* 0x000fea0003800000 */
.L_x_250:
[----:B------:R-:W0:Y:S02]  /*a310*/  LDGDEPBAR ;  /* 0x00000000000079af */ /* 0x000e240000000000 */
.L_x_249:
[----:B-1----:R-:W-:Y:S01]  /*a320*/  FMNMX.FTZ R13, R137, R32, !PT ;  /* 0x00000020890d7209 */ /* 0x002fe20007810000 */
[----:B------:R-:W-:Y:S01]  /*a330*/  LDSM.16.MT88.4 R144, [R202+0x12800] ;  /* 0x01280000ca90783b */ /* 0x000fe20000004200 */
[----:B--2---:R-:W-:Y:S02]  /*a340*/  FMNMX.FTZ R8, R2, R7, !PT ;  /* 0x0000000702087209 */ /* 0x004fe40007810000 */
        /* <DEDUP_REMOVED lines=33> */
[----:B-1----:R-:W-:-:S03]  /*a560*/  FMNMX.FTZ R6, R13, R6, !PT ;  /* 0x000000060d067209 */ /* 0x002fc60007810000 */
[----:B------:R-:W-:Y:S01]  /*a570*/  LDSM.16.MT88.4 R12, [R202+0x12000] ;  /* 0x01200000ca0c783b */ /* 0x000fe20000004200 */
        /* <DEDUP_REMOVED lines=13> */
[--C-:B------:R-:W-:Y:S02]  /*a650*/  FFMA.FTZ R154, R32, c[0x0][0x23c], -R159.reuse ;  /* 0x00008f00209a7a23 */ /* 0x100fe4000001089f */
[----:B------:R-:W-:Y:S01]  /*a660*/  FFMA.FTZ R135, R5, c[0x0][0x23c], -R158 ;  /* 0x00008f0005877a23 */ /* 0x000fe2000001089e */
[----:B------:R-:W-:Y:S01]  /*a670*/  FSEL R5, R132, RZ, P0 ;  /* 0x000000ff84057208 */ /* 0x000fe20000000000 */
[----:B------:R-:W-:Y:S01]  /*a680*/  FADD.FTZ R4, R137, -R4 ;  /* 0x8000000489047221 */ /* 0x000fe20000010000 */
[----:B------:R-:W-:Y:S01]  /*a690*/  MUFU.EX2 R152, R152 ;  /* 0x0000009800987308 */ /* 0x000fe20000000800 */
[----:B------:R-:W-:Y:S01]  /*a6a0*/  FFMA.FTZ R153, R10, c[0x0][0x23c], -R159 ;  /* 0x00008f000a997a23 */ /* 0x000fe2000001089f */
[----:B------:R-:W-:Y:S01]  /*a6b0*/  LDSM.16.MT88.4 R32, [R201+0x12800] ;  /* 0x01280000c920783b */ /* 0x000fe20000004200 */
[----:B------:R-:W-:-:S02]  /*a6c0*/  FADD.FTZ R5, R2, -R5 ;  /* 0x8000000502057221 */ /* 0x000fc40000010000 */
[--C-:B------:R-:W-:Y:S02]  /*a6d0*/  FFMA.FTZ R143, R18, c[0x0][0x23c], -R159.reuse ;  /* 0x00008f00128f7a23 */ /* 0x100fe4000001089f */
[--C-:B------:R-:W-:Y:S01]  /*a6e0*/  FFMA.FTZ R142, R7, c[0x0][0x23c], -R158.reuse ;  /* 0x00008f00078e7a23 */ /* 0x100fe2000001089e */
[----:B------:R-:W-:Y:S01]  /*a6f0*/  MUFU.EX2 R154, R154 ;  /* 0x0000009a009a7308 */ /* 0x000fe20000000800 */
[--C-:B------:R-:W-:Y:S01]  /*a700*/  FFMA.FTZ R136, R11, c[0x0][0x23c], -R158.reuse ;  /* 0x00008f000b887a23 */ /* 0x100fe2000001089e */
[----:B------:R-:W1:Y:S01]  /*a710*/  LDSM.16.MT88.4 R16, [R204+0x12000] ;  /* 0x01200000cc10783b */ /* 0x000e620000004200 */
[----:B------:R-:W-:Y:S02]  /*a720*/  FFMA.FTZ R156, R29, c[0x0][0x23c], -R158 ;  /* 0x00008f001d9c7a23 */ /* 0x000fe4000001089e */
[----:B------:R-:W-:Y:S01]  /*a730*/  FMUL.FTZ R137, R4, c[0x0][0x23c] ;  /* 0x00008f0004897a20 */ /* 0x000fe20000410000 */
[----:B------:R-:W2:Y:S01]  /*a740*/  LDSM.16.MT88.4 R8, [R201+0x12000] ;  /* 0x01200000c908783b */ /* 0x000ea20000004200 */
[----:B------:R-:W-:Y:S01]  /*a750*/  FMUL.FTZ R2, R5, c[0x0][0x23c] ;  /* 0x00008f0005027a20 */ /* 0x000fe20000410000 */
[----:B------:R-:W3:Y:S01]  /*a760*/  MUFU.EX2 R153, R153 ;  /* 0x0000009900997308 */ /* 0x000ee20000000800 */
[--C-:B------:R-:W-:Y:S01]  /*a770*/  FFMA.FTZ R161, R26, c[0x0][0x23c], -R159.reuse ;  /* 0x00008f001aa17a23 */ /* 0x100fe2000001089f */
[----:B------:R-:W-:Y:S01]  /*a780*/  LDSM.16.MT88.4 R28, [R200+0x12800] ;  /* 0x01280000c81c783b */ /* 0x000fe20000004200 */
[----:B------:R-:W-:-:S02]  /*a790*/  FFMA.FTZ R164, R22, c[0x0][0x23c], -R159 ;  /* 0x00008f0016a47a23 */ /* 0x000fc4000001089f */
[--C-:B------:R-:W-:Y:S02]  /*a7a0*/  FFMA.FTZ R163, R24, c[0x0][0x23c], -R159.reuse ;  /* 0x00008f0018a37a23 */ /* 0x100fe4000001089f */
[--C-:B------:R-:W-:Y:S01]  /*a7b0*/  FFMA.FTZ R166, R20, c[0x0][0x23c], -R159.reuse ;  /* 0x00008f0014a67a23 */ /* 0x100fe2000001089f */
[----:B------:R-:W4:Y:S01]  /*a7c0*/  MUFU.EX2 R143, R143 ;  /* 0x0000008f008f7308 */ /* 0x000f220000000800 */
[--C-:B------:R-:W-:Y:S02]  /*a7d0*/  FFMA.FTZ R165, R27, c[0x0][0x23c], -R158.reuse ;  /* 0x00008f001ba57a23 */ /* 0x100fe4000001089e */
[--C-:B------:R-:W-:Y:S02]  /*a7e0*/  FFMA.FTZ R168, R25, c[0x0][0x23c], -R158.reuse ;  /* 0x00008f0019a87a23 */ /* 0x100fe4000001089e */
[--C-:B------:R-:W-:Y:S01]  /*a7f0*/  FFMA.FTZ R167, R23, c[0x0][0x23c], -R158.reuse ;  /* 0x00008f0017a77a23 */ /* 0x100fe2000001089e */
[----:B------:R-:W-:Y:S01]  /*a800*/  LDSM.16.MT88.4 R24, [R204+0x14800] ;  /* 0x01480000cc18783b */ /* 0x000fe20000004200 */
[----:B------:R-:W-:Y:S01]  /*a810*/  FFMA.FTZ R170, R21, c[0x0][0x23c], -R158 ;  /* 0x00008f0015aa7a23 */ /* 0x000fe2000001089e */
[----:B------:R-:W-:Y:S01]  /*a820*/  MUFU.EX2 R142, R142 ;  /* 0x0000008e008e7308 */ /* 0x000fe20000000800 */
[----:B---3--:R-:W-:Y:S01]  /*a830*/  F2FP.PACK_AB R4, R153, R154 ;  /* 0x0000009a9904723e */ /* 0x008fe200000000ff */
[----:B------:R-:W-:Y:S01]  /*a840*/  LDSM.16.MT88.4 R20, [R202+0x14800] ;  /* 0x01480000ca14783b */ /* 0x000fe20000004200 */
[----:B------:R-:W-:-:S02]  /*a850*/  FFMA.FTZ R173, R178, c[0x0][0x23c], -R159 ;  /* 0x00008f00b2ad7a23 */ /* 0x000fc4000001089f */
[--C-:B------:R-:W-:Y:S02]  /*a860*/  FFMA.FTZ R174, R176, c[0x0][0x23c], -R159.reuse ;  /* 0x00008f00b0ae7a23 */ /* 0x100fe4000001089f */
[--C-:B------:R-:W-:Y:S01]  /*a870*/  FFMA.FTZ R175, R172, c[0x0][0x23c], -R159.reuse ;  /* 0x00008f00acaf7a23 */ /* 0x100fe2000001089f */
[----:B------:R-:W3:Y:S01]  /*a880*/  MUFU.EX2 R136, R136 ;  /* 0x0000008800887308 */ /* 0x000ee20000000800 */
[----:B----4-:R-:W-:Y:S01]  /*a890*/  F2FP.PACK_AB R6, R143, R152 ;  /* 0x000000988f06723e */ /* 0x010fe200000000ff */
[----:B------:R-:W-:Y:S02]  /*a8a0*/  FFMA.FTZ R178, R180, c[0x0][0x23c], -R159 ;  /* 0x00008f00b4b27a23 */ /* 0x000fe4000001089f */
[--C-:B------:R-:W-:Y:S02]  /*a8b0*/  FFMA.FTZ R172, R179, c[0x0][0x23c], -R158.reuse ;  /* 0x00008f00b3ac7a23 */ /* 0x100fe4000001089e */
[--C-:B------:R-:W-:Y:S02]  /*a8c0*/  FFMA.FTZ R177, R177, c[0x0][0x23c], -R158.reuse ;  /* 0x00008f00b1b17a23 */ /* 0x100fe4000001089e */
        /* <DEDUP_REMOVED lines=10> */
[----:B------:R-:W3:Y:S01]  /*a970*/  MUFU.EX2 R137, R137 ;  /* 0x0000008900897308 */ /* 0x000ee20000000800 */
[--C-:B------:R-:W-:Y:S02]  /*a980*/  FFMA.FTZ R179, R151, c[0x0][0x23c], -R158.reuse ;  /* 0x00008f0097b37a23 */ /* 0x100fe4000001089e */
[----:B------:R-:W-:Y:S02]  /*a990*/  FFMA.FTZ R159, R148, c[0x0][0x23c], -R159 ;  /* 0x00008f00949f7a23 */ /* 0x000fe4000001089f */
[----:B------:R-:W-:Y:S01]  /*a9a0*/  FFMA.FTZ R158, R155, c[0x0][0x23c], -R158 ;  /* 0x00008f009b9e7a23 */ /* 0x000fe2000001089e */
[----:B------:R-:W-:Y:S02]  /*a9b0*/  LDSM.16.MT88.4 R148, [R202+0x13800] ;  /* 0x01380000ca94783b */ /* 0x000fe40000004200 */
[----:B------:R-:W5:Y:S01]  /*a9c0*/  MUFU.EX2 R2, R2 ;  /* 0x0000000200027308 */ /* 0x000f620000000800 */
[----:B----4-:R-:W-:Y:S01]  /*a9d0*/  F2FP.PACK_AB R7, R156, R135 ;  /* 0x000000879c07723e */ /* 0x010fe200000000ff */
[----:B---3--:R-:W-:-:S06]  /*a9e0*/  FMUL.FTZ R120, R120, R137 ;  /* 0x0000008978787220 */ /* 0x008fcc0000410000 */
[----:B------:R-:W-:Y:S01]  /*a9f0*/  MUFU.EX2 R161, R161 ;  /* 0x000000a100a17308 */ /* 0x000fe20000000800 */
[-C--:B------:R-:W-:Y:S02]  /*aa00*/  FMUL.FTZ R121, R121, R137.reuse ;  /* 0x0000008979797220 */ /* 0x080fe40000410000 */
[-C--:B------:R-:W-:Y:S02]  /*aa10*/  FMUL.FTZ R116, R116, R137.reuse ;  /* 0x0000008974747220 */ /* 0x080fe40000410000 */
[----:B------:R-:W-:Y:S02]  /*aa20*/  FMUL.FTZ R117, R117, R137 ;  /* 0x0000008975757220 */ /* 0x000fe40000410000 */
[-C--:B-----5:R-:W-:Y:S01]  /*aa30*/  FMUL.FTZ R122, R122, R2.reuse ;  /* 0x000000027a7a7220 */ /* 0x0a0fe20000410000 */
[----:B------:R-:W3:Y:S01]  /*aa40*/  MUFU.EX2 R164, R164 ;  /* 0x000000a400a47308 */ /* 0x000ee20000000800 */
        /* <DEDUP_REMOVED lines=24> */
[----:B------:R-:W-:Y:S01]  /*abd0*/  FMUL.FTZ R109, R109, R137 ;  /* 0x000000896d6d7220 */ /* 0x000fe20000410000 */
[----:B------:R-:W1:Y:S01]  /*abe0*/  LDSM.16.MT88.4 R16, [R200+0x12000] ;  /* 0x01200000c810783b */ /* 0x000e620000004200 */
        /* <DEDUP_REMOVED lines=27> */
[----:B------:R-:W2:Y:S01]  /*ada0*/  MUFU.EX2 R178, R178 ;  /* 0x000000b200b27308 */ /* 0x000ea20000000800 */
[-C--:B------:R-:W-:Y:S02]  /*adb0*/  FMUL.FTZ R103, R103, R2.reuse ;  /* 0x0000000267677220 */ /* 0x080fe40000410000 */
[-C--:B------:R-:W-:Y:S01]  /*adc0*/  FMUL.FTZ R44, R44, R137.reuse ;  /* 0x000000892c2c7220 */ /* 0x080fe20000410000 */
[----:B-1----:R-:W-:Y:S01]  /*add0*/  HMMA.16816.F32 R104, R4, R16, R104 ;  /* 0x000000100468723c */ /* 0x002fe20000001868 */
[----:B------:R-:W-:Y:S02]  /*ade0*/  FMUL.FTZ R45, R45, R137 ;  /* 0x000000892d2d7220 */ /* 0x000fe40000410000 */
[-C--:B------:R-:W-:Y:S01]  /*adf0*/  FMUL.FTZ R46, R46, R2.reuse ;  /* 0x000000022e2e7220 */ /* 0x080fe20000410000 */
[----:B------:R-:W-:Y:S01]  /*ae00*/  MUFU.EX2 R174, R174 ;  /* 0x000000ae00ae7308 */ /* 0x000fe20000000800 */
[----:B------:R-:W-:-:S02]  /*ae10*/  FMUL.FTZ R47, R47, R2 ;  /* 0x000000022f2f7220 */ /* 0x000fc40000410000 */
[-C--:B------:R-:W-:Y:S01]  /*ae20*/  FMUL.FTZ R48, R48, R137.reuse ;  /* 0x0000008930307220 */ /* 0x080fe20000410000 */
[C---:B------:R-:W-:Y:S01]  /*ae30*/  HMMA.16816.F32 R100, R4.reuse, R18, R100 ;  /* 0x000000120464723c */ /* 0x040fe20000001864 */
[-C--:B------:R-:W-:Y:S01]  /*ae40*/  FMUL.FTZ R49, R49, R137.reuse ;  /* 0x0000008931317220 */ /* 0x080fe20000410000 */
[----:B------:R-:W1:Y:S01]  /*ae50*/  LDSM.16.MT88.4 R16, [R201+0x14000] ;  /* 0x01400000c910783b */ /* 0x000e620000004200 */
        /* <DEDUP_REMOVED lines=80> */
[-C--:B------:R-:W-:Y:S02]  /*b360*/  FMUL.FTZ R99, R99, R2.reuse ;  /* 0x0000000263637220 */ /* 0x080fe40000410000 */
[----:B------:R-:W-:Y:S01]  /*b370*/  FFMA.FTZ R154, R226, R137, R154 ;  /* 0x00000089e29a7223 */ /* 0x000fe2000001009a */
[----:B--2---:R-:W-:Y:S01]  /*b380*/  HMMA.16816.F32 R92, R4, R8, R92 ;  /* 0x00000008045c723c */ /* 0x004fe2000000185c */
[----:B------:R-:W-:Y:S01]  /*b390*/  FFMA.FTZ R227, R227, R2, R142 ;  /* 0x00000002e3e37223 */ /* 0x000fe2000001008e */
[----:B------:R-:W-:Y:S01]  /*b3a0*/  MOV R142, R3 ;  /* 0x00000003008e7202 */ /* 0x000fe20000000f00 */
[----:B------:R-:W-:-:S02]  /*b3b0*/  FADD.FTZ R153, R153, R154 ;  /* 0x0000009a99997221 */ /* 0x000fc40000010000 */
[----:B------:R-:W-:Y:S02]  /*b3c0*/  FADD.FTZ R136, R136, R227 ;  /* 0x000000e388887221 */ /* 0x000fe40000010000 */
[----:B------:R-:W-:Y:S01]  /*b3d0*/  FADD.FTZ R2, R152, R153 ;  /* 0x0000009998027221 */ /* 0x000fe20000010000 */
[----:B------:R-:W-:Y:S01]  /*b3e0*/  HMMA.16816.F32 R96, R4, R10, R96 ;  /* 0x0000000a0460723c */ /* 0x000fe20000001860 */
[----:B------:R-:W-:Y:S01]  /*b3f0*/  LDSM.16.MT88.4 R8, [R200+0x14800] ;  /* 0x01480000c808783b */ /* 0x000fe20000004200 */
[----:B------:R-:W-:Y:S02]  /*b400*/  FADD.FTZ R135, R135, R136 ;  /* 0x0000008887877221 */ /* 0x000fe40000010000 */
[----:B------:R-:W-:Y:S02]  /*b410*/  FADD.FTZ R2, R143, R2 ;  /* 0x000000028f027221 */ /* 0x000fe40000010000 */
[----:B------:R-:W-:Y:S01]  /*b420*/  FADD.FTZ R156, R156, R135 ;  /* 0x000000879c9c7221 */ /* 0x000fe20000010000 */
[----:B---3--:R-:W-:Y:S01]  /*b430*/  F2FP.PACK_AB R4, R164, R161 ;  /* 0x000000a1a404723e */ /* 0x008fe200000000ff */
[----:B------:R-:W-:Y:S01]  /*b440*/  FADD.FTZ R161, R161, R2 ;  /* 0x00000002a1a17221 */ /* 0x000fe20000010000 */
[----:B-----5:R-:W-:Y:S01]  /*b450*/  F2FP.PACK_AB R5, R168, R165 ;  /* 0x000000a5a805723e */ /* 0x020fe200000000ff */
[----:B------:R-:W-:Y:S01]  /*b460*/  FADD.FTZ R165, R165, R156 ;  /* 0x0000009ca5a57221 */ /* 0x000fe20000010000 */
[----:B------:R-:W-:Y:S01]  /*b470*/  F2FP.PACK_AB R6, R166, R163 ;  /* 0x000000a3a606723e */ /* 0x000fe200000000ff */
[----:B------:R-:W-:Y:S01]  /*b480*/  FADD.FTZ R164, R164, R161 ;  /* 0x000000a1a4a47221 */ /* 0x000fe20000010000 */
[----:B------:R-:W-:Y:S01]  /*b490*/  F2FP.PACK_AB R7, R170, R167 ;  /* 0x000000a7aa07723e */ /* 0x000fe200000000ff */
[----:B------:R-:W-:-:S02]  /*b4a0*/  FADD.FTZ R168, R168, R165 ;  /* 0x000000a5a8a87221 */ /* 0x000fc40000010000 */
[----:B------:R-:W-:-:S04]  /*b4b0*/  FADD.FTZ R163, R163, R164 ;  /* 0x000000a4a3a37221 */ /* 0x000fc80000010000 */
[----:B----4-:R-:W-:Y:S01]  /*b4c0*/  HMMA.16816.F32 R128, R4, R12, R128 ;  /* 0x0000000c0480723c */ /* 0x010fe20000001880 */
[----:B------:R-:W-:-:S07]  /*b4d0*/  FADD.FTZ R166, R166, R163 ;  /* 0x000000a3a6a67221 */ /* 0x000fce0000010000 */
        /* <DEDUP_REMOVED lines=32> */
[C---:B-1----:R-:W-:Y:S08]  /*b6e0*/  HMMA.16816.F32 R92, R4.reuse, R16, R92 ;  /* 0x00000010045c723c */ /* 0x042ff0000000185c */
[----:B------:R-:W-:Y:S01]  /*b6f0*/  HMMA.16816.F32 R96, R4, R18, R96 ;  /* 0x000000120460723c */ /* 0x000fe20000001860 */
[----:B------:R-:W1:Y:S06]  /*b700*/  LDSM.16.MT88.4 R16, [R201+0x15000] ;  /* 0x01500000c910783b */ /* 0x000e6c0000004200 */
[----:B------:R-:W-:Y:S01]  /*b710*/  F2FP.PACK_AB R4, R178, R173 ;  /* 0x000000adb204723e */ /* 0x000fe200000000ff */
[----:B------:R-:W-:Y:S01]  /*b720*/  FADD.FTZ R173, R173, R166 ;  /* 0x000000a6adad7221 */ /* 0x000fe20000010000 */
[----:B------:R-:W-:-:S02]  /*b730*/  F2FP.PACK_AB R5, R177, R172 ;  /* 0x000000acb105723e */ /* 0x000fc400000000ff */
[----:B------:R-:W-:Y:S02]  /*b740*/  F2FP.PACK_AB R6, R175, R174 ;  /* 0x000000aeaf06723e */ /* 0x000fe400000000ff */
[----:B------:R-:W-:-:S07]  /*b750*/  F2FP.PACK_AB R7, R176, R171 ;  /* 0x000000abb007723e */ /* 0x000fce00000000ff */
[C---:B--2---:R-:W-:Y:S08]  /*b760*/  HMMA.16816.F32 R128, R4.reuse, R12, R128 ;  /* 0x0000000c0480723c */ /* 0x044ff00000001880 */
[C---:B------:R-:W-:Y:S01]  /*b770*/  HMMA.16816.F32 R124, R4.reuse, R14, R124 ;  /* 0x0000000e047c723c */ /* 0x040fe2000000187c */
[----:B------:R-:W2:Y:S07]  /*b780*/  LDSM.16.MT88.4 R12, [R200+0x15000] ;  /* 0x01500000c80c783b */ /* 0x000eae0000004200 */
[C---:B-----5:R-:W-:Y:S08]  /*b790*/  HMMA.16816.F32 R120, R4.reuse, R8, R120 ;  /* 0x000000080478723c */ /* 0x060ff00000001878 */
        /* <DEDUP_REMOVED lines=26> */
[C---:B-1----:R-:W-:Y:S08]  /*b940*/  HMMA.16816.F32 R84, R4.reuse, R16, R84 ;  /* 0x000000100454723c */ /* 0x042ff00000001854 */
[C---:B------:R-:W-:Y:S01]  /*b950*/  HMMA.16816.F32 R88, R4.reuse, R18, R88 ;  /* 0x000000120458723c */ /* 0x040fe20000001858 */
[----:B------:R-:W-:Y:S07]  /*b960*/  LDSM.16.MT88.4 R16, [R200+0x15800] ;  /* 0x01580000c810783b */ /* 0x000fee0000004200 */
[C---:B--2---:R-:W-:Y:S08]  /*b970*/  HMMA.16816.F32 R92, R4.reuse, R12, R92 ;  /* 0x0000000c045c723c */ /* 0x044ff0000000185c */
        /* <DEDUP_REMOVED lines=36> */
[----:B------:R-:W-:Y:S01]  /*bbc0*/  HMMA.16816.F32 R100, R4, R34, R100 ;  /* 0x000000220464723c */ /* 0x000fe20000001864 */
[----:B------:R-:W-:Y:S02]  /*bbd0*/  FADD.FTZ R226, R159, R160 ;  /* 0x000000a09fe27221 */ /* 0x000fe40000010000 */
[----:B------:R-:W-:-:S05]  /*bbe0*/  FADD.FTZ R227, R158, R179 ;  /* 0x000000b39ee37221 */ /* 0x000fca0000010000 */
[C---:B------:R-:W-:Y:S08]  /*bbf0*/  HMMA.16816.F32 R44, R4.reuse, R28, R44 ;  /* 0x0000001c042c723c */ /* 0x040ff0000000182c */
        /* <DEDUP_REMOVED lines=12> */
.L_x_245:
[----:B------:R-:W-:-:S07]  /*bcc0*/  IADD3 R219, R142, -0x1, RZ ;  /* 0xffffffff8edb7810 */ /* 0x000fce0007ffe0ff */
.L_x_252:
        /* <DEDUP_REMOVED lines=10> */
.L_x_256:
        /* <DEDUP_REMOVED lines=54> */
.L_x_254:
        /* <DEDUP_REMOVED lines=74> */
[C---:B---3--:R-:W-:Y:S03]  /*c570*/  HMMA.16816.F32 R28, R140.reuse, R156, RZ ;  /* 0x0000009c8c1c723c */ /* 0x048fe600000018ff */
[----:B------:R-:W-:Y:S05]  /*c580*/  LDSM.16.M88.4 R132, [R196+0x800] ;  /* 0x00080000c484783b */ /* 0x000fea0000000200 */
        /* <DEDUP_REMOVED lines=15> */
[----:B------:R-:W-:Y:S01]  /*c680*/  LDSM.16.M88.4 R176, [R208+0x4000] ;  /* 0x00400000d0b0783b */ /* 0x000fe20000000200 */
[C---:B--2---:R-:W-:Y:S08]  /*c690*/  HMMA.16816.F32 R4, R180.reuse, R184, R4 ;  /* 0x000000b8b404723c */ /* 0x044ff00000001804 */
[C---:B------:R-:W-:Y:S08]  /*c6a0*/  HMMA.16816.F32 R8, R180.reuse, R186, R8 ;  /* 0x000000bab408723c */ /* 0x040ff00000001808 */
        /* <DEDUP_REMOVED lines=9> */
[----:B------:R-:W2:Y:S01]  /*c740*/  LDSM.16.M88.4 R180, [R195] ;  /* 0x00000000c3b4783b */ /* 0x000ea20000000200 */
[C---:B------:R-:W-:Y:S08]  /*c750*/  HMMA.16816.F32 R4, R152.reuse, R156, R4 ;  /* 0x0000009c9804723c */ /* 0x040ff00000001804 */
[C---:B------:R-:W-:Y:S01]  /*c760*/  HMMA.16816.F32 R8, R152.reuse, R158, R8 ;  /* 0x0000009e9808723c */ /* 0x040fe20000001808 */
[----:B------:R-:W-:Y:S07]  /*c770*/  LDSM.16.M88.4 R156, [R192] ;  /* 0x00000000c09c783b */ /* 0x000fee0000000200 */
[C---:B------:R-:W-:Y:S08]  /*c780*/  HMMA.16816.F32 R12, R152.reuse, R132, R12 ;  /* 0x00000084980c723c */ /* 0x040ff0000000180c */
[C---:B------:R-:W-:Y:S01]  /*c790*/  HMMA.16816.F32 R16, R152.reuse, R134, R16 ;  /* 0x000000869810723c */ /* 0x040fe20000001810 */
[----:B------:R-:W2:Y:S07]  /*c7a0*/  LDSM.16.M88.4 R132, [R194] ;  /* 0x00000000c284783b */ /* 0x000eae0000000200 */
[C---:B-1----:R-:W-:Y:S08]  /*c7b0*/  HMMA.16816.F32 R20, R152.reuse, R160, R20 ;  /* 0x000000a09814723c */ /* 0x042ff00000001814 */
        /* <DEDUP_REMOVED lines=22> */
[C---:B------:R-:W-:Y:S08]  /*c920*/  HMMA.16816.F32 R12, R176.reuse, R132, R12 ;  /* 0x00000084b00c723c */ /* 0x040ff0000000180c */
[C---:B------:R-:W-:Y:S01]  /*c930*/  HMMA.16816.F32 R16, R176.reuse, R134, R16 ;  /* 0x00000086b010723c */ /* 0x040fe20000001810 */
[----:B------:R-:W2:Y:S07]  /*c940*/  LDSM.16.M88.4 R132, [R196+0x2800] ;  /* 0x00280000c484783b */ /* 0x000eae0000000200 */
[C---:B-1----:R-:W-:Y:S08]  /*c950*/  HMMA.16816.F32 R20, R176.reuse, R152, R20 ;  /* 0x00000098b014723c */ /* 0x042ff00000001814 */
        /* <DEDUP_REMOVED lines=24> */
[----:B------:R-:W2:Y:S07]  /*cae0*/  LDSM.16.M88.4 R132, [R190] ;  /* 0x00000000be84783b */ /* 0x000eae0000000200 */
[C---:B-1----:R-:W-:Y:S08]  /*caf0*/  HMMA.16816.F32 R20, R168.reuse, R152, R20 ;  /* 0x00000098a814723c */ /* 0x042ff00000001814 */
        /* <DEDUP_REMOVED lines=21> */
[C---:B------:R-:W-:Y:S08]  /*cc50*/  HMMA.16816.F32 R12, R160.reuse, R132, R12 ;  /* 0x00000084a00c723c */ /* 0x040ff0000000180c */
[C---:B------:R-:W-:Y:S01]  /*cc60*/  HMMA.16816.F32 R16, R160.reuse, R134, R16 ;  /* 0x00000086a010723c */ /* 0x040fe20000001810 */
[----:B------:R-:W2:Y:S07]  /*cc70*/  LDSM.16.M88.4 R132, [R196+0x4800] ;  /* 0x00480000c484783b */ /* 0x000eae0000000200 */
[C---:B-1----:R-:W-:Y:S08]  /*cc80*/  HMMA.16816.F32 R20, R160.reuse, R152, R20 ;  /* 0x00000098a014723c */ /* 0x042ff00000001814 */
        /* <DEDUP_REMOVED lines=9> */
[C---:B------:R-:W-:Y:S08]  /*cd20*/  HMMA.16816.F32 R24, R168.reuse, R146, R24 ;  /* 0x00000092a818723c */ /* 0x040ff00000001818 */
[C---:B------:R-:W-:Y:S08]  /*cd30*/  HMMA.16816.F32 R28, R168.reuse, R148, R28 ;  /* 0x00000094a81c723c */ /* 0x040ff0000000181c */
[----:B------:R-:W-:Y:S08]  /*cd40*/  HMMA.16816.F32 R32, R168, R150, R32 ;  /* 0x00000096a820723c */ /* 0x000ff00000001820 */
[C---:B------:R-:W-:Y:S08]  /*cd50*/  HMMA.16816.F32 R4, R176.reuse, R180, R4 ;  /* 0x000000b4b004723c */ /* 0x040ff00000001804 */
[C---:B------:R-:W-:Y:S08]  /*cd60*/  HMMA.16816.F32 R8, R176.reuse, R182, R8 ;  /* 0x000000b6b008723c */ /* 0x040ff00000001808 */
[C---:B------:R-:W-:Y:S08]  /*cd70*/  HMMA.16816.F32 R12, R176.reuse, R132, R12 ;  /* 0x00000084b00c723c */ /* 0x040ff0000000180c */
[C---:B------:R-:W-:Y:S04]  /*cd80*/  HMMA.16816.F32 R16, R176.reuse, R134, R16 ;  /* 0x00000086b010723c */ /* 0x040fe80000001810 */
[----:B------:R-:W-:Y:S02]  /*cd90*/  FMUL.FTZ R231, R4, c[0x0][0x2ec] ;  /* 0x0000bb0004e77a20 */ /* 0x000fe40000410000 */
[----:B------:R-:W-:Y:S02]  /*cda0*/  FMUL.FTZ R233, R5, c[0x0][0x2ec] ;  /* 0x0000bb0005e97a20 */ /* 0x000fe40000410000 */
[C---:B-1----:R-:W-:Y:S02]  /*cdb0*/  HMMA.16816.F32 R20, R176.reuse, R140, R20 ;  /* 0x0000008cb014723c */ /* 0x042fe40000001814 */
[----:B------:R-:W1:Y:S02]  /*cdc0*/  MUFU.TANH R231, R231 ;  /* 0x000000e700e77308 */ /* 0x000e640000002400 */
[----:B------:R-:W-:Y:S02]  /*cdd0*/  FMUL.FTZ R235, R6, c[0x0][0x2ec] ;  /* 0x0000bb0006eb7a20 */ /* 0x000fe40000410000 */
[----:B----4-:R-:W-:Y:S02]  /*cde0*/  FMUL.FTZ R237, R7, c[0x0][0x2ec] ;  /* 0x0000bb0007ed7a20 */ /* 0x010fe40000410000 */
[----:B------:R-:W-:Y:S01]  /*cdf0*/  FMUL.FTZ R132, R12, c[0x0][0x2ec] ;  /* 0x0000bb000c847a20 */ /* 0x000fe20000410000 */
[C---:B------:R-:W-:Y:S03]  /*ce00*/  HMMA.16816.F32 R24, R176.reuse, R142, R24 ;  /* 0x0000008eb018723c */ /* 0x040fe60000001818 */
[----:B------:R2:W3:Y:S01]  /*ce10*/  MUFU.TANH R162, R132 ;  /* 0x0000008400a27308 */ /* 0x0004e20000002400 */
[----:B------:R-:W-:Y:S02]  /*ce20*/  FMUL.FTZ R239, R8, c[0x0][0x2ec] ;  /* 0x0000bb0008ef7a20 */ /* 0x000fe40000410000 */
[----:B------:R-:W-:Y:S02]  /*ce30*/  FMUL.FTZ R241, R9, c[0x0][0x2ec] ;  /* 0x0000bb0009f17a20 */ /* 0x000fe40000410000 */
[----:B------:R-:W-:Y:S04]  /*ce40*/  FMUL.FTZ R243, R10, c[0x0][0x2ec] ;  /* 0x0000bb000af37a20 */ /* 0x000fe80000410000 */
[----:B------:R-:W-:Y:S01]  /*ce50*/  FMUL.FTZ R245, R11, c[0x0][0x2ec] ;  /* 0x0000bb000bf57a20 */ /* 0x000fe20000410000 */
[----:B------:R-:W4:Y:S01]  /*ce60*/  MUFU.TANH R233, R233 ;  /* 0x000000e900e97308 */ /* 0x000f220000002400 */
[----:B------:R-:W-:Y:S02]  /*ce70*/  FMUL.FTZ R247, R13, c[0x0][0x2ec] ;  /* 0x0000bb000df77a20 */ /* 0x000fe40000410000 */
[----:B------:R-:W-:Y:S02]  /*ce80*/  FMUL.FTZ R230, R20, c[0x0][0x2ec] ;  /* 0x0000bb0014e67a20 */ /* 0x000fe40000410000 */
[----:B------:R-:W-:Y:S02]  /*ce90*/  FMUL.FTZ R234, R22, c[0x0][0x2ec] ;  /* 0x0000bb0016ea7a20 */ /* 0x000fe40000410000 */
[----:B------:R-:W-:Y:S02]  /*cea0*/  FMUL.FTZ R232, R23, c[0x0][0x2ec] ;  /* 0x0000bb0017e87a20 */ /* 0x000fe40000410000 */
[----:B------:R-:W-:Y:S01]  /*ceb0*/  FMUL.FTZ R2, R14, c[0x0][0x2ec] ;  /* 0x0000bb000e027a20 */ /* 0x000fe20000410000 */
[----:B------:R1:W1:Y:S01]  /*cec0*/  MUFU.TANH R160, R230 ;  /* 0x000000e600a07308 */ /* 0x0002620000002400 */
[----:B------:R-:W-:Y:S02]  /*ced0*/  FMUL.FTZ R251, R15, c[0x0][0x2ec] ;  /* 0x0000bb000ffb7a20 */ /* 0x000fe40000410000 */
[----:B------:R-:W-:Y:S01]  /*cee0*/  FMUL.FTZ R249, R16, c[0x0][0x2ec] ;  /* 0x0000bb0010f97a20 */ /* 0x000fe20000410000 */
[----:B--2---:R-:W2:Y:S01]  /*cef0*/  LDSM.16.M88.4 R132, [R196+0x5800] ;  /* 0x00580000c484783b */ /* 0x004ea20000000200 */
[----:B------:R-:W-:Y:S04]  /*cf00*/  DEPBAR.LE SB0, 0x0 ;  /* 0x000080000000791a */ /* 0x000fe80000000000 */
[----:B-----5:R-:W-:Y:S01]  /*cf10*/  FMUL.FTZ R138, R17, c[0x0][0x2ec] ;  /* 0x0000bb00118a7a20 */ /* 0x020fe20000410000 */
[----:B------:R5:W2:Y:S01]  /*cf20*/  MUFU.TANH R157, R234 ;  /* 0x000000ea009d7308 */ /* 0x000aa20000002400 */
[----:B------:R-:W-:Y:S01]  /*cf30*/  BAR.SYNC.DEFER_BLOCKING 0x0 ;  /* 0x0000000000007b1d */ /* 0x000fe20000010000 */
[----:B------:R-:W-:Y:S02]  /*cf40*/  FMUL.FTZ R139, R18, c[0x0][0x2ec] ;  /* 0x0000bb00128b7a20 */ /* 0x000fe40000410000 */
[----:B------:R-:W-:Y:S02]  /*cf50*/  FMUL.FTZ R137, R19, c[0x0][0x2ec] ;  /* 0x0000bb0013897a20 */ /* 0x000fe40000410000 */
[----:B------:R-:W-:Y:S02]  /*cf60*/  FMUL.FTZ R236, R21, c[0x0][0x2ec] ;  /* 0x0000bb0015ec7a20 */ /* 0x000fe40000410000 */
[----:B------:R-:W-:Y:S02]  /*cf70*/  FMUL.FTZ R240, R24, c[0x0][0x2ec] ;  /* 0x0000bb0018f07a20 */ /* 0x000fe40000410000 */
[----:B------:R2:W2:Y:S01]  /*cf80*/  MUFU.TANH R155, R232 ;  /* 0x000000e8009b7308 */ /* 0x0004a20000002400 */
[----:B------:R-:W-:Y:S02]  /*cf90*/  FMUL.FTZ R238, R25, c[0x0][0x2ec] ;  /* 0x0000bb0019ee7a20 */ /* 0x000fe40000410000 */
[----:B-1----:R-:W-:Y:S07]  /*cfa0*/  FMUL.FTZ R230, R26, c[0x0][0x2ec] ;  /* 0x0000bb001ae67a20 */ /* 0x002fee0000410000 */
[----:B------:R-:W1:Y:S10]  /*cfb0*/  MUFU.TANH R235, R235 ;  /* 0x000000eb00eb7308 */ /* 0x000e740000002400 */
[----:B------:R-:W1:Y:S01]  /*cfc0*/  MUFU.TANH R237, R237 ;  /* 0x000000ed00ed7308 */ /* 0x000e620000002400 */
[C---:B--2---:R-:W-:Y:S09]  /*cfd0*/  HMMA.16816.F32 R28, R176.reuse, R132, R28 ;  /* 0x00000084b01c723c */ /* 0x044ff2000000181c */
[----:B------:R-:W2:Y:S03]  /*cfe0*/  MUFU.TANH R239, R239 ;  /* 0x000000ef00ef7308 */ /* 0x000ea60000002400 */
[----:B------:R-:W-:Y:S01]  /*cff0*/  FMUL.FTZ R133, R27, c[0x0][0x2ec] ;  /* 0x0000bb001b857a20 */ /* 0x000fe20000410000 */
[----:B------:R-:W-:Y:S06]  /*d000*/  HMMA.16816.F32 R32, R176, R134, R32 ;  /* 0x00000086b020723c */ /* 0x000fec0000001820 */
[----:B------:R1:W1:Y:S06]  /*d010*/  MUFU.TANH R151, R133 ;  /* 0x0000008500977308 */ /* 0x00026c0000002400 */
[----:B------:R-:W-:Y:S04]  /*d020*/  FMUL.FTZ R134, R29, c[0x0][0x2ec] ;  /* 0x0000bb001d867a20 */ /* 0x000fe80000410000 */
[----:B------:R-:W2:Y:S01]  /*d030*/  MUFU.TANH R241, R241 ;  /* 0x000000f100f17308 */ /* 0x000ea20000002400 */
[----:B------:R-:W-:Y:S02]  /*d040*/  FMUL.FTZ R132, R28, c[0x0][0x2ec] ;  /* 0x0000bb001c847a20 */ /* 0x000fe40000410000 */
[----:B-----5:R-:W-:Y:S02]  /*d050*/  FMUL.FTZ R234, R30, c[0x0][0x2ec] ;  /* 0x0000bb001eea7a20 */ /* 0x020fe40000410000 */
[----:B------:R-:W-:Y:S03]  /*d060*/  FMUL.FTZ R232, R31, c[0x0][0x2ec] ;  /* 0x0000bb001fe87a20 */ /* 0x000fe60000410000 */
[----:B------:R-:W-:Y:S02]  /*d070*/  FMUL.FTZ R135, R34, c[0x0][0x2ec] ;  /* 0x0000bb0022877a20 */ /* 0x000fe40000410000 */
[----:B------:R5:W2:Y:S01]  /*d080*/  MUFU.TANH R148, R134 ;  /* 0x0000008600947308 */ /* 0x000aa20000002400 */
[----:B-1----:R-:W-:Y:S09]  /*d090*/  FMUL.FTZ R133, R32, c[0x0][0x2ec] ;  /* 0x0000bb0020857a20 */ /* 0x002ff20000410000 */
[----:B------:R1:W1:Y:S10]  /*d0a0*/  MUFU.TANH R150, R132 ;  /* 0x0000008400967308 */ /* 0x0002740000002400 */
[----:B------:R-:W2:Y:S01]  /*d0b0*/  MUFU.TANH R243, R243 ;  /* 0x000000f300f37308 */ /* 0x000ea20000002400 */
[----:B-----5:R-:W-:Y:S09]  /*d0c0*/  FMUL.FTZ R134, R35, c[0x0][0x2ec] ;  /* 0x0000bb0023867a20 */ /* 0x020ff20000410000 */
[----:B------:R-:W2:Y:S01]  /*d0d0*/  MUFU.TANH R245, R245 ;  /* 0x000000f500f57308 */ /* 0x000ea20000002400 */
[----:B-1----:R-:W-:Y:S09]  /*d0e0*/  FMUL.FTZ R132, R33, c[0x0][0x2ec] ;  /* 0x0000bb0021847a20 */ /* 0x002ff20000410000 */
[----:B------:R-:W1:Y:S10]  /*d0f0*/  MUFU.TANH R247, R247 ;  /* 0x000000f700f77308 */ /* 0x000e740000002400 */
[----:B------:R-:W1:Y:S10]  /*d100*/  MUFU.TANH R2, R2 ;  /* 0x0000000200027308 */ /* 0x000e740000002400 */
[----:B------:R-:W1:Y:S10]  /*d110*/  MUFU.TANH R251, R251 ;  /* 0x000000fb00fb7308 */ /* 0x000e740000002400 */
[----:B------:R-:W1:Y:S10]  /*d120*/  MUFU.TANH R249, R249 ;  /* 0x000000f900f97308 */ /* 0x000e740000002400 */
[----:B------:R-:W1:Y:S10]  /*d130*/  MUFU.TANH R138, R138 ;  /* 0x0000008a008a7308 */ /* 0x000e740000002400 */
[----:B------:R-:W1:Y:S10]  /*d140*/  MUFU.TANH R139, R139 ;  /* 0x0000008b008b7308 */ /* 0x000e740000002400 */
[----:B------:R-:W1:Y:S10]  /*d150*/  MUFU.TANH R137, R137 ;  /* 0x0000008900897308 */ /* 0x000e740000002400 */
[----:B------:R1:W1:Y:S10]  /*d160*/  MUFU.TANH R158, R236 ;  /* 0x000000ec009e7308 */ /* 0x0002740000002400 */
[----:B------:R1:W1:Y:S10]  /*d170*/  MUFU.TANH R156, R240 ;  /* 0x000000f0009c7308 */ /* 0x0002740000002400 */
[----:B------:R1:W1:Y:S10]  /*d180*/  MUFU.TANH R154, R238 ;  /* 0x000000ee009a7308 */ /* 0x0002740000002400 */
[----:B------:R1:W1:Y:S10]  /*d190*/  MUFU.TANH R153, R230 ;  /* 0x000000e600997308 */ /* 0x0002740000002400 */
[----:B------:R1:W1:Y:S10]  /*d1a0*/  MUFU.TANH R149, R234 ;  /* 0x000000ea00957308 */ /* 0x0002740000002400 */
[----:B------:R1:W1:Y:S10]  /*d1b0*/  MUFU.TANH R147, R232 ;  /* 0x000000e800937308 */ /* 0x0002740000002400 */
[----:B------:R1:W1:Y:S10]  /*d1c0*/  MUFU.TANH R146, R133 ;  /* 0x0000008500927308 */ /* 0x0002740000002400 */
[----:B------:R1:W1:Y:S10]  /*d1d0*/  MUFU.TANH R144, R132 ;  /* 0x0000008400907308 */ /* 0x0002740000002400 */
[----:B------:R-:W1:Y:S10]  /*d1e0*/  MUFU.TANH R135, R135 ;  /* 0x0000008700877308 */ /* 0x000e740000002400 */
[----:B------:R-:W1:Y:S02]  /*d1f0*/  MUFU.TANH R134, R134 ;  /* 0x0000008600867308 */ /* 0x000e640000002400 */
[----:B-1234-:R-:W-:-:S05]  /*d200*/  @P5 BRA `(.L_x_256) ;  /* 0xffffeb6000005947 */ /* 0x01efca000383ffff */
.L_x_255:
        /* <DEDUP_REMOVED lines=12> */
[C---:B------:R-:W-:Y:S02]  /*d2d0*/  IADD3 R5, R4.reuse, 0x19, RZ ;  /* 0x0000001904057810 */ /* 0x040fe40007ffe0ff */
[C---:B------:R-:W-:Y:S02]  /*d2e0*/  IADD3 R19, R4.reuse, 0x20, RZ ;  /* 0x0000002004137810 */ /* 0x040fe40007ffe0ff */
[C---:B------:R-:W-:Y:S02]  /*d2f0*/  IADD3 R13, R4.reuse, 0x21, RZ ;  /* 0x00000021040d7810 */ /* 0x040fe40007ffe0ff */
[C---:B------:R-:W-:Y:S02]  /*d300*/  IADD3 R11, R4.reuse, 0x28, RZ ;  /* 0x00000028040b7810 */ /* 0x040fe40007ffe0ff */
[C---:B------:R-:W-:Y:S01]  /*d310*/  IADD3 R7, R4.reuse, 0x29, RZ ;  /* 0x0000002904077810 */ /* 0x040fe20007ffe0ff */
[----:B------:R-:W-:Y:S01]  /*d320*/  I2F R8, R8 ;  /* 0x0000000800087306 */ /* 0x000fe20000201400 */
[C---:B------:R-:W-:Y:S02]  /*d330*/  IADD3 R9, R4.reuse, 0x30, RZ ;  /* 0x0000003004097810 */ /* 0x040fe40007ffe0ff */
[----:B------:R-:W-:Y:S07]  /*d340*/  IADD3 R17, R4, 0x38, RZ ;  /* 0x0000003804117810 */ /* 0x000fee0007ffe0ff */
        /* <DEDUP_REMOVED lines=14> */
[-C--:B------:R-:W-:Y:S02]  /*d430*/  FFMA.FTZ R237, R10, R0.reuse, R237 ;  /* 0x000000000aed7223 */ /* 0x080fe400000100ed */
[CC--:B------:R-:W-:Y:S02]  /*d440*/  FFMA.FTZ R239, R8.reuse, R0.reuse, R239 ;  /* 0x0000000008ef7223 */ /* 0x0c0fe400000100ef */
[-C--:B------:R-:W-:Y:S01]  /*d450*/  FFMA.FTZ R243, R8, R0.reuse, R243 ;  /* 0x0000000008f37223 */ /* 0x080fe200000100f3 */
[----:B------:R-:W-:Y:S01]  /*d460*/  FMNMX.FTZ R8, R235, R3, !PT ;  /* 0x00000003eb087209 */ /* 0x000fe20007810000 */
[-C--:B------:R-:W-:Y:S02]  /*d470*/  FFMA.FTZ R233, R10, R0.reuse, R233 ;  /* 0x000000000ae97223 */ /* 0x080fe400000100e9 */
[----:B------:R-:W-:Y:S01]  /*d480*/  FFMA.FTZ R143, R15, R0, R2 ;  /* 0x000000000f8f7223 */ /* 0x000fe20000010002 */
[----:B------:R-:W-:Y:S01]  /*d490*/  FMNMX.FTZ R2, R231, R136, !PT ;  /* 0x00000088e7027209 */ /* 0x000fe20007810000 */
[C---:B------:R-:W-:Y:S01]  /*d4a0*/  FFMA.FTZ R245, R6.reuse, R0, R245 ;  /* 0x0000000006f57223 */ /* 0x040fe200000100f5 */
[----:B------:R-:W-:Y:S01]  /*d4b0*/  FMNMX.FTZ R8, R237, R8, !PT ;  /* 0x00000008ed087209 */ /* 0x000fe20007810000 */
[----:B------:R-:W-:Y:S01]  /*d4c0*/  FFMA.FTZ R241, R6, R0, R241 ;  /* 0x0000000006f17223 */ /* 0x000fe200000100f1 */
[----:B------:R-:W-:Y:S01]  /*d4d0*/  FMNMX.FTZ R10, R233, R2, !PT ;  /* 0x00000002e90a7209 */ /* 0x000fe20007810000 */
[----:B------:R-:W-:Y:S01]  /*d4e0*/  FFMA.FTZ R162, R15, R0, R162 ;  /* 0x000000000fa27223 */ /* 0x000fe200000100a2 */
[----:B------:R-:W-:Y:S01]  /*d4f0*/  FMNMX.FTZ R8, R243, R8, !PT ;  /* 0x00000008f3087209 */ /* 0x000fe20007810000 */
[-C--:B------:R-:W-:Y:S01]  /*d500*/  FFMA.FTZ R141, R142, R0.reuse, R251 ;  /* 0x000000008e8d7223 */ /* 0x080fe200000100fb */
[----:B------:R-:W-:Y:S01]  /*d510*/  IADD3 R6, R4, 0x31, RZ ;  /* 0x0000003104067810 */ /* 0x000fe20007ffe0ff */
[----:B------:R-:W-:Y:S01]  /*d520*/  FFMA.FTZ R142, R142, R0, R247 ;  /* 0x000000008e8e7223 */ /* 0x000fe200000100f7 */
[----:B------:R-:W-:Y:S01]  /*d530*/  FMNMX.FTZ R2, R245, R8, !PT ;  /* 0x00000008f5027209 */ /* 0x000fe20007810000 */
[C---:B------:R-:W-:Y:S01]  /*d540*/  FFMA.FTZ R139, R140.reuse, R0, R139 ;  /* 0x000000008c8b7223 */ /* 0x040fe2000001008b */
[----:B------:R-:W-:Y:S01]  /*d550*/  FMNMX.FTZ R8, R239, R10, !PT ;  /* 0x0000000aef087209 */ /* 0x000fe20007810000 */
[----:B------:R-:W1:Y:S01]  /*d560*/  I2F R15, R6 ;  /* 0x00000006000f7306 */ /* 0x000e620000201400 */
[----:B------:R-:W-:Y:S01]  /*d570*/  FMNMX.FTZ R2, R143, R2, !PT ;  /* 0x000000028f027209 */ /* 0x000fe20007810000 */
[----:B------:R-:W-:Y:S01]  /*d580*/  FFMA.FTZ R140, R140, R0, R249 ;  /* 0x000000008c8c7223 */ /* 0x000fe200000100f9 */
[----:B------:R-:W-:Y:S01]  /*d590*/  FMNMX.FTZ R21, R241, R8, !PT ;  /* 0x00000008f1157209 */ /* 0x000fe20007810000 */
[----:B------:R-:W-:Y:S01]  /*d5a0*/  FFMA.FTZ R137, R5, R0, R137 ;  /* 0x0000000005897223 */ /* 0x000fe20000010089 */
[----:B------:R-:W-:Y:S01]  /*d5b0*/  FMNMX.FTZ R2, R141, R2, !PT ;  /* 0x000000028d027209 */ /* 0x000fe20007810000 */
[-C--:B------:R-:W-:Y:S01]  /*d5c0*/  FFMA.FTZ R138, R5, R0.reuse, R138 ;  /* 0x00000000058a7223 */ /* 0x080fe2000001008a */
[----:B------:R-:W-:Y:S01]  /*d5d0*/  FMNMX.FTZ R21, R162, R21, !PT ;  /* 0x00000015a2157209 */ /* 0x000fe20007810000 */
[----:B------:R-:W-:Y:S01]  /*d5e0*/  FFMA.FTZ R157, R19, R0, R157 ;  /* 0x00000000139d7223 */ /* 0x000fe2000001009d */
[----:B------:R-:W-:Y:S01]  /*d5f0*/  FMNMX.FTZ R2, R139, R2, !PT ;  /* 0x000000028b027209 */ /* 0x000fe20007810000 */
[-C--:B------:R-:W-:Y:S01]  /*d600*/  FFMA.FTZ R155, R13, R0.reuse, R155 ;  /* 0x000000000d9b7223 */ /* 0x080fe2000001009b */
[----:B------:R-:W-:Y:S01]  /*d610*/  FMNMX.FTZ R21, R142, R21, !PT ;  /* 0x000000158e157209 */ /* 0x000fe20007810000 */
[-C--:B------:R-:W-:Y:S01]  /*d620*/  FFMA.FTZ R160, R19, R0.reuse, R160 ;  /* 0x0000000013a07223 */ /* 0x080fe200000100a0 */
[----:B------:R-:W-:Y:S01]  /*d630*/  IADD3 R5, R4, 0x39, RZ ;  /* 0x0000003904057810 */ /* 0x000fe20007ffe0ff */
[----:B------:R-:W-:Y:S01]  /*d640*/  FFMA.FTZ R153, R11, R0, R153 ;  /* 0x000000000b997223 */ /* 0x000fe20000010099 */
[----:B------:R-:W-:Y:S01]  /*d650*/  FMNMX.FTZ R2, R137, R2, !PT ;  /* 0x0000000289027209 */ /* 0x000fe20007810000 */
[-C--:B------:R-:W-:Y:S01]  /*d660*/  FFMA.FTZ R158, R13, R0.reuse, R158 ;  /* 0x000000000d9e7223 */ /* 0x080fe2000001009e */
[----:B------:R-:W-:Y:S01]  /*d670*/  FMNMX.FTZ R21, R140, R21, !PT ;  /* 0x000000158c157209 */ /* 0x000fe20007810000 */
[----:B------:R-:W-:Y:S01]  /*d680*/  FFMA.FTZ R151, R7, R0, R151 ;  /* 0x0000000007977223 */ /* 0x000fe20000010097 */
[----:B------:R-:W2:Y:S01]  /*d690*/  I2F R5, R5 ;  /* 0x0000000500057306 */ /* 0x000ea20000201400 */
[----:B------:R-:W-:Y:S01]  /*d6a0*/  FMNMX.FTZ R2, R157, R2, !PT ;  /* 0x000000029d027209 */ /* 0x000fe20007810000 */
[-C--:B------:R-:W-:Y:S01]  /*d6b0*/  FFMA.FTZ R156, R11, R0.reuse, R156 ;  /* 0x000000000b9c7223 */ /* 0x080fe2000001009c */
[----:B------:R-:W-:Y:S01]  /*d6c0*/  FMNMX.FTZ R21, R138, R21, !PT ;  /* 0x000000158a157209 */ /* 0x000fe20007810000 */
[----:B------:R-:W-:Y:S01]  /*d6d0*/  FFMA.FTZ R149, R9, R0, R149 ;  /* 0x0000000009957223 */ /* 0x000fe20000010095 */
[----:B------:R-:W-:Y:S01]  /*d6e0*/  FMNMX.FTZ R2, R155, R2, !PT ;  /* 0x000000029b027209 */ /* 0x000fe20007810000 */
[-C--:B------:R-:W-:Y:S01]  /*d6f0*/  FFMA.FTZ R154, R7, R0.reuse, R154 ;  /* 0x00000000079a7223 */ /* 0x080fe2000001009a */
[----:B------:R-:W-:Y:S01]  /*d700*/  FMNMX.FTZ R21, R160, R21, !PT ;  /* 0x00000015a0157209 */ /* 0x000fe20007810000 */
[----:B-1----:R-:W-:Y:S01]  /*d710*/  FFMA.FTZ R147, R15, R0, R147 ;  /* 0x000000000f937223 */ /* 0x002fe20000010093 */
[----:B------:R-:W-:Y:S01]  /*d720*/  FMNMX.FTZ R2, R153, R2, !PT ;  /* 0x0000000299027209 */ /* 0x000fe20007810000 */
[-C--:B------:R-:W-:Y:S01]  /*d730*/  FFMA.FTZ R150, R9, R0.reuse, R150 ;  /* 0x0000000009967223 */ /* 0x080fe20000010096 */
[----:B------:R-:W-:Y:S01]  /*d740*/  FMNMX.FTZ R21, R158, R21, !PT ;  /* 0x000000159e157209 */ /* 0x000fe20007810000 */
[----:B------:R-:W-:Y:S01]  /*d750*/  FFMA.FTZ R148, R15, R0, R148 ;  /* 0x000000000f947223 */ /* 0x000fe20000010094 */
[----:B------:R-:W-:Y:S01]  /*d760*/  FMNMX.FTZ R2, R151, R2, !PT ;  /* 0x0000000297027209 */ /* 0x000fe20007810000 */
[----:B------:R-:W-:Y:S01]  /*d770*/  FFMA.FTZ R146, R17, R0, R146 ;  /* 0x0000000011927223 */ /* 0x000fe20000010092 */
[----:B------:R-:W-:Y:S01]  /*d780*/  FMNMX.FTZ R21, R156, R21, !PT ;  /* 0x000000159c157209 */ /* 0x000fe20007810000 */
[----:B------:R-:W-:Y:S01]  /*d790*/  LDSM.16.MT88.4 R12, [R204+0x12000] ;  /* 0x01200000cc0c783b */ /* 0x000fe20000004200 */
[----:B------:R-:W-:Y:S02]  /*d7a0*/  FMNMX.FTZ R2, R149, R2, !PT ;  /* 0x0000000295027209 */ /* 0x000fe40007810000 */
[----:B------:R-:W-:Y:S02]  /*d7b0*/  FMNMX.FTZ R21, R154, R21, !PT ;  /* 0x000000159a157209 */ /* 0x000fe40007810000 */
[----:B------:R-:W-:Y:S02]  /*d7c0*/  FMNMX.FTZ R2, R147, R2, !PT ;  /* 0x0000000293027209 */ /* 0x000fe40007810000 */
[----:B------:R-:W-:Y:S01]  /*d7d0*/  FMNMX.FTZ R21, R150, R21, !PT ;  /* 0x0000001596157209 */ /* 0x000fe20007810000 */
[----:B--2---:R-:W-:Y:S01]  /*d7e0*/  FFMA.FTZ R134, R5, R0, R134 ;  /* 0x0000000005867223 */ /* 0x004fe20000010086 */
[----:B------:R-:W-:Y:S01]  /*d7f0*/  FMNMX.FTZ R7, R135, R2, !PT ;  /* 0x0000000287077209 */ /* 0x000fe20007810000 */
[----:B------:R-:W-:Y:S01]  /*d800*/  FFMA.FTZ R144, R5, R0, R144 ;  /* 0x0000000005907223 */ /* 0x000fe20000010090 */
[----:B------:R-:W-:Y:S02]  /*d810*/  FMNMX.FTZ R21, R148, R21, !PT ;  /* 0x0000001594157209 */ /* 0x000fe40007810000 */
[----:B------:R-:W-:Y:S02]  /*d820*/  FMNMX.FTZ R4, R134, R7, !PT ;  /* 0x0000000786047209 */ /* 0x000fe40007810000 */
[----:B------:R-:W-:Y:S03]  /*d830*/  FMNMX.FTZ R21, R146, R21, !PT ;  /* 0x0000001592157209 */ /* 0x000fe60007810000 */
[----:B------:R-:W1:Y:S01]  /*d840*/  SHFL.BFLY PT, R7, R4, 0x2, 0x1f ;  /* 0x0c401f0004077f89 */ /* 0x000e6200000e0000 */
[----:B------:R-:W-:Y:S07]  /*d850*/  FMNMX.FTZ R9, R144, R21, !PT ;  /* 0x0000001590097209 */ /* 0x000fee0007810000 */
[----:B------:R-:W2:Y:S08]  /*d860*/  SHFL.BFLY PT, R8, R9, 0x2, 0x1f ;  /* 0x0c401f0009087f89 */ /* 0x000eb000000e0000 */
[----:B------:R-:W-:Y:S01]  /*d870*/  LDSM.16.MT88.4 R20, [R202+0x12000] ;  /* 0x01200000ca14783b */ /* 0x000fe20000004200 */
        /* <DEDUP_REMOVED lines=12> */
[C---:B------:R-:W-:Y:S02]  /*d940*/  FMUL.FTZ R145, R133.reuse, c[0x0][0x23c] ;  /* 0x00008f0085917a20 */ /* 0x040fe40000410000 */
[----:B------:R-:W-:Y:S02]  /*d950*/  FADD.FTZ R3, -R133, R136 ;  /* 0x0000008885037221 */ /* 0x000fe40000010100 */
[--C-:B------:R-:W-:Y:S01]  /*d960*/  FFMA.FTZ R175, R235, c[0x0][0x23c], -R152.reuse ;  /* 0x00008f00ebaf7a23 */ /* 0x100fe20000010898 */
[----:B------:R-:W-:Y:S01]  /*d970*/  FSEL R145, R145, RZ, P0 ;  /* 0x000000ff91917208 */ /* 0x000fe20000000000 */
[--C-:B------:R-:W-:Y:S01]  /*d980*/  FFMA.FTZ R170, R237, c[0x0][0x23c], -R152.reuse ;  /* 0x00008f00edaa7a23 */ /* 0x100fe20000010898 */
[----:B------:R-:W1:Y:S01]  /*d990*/  MUFU.EX2 R2, R2 ;  /* 0x0000000200027308 */ /* 0x000e620000000800 */
[--C-:B------:R-:W-:Y:S02]  /*d9a0*/  FFMA.FTZ R169, R243, c[0x0][0x23c], -R152.reuse ;  /* 0x00008f00f3a97a23 */ /* 0x100fe40000010898 */
[--C-:B------:R-:W-:Y:S02]  /*d9b0*/  FFMA.FTZ R168, R245, c[0x0][0x23c], -R152.reuse ;  /* 0x00008f00f5a87a23 */ /* 0x100fe40000010898 */
[--C-:B------:R-:W-:Y:S02]  /*d9c0*/  FFMA.FTZ R174, R231, c[0x0][0x23c], -R145.reuse ;  /* 0x00008f00e7ae7a23 */ /* 0x100fe40000010891 */
[--C-:B------:R-:W-:Y:S02]  /*d9d0*/  FFMA.FTZ R173, R233, c[0x0][0x23c], -R145.reuse ;  /* 0x00008f00e9ad7a23 */ /* 0x100fe40000010891 */
[--C-:B------:R-:W-:Y:S01]  /*d9e0*/  FFMA.FTZ R172, R239, c[0x0][0x23c], -R145.reuse ;  /* 0x00008f00efac7a23 */ /* 0x100fe20000010891 */
[----:B------:R-:W-:Y:S01]  /*d9f0*/  MUFU.EX2 R175, R175 ;  /* 0x000000af00af7308 */ /* 0x000fe20000000800 */
[--C-:B------:R-:W-:Y:S02]  /*da00*/  FFMA.FTZ R171, R241, c[0x0][0x23c], -R145.reuse ;  /* 0x00008f00f1ab7a23 */ /* 0x100fe40000010891 */
[----:B------:R-:W-:Y:S02]  /*da10*/  FMUL.FTZ R4, R3, c[0x0][0x23c] ;  /* 0x00008f0003047a20 */ /* 0x000fe40000410000 */
[--C-:B------:R-:W-:Y:S02]  /*da20*/  FFMA.FTZ R176, R143, c[0x0][0x23c], -R152.reuse ;  /* 0x00008f008fb07a23 */ /* 0x100fe40000010898 */
[--C-:B------:R-:W-:Y:S02]  /*da30*/  FFMA.FTZ R177, R141, c[0x0][0x23c], -R152.reuse ;  /* 0x00008f008db17a23 */ /* 0x100fe40000010898 */
        /* <DEDUP_REMOVED lines=15> */
[----:B------:R-:W-:Y:S02]  /*db30*/  FMUL.FTZ R35, R2, R103 ;  /* 0x0000006702237220 */ /* 0x000fe40000410000 */
[C---:B--2---:R-:W-:Y:S02]  /*db40*/  FMUL.FTZ R4, R3.reuse, R128 ;  /* 0x0000008003047220 */ /* 0x044fe40000410000 */
[C---:B------:R-:W-:Y:S02]  /*db50*/  FMUL.FTZ R5, R3.reuse, R129 ;  /* 0x0000008103057220 */ /* 0x040fe40000410000 */
[C---:B------:R-:W-:Y:S01]  /*db60*/  FMUL.FTZ R8, R3.reuse, R124 ;  /* 0x0000007c03087220 */ /* 0x040fe20000410000 */
[----:B------:R-:W2:Y:S01]  /*db70*/  MUFU.EX2 R168, R168 ;  /* 0x000000a800a87308 */ /* 0x000ea20000000800 */
[C---:B------:R-:W-:Y:S02]  /*db80*/  FMUL.FTZ R9, R3.reuse, R125 ;  /* 0x0000007d03097220 */ /* 0x040fe40000410000 */
[C---:B------:R-:W-:Y:S01]  /*db90*/  FMUL.FTZ R16, R3.reuse, R116 ;  /* 0x0000007403107220 */ /* 0x040fe20000410000 */
[----:B-1----:R-:W-:Y:S01]  /*dba0*/  F2FP.PACK_AB R129, R170, R175 ;  /* 0x000000afaa81723e */ /* 0x002fe200000000ff */
[C---:B------:R-:W-:Y:S01]  /*dbb0*/  FMUL.FTZ R17, R3.reuse, R117 ;  /* 0x0000007503117220 */ /* 0x040fe20000410000 */
[----:B------:R-:W-:Y:S01]  /*dbc0*/  LDSM.16.MT88.4 R124, [R204+0x14800] ;  /* 0x01480000cc7c783b */ /* 0x000fe20000004200 */
[C---:B------:R-:W-:Y:S02]  /*dbd0*/  FMUL.FTZ R24, R3.reuse, R108 ;  /* 0x0000006c03187220 */ /* 0x040fe40000410000 */
[C---:B------:R-:W-:Y:S01]  /*dbe0*/  FMUL.FTZ R25, R3.reuse, R109 ;  /* 0x0000006d03197220 */ /* 0x040fe20000410000 */
[----:B------:R-:W-:Y:S01]  /*dbf0*/  MUFU.EX2 R174, R174 ;  /* 0x000000ae00ae7308 */ /* 0x000fe20000000800 */
[C---:B------:R-:W-:Y:S02]  /*dc00*/  FMUL.FTZ R32, R3.reuse, R100 ;  /* 0x0000006403207220 */ /* 0x040fe40000410000 */
[----:B------:R-:W-:Y:S01]  /*dc10*/  FMUL.FTZ R33, R3, R101 ;  /* 0x0000006503217220 */ /* 0x000fe20000410000 */
[----:B------:R-:W-:Y:S01]  /*dc20*/  LDSM.16.MT88.4 R108, [R200+0x14000] ;  /* 0x01400000c86c783b */ /* 0x000fe20000004200 */
[--C-:B------:R-:W-:Y:S02]  /*dc30*/  FFMA.FTZ R181, R142, c[0x0][0x23c], -R145.reuse ;  /* 0x00008f008eb57a23 */ /* 0x100fe40000010891 */
[--C-:B------:R-:W-:Y:S02]  /*dc40*/  FFMA.FTZ R182, R140, c[0x0][0x23c], -R145.reuse ;  /* 0x00008f008cb67a23 */ /* 0x100fe40000010891 */
[--C-:B------:R-:W-:Y:S01]  /*dc50*/  FFMA.FTZ R183, R138, c[0x0][0x23c], -R145.reuse ;  /* 0x00008f008ab77a23 */ /* 0x100fe20000010891 */
[----:B------:R-:W1:Y:S01]  /*dc60*/  MUFU.EX2 R173, R173 ;  /* 0x000000ad00ad7308 */ /* 0x000e620000000800 */
[--C-:B------:R-:W-:Y:S01]  /*dc70*/  FFMA.FTZ R184, R157, c[0x0][0x23c], -R152.reuse ;  /* 0x00008f009db87a23 */ /* 0x100fe20000010898 */
[----:B------:R-:W-:Y:S01]  /*dc80*/  LDSM.16.MT88.4 R100, [R201+0x14000] ;  /* 0x01400000c964783b */ /* 0x000fe20000004200 */
[--C-:B------:R-:W-:Y:S01]  /*dc90*/  FFMA.FTZ R185, R155, c[0x0][0x23c], -R152.reuse ;  /* 0x00008f009bb97a23 */ /* 0x100fe20000010898 */
[----:B--2---:R-:W-:Y:S01]  /*dca0*/  F2FP.PACK_AB R131, R168, R169 ;  /* 0x000000a9a883723e */ /* 0x004fe200000000ff */
[--C-:B------:R-:W-:Y:S02]  /*dcb0*/  FFMA.FTZ R186, R153, c[0x0][0x23c], -R152.reuse ;  /* 0x00008f0099ba7a23 */ /* 0x100fe40000010898 */
[--C-:B------:R-:W-:Y:S02]  /*dcc0*/  FFMA.FTZ R187, R151, c[0x0][0x23c], -R152.reuse ;  /* 0x00008f0097bb7a23 */ /* 0x100fe40000010898 */
[--C-:B------:R-:W-:Y:S01]  /*dcd0*/  FFMA.FTZ R230, R160, c[0x0][0x23c], -R145.reuse ;  /* 0x00008f00a0e67a23 */ /* 0x100fe20000010891 */
[----:B------:R-:W-:Y:S01]  /*dce0*/  MUFU.EX2 R172, R172 ;  /* 0x000000ac00ac7308 */ /* 0x000fe20000000800 */
[----:B------:R-:W-:Y:S01]  /*dcf0*/  LDSM.16.MT88.4 R116, [R202+0x12800] ;  /* 0x01280000ca74783b */ /* 0x000fe20000004200 */
[--C-:B------:R-:W-:Y:S02]  /*dd00*/  FFMA.FTZ R231, R158, c[0x0][0x23c], -R145.reuse ;  /* 0x00008f009ee77a23 */ /* 0x100fe40000010891 */
[--C-:B------:R-:W-:Y:S02]  /*dd10*/  FFMA.FTZ R232, R156, c[0x0][0x23c], -R145.reuse ;  /* 0x00008f009ce87a23 */ /* 0x100fe40000010891 */
[--C-:B------:R-:W-:Y:S02]  /*dd20*/  FFMA.FTZ R233, R154, c[0x0][0x23c], -R145.reuse ;  /* 0x00008f009ae97a23 */ /* 0x100fe40000010891 */
[--C-:B------:R-:W-:Y:S01]  /*dd30*/  FFMA.FTZ R234, R149, c[0x0][0x23c], -R152.reuse ;  /* 0x00008f0095ea7a23 */ /* 0x100fe20000010898 */
[----:B------:R-:W-:Y:S01]  /*dd40*/  LDSM.16.MT88.4 R136, [R202+0x14800] ;  /* 0x01480000ca88783b */ /* 0x000fe20000004200 */
[----:B------:R-:W2:Y:S01]  /*dd50*/  MUFU.EX2 R171, R171 ;  /* 0x000000ab00ab7308 */ /* 0x000ea20000000800 */
[--C-:B------:R-:W-:Y:S02]  /*dd60*/  FFMA.FTZ R235, R147, c[0x0][0x23c], -R152.reuse ;  /* 0x00008f0093eb7a23 */ /* 0x100fe40000010898 */
[--C-:B------:R-:W-:Y:S01]  /*dd70*/  FFMA.FTZ R236, R150, c[0x0][0x23c], -R145.reuse ;  /* 0x00008f0096ec7a23 */ /* 0x100fe20000010891 */
[----:B-1----:R-:W-:Y:S01]  /*dd80*/  F2FP.PACK_AB R128, R173, R174 ;  /* 0x000000aead80723e */ /* 0x002fe200000000ff */
[--C-:B------:R-:W-:Y:S02]  /*dd90*/  FFMA.FTZ R237, R148, c[0x0][0x23c], -R145.reuse ;  /* 0x00008f0094ed7a23 */ /* 0x100fe40000010891 */
[----:B------:R-:W-:Y:S01]  /*dda0*/  LDSM.16.MT88.4 R140, [R201+0x14800] ;  /* 0x01480000c98c783b */ /* 0x000fe20000004200 */
[--C-:B------:R-:W-:Y:S02]  /*ddb0*/  FFMA.FTZ R238, R146, c[0x0][0x23c], -R145.reuse ;  /* 0x00008f0092ee7a23 */ /* 0x100fe40000010891 */
[----:B------:R-:W-:Y:S01]  /*ddc0*/  FFMA.FTZ R145, R144, c[0x0][0x23c], -R145 ;  /* 0x00008f0090917a23 */ /* 0x000fe20000010891 */
[----:B------:R-:W-:Y:S01]  /*ddd0*/  MUFU.EX2 R176, R176 ;  /* 0x000000b000b07308 */ /* 0x000fe20000000800 */
[C---:B------:R-:W-:Y:S02]  /*dde0*/  FMUL.FTZ R38, R2.reuse, R38 ;  /* 0x0000002602267220 */ /* 0x040fe40000410000 */
[C---:B------:R-:W-:Y:S01]  /*ddf0*/  FMUL.FTZ R39, R2.reuse, R39 ;  /* 0x0000002702277220 */ /* 0x040fe20000410000 */
[----:B------:R-:W-:Y:S01]  /*de00*/  LDSM.16.MT88.4 R148, [R204+0x15800] ;  /* 0x01580000cc94783b */ /* 0x000fe20000004200 */
[C---:B------:R-:W-:Y:S02]  /*de10*/  FMUL.FTZ R36, R3.reuse, R36 ;  /* 0x0000002403247220 */ /* 0x040fe40000410000 */
[----:B------:R-:W-:Y:S02]  /*de20*/  FMUL.FTZ R37, R3, R37 ;  /* 0x0000002503257220 */ /* 0x000fe40000410000 */
[C---:B------:R-:W-:Y:S01]  /*de30*/  FMUL.FTZ R42, R2.reuse, R42 ;  /* 0x0000002a022a7220 */ /* 0x040fe20000410000 */
[----:B------:R1:W-:Y:S01]  /*de40*/  MUFU.EX2 R239, R145 ;  /* 0x0000009100ef7308 */ /* 0x0003e20000000800 */
[C---:B------:R-:W-:Y:S01]  /*de50*/  FMUL.FTZ R43, R2.reuse, R43 ;  /* 0x0000002b022b7220 */ /* 0x040fe20000410000 */
[----:B------:R-:W-:Y:S01]  /*de60*/  LDSM.16.MT88.4 R156, [R201+0x15800] ;  /* 0x01580000c99c783b */ /* 0x000fe20000004200 */
[----:B--2---:R-:W-:Y:S01]  /*de70*/  F2FP.PACK_AB R130, R171, R172 ;  /* 0x000000acab82723e */ /* 0x004fe200000000ff */
[C---:B------:R-:W-:Y:S02]  /*de80*/  FMUL.FTZ R40, R3.reuse, R40 ;  /* 0x0000002803287220 */ /* 0x040fe40000410000 */
[C---:B------:R-:W-:Y:S02]  /*de90*/  FMUL.FTZ R41, R3.reuse, R41 ;  /* 0x0000002903297220 */ /* 0x040fe40000410000 */
[C---:B------:R-:W-:Y:S02]  /*dea0*/  FMUL.FTZ R46, R2.reuse, R46 ;  /* 0x0000002e022e7220 */ /* 0x040fe40000410000 */
[C---:B------:R-:W-:Y:S01]  /*deb0*/  HMMA.16816.F32 R4, R128.reuse, R12, R4 ;  /* 0x0000000c8004723c */ /* 0x040fe20000001804 */
[----:B------:R-:W-:Y:S01]  /*dec0*/  LDSM.16.MT88.4 R160, [R200+0x15800] ;  /* 0x01580000c8a0783b */ /* 0x000fe20000004200 */
[----:B------:R-:W2:Y:S03]  /*ded0*/  MUFU.EX2 R177, R177 ;  /* 0x000000b100b17308 */ /* 0x000ea60000000800 */
[C---:B------:R-:W-:Y:S02]  /*dee0*/  FMUL.FTZ R47, R2.reuse, R47 ;  /* 0x0000002f022f7220 */ /* 0x040fe40000410000 */
[C---:B------:R-:W-:Y:S01]  /*def0*/  FMUL.FTZ R12, R3.reuse, R120 ;  /* 0x00000078030c7220 */ /* 0x040fe20000410000 */
[C---:B------:R-:W-:Y:S04]  /*df00*/  HMMA.16816.F32 R8, R128.reuse, R14, R8 ;  /* 0x0000000e8008723c */ /* 0x040fe80000001808 */
[C---:B------:R-:W-:Y:S01]  /*df10*/  FMUL.FTZ R13, R3.reuse, R121 ;  /* 0x00000079030d7220 */ /* 0x040fe20000410000 */
[----:B------:R-:W-:Y:S01]  /*df20*/  MUFU.EX2 R178, R178 ;  /* 0x000000b200b27308 */ /* 0x000fe20000000800 */
[----:B-1----:R-:W-:Y:S01]  /*df30*/  LDSM.16.MT88.4 R144, [R200+0x13800] ;  /* 0x01380000c890783b */ /* 0x002fe20000004200 */
[C---:B------:R-:W-:Y:S02]  /*df40*/  FMUL.FTZ R14, R2.reuse, R122 ;  /* 0x0000007a020e7220 */ /* 0x040fe40000410000 */
[C---:B------:R-:W-:Y:S03]  /*df50*/  FMUL.FTZ R15, R2.reuse, R123 ;  /* 0x0000007b020f7220 */ /* 0x040fe60000410000 */
[C---:B------:R-:W-:Y:S02]  /*df60*/  FMUL.FTZ R44, R3.reuse, R44 ;  /* 0x0000002c032c7220 */ /* 0x040fe40000410000 */
[----:B------:R-:W1:Y:S01]  /*df70*/  LDSM.16.MT88.4 R120, [R200+0x12000] ;  /* 0x01200000c878783b */ /* 0x000e620000004200 */
[C---:B------:R-:W-:Y:S01]  /*df80*/  FMUL.FTZ R45, R3.reuse, R45 ;  /* 0x0000002d032d7220 */ /* 0x040fe20000410000 */
[C---:B------:R-:W-:Y:S01]  /*df90*/  HMMA.16816.F32 R12, R128.reuse, R20, R12 ;  /* 0x00000014800c723c */ /* 0x040fe2000000180c */
[----:B------:R-:W-:Y:S02]  /*dfa0*/  MUFU.EX2 R179, R179 ;  /* 0x000000b300b37308 */ /* 0x000fe40000000800 */
[C---:B------:R-:W-:Y:S02]  /*dfb0*/  FMUL.FTZ R50, R2.reuse, R50 ;  /* 0x0000003202327220 */ /* 0x040fe40000410000 */
[C---:B------:R-:W-:Y:S02]  /*dfc0*/  FMUL.FTZ R51, R2.reuse, R51 ;  /* 0x0000003302337220 */ /* 0x040fe40000410000 */
[C---:B------:R-:W-:Y:S01]  /*dfd0*/  FMUL.FTZ R20, R3.reuse, R112 ;  /* 0x0000007003147220 */ /* 0x040fe20000410000 */
[C---:B------:R-:W-:Y:S03]  /*dfe0*/  HMMA.16816.F32 R16, R128.reuse, R22, R16 ;  /* 0x000000168010723c */ /* 0x040fe60000001810 */
[----:B------:R-:W-:Y:S01]  /*dff0*/  MUFU.EX2 R180, R180 ;  /* 0x000000b400b47308 */ /* 0x000fe20000000800 */
[C---:B------:R-:W-:Y:S02]  /*e000*/  FMUL.FTZ R21, R3.reuse, R113 ;  /* 0x0000007103157220 */ /* 0x040fe40000410000 */
[C---:B------:R-:W-:Y:S02]  /*e010*/  FMUL.FTZ R48, R3.reuse, R48 ;  /* 0x0000003003307220 */ /* 0x040fe40000410000 */
[C---:B------:R-:W-:Y:S04]  /*e020*/  FMUL.FTZ R22, R2.reuse, R114 ;  /* 0x0000007202167220 */ /* 0x040fe80000410000 */
[C---:B------:R-:W-:Y:S01]  /*e030*/  FMUL.FTZ R23, R2.reuse, R115 ;  /* 0x0000007302177220 */ /* 0x040fe20000410000 */
[----:B------:R-:W3:Y:S01]  /*e040*/  MUFU.EX2 R181, R181 ;  /* 0x000000b500b57308 */ /* 0x000ee20000000800 */
[----:B------:R-:W4:Y:S01]  /*e050*/  LDSM.16.MT88.4 R112, [R204+0x14000] ;  /* 0x01400000cc70783b */ /* 0x000f220000004200 */
[C---:B------:R-:W-:Y:S02]  /*e060*/  FMUL.FTZ R49, R3.reuse, R49 ;  /* 0x0000003103317220 */ /* 0x040fe40000410000 */
[C---:B------:R-:W-:Y:S02]  /*e070*/  FMUL.FTZ R54, R2.reuse, R54 ;  /* 0x0000003602367220 */ /* 0x040fe40000410000 */
[C---:B------:R-:W-:Y:S03]  /*e080*/  HMMA.16816.F32 R20, R128.reuse, R28, R20 ;  /* 0x0000001c8014723c */ /* 0x040fe60000001814 */
[C---:B------:R-:W-:Y:S01]  /*e090*/  FMUL.FTZ R55, R2.reuse, R55 ;  /* 0x0000003702377220 */ /* 0x040fe20000410000 */
[----:B------:R-:W-:Y:S01]  /*e0a0*/  MUFU.EX2 R182, R182 ;  /* 0x000000b600b67308 */ /* 0x000fe20000000800 */
[C---:B------:R-:W-:Y:S02]  /*e0b0*/  FMUL.FTZ R52, R3.reuse, R52 ;  /* 0x0000003403347220 */ /* 0x040fe40000410000 */
[C---:B------:R-:W-:Y:S01]  /*e0c0*/  FMUL.FTZ R28, R3.reuse, R104 ;  /* 0x00000068031c7220 */ /* 0x040fe20000410000 */
[C---:B------:R-:W-:Y:S04]  /*e0d0*/  HMMA.16816.F32 R24, R128.reuse, R30, R24 ;  /* 0x0000001e8018723c */ /* 0x040fe80000001818 */
[C---:B------:R-:W-:Y:S02]  /*e0e0*/  FMUL.FTZ R29, R3.reuse, R105 ;  /* 0x00000069031d7220 */ /* 0x040fe40000410000 */
[C---:B------:R-:W-:Y:S01]  /*e0f0*/  FMUL.FTZ R53, R3.reuse, R53 ;  /* 0x0000003503357220 */ /* 0x040fe20000410000 */
[----:B------:R-:W5:Y:S01]  /*e100*/  MUFU.EX2 R183, R183 ;  /* 0x000000b700b77308 */ /* 0x000f620000000800 */
[C---:B------:R-:W-:Y:S04]  /*e110*/  FMUL.FTZ R30, R2.reuse, R106 ;  /* 0x0000006a021e7220 */ /* 0x040fe80000410000 */
[C---:B------:R-:W-:Y:S02]  /*e120*/  FMUL.FTZ R31, R2.reuse, R107 ;  /* 0x0000006b021f7220 */ /* 0x040fe40000410000 */
[----:B------:R-:W2:Y:S01]  /*e130*/  LDSM.16.MT88.4 R104, [R202+0x14000] ;  /* 0x01400000ca68783b */ /* 0x000ea20000004200 */
[C---:B------:R-:W-:Y:S02]  /*e140*/  FMUL.FTZ R58, R2.reuse, R58 ;  /* 0x0000003a023a7220 */ /* 0x040fe40000410000 */
[C---:B------:R-:W-:Y:S01]  /*e150*/  FMUL.FTZ R59, R2.reuse, R59 ;  /* 0x0000003b023b7220 */ /* 0x040fe20000410000 */
[----:B------:R-:W-:Y:S01]  /*e160*/  MUFU.EX2 R184, R184 ;  /* 0x000000b800b87308 */ /* 0x000fe20000000800 */
[C---:B-1----:R-:W-:Y:S03]  /*e170*/  HMMA.16816.F32 R28, R128.reuse, R120, R28 ;  /* 0x00000078801c723c */ /* 0x042fe6000000181c */
[C---:B------:R-:W-:Y:S02]  /*e180*/  FMUL.FTZ R56, R3.reuse, R56 ;  /* 0x0000003803387220 */ /* 0x040fe40000410000 */
[C---:B------:R-:W-:Y:S02]  /*e190*/  FMUL.FTZ R57, R3.reuse, R57 ;  /* 0x0000003903397220 */ /* 0x040fe40000410000 */
[C---:B------:R-:W-:Y:S01]  /*e1a0*/  FMUL.FTZ R62, R2.reuse, R62 ;  /* 0x0000003e023e7220 */ /* 0x040fe20000410000 */
[C---:B------:R-:W-:Y:S01]  /*e1b0*/  HMMA.16816.F32 R32, R128.reuse, R122, R32 ;  /* 0x0000007a8020723c */ /* 0x040fe20000001820 */
[----:B------:R-:W-:Y:S01]  /*e1c0*/  LDSM.16.MT88.4 R120, [R200+0x12800] ;  /* 0x01280000c878783b */ /* 0x000fe20000004200 */
[----:B------:R-:W1:Y:S02]  /*e1d0*/  MUFU.EX2 R185, R185 ;  /* 0x000000b900b97308 */ /* 0x000e640000000800 */
[C---:B------:R-:W-:Y:S02]  /*e1e0*/  FMUL.FTZ R63, R2.reuse, R63 ;  /* 0x0000003f023f7220 */ /* 0x040fe40000410000 */
[C---:B------:R-:W-:Y:S02]  /*e1f0*/  FMUL.FTZ R60, R3.reuse, R60 ;  /* 0x0000003c033c7220 */ /* 0x040fe40000410000 */
[C---:B----4-:R-:W-:Y:S04]  /*e200*/  HMMA.16816.F32 R36, R128.reuse, R112, R36 ;  /* 0x000000708024723c */ /* 0x050fe80000001824 */
[C---:B------:R-:W-:Y:S01]  /*e210*/  FMUL.FTZ R61, R3.reuse, R61 ;  /* 0x0000003d033d7220 */ /* 0x040fe20000410000 */
[----:B------:R-:W-:Y:S01]  /*e220*/  MUFU.EX2 R186, R186 ;  /* 0x000000ba00ba7308 */ /* 0x000fe20000000800 */
[C---:B------:R-:W-:Y:S02]  /*e230*/  FMUL.FTZ R66, R2.reuse, R66 ;  /* 0x0000004202427220 */ /* 0x040fe40000410000 */
[C---:B------:R-:W-:Y:S01]  /*e240*/  HMMA.16816.F32 R40, R128.reuse, R114, R40 ;  /* 0x000000728028723c */ /* 0x040fe20000001828 */
[----:B------:R-:W-:Y:S03]  /*e250*/  LDSM.16.MT88.4 R112, [R204+0x12800] ;  /* 0x01280000cc70783b */ /* 0x000fe60000004200 */
[C---:B------:R-:W-:Y:S02]  /*e260*/  FMUL.FTZ R67, R2.reuse, R67 ;  /* 0x0000004302437220 */ /* 0x040fe40000410000 */
[C---:B------:R-:W-:Y:S01]  /*e270*/  FMUL.FTZ R64, R3.reuse, R64 ;  /* 0x0000004003407220 */ /* 0x040fe20000410000 */
[----:B------:R-:W4:Y:S01]  /*e280*/  MUFU.EX2 R187, R187 ;  /* 0x000000bb00bb7308 */ /* 0x000f220000000800 */
[C---:B------:R-:W-:Y:S01]  /*e290*/  FMUL.FTZ R65, R3.reuse, R65 ;  /* 0x0000004103417220 */ /* 0x040fe20000410000 */
[C---:B--2---:R-:W-:Y:S03]  /*e2a0*/  HMMA.16816.F32 R44, R128.reuse, R104, R44 ;  /* 0x00000068802c723c */ /* 0x044fe6000000182c */
[C---:B------:R-:W-:Y:S02]  /*e2b0*/  FMUL.FTZ R70, R2.reuse, R70 ;  /* 0x0000004602467220 */ /* 0x040fe40000410000 */
[C---:B------:R-:W-:Y:S03]  /*e2c0*/  FMUL.FTZ R71, R2.reuse, R71 ;  /* 0x0000004702477220 */ /* 0x040fe60000410000 */
[----:B------:R-:W-:Y:S01]  /*e2d0*/  MUFU.EX2 R230, R230 ;  /* 0x000000e600e67308 */ /* 0x000fe20000000800 */
[C---:B------:R-:W-:Y:S01]  /*e2e0*/  FMUL.FTZ R68, R3.reuse, R68 ;  /* 0x0000004403447220 */ /* 0x040fe20000410000 */
[C---:B------:R-:W-:Y:S01]  /*e2f0*/  HMMA.16816.F32 R48, R128.reuse, R106, R48 ;  /* 0x0000006a8030723c */ /* 0x040fe20000001830 */
[----:B------:R-:W2:Y:S02]  /*e300*/  LDSM.16.MT88.4 R104, [R204+0x16000] ;  /* 0x01600000cc68783b */ /* 0x000ea40000004200 */
[C---:B------:R-:W-:Y:S02]  /*e310*/  FMUL.FTZ R69, R3.reuse, R69 ;  /* 0x0000004503457220 */ /* 0x040fe40000410000 */
[C---:B------:R-:W-:Y:S03]  /*e320*/  FMUL.FTZ R74, R2.reuse, R74 ;  /* 0x0000004a024a7220 */ /* 0x040fe60000410000 */
[C---:B------:R-:W-:Y:S01]  /*e330*/  HMMA.16816.F32 R52, R128.reuse, R100, R52 ;  /* 0x000000648034723c */ /* 0x040fe20000001834 */
[----:B------:R-:W1:Y:S03]  /*e340*/  MUFU.EX2 R231, R231 ;  /* 0x000000e700e77308 */ /* 0x000e660000000800 */
[C---:B------:R-:W-:Y:S02]  /*e350*/  FMUL.FTZ R75, R2.reuse, R75 ;  /* 0x0000004b024b7220 */ /* 0x040fe40000410000 */
[C---:B------:R-:W-:Y:S02]  /*e360*/  FMUL.FTZ R72, R3.reuse, R72 ;  /* 0x0000004803487220 */ /* 0x040fe40000410000 */
[C---:B------:R-:W-:Y:S01]  /*e370*/  HMMA.16816.F32 R56, R128.reuse, R102, R56 ;  /* 0x000000668038723c */ /* 0x040fe20000001838 */
[----:B------:R-:W1:Y:S02]  /*e380*/  LDSM.16.MT88.4 R100, [R202+0x16000] ;  /* 0x01600000ca64783b */ /* 0x000e640000004200 */
[----:B------:R-:W-:Y:S01]  /*e390*/  MUFU.EX2 R232, R232 ;  /* 0x000000e800e87308 */ /* 0x000fe20000000800 */
[C---:B------:R-:W-:Y:S02]  /*e3a0*/  FMUL.FTZ R73, R3.reuse, R73 ;  /* 0x0000004903497220 */ /* 0x040fe40000410000 */
[C---:B------:R-:W-:Y:S02]  /*e3b0*/  FMUL.FTZ R78, R2.reuse, R78 ;  /* 0x0000004e024e7220 */ /* 0x040fe40000410000 */
[C---:B------:R-:W-:Y:S04]  /*e3c0*/  HMMA.16816.F32 R60, R128.reuse, R108, R60 ;  /* 0x0000006c803c723c */ /* 0x040fe8000000183c */
[C---:B------:R-:W-:Y:S01]  /*e3d0*/  FMUL.FTZ R79, R2.reuse, R79 ;  /* 0x0000004f024f7220 */ /* 0x040fe20000410000 */
[----:B------:R-:W1:Y:S01]  /*e3e0*/  MUFU.EX2 R233, R233 ;  /* 0x000000e900e97308 */ /* 0x000e620000000800 */
[C---:B------:R-:W-:Y:S02]  /*e3f0*/  FMUL.FTZ R76, R3.reuse, R76 ;  /* 0x0000004c034c7220 */ /* 0x040fe40000410000 */
[C---:B------:R-:W-:Y:S01]  /*e400*/  HMMA.16816.F32 R64, R128.reuse, R110, R64 ;  /* 0x0000006e8040723c */ /* 0x040fe20000001840 */
[----:B------:R-:W4:Y:S03]  /*e410*/  LDSM.16.MT88.4 R108, [R201+0x16000] ;  /* 0x01600000c96c783b */ /* 0x000f260000004200 */
[C---:B------:R-:W-:Y:S02]  /*e420*/  FMUL.FTZ R77, R3.reuse, R77 ;  /* 0x0000004d034d7220 */ /* 0x040fe40000410000 */
[C---:B------:R-:W-:Y:S01]  /*e430*/  FMUL.FTZ R82, R2.reuse, R82 ;  /* 0x0000005202527220 */ /* 0x040fe20000410000 */
[----:B------:R-:W-:Y:S01]  /*e440*/  MUFU.EX2 R234, R234 ;  /* 0x000000ea00ea7308 */ /* 0x000fe20000000800 */
[C---:B------:R-:W-:Y:S01]  /*e450*/  FMUL.FTZ R83, R2.reuse, R83 ;  /* 0x0000005302537220 */ /* 0x040fe20000410000 */
[C---:B--2---:R-:W-:Y:S03]  /*e460*/  HMMA.16816.F32 R68, R128.reuse, R104, R68 ;  /* 0x000000688044723c */ /* 0x044fe60000001844 */
[C---:B------:R-:W-:Y:S02]  /*e470*/  FMUL.FTZ R80, R3.reuse, R80 ;  /* 0x0000005003507220 */ /* 0x040fe40000410000 */
[C---:B------:R-:W-:Y:S02]  /*e480*/  FMUL.FTZ R81, R3.reuse, R81 ;  /* 0x0000005103517220 */ /* 0x040fe40000410000 */
[C---:B------:R-:W-:Y:S01]  /*e490*/  FMUL.FTZ R86, R2.reuse, R86 ;  /* 0x0000005602567220 */ /* 0x040fe20000410000 */
[C---:B------:R-:W-:Y:S01]  /*e4a0*/  HMMA.16816.F32 R72, R128.reuse, R106, R72 ;  /* 0x0000006a8048723c */ /* 0x040fe20000001848 */
[----:B------:R-:W2:Y:S01]  /*e4b0*/  LDSM.16.MT88.4 R104, [R200+0x16000] ;  /* 0x01600000c868783b */ /* 0x000ea20000004200 */
[----:B------:R-:W2:Y:S02]  /*e4c0*/  MUFU.EX2 R235, R235 ;  /* 0x000000eb00eb7308 */ /* 0x000ea40000000800 */
[C---:B------:R-:W-:Y:S02]  /*e4d0*/  FMUL.FTZ R87, R2.reuse, R87 ;  /* 0x0000005702577220 */ /* 0x040fe40000410000 */
[C---:B------:R-:W-:Y:S02]  /*e4e0*/  FMUL.FTZ R84, R3.reuse, R84 ;  /* 0x0000005403547220 */ /* 0x040fe40000410000 */
[C---:B-1----:R-:W-:Y:S04]  /*e4f0*/  HMMA.16816.F32 R76, R128.reuse, R100, R76 ;  /* 0x00000064804c723c */ /* 0x042fe8000000184c */
[----:B------:R-:W-:Y:S01]  /*e500*/  FMUL.FTZ R85, R3, R85 ;  /* 0x0000005503557220 */ /* 0x000fe20000410000 */
[----:B------:R-:W-:Y:S01]  /*e510*/  MUFU.EX2 R236, R236 ;  /* 0x000000ec00ec7308 */ /* 0x000fe20000000800 */
[C---:B------:R-:W-:Y:S01]  /*e520*/  FMUL.FTZ R90, R2.reuse, R90 ;  /* 0x0000005a025a7220 */ /* 0x040fe20000410000 */
[----:B------:R-:W-:Y:S01]  /*e530*/  F2FP.PACK_AB R101, R177, R176 ;  /* 0x000000b0b165723e */ /* 0x000fe200000000ff */
[C---:B------:R-:W-:Y:S04]  /*e540*/  HMMA.16816.F32 R80, R128.reuse, R102, R80 ;  /* 0x000000668050723c */ /* 0x040fe80000001850 */
[C---:B------:R-:W-:Y:S01]  /*e550*/  FMUL.FTZ R91, R2.reuse, R91 ;  /* 0x0000005b025b7220 */ /* 0x040fe20000410000 */
[----:B---3--:R-:W-:Y:S01]  /*e560*/  F2FP.PACK_AB R100, R181, R180 ;  /* 0x000000b4b564723e */ /* 0x008fe200000000ff */
[----:B------:R-:W-:Y:S01]  /*e570*/  FMUL.FTZ R88, R3, R88 ;  /* 0x0000005803587220 */ /* 0x000fe20000410000 */
[----:B------:R-:W-:Y:S01]  /*e580*/  F2FP.PACK_AB R103, R179, R178 ;  /* 0x000000b2b367723e */ /* 0x000fe200000000ff */
[C---:B----4-:R-:W-:Y:S01]  /*e590*/  HMMA.16816.F32 R84, R128.reuse, R108, R84 ;  /* 0x0000006c8054723c */ /* 0x050fe20000001854 */
[----:B------:R-:W1:Y:S03]  /*e5a0*/  MUFU.EX2 R237, R237 ;  /* 0x000000ed00ed7308 */ /* 0x000e660000000800 */
[----:B------:R-:W-:Y:S01]  /*e5b0*/  FMUL.FTZ R89, R3, R89 ;  /* 0x0000005903597220 */ /* 0x000fe20000410000 */
[----:B-----5:R-:W-:Y:S01]  /*e5c0*/  F2FP.PACK_AB R102, R183, R182 ;  /* 0x000000b6b766723e */ /* 0x020fe200000000ff */
[C---:B------:R-:W-:Y:S02]  /*e5d0*/  FMUL.FTZ R94, R2.reuse, R94 ;  /* 0x0000005e025e7220 */ /* 0x040fe40000410000 */
[C---:B------:R-:W-:Y:S03]  /*e5e0*/  FMUL.FTZ R95, R2.reuse, R95 ;  /* 0x0000005f025f7220 */ /* 0x040fe60000410000 */
[C---:B------:R-:W-:Y:S01]  /*e5f0*/  HMMA.16816.F32 R88, R128.reuse, R110, R88 ;  /* 0x0000006e8058723c */ /* 0x040fe20000001858 */
[----:B------:R-:W3:Y:S01]  /*e600*/  LDSM.16.MT88.4 R108, [R201+0x12800] ;  /* 0x01280000c96c783b */ /* 0x000ee20000004200 */
[----:B------:R-:W-:Y:S01]  /*e610*/  MUFU.EX2 R238, R238 ;  /* 0x000000ee00ee7308 */ /* 0x000fe20000000800 */
[C---:B------:R-:W-:Y:S02]  /*e620*/  FMUL.FTZ R92, R3.reuse, R92 ;  /* 0x0000005c035c7220 */ /* 0x040fe40000410000 */
[C---:B------:R-:W-:Y:S02]  /*e630*/  FMUL.FTZ R93, R3.reuse, R93 ;  /* 0x0000005d035d7220 */ /* 0x040fe40000410000 */
[C---:B------:R-:W-:Y:S02]  /*e640*/  FMUL.FTZ R98, R2.reuse, R98 ;  /* 0x0000006202627220 */ /* 0x040fe40000410000 */
[----:B------:R-:W-:Y:S03]  /*e650*/  FMUL.FTZ R99, R2, R99 ;  /* 0x0000006302637220 */ /* 0x000fe60000410000 */
[C---:B--2---:R-:W-:Y:S03]  /*e660*/  HMMA.16816.F32 R92, R128.reuse, R104, R92 ;  /* 0x00000068805c723c */ /* 0x044fe6000000185c */
[C---:B------:R-:W-:Y:S02]  /*e670*/  FMUL.FTZ R96, R3.reuse, R96 ;  /* 0x0000006003607220 */ /* 0x040fe40000410000 */
[----:B------:R-:W-:Y:S02]  /*e680*/  FMUL.FTZ R97, R3, R97 ;  /* 0x0000006103617220 */ /* 0x000fe40000410000 */
[--C-:B------:R-:W-:Y:S02]  /*e690*/  FFMA.FTZ R135, R135, c[0x0][0x23c], -R152.reuse ;  /* 0x00008f0087877a23 */ /* 0x100fe40000010898 */
[----:B------:R-:W-:Y:S03]  /*e6a0*/  FFMA.FTZ R152, R134, c[0x0][0x23c], -R152 ;  /* 0x00008f0086987a23 */ /* 0x000fe60000010898 */
[----:B------:R-:W-:Y:S01]  /*e6b0*/  HMMA.16816.F32 R96, R128, R106, R96 ;  /* 0x0000006a8060723c */ /* 0x000fe20000001860 */
[----:B------:R-:W2:Y:S01]  /*e6c0*/  LDSM.16.MT88.4 R104, [R200+0x14800] ;  /* 0x01480000c868783b */ /* 0x000ea20000004200 */
[----:B------:R4:W-:Y:S01]  /*e6d0*/  MUFU.EX2 R134, R152 ;  /* 0x0000009800867308 */ /* 0x0009e20000000800 */
[----:B------:R-:W-:Y:S02]  /*e6e0*/  FFMA.FTZ R175, R2, R227, R175 ;  /* 0x000000e302af7223 */ /* 0x000fe400000100af */
[----:B------:R-:W-:Y:S01]  /*e6f0*/  FFMA.FTZ R174, R3, R226, R174 ;  /* 0x000000e203ae7223 */ /* 0x000fe200000100ae */
[----:B------:R-:W-:Y:S01]  /*e700*/  MOV R3, R132 ;  /* 0x0000008400037202 */ /* 0x000fe20000000f00 */
[----:B------:R-:W-:Y:S01]  /*e710*/  FADD.FTZ R170, R170, R175 ;  /* 0x000000afaaaa7221 */ /* 0x000fe20000010000 */
[C---:B------:R-:W-:Y:S01]  /*e720*/  HMMA.16816.F32 R4, R100.reuse, R112, R4 ;  /* 0x000000706404723c */ /* 0x040fe20000001804 */
[----:B------:R-:W-:Y:S03]  /*e730*/  LDSM.16.MT88.4 R128, [R202+0x15000] ;  /* 0x01500000ca80783b */ /* 0x000fe60000004200 */
[----:B------:R-:W5:Y:S01]  /*e740*/  MUFU.EX2 R135, R135 ;  /* 0x0000008700877308 */ /* 0x000f620000000800 */
[----:B------:R-:W-:Y:S02]  /*e750*/  FADD.FTZ R173, R173, R174 ;  /* 0x000000aeadad7221 */ /* 0x000fe40000010000 */
[----:B------:R-:W-:Y:S01]  /*e760*/  FADD.FTZ R169, R169, R170 ;  /* 0x000000aaa9a97221 */ /* 0x000fe20000010000 */
[C---:B------:R-:W-:Y:S01]  /*e770*/  HMMA.16816.F32 R8, R100.reuse, R114, R8 ;  /* 0x000000726408723c */ /* 0x040fe20000001808 */
[----:B------:R-:W-:Y:S03]  /*e780*/  LDSM.16.MT88.4 R112, [R202+0x16800] ;  /* 0x01680000ca70783b */ /* 0x000fe60000004200 */
[----:B------:R-:W-:Y:S02]  /*e790*/  FADD.FTZ R172, R172, R173 ;  /* 0x000000adacac7221 */ /* 0x000fe40000010000 */
[----:B------:R-:W-:Y:S02]  /*e7a0*/  FADD.FTZ R169, R168, R169 ;  /* 0x000000a9a8a97221 */ /* 0x000fe40000010000 */
[C---:B------:R-:W-:Y:S01]  /*e7b0*/  HMMA.16816.F32 R12, R100.reuse, R116, R12 ;  /* 0x00000074640c723c */ /* 0x040fe2000000180c */
[----:B----4-:R-:W-:Y:S03]  /*e7c0*/  LDSM.16.MT88.4 R152, [R202+0x15800] ;  /* 0x01580000ca98783b */ /* 0x010fe60000004200 */
[----:B------:R-:W-:Y:S02]  /*e7d0*/  FADD.FTZ R171, R171, R172 ;  /* 0x000000acabab7221 */ /* 0x000fe40000010000 */
[----:B------:R-:W-:Y:S02]  /*e7e0*/  FADD.FTZ R176, R176, R169 ;  /* 0x000000a9b0b07221 */ /* 0x000fe40000010000 */
[C---:B------:R-:W-:Y:S01]  /*e7f0*/  HMMA.16816.F32 R16, R100.reuse, R118, R16 ;  /* 0x000000766410723c */ /* 0x040fe20000001810 */
[----:B------:R-:W-:Y:S03]  /*e800*/  LDSM.16.MT88.4 R116, [R201+0x16800] ;  /* 0x01680000c974783b */ /* 0x000fe60000004200 */
[----:B------:R-:W-:Y:S02]  /*e810*/  FADD.FTZ R180, R180, R171 ;  /* 0x000000abb4b47221 */ /* 0x000fe40000010000 */
[----:B------:R-:W-:Y:S02]  /*e820*/  FADD.FTZ R177, R177, R176 ;  /* 0x000000b0b1b17221 */ /* 0x000fe40000010000 */
[C---:B---3--:R-:W-:Y:S04]  /*e830*/  HMMA.16816.F32 R20, R100.reuse, R108, R20 ;  /* 0x0000006c6414723c */ /* 0x048fe80000001814 */
[----:B------:R-:W-:Y:S02]  /*e840*/  FADD.FTZ R181, R181, R180 ;  /* 0x000000b4b5b57221 */ /* 0x000fe40000010000 */
[----:B------:R-:W-:Y:S02]  /*e850*/  FADD.FTZ R178, R178, R177 ;  /* 0x000000b1b2b27221 */ /* 0x000fe40000010000 */
[C---:B------:R-:W-:Y:S01]  /*e860*/  HMMA.16816.F32 R24, R100.reuse, R110, R24 ;  /* 0x0000006e6418723c */ /* 0x040fe20000001818 */
[----:B------:R-:W3:Y:S03]  /*e870*/  LDSM.16.MT88.4 R108, [R204+0x16800] ;  /* 0x01680000cc6c783b */ /* 0x000ee60000004200 */
[----:B------:R-:W-:Y:S02]  /*e880*/  FADD.FTZ R182, R182, R181 ;  /* 0x000000b5b6b67221 */ /* 0x000fe40000010000 */
[----:B------:R-:W-:Y:S02]  /*e890*/  FADD.FTZ R179, R179, R178 ;  /* 0x000000b2b3b37221 */ /* 0x000fe40000010000 */
[C---:B------:R-:W-:Y:S04]  /*e8a0*/  HMMA.16816.F32 R28, R100.reuse, R120, R28 ;  /* 0x00000078641c723c */ /* 0x040fe8000000181c */
[----:B------:R-:W-:Y:S04]  /*e8b0*/  FADD.FTZ R183, R183, R182 ;  /* 0x000000b6b7b77221 */ /* 0x000fe80000010000 */
        /* <DEDUP_REMOVED lines=35> */
[C---:B---3--:R-:W-:Y:S03]  /*eaf0*/  HMMA.16816.F32 R4, R100.reuse, R108, R4 ;  /* 0x0000006c6404723c */ /* 0x048fe60000001804 */
[----:B------:R-:W-:Y:S02]  /*eb00*/  FADD.FTZ R232, R232, R231 ;  /* 0x000000e7e8e87221 */ /* 0x000fe40000010000 */
[----:B------:R-:W-:Y:S02]  /*eb10*/  FADD.FTZ R187, R187, R186 ;  /* 0x000000babbbb7221 */ /* 0x000fe40000010000 */
[----:B------:R-:W-:Y:S01]  /*eb20*/  FADD.FTZ R233, R233, R232 ;  /* 0x000000e8e9e97221 */ /* 0x000fe20000010000 */
[C---:B------:R-:W-:Y:S01]  /*eb30*/  HMMA.16816.F32 R8, R100.reuse, R110, R8 ;  /* 0x0000006e6408723c */ /* 0x040fe20000001808 */
[----:B------:R-:W3:Y:S07]  /*eb40*/  LDSM.16.MT88.4 R108, [R204+0x17000] ;  /* 0x01700000cc6c783b */ /* 0x000eee0000004200 */
[C---:B------:R-:W-:Y:S08]  /*eb50*/  HMMA.16816.F32 R12, R100.reuse, R120, R12 ;  /* 0x00000078640c723c */ /* 0x040ff0000000180c */
[C---:B------:R-:W-:Y:S08]  /*eb60*/  HMMA.16816.F32 R16, R100.reuse, R122, R16 ;  /* 0x0000007a6410723c */ /* 0x040ff00000001810 */
[C---:B----4-:R-:W-:Y:S08]  /*eb70*/  HMMA.16816.F32 R20, R100.reuse, R112, R20 ;  /* 0x000000706414723c */ /* 0x050ff00000001814 */
[C---:B------:R-:W-:Y:S01]  /*eb80*/  HMMA.16816.F32 R24, R100.reuse, R114, R24 ;  /* 0x000000726418723c */ /* 0x040fe20000001818 */
[----:B------:R-:W4:Y:S07]  /*eb90*/  LDSM.16.MT88.4 R112, [R202+0x17000] ;  /* 0x01700000ca70783b */ /* 0x000f2e0000004200 */
[C---:B------:R-:W-:Y:S08]  /*eba0*/  HMMA.16816.F32 R28, R100.reuse, R124, R28 ;  /* 0x0000007c641c723c */ /* 0x040ff0000000181c */
[C---:B------:R-:W-:Y:S01]  /*ebb0*/  HMMA.16816.F32 R32, R100.reuse, R126, R32 ;  /* 0x0000007e6420723c */ /* 0x040fe20000001820 */
[----:B------:R-:W-:Y:S07]  /*ebc0*/  LDSM.16.MT88.4 R124, [R204+0x13800] ;  /* 0x01380000cc7c783b */ /* 0x000fee0000004200 */
[C---:B-1----:R-:W-:Y:S08]  /*ebd0*/  HMMA.16816.F32 R36, R100.reuse, R116, R36 ;  /* 0x000000746424723c */ /* 0x042ff00000001824 */
[C---:B------:R-:W-:Y:S01]  /*ebe0*/  HMMA.16816.F32 R40, R100.reuse, R118, R40 ;  /* 0x000000766428723c */ /* 0x040fe20000001828 */
[----:B------:R-:W1:Y:S07]  /*ebf0*/  LDSM.16.MT88.4 R116, [R201+0x17000] ;  /* 0x01700000c974783b */ /* 0x000e6e0000004200 */
[C---:B------:R-:W-:Y:S08]  /*ec00*/  HMMA.16816.F32 R44, R100.reuse, R128, R44 ;  /* 0x00000080642c723c */ /* 0x040ff0000000182c */
[C---:B------:R-:W-:Y:S08]  /*ec10*/  HMMA.16816.F32 R48, R100.reuse, R130, R48 ;  /* 0x000000826430723c */ /* 0x040ff00000001830 */
[C---:B------:R-:W-:Y:S07]  /*ec20*/  HMMA.16816.F32 R52, R100.reuse, R136, R52 ;  /* 0x000000886434723c */ /* 0x040fee0000001834 */
[----:B------:R-:W-:Y:S01]  /*ec30*/  F2FP.PACK_AB R137, R235, R234 ;  /* 0x000000eaeb89723e */ /* 0x000fe200000000ff */
[C---:B------:R-:W-:Y:S04]  /*ec40*/  HMMA.16816.F32 R56, R100.reuse, R138, R56 ;  /* 0x0000008a6438723c */ /* 0x040fe80000001838 */
[----:B------:R-:W-:Y:S01]  /*ec50*/  F2FP.PACK_AB R136, R237, R236 ;  /* 0x000000eced88723e */ /* 0x000fe200000000ff */
[----:B------:R-:W-:Y:S02]  /*ec60*/  FADD.FTZ R234, R234, R187 ;  /* 0x000000bbeaea7221 */ /* 0x000fe40000010000 */
[----:B-----5:R-:W-:Y:S01]  /*ec70*/  F2FP.PACK_AB R139, R134, R135 ;  /* 0x00000087868b723e */ /* 0x020fe200000000ff */
[C---:B--2---:R-:W-:Y:S04]  /*ec80*/  HMMA.16816.F32 R60, R100.reuse, R104, R60 ;  /* 0x00000068643c723c */ /* 0x044fe8000000183c */
[----:B------:R-:W-:Y:S01]  /*ec90*/  F2FP.PACK_AB R138, R239, R238 ;  /* 0x000000eeef8a723e */ /* 0x000fe200000000ff */
[----:B------:R-:W-:Y:S02]  /*eca0*/  FADD.FTZ R236, R236, R233 ;  /* 0x000000e9ecec7221 */ /* 0x000fe40000010000 */
[----:B------:R-:W-:Y:S01]  /*ecb0*/  FADD.FTZ R234, R235, R234 ;  /* 0x000000eaebea7221 */ /* 0x000fe20000010000 */
[C---:B------:R-:W-:Y:S01]  /*ecc0*/  HMMA.16816.F32 R64, R100.reuse, R106, R64 ;  /* 0x0000006a6440723c */ /* 0x040fe20000001840 */
[----:B------:R-:W2:Y:S03]  /*ecd0*/  LDSM.16.MT88.4 R104, [R200+0x17000] ;  /* 0x01700000c868783b */ /* 0x000ea60000004200 */
[----:B------:R-:W-:Y:S02]  /*ece0*/  FADD.FTZ R237, R237, R236 ;  /* 0x000000eceded7221 */ /* 0x000fe40000010000 */
[----:B------:R-:W-:Y:S02]  /*ecf0*/  FADD.FTZ R135, R135, R234 ;  /* 0x000000ea87877221 */ /* 0x000fe40000010000 */
[C---:B---3--:R-:W-:Y:S04]  /*ed00*/  HMMA.16816.F32 R68, R100.reuse, R108, R68 ;  /* 0x0000006c6444723c */ /* 0x048fe80000001844 */
[----:B------:R-:W-:Y:S02]  /*ed10*/  FADD.FTZ R226, R238, R237 ;  /* 0x000000edeee27221 */ /* 0x000fe40000010000 */
[----:B------:R-:W-:Y:S02]  /*ed20*/  FADD.FTZ R227, R134, R135 ;  /* 0x0000008786e37221 */ /* 0x000fe40000010000 */
[C---:B------:R-:W-:Y:S01]  /*ed30*/  HMMA.16816.F32 R72, R100.reuse, R110, R72 ;  /* 0x0000006e6448723c */ /* 0x040fe20000001848 */
[----:B------:R-:W3:Y:S03]  /*ed40*/  LDSM.16.MT88.4 R108, [R202+0x13800] ;  /* 0x01380000ca6c783b */ /* 0x000ee60000004200 */
[----:B------:R-:W-:Y:S04]  /*ed50*/  FADD.FTZ R226, R239, R226 ;  /* 0x000000e2efe27221 */ /* 0x000fe80000010000 */
[C---:B----4-:R-:W-:Y:S08]  /*ed60*/  HMMA.16816.F32 R76, R100.reuse, R112, R76 ;  /* 0x00000070644c723c */ /* 0x050ff0000000184c */
[C---:B------:R-:W-:Y:S08]  /*ed70*/  HMMA.16816.F32 R80, R100.reuse, R114, R80 ;  /* 0x000000726450723c */ /* 0x040ff00000001850 */
[C---:B-1----:R-:W-:Y:S08]  /*ed80*/  HMMA.16816.F32 R84, R100.reuse, R116, R84 ;  /* 0x000000746454723c */ /* 0x042ff00000001854 */
[C---:B------:R-:W-:Y:S08]  /*ed90*/  HMMA.16816.F32 R88, R100.reuse, R118, R88 ;  /* 0x000000766458723c */ /* 0x040ff00000001858 */
[C---:B--2---:R-:W-:Y:S08]  /*eda0*/  HMMA.16816.F32 R92, R100.reuse, R104, R92 ;  /* 0x00000068645c723c */ /* 0x044ff0000000185c */
[----:B------:R-:W-:Y:S08]  /*edb0*/  HMMA.16816.F32 R96, R100, R106, R96 ;  /* 0x0000006a6460723c */ /* 0x000ff00000001860 */
[C---:B------:R-:W-:Y:S01]  /*edc0*/  HMMA.16816.F32 R128, R136.reuse, R124, R4 ;  /* 0x0000007c8880723c */ /* 0x040fe20000001804 */
[----:B------:R-:W1:Y:S07]  /*edd0*/  LDSM.16.MT88.4 R4, [R202+0x17800] ;  /* 0x01780000ca04783b */ /* 0x000e6e0000004200 */
[C---:B------:R-:W-:Y:S01]  /*ede0*/  HMMA.16816.F32 R124, R136.reuse, R126, R8 ;  /* 0x0000007e887c723c */ /* 0x040fe20000001808 */
[----:B------:R-:W2:Y:S07]  /*edf0*/  LDSM.16.MT88.4 R8, [R201+0x17800] ;  /* 0x01780000c908783b */ /* 0x000eae0000004200 */
[C---:B---3--:R-:W-:Y:S01]  /*ee00*/  HMMA.16816.F32 R120, R136.reuse, R108, R12 ;  /* 0x0000006c8878723c */ /* 0x048fe2000000180c */
[----:B------:R-:W3:Y:S07]  /*ee10*/  LDSM.16.MT88.4 R12, [R200+0x17800] ;  /* 0x01780000c80c783b */ /* 0x000eee0000004200 */
        /* <DEDUP_REMOVED lines=15> */
[C---:B-1----:R-:W-:Y:S08]  /*ef10*/  HMMA.16816.F32 R76, R136.reuse, R4, R76 ;  /* 0x00000004884c723c */ /* 0x042ff0000000184c */
[C---:B------:R-:W-:Y:S08]  /*ef20*/  HMMA.16816.F32 R80, R136.reuse, R6, R80 ;  /* 0x000000068850723c */ /* 0x040ff00000001850 */
[C---:B--2---:R-:W-:Y:S08]  /*ef30*/  HMMA.16816.F32 R84, R136.reuse, R8, R84 ;  /* 0x000000088854723c */ /* 0x044ff00000001854 */
[C---:B------:R-:W-:Y:S08]  /*ef40*/  HMMA.16816.F32 R88, R136.reuse, R10, R88 ;  /* 0x0000000a8858723c */ /* 0x040ff00000001858 */
[C---:B---3--:R-:W-:Y:S08]  /*ef50*/  HMMA.16816.F32 R92, R136.reuse, R12, R92 ;  /* 0x0000000c885c723c */ /* 0x048ff0000000185c */
[----:B------:R-:W-:Y:S07]  /*ef60*/  HMMA.16816.F32 R96, R136, R14, R96 ;  /* 0x0000000e8860723c */ /* 0x000fee0000001860 */
[----:B------:R-:W-:Y:S01]  /*ef70*/  MOV R136, R133 ;  /* 0x0000008500887202 */ /* 0x000fe20000000f00 */
[----:B------:R-:W-:-:S05]  /*ef80*/  @P5 BRA `(.L_x_254) ;  /* 0xffffd14000005947 */ /* 0x000fca000383ffff */
.L_x_253:
        /* <DEDUP_REMOVED lines=94> */
[----:B------:R-:W3:Y:S01]  /*f570*/  @P5 MUFU.LG2 R7, R7 ;  /* 0x0000000700075308 */ /* 0x000ee20000000c00 */
[----:B------:R-:W-:Y:S01]  /*f580*/  FMUL.FTZ R57, R11, R57 ;  /* 0x000000390b397220 */ /* 0x000fe20000410000 */
[----:B------:R-:W-:Y:S01]  /*f590*/  F2FP.PACK_AB R52, R53, R52 ;  /* 0x000000343534723e */ /* 0x000fe200000000ff */
[----:B------:R-:W-:-:S02]  /*f5a0*/  FMUL.FTZ R60, R11, R60 ;  /* 0x0000003c0b3c7220 */ /* 0x000fc40000410000 */
[----:B------:R-:W-:Y:S01]  /*f5b0*/  FMUL.FTZ R61, R11, R61 ;  /* 0x0000003d0b3d7220 */ /* 0x000fe20000410000 */
[----:B------:R-:W-:Y:S01]  /*f5c0*/  F2FP.PACK_AB R56, R57, R56 ;  /* 0x000000383938723e */ /* 0x000fe200000000ff */
[C---:B------:R-:W-:Y:S01]  /*f5d0*/  FMUL.FTZ R64, R11.reuse, R64 ;  /* 0x000000400b407220 */ /* 0x040fe20000410000 */
[----:B------:R-:W4:Y:S01]  /*f5e0*/  @P4 MUFU.LG2 R6, R6 ;  /* 0x0000000600064308 */ /* 0x000f220000000c00 */
[----:B------:R-:W-:Y:S01]  /*f5f0*/  FMUL.FTZ R65, R11, R65 ;  /* 0x000000410b417220 */ /* 0x000fe20000410000 */
[----:B------:R-:W-:Y:S01]  /*f600*/  F2FP.PACK_AB R60, R61, R60 ;  /* 0x0000003c3d3c723e */ /* 0x000fe200000000ff */
[C---:B------:R-:W-:Y:S01]  /*f610*/  FMUL.FTZ R68, R11.reuse, R68 ;  /* 0x000000440b447220 */ /* 0x040fe20000410000 */
[----:B------:R-:W5:Y:S01]  /*f620*/  S2R R61, SR_CTAID.X ;  /* 0x00000000003d7919 */ /* 0x000f620000002500 */
[----:B------:R-:W-:Y:S01]  /*f630*/  FMUL.FTZ R69, R11, R69 ;  /* 0x000000450b457220 */ /* 0x000fe20000410000 */
[----:B------:R-:W-:Y:S01]  /*f640*/  F2FP.PACK_AB R64, R65, R64 ;  /* 0x000000404140723e */ /* 0x000fe200000000ff */
[----:B------:R-:W-:-:S02]  /*f650*/  FMUL.FTZ R72, R11, R72 ;  /* 0x000000480b487220 */ /* 0x000fc40000410000 */
[----:B------:R-:W-:Y:S01]  /*f660*/  FMUL.FTZ R73, R11, R73 ;  /* 0x000000490b497220 */ /* 0x000fe20000410000 */
[----:B------:R-:W-:Y:S01]  /*f670*/  F2FP.PACK_AB R68, R69, R68 ;  /* 0x000000444544723e */ /* 0x000fe200000000ff */
[C---:B------:R-:W-:Y:S01]  /*f680*/  FMUL.FTZ R76, R11.reuse, R76 ;  /* 0x0000004c0b4c7220 */ /* 0x040fe20000410000 */
[----:B-1----:R-:W-:Y:S01]  /*f690*/  ISETP.NE.AND P1, PT, R14, RZ, PT ;  /* 0x000000ff0e00720c */ /* 0x002fe20003f25270 */
        /* <DEDUP_REMOVED lines=115> */
[----:B------:R-:W-:Y:S01]  /*fdd0*/  FMUL.FTZ R12, R12, R98 ;  /* 0x000000620c0c7220 */ /* 0x000fe20000410000 */
[----:B------:R-:W-:Y:S01]  /*fde0*/  F2FP.PACK_AB R94, R95, R94 ;  /* 0x0000005e5f5e723e */ /* 0x000fe200000000ff */
[----:B------:R-:W1:Y:S01]  /*fdf0*/  LDC.U8 R8, c[0x0][0x328] ;  /* 0x0000ca00ff087b82 */ /* 0x000e620000000000 */
[----:B------:R-:W-:Y:S01]  /*fe00*/  STS [R11+0x4400], R42 ;  /* 0x0044002a0b007388 */ /* 0x000fe20000000800 */
[----:B------:R-:W-:-:S02]  /*fe10*/  @P1 MOV R63, c[0x0][0x210] ;  /* 0x00008400003f1a02 */ /* 0x000fc40000000f00 */
[----:B------:R-:W-:Y:S01]  /*fe20*/  F2FP.PACK_AB R12, R99, R12 ;  /* 0x0000000c630c723e */ /* 0x000fe200000000ff */
[----:B------:R-:W-:Y:S02]  /*fe30*/  STS [R15+0x4000], R44 ;  /* 0x0040002c0f007388 */ /* 0x000fe40000000800 */
[----:B------:R-:W-:Y:S02]  /*fe40*/  @P1 IMAD R63, R63, c[0x0][0x214], RZ ;  /* 0x000085003f3f1a24 */ /* 0x000fe400078e02ff */
[----:B------:R-:W-:Y:S04]  /*fe50*/  STS [R15+0x4400], R46 ;  /* 0x0044002e0f007388 */ /* 0x000fe80000000800 */
[----:B------:R-:W-:Y:S04]  /*fe60*/  STS [R17+0x4000], R48 ;  /* 0x0040003011007388 */ /* 0x000fe80000000800 */
[----:B------:R-:W-:Y:S04]  /*fe70*/  STS [R17+0x4400], R50 ;  /* 0x0044003211007388 */ /* 0x000fe80000000800 */
[----:B------:R-:W-:Y:S01]  /*fe80*/  STS [R19+0x4000], R52 ;  /* 0x0040003413007388 */ /* 0x000fe20000000800 */
[----:B-1----:R-:W-:-:S03]  /*fe90*/  ISETP.NE.AND P2, PT, R8, RZ, PT ;  /* 0x000000ff0800720c */ /* 0x002fc60003f45270 */
[----:B------:R-:W-:Y:S01]  /*fea0*/  STS [R19+0x4400], R54 ;  /* 0x0044003613007388 */ /* 0x000fe20000000800 */
[----:B------:R-:W-:Y:S02]  /*feb0*/  @!P1 MOV R8, c[0x0][0x214] ;  /* 0x0000850000089a02 */ /* 0x000fe40000000f00 */
[----:B------:R-:W-:Y:S01]  /*fec0*/  ISETP.NE.OR P3, PT, R14, RZ, !P2 ;  /* 0x000000ff0e00720c */ /* 0x000fe20005765670 */
[----:B------:R-:W-:Y:S01]  /*fed0*/  STS [R23+0x4000], R56 ;  /* 0x0040003817007388 */ /* 0x000fe20000000800 */
[----:B------:R-:W-:-:S03]  /*fee0*/  @!P1 SEL R63, R8, c[0x0][0x234], !P2 ;  /* 0x00008d00083f9a07 */ /* 0x000fc60005000000 */
[----:B------:R-:W-:Y:S02]  /*fef0*/  STS [R23+0x4400], R58 ;  /* 0x0044003a17007388 */ /* 0x000fe40000000800 */
[----:B------:R-:W-:Y:S02]  /*ff00*/  @!P1 IMAD R65, R63, c[0x0][0x1c0], RZ ;  /* 0x000070003f419a24 */ /* 0x000fe400078e02ff */
[----:B------:R-:W-:Y:S02]  /*ff10*/  STS [R21+0x4000], R60 ;  /* 0x0040003c15007388 */ /* 0x000fe40000000800 */
[C---:B------:R-:W-:Y:S02]  /*ff20*/  IMAD R65, R2.reuse, R65, RZ ;  /* 0x0000004102417224 */ /* 0x040fe400078e02ff */
[----:B------:R1:W-:Y:S01]  /*ff30*/  STS [R21+0x4400], R62 ;  /* 0x0044003e15007388 */ /* 0x0003e20000000800 */
[----:B------:R-:W-:Y:S02]  /*ff40*/  @!P3 IMAD R67, R2, c[0x0][0x214], RZ ;  /* 0x000085000243ba24 */ /* 0x000fe400078e02ff */
[----:B------:R-:W-:Y:S01]  /*ff50*/  SEL R65, R65, RZ, P3 ;  /* 0x000000ff41417207 */ /* 0x000fe20001800000 */
[----:B------:R3:W-:Y:S02]  /*ff60*/  STS [R25+0x4000], R64 ;  /* 0x0040004019007388 */ /* 0x0007e40000000800 */
[----:B------:R-:W-:-:S02]  /*ff70*/  @!P3 SEL R67, R67, R212, !P0 ;  /* 0x000000d44343b207 */ /* 0x000fc40004000000 */
[----:B------:R-:W-:Y:S04]  /*ff80*/  STS [R25+0x4400], R66 ;  /* 0x0044004219007388 */ /* 0x000fe80000000800 */
[----:B------:R-:W-:Y:S04]  /*ff90*/  STS [R13+0x8000], R68 ;  /* 0x008000440d007388 */ /* 0x000fe80000000800 */
[----:B------:R2:W-:Y:S04]  /*ffa0*/  STS [R13+0x8400], R70 ;  /* 0x008400460d007388 */ /* 0x0005e80000000800 */
[----:B------:R-:W-:Y:S04]  /*ffb0*/  STS [R11+0x8000], R72 ;  /* 0x008000480b007388 */ /* 0x000fe80000000800 */
[----:B------:R5:W-:Y:S01]  /*ffc0*/  STS [R11+0x8400], R74 ;  /* 0x0084004a0b007388 */ /* 0x000be20000000800 */
[----:B-1----:R-:W-:-:S03]  /*ffd0*/  SHF.R.S32.HI R62, RZ, 0x1f, R3 ;  /* 0x0000001fff3e7819 */ /* 0x002fc60000011403 */
[----:B------:R1:W-:Y:S01]  /*ffe0*/  STS [R15+0x8000], R76 ;  /* 0x0080004c0f007388 */ /* 0x0003e20000000800 */
[----:B------:R-:W-:Y:S01]  /*fff0*/  LEA.HI R62, R62, R3, RZ, 0x3 ;  /* 0x000000033e3e7211 */ /* 0x000fe200078f18ff */
[----:B---3--:R-:W-:Y:S02]  /*10000*/  @P5 FMUL.FTZ R64, R7, 0.69314718246459960938 ;  /* 0x3f31721807405820 */ /* 0x008fe40000410000 */
[----:B------:R1:W-:Y:S01]  /*10010*/  STS [R15+0x8400], R78 ;  /* 0x0084004e0f007388 */ /* 0x0003e20000000800 */
[----:B------:R-:W-:Y:S01]  /*10020*/  LOP3.LUT R62, R62, 0xffffff8, RZ, 0xc0, !PT ;  /* 0x0ffffff83e3e7812 */ /* 0x000fe200078ec0ff */
[----:B----4-:R-:W-:Y:S02]  /*10030*/  @P4 FMUL.FTZ R7, R6, 0.69314718246459960938 ;  /* 0x3f31721806074820 */ /* 0x010fe40000410000 */
[----:B------:R1:W-:Y:S01]  /*10040*/  STS [R17+0x8000], R80 ;  /* 0x0080005011007388 */ /* 0x0003e20000000800 */
[----:B------:R-:W-:Y:S02]  /*10050*/  IADD3 R62, R3, -R62, RZ ;  /* 0x8000003e033e7210 */ /* 0x000fe40007ffe0ff */
[----:B------:R-:W-:Y:S01]  /*10060*/  MOV R3, 0x7f800000 ;  /* 0x7f80000000037802 */ /* 0x000fe20000000f00 */
[----:B------:R1:W-:Y:S01]  /*10070*/  STS [R17+0x8400], R82 ;  /* 0x0084005211007388 */ /* 0x0003e20000000800 */
[----:B--2---:R-:W-:Y:S01]  /*10080*/  CS2R R70, SRZ ;  /* 0x0000000000467805 */ /* 0x004fe2000001ff00 */
[----:B------:R-:W-:Y:S01]  /*10090*/  @P5 FFMA.FTZ R3, R133, c[0x0][0x238], R64 ;  /* 0x00008e0085035a23 */ /* 0x000fe20000010040 */
[----:B------:R-:W-:Y:S01]  /*100a0*/  @!P3 MOV R70, R67 ;  /* 0x000000430046b202 */ /* 0x000fe20000000f00 */
[----:B------:R1:W-:Y:S01]  /*100b0*/  STS [R19+0x8000], R84 ;  /* 0x0080005413007388 */ /* 0x0003e20000000800 */
[----:B------:R-:W-:-:S03]  /*100c0*/  @!P3 SHF.R.S32.HI R71, RZ, 0x1f, R67 ;  /* 0x0000001fff47b819 */ /* 0x000fc60000011443 */
[----:B------:R1:W-:Y:S04]  /*100d0*/  STS [R19+0x8400], R86 ;  /* 0x0084005613007388 */ /* 0x0003e80000000800 */
[----:B------:R1:W-:Y:S04]  /*100e0*/  STS [R23+0x8000], R88 ;  /* 0x0080005817007388 */ /* 0x0003e80000000800 */
[----:B------:R1:W-:Y:S04]  /*100f0*/  STS [R23+0x8400], R90 ;  /* 0x0084005a17007388 */ /* 0x0003e80000000800 */
[----:B------:R1:W-:Y:S04]  /*10100*/  STS [R21+0x8000], R92 ;  /* 0x0080005c15007388 */ /* 0x0003e80000000800 */
[----:B------:R1:W-:Y:S04]  /*10110*/  STS [R21+0x8400], R94 ;  /* 0x0084005e15007388 */ /* 0x0003e80000000800 */
[----:B------:R1:W-:Y:S04]  /*10120*/  STS [R25+0x8000], R96 ;  /* 0x0080006019007388 */ /* 0x0003e80000000800 */
[----:B------:R1:W-:Y:S04]  /*10130*/  STS [R25+0x8400], R12 ;  /* 0x0084000c19007388 */ /* 0x0003e80000000800 */
[----:B------:R-:W5:Y:S04]  /*10140*/  S2R R0, SR_TID.X ;  /* 0x0000000000007919 */ /* 0x000f680000002100 */
[----:B------:R-:W-:Y:S06]  /*10150*/  BAR.SYNC.DEFER_BLOCKING 0x0 ;  /* 0x0000000000007b1d */ /* 0x000fec0000010000 */
[----:B------:R-:W2:Y:S01]  /*10160*/  S2R R60, SR_CTAID.Z ;  /* 0x00000000003c7919 */ /* 0x000ea20000002700 */
[----:B-----5:R-:W-:-:S03]  /*10170*/  SHF.R.S32.HI R11, RZ, 0x1f, R0 ;  /* 0x0000001fff0b7819 */ /* 0x020fc60000011400 */
[----:B------:R1:W3:Y:S01]  /*10180*/  LDS.128 R52, [R215] ;  /* 0x00000000d7347984 */ /* 0x0002e20000000c00 */
[----:B------:R-:W-:-:S03]  /*10190*/  LEA.HI R8, R11, R0, RZ, 0x5 ;  /* 0x000000000b087211 */ /* 0x000fc600078f28ff */
[----:B------:R1:W4:Y:S01]  /*101a0*/  LDS.128 R48, [R215+0x1000] ;  /* 0x00100000d7307984 */ /* 0x0003220000000c00 */
[----:B------:R-:W-:Y:S01]  /*101b0*/  LOP3.LUT R69, R8, 0xffffffe0, RZ, 0xc0, !PT ;  /* 0xffffffe008457812 */ /* 0x000fe200078ec0ff */
[----:B--2---:R-:W-:Y:S01]  /*101c0*/  IMAD R65, R60, R63, R65 ;  /* 0x0000003f3c417224 */ /* 0x004fe200078e0241 */
[----:B------:R-:W-:Y:S01]  /*101d0*/  @P1 MOV R8, c[0x0][0x210] ;  /* 0x0000840000081a02 */ /* 0x000fe20000000f00 */
[----:B------:R1:W2:Y:S01]  /*101e0*/  LDS.128 R44, [R215+0x2000] ;  /* 0x00200000d72c7984 */ /* 0x0002a20000000c00 */
        /* <DEDUP_REMOVED lines=24> */
[----:B---34-:R-:W-:Y:S01]  /*10370*/  IMAD R62, R61, -0x80, R218 ;  /* 0xffffff803d3e7824 */ /* 0x018fe200078e02da */
        /* <DEDUP_REMOVED lines=15> */
.L_x_258:
[----:B---34-:R-:W-:Y:S05]  /*10470*/  BSYNC B0 ;  /* 0x0000000000007941 */ /* 0x018fea0003800000 */
.L_x_257:
        /* <DEDUP_REMOVED lines=28> */
[----:B------:R3:W-:Y:S04]  /*10640*/  @!P3 STG.E.128 [R60.64], R52 ;  /* 0x000000343c00b986 */ /* 0x0007e8000c101d0c */
[----:B-1----:R3:W-:Y:S04]  /*10650*/  @!P2 STG.E.128 [R60.64+0x80], R36 ;  /* 0x000080243c00a986 */ /* 0x0027e8000c101d0c */
[----:B------:R3:W-:Y:S02]  /*10660*/  @!P1 STG.E.128 [R60.64+0x100], R20 ;  /* 0x000100143c009986 */ /* 0x0007e4000c101d0c */
.L_x_260:
[----:B------:R-:W-:Y:S05]  /*10670*/  BSYNC B0 ;  /* 0x0000000000007941 */ /* 0x000fea0003800000 */
.L_x_259:
        /* <DEDUP_REMOVED lines=20> */
.L_x_262:
[----:B------:R-:W-:Y:S05]  /*107c0*/  BSYNC B0 ;  /* 0x0000000000007941 */ /* 0x000fea0003800000 */
.L_x_261:
        /* <DEDUP_REMOVED lines=17> */
[----:B--2---:R1:W-:Y:S04]  /*108e0*/  @!P2 STG.E.128 [R2.64], R44 ;  /* 0x0000002c0200a986 */ /* 0x0043e8000c101d0c */
[----:B------:R1:W-:Y:S04]  /*108f0*/  @!P1 STG.E.128 [R2.64+0x80], R28 ;  /* 0x0000801c02009986 */ /* 0x0003e8000c101d0c */
[----:B------:R1:W-:Y:S02]  /*10900*/  @!P0 STG.E.128 [R2.64+0x100], R12 ;  /* 0x0001000c02008986 */ /* 0x0003e4000c101d0c */
.L_x_264:
[----:B------:R-:W-:Y:S05]  /*10910*/  BSYNC B0 ;  /* 0x0000000000007941 */ /* 0x000fea0003800000 */
.L_x_263:
        /* <DEDUP_REMOVED lines=21> */
.L_x_223:
        /* <DEDUP_REMOVED lines=69> */
.L_x_266:
[----:B------:R-:W-:Y:S05]  /*10ec0*/  BSYNC B0 ;  /* 0x0000000000007941 */ /* 0x000fea0003800000 */
.L_x_265:
        /* <DEDUP_REMOVED lines=20> */
.L_x_268:
[----:B------:R-:W-:Y:S05]  /*11010*/  BSYNC B0 ;  /* 0x0000000000007941 */ /* 0x000fea0003800000 */
.L_x_267:
        /* <DEDUP_REMOVED lines=20> */
.L_x_270:
[----:B------:R-:W-:Y:S05]  /*11160*/  BSYNC B0 ;  /* 0x0000000000007941 */ /* 0x000fea0003800000 */
.L_x_269:
        /* <DEDUP_REMOVED lines=20> */
.L_x_272:
[----:B------:R-:W-:Y:S05]  /*112b0*/  BSYNC B0 ;  /* 0x0000000000007941 */ /* 0x000fea0003800000 */
.L_x_271:
        /* <DEDUP_REMOVED lines=35> */
.L_x_273:
        /* <DEDUP_REMOVED lines=9> */
.L_x_687:


//--------------------- .text._ZN5flash16flash_fwd_kernelI23Flash_fwd_kernel_traitsILi192ELi64ELi64ELi4ELb0ELb0EN7cutlass6half_tE19Flash_kernel_traitsILi192ELi64ELi64ELi4ES3_EELb1ELb1ELb0ELb0ELb0ELb0ELb0ELb0EEEvNS_16Flash_fwd_paramsE --------------------------
	.section	.text._ZN5flash16flash_fwd_kernelI23Flash_fwd_kernel_traitsILi192ELi64ELi64ELi4ELb0ELb0EN7cutlass6half_tE19Flash_kernel_traitsILi192ELi64ELi64ELi4ES3_EELb1ELb1ELb0ELb0ELb0ELb0ELb0ELb0EEEvNS_16Flash_fwd_paramsE,"ax",@progbits
	.sectioninfo	@"SHI_REGISTERS=254"
	.align	128
        .global         _ZN5flash16flash_fwd_kernelI23Flash_fwd_kernel_traitsILi192ELi64ELi64ELi4ELb0ELb0EN7cutlass6half_tE19Flash_kernel_traitsILi192ELi64ELi64ELi4ES3_EELb1ELb1ELb0ELb0ELb0ELb0ELb0ELb0EEEvNS_16Flash_fwd_paramsE
        .type           _ZN5flash16flash_fwd_kernelI23Flash_fwd_kernel_traitsILi192ELi64ELi64ELi4ELb0ELb0EN7cutlass6half_tE19Flash_kernel_traitsILi192ELi64ELi64ELi4ES3_EELb1ELb1ELb0ELb0ELb0ELb0ELb0ELb0EEEvNS_16Flash_fwd_paramsE,@function
        .size           _ZN5flash16flash_fwd_kernelI23Flash_fwd_kernel_traitsILi192ELi64ELi64ELi4ELb0ELb0EN7cutlass6half_tE19Flash_kernel_traitsILi192ELi64ELi64ELi4ES3_EELb1ELb1ELb0ELb0ELb0ELb0ELb0ELb0EEEvNS_16Flash_fwd_paramsE,(.L_x_688 - _ZN5flash16flash_fwd_kernelI23Flash_fwd_kernel_traitsILi192ELi64ELi64ELi4ELb0ELb0EN7cutlass6half_tE19Flash_kernel_traitsILi192ELi64ELi64ELi4ES3_EELb1ELb1ELb0ELb0ELb0ELb0ELb0ELb0EEEvNS_16Flash_fwd_paramsE)
        .other          _ZN5flash16flash_fwd_kernelI23Flash_fwd_kernel_traitsILi192ELi64ELi64ELi4ELb0ELb0EN7cutlass6half_tE19Flash_kernel_traitsILi192ELi64ELi64ELi4ES3_EELb1ELb1ELb0ELb0ELb0ELb0ELb0ELb0EEEvNS_16Flash_fwd_paramsE,@"STO_CUDA_ENTRY STV_DEFAULT"
_ZN5flash16flash_fwd_kernelI23Flash_fwd_kernel_traitsILi192ELi64ELi64ELi4ELb0ELb0EN7cutlass6half_tE19Flash_kernel_traitsILi192ELi64ELi64ELi4ES3_EELb1ELb1ELb0ELb0ELb0ELb0ELb0ELb0EEEvNS_16Flash_fwd_paramsE:
.text._ZN5flash16flash_fwd_kernelI23Flash_fwd_kernel_traitsILi192ELi64ELi64ELi4ELb0ELb0EN7cutlass6half_tE19Flash_kernel_traitsILi192ELi64ELi64ELi4ES3_EELb1ELb1ELb0ELb0ELb0ELb0ELb0ELb0EEEvNS_16Flash_fwd_paramsE:
[----:B------:R-:W-:Y:S02]  /*0000*/  MOV R1, c[0x0][0x28] ;  /* 0x00000a0000017a02 */ /* 0x000fe40000000f00 */
[----:B------:R-:W-:Y:S02]  /*0010*/  ULDC.U8 UR4, c[0x0][0x304] ;  /* 0x0000c10000047ab9 */ /* 0x000fe40000000000 */
[----:B------:R-:W-:Y:S01]  /*0020*/  ISETP.NE.AND P2, PT, RZ, UR4, PT ;  /* 0x00000004ff007c0c */ /* 0x000fe2000bf45270 */
[----:B------:R-:W-:Y:S02]  /*0030*/  ULDC.64 UR22, c[0x0][0x2f0] ;  /* 0x0000bc0000167ab9 */ /* 0x000fe40000000a00 */
[----:B------:R-:W-:Y:S01]  /*0040*/  IMAD.U32 R4, RZ, RZ, UR22 ;  /* 0x00000016ff047e24 */ /* 0x000fe2000f8e00ff */
[----:B------:R-:W-:Y:S01]  /*0050*/  ULDC.64 UR18, c[0x0][0x118] ;  /* 0x0000460000127ab9 */ /* 0x000fe20000000a00 */
[----:B------:R-:W-:Y:S02]  /*0060*/  IMAD.U32 R5, RZ, RZ, UR23 ;  /* 0x00000017ff057e24 */ /* 0x000fe4000f8e00ff */
[----:B------:R-:W-:Y:S02]  /*0070*/  IMAD.MOV.U32 R6, RZ, RZ, c[0x0][0x2fc] ;  /* 0x0000bf00ff067624 */ /* 0x000fe400078e00ff */
[----:B------:R-:W-:Y:S01]  /*0080*/  IMAD.MOV.U32 R207, RZ, RZ, c[0x0][0x2f8] ;  /* 0x0000be00ffcf7624 */ /* 0x000fe200078e00ff */
[----:B------:R-:W1:Y:S01]  /*0090*/  S2UR UR13, SR_CTAID.X ;  /* 0x00000000000d79c3 */ /* 0x000e620000002500 */
[----:B------:R-:W2:Y:S01]  /*00a0*/  S2R R8, SR_TID.X ;  /* 0x0000000000087919 */ /* 0x000ea20000002100 */
[----:B------:R-:W-:-:S02]  /*00b0*/  ULDC.64 UR6, c[0x0][0x240] ;  /* 0x0000900000067ab9 */ /* 0x000fc40000000a00 */
[----:B------:R-:W-:Y:S01]  /*00c0*/  ULDC.64 UR4, c[0x0][0x250] ;  /* 0x0000940000047ab9 */ /* 0x000fe20000000a00 */
[----:B------:R-:W3:Y:S01]  /*00d0*/  @P2 LDG.E.64 R4, [R4.64] ;  /* 0x0000001204042981 */ /* 0x000ee2000c1e1b00 */
[----:B------:R-:W-:Y:S01]  /*00e0*/  @P2 IMAD.MOV.U32 R2, RZ, RZ, R207 ;  /* 0x000000ffff022224 */ /* 0x000fe200078e00cf */
[----:B------:R-:W-:-:S06]  /*00f0*/  @P2 MOV R3, R6 ;  /* 0x0000000600032202 */ /* 0x000fcc0000000f00 */
[----:B------:R-:W4:Y:S01]  /*0100*/  @P2 LDG.E.64 R2, [R2.64] ;  /* 0x0000001202022981 */ /* 0x000f22000c1e1b00 */
[----:B------:R-:W5:Y:S01]  /*0110*/  S2UR UR12, SR_CTAID.Y ;  /* 0x00000000000c79c3 */ /* 0x000f620000002600 */
[----:B------:R-:W-:Y:S02]  /*0120*/  UISETP.NE.U32.AND UP2, UPT, URZ, UR6, UPT ;  /* 0x000000063f00728c */ /* 0x000fe4000bf45070 */
[----:B------:R-:W-:Y:S02]  /*0130*/  UISETP.NE.U32.AND UP1, UPT, URZ, UR4, UPT ;  /* 0x000000043f00728c */ /* 0x000fe4000bf25070 */
[----:B------:R-:W-:Y:S02]  /*0140*/  UISETP.NE.AND.EX UP2, UPT, URZ, UR7, UPT, UP2 ;  /* 0x000000073f00728c */ /* 0x000fe4000bf45320 */
[----:B------:R-:W-:Y:S01]  /*0150*/  UMOV UR9, 0x4 ;  /* 0x0000000400097882 */ /* 0x000fe20000000000 */
[----:B------:R-:W1:Y:S01]  /*0160*/  S2UR UR11, SR_CTAID.Z ;  /* 0x00000000000b79c3 */ /* 0x000e620000002700 */
[----:B------:R-:W-:-:S02]  /*0170*/  ULDC.64 UR14, c[0x0][0x240] ;  /* 0x00009000000e7ab9 */ /* 0x000fc40000000a00 */
[----:B------:R-:W-:Y:S01]  /*0180*/  PLOP3.LUT P0, PT, PT, PT, UP2, 0x80, 0x0 ;  /* 0x000000000000781c */ /* 0x000fe20003f0f028 */
[----:B------:R-:W-:Y:S02]  /*0190*/  UISETP.NE.AND.EX UP1, UPT, URZ, UR5, UPT, UP1 ;  /* 0x000000053f00728c */ /* 0x000fe4000bf25310 */
[----:B------:R-:W-:Y:S02]  /*01a0*/  ULDC.U8 UR6, c[0x0][0x312] ;  /* 0x0000c48000067ab9 */ /* 0x000fe40000000000 */
[----:B------:R-:W-:Y:S02]  /*01b0*/  ULDC.64 UR4, c[0x0][0x248] ;  /* 0x0000920000047ab9 */ /* 0x000fe40000000a00 */
[----:B------:R-:W-:Y:S02]  /*01c0*/  UISETP.NE.AND UP3, UPT, UR6, URZ, UPT ;  /* 0x0000003f0600728c */ /* 0x000fe4000bf65270 */
[----:B------:R-:W-:Y:S02]  /*01d0*/  UISETP.EQ.U32.AND UP0, UPT, URZ, UR4, UPT ;  /* 0x000000043f00728c */ /* 0x000fe4000bf02070 */
[----:B-----5:R-:W-:-:S02]  /*01e0*/  UIMAD.WIDE UR14, UR12, UR9, UR14 ;  /* 0x000000090c0e72a5 */ /* 0x020fc4000f8e020e */
[----:B------:R-:W-:Y:S02]  /*01f0*/  UISETP.EQ.OR.EX UP0, UPT, URZ, UR5, !UP3, UP0 ;  /* 0x000000053f00728c */ /* 0x000fe4000df02700 */
[----:B-1----:R-:W-:-:S06]  /*0200*/  ULOP3.LUT UR8, UR11, UR13, UR12, 0xfe, !UPT ;  /* 0x0000000d0b087292 */ /* 0x002fcc000f8efe0c */
[----:B--2---:R-:W-:-:S13]  /*0210*/  LOP3.LUT P3, RZ, R8, UR8, RZ, 0xfc, !PT ;  /* 0x0000000808ff7c12 */ /* 0x004fda000f86fcff */
[----:B------:R-:W-:Y:S02]  /*0220*/  @!P3 IMAD.MOV.U32 R10, RZ, RZ, c[0x0][0x308] ;  /* 0x0000c200ff0ab624 */ /* 0x000fe400078e00ff */
[----:B------:R-:W-:Y:S01]  /*0230*/  @!P3 IMAD.MOV.U32 R11, RZ, RZ, c[0x0][0x30c] ;  /* 0x0000c300ff0bb624 */ /* 0x000fe200078e00ff */
[----:B------:R-:W-:Y:S02]  /*0240*/  ULDC.64 UR4, c[0x0][0x248] ;  /* 0x0000920000047ab9 */ /* 0x000fe40000000a00 */
[----:B------:R-:W-:Y:S02]  /*0250*/  UIMAD.WIDE UR4, UR12, UR9, UR4 ;  /* 0x000000090c0472a5 */ /* 0x000fe4000f8e0204 */
[----:B------:R-:W-:Y:S02]  /*0260*/  ULDC.64 UR6, c[0x0][0x250] ;  /* 0x0000940000067ab9 */ /* 0x000fe40000000a00 */
[----:B------:R-:W-:Y:S01]  /*0270*/  @UP1 UIMAD.WIDE UR6, UR12, UR9, UR6 ;  /* 0x000000090c0612a5 */ /* 0x000fe2000f8e0206 */
[----:B---3--:R-:W1:Y:S08]  /*0280*/  @P2 R2UR UR22, R4 ;  /* 0x00000000041623c2 */ /* 0x008e7000000e0000 */
[----:B------:R-:W2:Y:S01]  /*0290*/  @P2 R2UR UR23, R5 ;  /* 0x00000000051723c2 */ /* 0x000ea200000e0000 */
[----:B----4-:R-:W-:Y:S01]  /*02a0*/  @P2 IADD3 R207, P1, R2, c[0x0][0x300], RZ ;  /* 0x0000c00002cf2a10 */ /* 0x010fe20007f3e0ff */
[----:B------:R-:W-:-:S04]  /*02b0*/  IMAD.U32 R2, RZ, RZ, UR14 ;  /* 0x0000000eff027e24 */ /* 0x000fc8000f8e00ff */
[----:B------:R-:W-:Y:S02]  /*02c0*/  @P2 IMAD.X R6, RZ, RZ, R3, P1 ;  /* 0x000000ffff062224 */ /* 0x000fe400008e0603 */
[----:B------:R-:W-:Y:S02]  /*02d0*/  IMAD.U32 R3, RZ, RZ, UR15 ;  /* 0x0000000fff037e24 */ /* 0x000fe4000f8e00ff */
[----:B-1----:R-:W-:Y:S01]  /*02e0*/  IMAD.U32 R4, RZ, RZ, UR22 ;  /* 0x00000016ff047e24 */ /* 0x002fe2000f8e00ff */
[----:B--2---:R-:W-:-:S05]  /*02f0*/  MOV R5, UR23 ;  /* 0x0000001700057c02 */ /* 0x004fca0008000f00 */
[----:B------:R1:W-:Y:S01]  /*0300*/  @!P3 STG.E.64 [R10.64], R4 ;  /* 0x000000040a00b986 */ /* 0x0003e2000c101b12 */
[----:B------:R-:W-:Y:S02]  /*0310*/  PLOP3.LUT P2, PT, PT, PT, UP0, 0x80, 0x0 ;  /* 0x000000000000781c */ /* 0x000fe40003f4f008 */
[----:B------:R-:W-:Y:S02]  /*0320*/  PLOP3.LUT P1, PT, PT, PT, UP1, 0x80, 0x0 ;  /* 0x000000000000781c */ /* 0x000fe40003f2f018 */
[----:B-1----:R-:W-:Y:S01]  /*0330*/  @!P3 MOV R4, R207 ;  /* 0x000000cf0004b202 */ /* 0x002fe20000000f00 */
[----:B------:R-:W-:-:S05]  /*0340*/  @!P3 IMAD.MOV.U32 R5, RZ, RZ, R6 ;  /* 0x000000ffff05b224 */ /* 0x000fca00078e0006 */
[----:B------:R1:W-:Y:S04]  /*0350*/  @!P3 STG.E.64 [R10.64+0x8], R4 ;  /* 0x000008040a00b986 */ /* 0x0003e8000c101b12 */
[----:B------:R2:W3:Y:S04]  /*0360*/  @P0 LDG.E R7, [R2.64] ;  /* 0x0000001202070981 */ /* 0x0004e8000c1e1900 */
[----:B--2---:R2:W4:Y:S01]  /*0370*/  @P0 LDG.E R2, [R2.64+0x4] ;  /* 0x0000041202020981 */ /* 0x004522000c1e1900 */
[----:B-1----:R-:W-:Y:S01]  /*0380*/  MOV R4, UR4 ;  /* 0x0000000400047c02 */ /* 0x002fe20008000f00 */
[----:B------:R-:W-:-:S02]  /*0390*/  IMAD.U32 R5, RZ, RZ, UR5 ;  /* 0x00000005ff057e24 */ /* 0x000fc4000f8e00ff */
[----:B------:R-:W-:Y:S02]  /*03a0*/  IMAD.U32 R10, RZ, RZ, UR6 ;  /* 0x00000006ff0a7e24 */ /* 0x000fe4000f8e00ff */
[----:B------:R-:W-:Y:S01]  /*03b0*/  IMAD.U32 R11, RZ, RZ, UR7 ;  /* 0x00000007ff0b7e24 */ /* 0x000fe2000f8e00ff */
[----:B------:R-:W5:Y:S04]  /*03c0*/  @!P2 LDG.E R0, [R4.64] ;  /* 0x000000120400a981 */ /* 0x000f68000c1e1900 */
[----:B--2---:R-:W2:Y:S01]  /*03d0*/  @P1 LDG.E R3, [R10.64] ;  /* 0x000000120a031981 */ /* 0x004ea2000c1e1900 */
[----:B------:R-:W-:Y:S02]  /*03e0*/  UMOV UR10, 0xffffffff ;  /* 0xffffffff000a7882 */ /* 0x000fe40000000000 */
[----:B------:R-:W-:-:S02]  /*03f0*/  UMOV UR21, 0xffffffff ;  /* 0xffffffff00157882 */ /* 0x000fc40000000000 */
[----:B------:R-:W-:Y:S02]  /*0400*/  ULDC UR4, c[0x0][0x1c0] ;  /* 0x0000700000047ab9 */ /* 0x000fe40000000800 */
[----:B------:R-:W-:Y:S02]  /*0410*/  UIMAD UR4, UR12, UR4, UR11 ;  /* 0x000000040c0472a4 */ /* 0x000fe4000f8e020b */
[----:B------:R-:W-:Y:S02]  /*0420*/  UMOV UR20, URZ ;  /* 0x0000003f00147c82 */ /* 0x000fe40008000000 */
[----:B------:R-:W-:-:S04]  /*0430*/  USHF.L.U32 UR5, UR4, 0x5, URZ ;  /* 0x0000000504057899 */ /* 0x000fc8000800063f */
[----:B------:R-:W-:Y:S01]  /*0440*/  USHF.R.S32.HI UR4, URZ, 0x1f, UR5 ;  /* 0x0000001f3f047899 */ /* 0x000fe20008011405 */
[----:B---3--:R-:W1:Y:S08]  /*0450*/  @P0 R2UR UR10, R7 ;  /* 0x00000000070a03c2 */ /* 0x008e7000000e0000 */
[----:B----4-:R3:W1:Y:S08]  /*0460*/  @P0 R2UR UR16, R2 ;  /* 0x00000000021003c2 */ /* 0x01067000000e0000 */
[----:B-----5:R4:W1:Y:S01]  /*0470*/  @!P2 R2UR UR21, R0 ;  /* 0x000000000015a3c2 */ /* 0x02086200000e0000 */
[----:B------:R-:W-:-:S04]  /*0480*/  ISETP.NE.U32.AND P2, PT, RZ, c[0x0][0x248], PT ;  /* 0x00009200ff007a0c */ /* 0x000fc80003f45070 */
[----:B------:R-:W-:Y:S02]  /*0490*/  ISETP.NE.AND.EX P2, PT, RZ, c[0x0][0x24c], PT, P2 ;  /* 0x00009300ff007a0c */ /* 0x000fe40003f45320 */
[----:B---3--:R-:W-:-:S04]  /*04a0*/  SHF.R.S32.HI R2, RZ, 0x1f, R8 ;  /* 0x0000001fff027819 */ /* 0x008fc80000011408 */
[----:B------:R-:W-:-:S04]  /*04b0*/  LEA.HI R194, R2, R8, RZ, 0x5 ;  /* 0x0000000802c27211 */ /* 0x000fc800078f28ff */
[----:B------:R-:W-:Y:S01]  /*04c0*/  LOP3.LUT R12, R194, 0xffffffe0, RZ, 0xc0, !PT ;  /* 0xffffffe0c20c7812 */ /* 0x000fe200078ec0ff */
[----:B-1----:R-:W-:-:S04]  /*04d0*/  @UP2 UIADD3 UR16, UR16, -UR10, URZ ;  /* 0x8000000a10102290 */ /* 0x002fc8000fffe03f */
[----:B------:R-:W-:Y:S01]  /*04e0*/  IMAD.IADD R12, R8, 0x1, -R12 ;  /* 0x00000001080c7824 */ /* 0x000fe200078e0a0c */
[----:B--2---:R1:W2:Y:S04]  /*04f0*/  @P1 R2UR UR20, R3 ;  /* 0x00000000031413c2 */ /* 0x0042a800000e0000 */
[--C-:B------:R-:W-:Y:S02]  /*0500*/  IADD3 R207, P1, P0, R207, UR5, R12.reuse ;  /* 0x00000005cfcf7c10 */ /* 0x100fe4000f83e00c */
[----:B----4-:R-:W-:Y:S01]  /*0510*/  SHF.R.S32.HI R0, RZ, 0x1f, R12 ;  /* 0x0000001fff007819 */ /* 0x010fe2000001140c */
[----:B------:R-:W-:-:S03]  /*0520*/  @!UP2 ULDC UR16, c[0x0][0x214] ;  /* 0x000085000010aab9 */ /* 0x000fc60000000800 */
[----:B------:R-:W-:Y:S01]  /*0530*/  IADD3.X R6, R6, UR4, R0, P1, P0 ;  /* 0x0000000406067c10 */ /* 0x000fe20008fe0400 */
[----:B-12---:R-:W-:Y:S05]  /*0540*/  @!P2 BRA `(.L_x_274) ;  /* 0x000000700000a947 */ /* 0x006fea0003800000 */
[----:B------:R-:W-:-:S13]  /*0550*/  PLOP3.LUT P0, PT, PT, PT, UP3, 0x80, 0x0 ;  /* 0x000000000000781c */ /* 0x000fda0003f0f038 */
[----:B------:R-:W2:Y:S04]  /*0560*/  @P0 LDG.E R0, [R4.64+0x4] ;  /* 0x0000041204000981 */ /* 0x000ea8000c1e1900 */
[----:B------:R-:W3:Y:S01]  /*0570*/  @!P0 LDG.E R4, [R4.64] ;  /* 0x0000001204048981 */ /* 0x000ee2000c1e1900 */
[----:B--2---:R-:W1:Y:S02]  /*0580*/  @P0 R2UR UR6, R0 ;  /* 0x00000000000603c2 */ /* 0x004e6400000e0000 */
[----:B-1----:R-:W-:-:S11]  /*0590*/  @UP3 UIADD3 UR6, UR6, -UR21, URZ ;  /* 0x8000001506063290 */ /* 0x002fd6000fffe03f */
[----:B---3--:R1:W2:Y:S02]  /*05a0*/  @!P0 R2UR UR6, R4 ;  /* 0x00000000040683c2 */ /* 0x0082a400000e0000 */
[----:B-12---:R-:W-:Y:S05]  /*05b0*/  BRA `(.L_x_275) ;  /* 0x0000001000007947 */ /* 0x006fea0003800000 */
.L_x_274:
[----:B------:R-:W-:Y:S02]  /*05c0*/  ULDC UR6, c[0x0][0x218] ;  /* 0x0000860000067ab9 */ /* 0x000fe40000000800 */
.L_x_275:
[----:B------:R-:W-:Y:S02]  /*05d0*/  ULDC.64 UR4, c[0x0][0x258] ;  /* 0x0000960000047ab9 */ /* 0x000fe40000000a00 */
[----:B------:R-:W-:-:S04]  /*05e0*/  UISETP.NE.U32.AND UP2, UPT, URZ, UR4, UPT ;  /* 0x000000043f00728c */ /* 0x000fc8000bf45070 */
[----:B------:R-:W-:-:S03]  /*05f0*/  UISETP.NE.AND.EX UP2, UPT, URZ, UR5, UPT, UP2 ;  /* 0x000000053f00728c */ /* 0x000fc6000bf45320 */
[----:B------:R-:W-:-:S03]  /*0600*/  ULDC.64 UR4, c[0x0][0x258] ;  /* 0x0000960000047ab9 */ /* 0x000fc60000000a00 */
[----:B------:R-:W-:-:S05]  /*0610*/  PLOP3.LUT P0, PT, PT, PT, UP2, 0x80, 0x0 ;  /* 0x000000000000781c */ /* 0x000fca0003f0f028 */
[----:B------:R-:W-:-:S06]  /*0620*/  @UP2 UIMAD.WIDE UR4, UR12, UR9, UR4 ;  /* 0x000000090c0422a5 */ /* 0x000fcc000f8e0204 */
[----:B------:R-:W-:Y:S02]  /*0630*/  IMAD.U32 R4, RZ, RZ, UR4 ;  /* 0x00000004ff047e24 */ /* 0x000fe4000f8e00ff */
[----:B------:R-:W-:Y:S01]  /*0640*/  IMAD.U32 R5, RZ, RZ, UR5 ;  /* 0x00000005ff057e24 */ /* 0x000fe2000f8e00ff */
[----:B------:R-:W-:Y:S02]  /*0650*/  USHF.L.U32 UR14, UR13, 0x6, URZ ;  /* 0x000000060d0e7899 */ /* 0x000fe4000800063f */
[----:B------:R-:W-:Y:S02]  /*0660*/  ULDC.64 UR4, c[0x0][0x268] ;  /* 0x00009a0000047ab9 */ /* 0x000fe40000000a00 */
[----:B------:R-:W2:Y:S01]  /*0670*/  @P0 LDG.E R0, [R4.64] ;  /* 0x0000001204000981 */ /* 0x000ea2000c1e1900 */
[----:B------:R-:W-:Y:S02]  /*0680*/  UISETP.GT.AND UP0, UPT, UR16, UR14, UPT ;  /* 0x0000000e1000728c */ /* 0x000fe4000bf04270 */
[----:B------:R-:W-:-:S03]  /*0690*/  @!UP2 UISETP.NE.U32.AND UP1, UPT, URZ, UR4, UPT ;  /* 0x000000043f00a28c */ /* 0x000fc6000bf25070 */
[----:B------:R-:W-:Y:S02]  /*06a0*/  ULDC UR4, c[0x0][0x21c] ;  /* 0x0000870000047ab9 */ /* 0x000fe40000000800 */
[----:B------:R-:W-:-:S04]  /*06b0*/  @!UP2 UISETP.NE.AND.EX UP1, UPT, URZ, UR5, UPT, UP1 ;  /* 0x000000053f00a28c */ /* 0x000fc8000bf25310 */
[----:B------:R-:W-:Y:S01]  /*06c0*/  @!UP2 USEL UR4, URZ, UR4, !UP1 ;  /* 0x000000043f04a287 */ /* 0x000fe2000c800000 */
[----:B--2---:R-:W1:Y:S01]  /*06d0*/  @P0 R2UR UR15, R0 ;  /* 0x00000000000f03c2 */ /* 0x004e6200000e0000 */
[----:B------:R-:W-:Y:S01]  /*06e0*/  PLOP3.LUT P0, PT, PT, PT, UP0, 0x80, 0x0 ;  /* 0x000000000000781c */ /* 0x000fe20003f0f008 */
[----:B-1----:R-:W-:Y:S02]  /*06f0*/  @UP2 UIADD3 UR15, UR15, -UR20, URZ ;  /* 0x800000140f0f2290 */ /* 0x002fe4000fffe03f */
[----:B------:R-:W-:-:S10]  /*0700*/  @!UP2 UIADD3 UR15, UR4, UR6, -UR20 ;  /* 0x00000006040fa290 */ /* 0x000fd4000fffe814 */
[----:B------:R-:W-:Y:S05]  /*0710*/  @!P0 EXIT ;  /* 0x000000000000894d */ /* 0x000fea0003800000 */
[----:B------:R-:W-:Y:S02]  /*0720*/  UIADD3 UR4, -UR16, 0x7f, UR14 ;  /* 0x0000007f10047890 */ /* 0x000fe4000fffe10e */
[----:B------:R-:W-:Y:S02]  /*0730*/  ULDC UR5, c[0x0][0x2e8] ;  /* 0x0000ba0000057ab9 */ /* 0x000fe40000000800 */
[----:B------:R-:W-:Y:S02]  /*0740*/  UIADD3 UR7, UR15, 0x3f, URZ ;  /* 0x0000003f0f077890 */ /* 0x000fe4000fffe03f */
[----:B------:R-:W-:Y:S02]  /*0750*/  UIADD3 UR5, UR4, UR5, UR15 ;  /* 0x0000000504057290 */ /* 0x000fe4000fffe00f */
[----:B------:R-:W-:Y:S02]  /*0760*/  USHF.R.S32.HI UR6, URZ, 0x1f, UR7 ;  /* 0x0000001f3f067899 */ /* 0x000fe40008011407 */
[----:B------:R-:W-:-:S02]  /*0770*/  USHF.R.S32.HI UR4, URZ, 0x1f, UR5 ;  /* 0x0000001f3f047899 */ /* 0x000fc40008011405 */
[----:B------:R-:W-:Y:S02]  /*0780*/  ULEA.HI UR6, UR6, UR7, URZ, 0x6 ;  /* 0x0000000706067291 */ /* 0x000fe4000f8f303f */
[----:B------:R-:W-:Y:S02]  /*0790*/  ULEA.HI UR4, UR4, UR5, URZ, 0x6 ;  /* 0x0000000504047291 */ /* 0x000fe4000f8f303f */
[----:B------:R-:W-:Y:S02]  /*07a0*/  USHF.R.S32.HI UR6, URZ, 0x6, UR6 ;  /* 0x000000063f067899 */ /* 0x000fe40008011406 */
[----:B------:R-:W-:-:S04]  /*07b0*/  USHF.R.S32.HI UR4, URZ, 0x6, UR4 ;  /* 0x000000063f047899 */ /* 0x000fc80008011404 */
[----:B------:R-:W-:-:S04]  /*07c0*/  UISETP.LT.AND UP0, UPT, UR6, UR4, UPT ;  /* 0x000000040600728c */ /* 0x000fc8000bf01270 */
[----:B------:R-:W-:-:S04]  /*07d0*/  USEL UR8, UR6, UR4, UP0 ;  /* 0x0000000406087287 */ /* 0x000fc80008000000 */
[----:B------:R-:W-:-:S06]  /*07e0*/  UISETP.GE.AND UP0, UPT, UR8, 0x1, UPT ;  /* 0x000000010800788c */ /* 0x000fcc000bf06270 */
[----:B------:R-:W-:-:S13]  /*07f0*/  PLOP3.LUT P0, PT, PT, PT, UP0, 0x80, 0x0 ;  /* 0x000000000000781c */ /* 0x000fda0003f0f008 */
[----:B------:R-:W-:Y:S05]  /*0800*/  @!P0 BRA `(.L_x_276) ;  /* 0x0000f14000008947 */ /* 0x000fea0003800000 */
[----:B------:R-:W-:Y:S01]  /*0810*/  UISETP.NE.AND UP1, UPT, UR10, -0x1, UPT ;  /* 0xffffffff0a00788c */ /* 0x000fe2000bf25270 */
[----:B------:R-:W1:Y:S01]  /*0820*/  LDC.U8 R5, c[0x0][0x2d8] ;  /* 0x0000b600ff057b82 */ /* 0x000e620000000000 */
[----:B------:R-:W-:Y:S02]  /*0830*/  UISETP.NE.AND UP0, UPT, UR21, -0x1, UPT ;  /* 0xffffffff1500788c */ /* 0x000fe4000bf05270 */
[----:B------:R-:W-:Y:S02]  /*0840*/  ULDC.64 UR4, c[0x0][0x190] ;  /* 0x0000640000047ab9 */ /* 0x000fe40000000a00 */
[----:B------:R-:W-:Y:S02]  /*0850*/  ULDC.64 UR6, c[0x0][0x178] ;  /* 0x00005e0000067ab9 */ /* 0x000fe40000000a00 */
[----:B------:R-:W-:-:S03]  /*0860*/  PLOP3.LUT P0, PT, PT, PT, UP0, 0x80, 0x0 ;  /* 0x000000000000781c */ /* 0x000fc60003f0f008 */
[----:B------:R-:W-:Y:S02]  /*0870*/  @!UP1 USHF.R.S32.HI UR24, URZ, 0x1f, UR12 ;  /* 0x0000001f3f189899 */ /* 0x000fe4000801140c */
[----:B------:R-:W-:Y:S02]  /*0880*/  @UP1 UIMAD.WIDE.U32 UR28, UR10, UR4, URZ ;  /* 0x000000040a1c12a5 */ /* 0x000fe4000f8e003f */
[----:B------:R-:W-:Y:S02]  /*0890*/  @UP0 UIADD3 UR25, UR20, UR21, URZ ;  /* 0x0000001514190290 */ /* 0x000fe4000fffe03f */
[----:B------:R-:W-:Y:S02]  /*08a0*/  @!UP1 UIMAD UR24, UR24, UR6, URZ ;  /* 0x00000006181892a4 */ /* 0x000fe4000f8e023f */
[----:B------:R-:W-:Y:S02]  /*08b0*/  @UP1 UIMAD UR17, UR10, UR5, UR29 ;  /* 0x000000050a1112a4 */ /* 0x000fe4000f8e021d */
[----:B------:R-:W-:-:S02]  /*08c0*/  @!UP1 UIMAD.WIDE.U32 UR26, UR12, UR6, URZ ;  /* 0x000000060c1a92a5 */ /* 0x000fc4000f8e003f */
[----:B------:R-:W-:Y:S02]  /*08d0*/  ULDC.64 UR4, c[0x0][0x198] ;  /* 0x0000660000047ab9 */ /* 0x000fe40000000a00 */
[----:B------:R-:W-:Y:S02]  /*08e0*/  @UP0 UIMAD.WIDE.U32 UR30, UR25, UR4, URZ ;  /* 0x00000004191e02a5 */ /* 0x000fe4000f8e003f */
[----:B------:R-:W-:Y:S02]  /*08f0*/  @!UP1 UIMAD UR24, UR12, UR7, UR24 ;  /* 0x000000070c1892a4 */ /* 0x000fe4000f8e0218 */
[----:B------:R-:W-:Y:S02]  /*0900*/  @UP1 UMOV UR6, UR28 ;  /* 0x0000001c00061c82 */ /* 0x000fe40008000000 */
[----:B------:R-:W-:Y:S02]  /*0910*/  @!UP1 UIADD3 UR17, UR27, UR24, URZ ;  /* 0x000000181b119290 */ /* 0x000fe4000fffe03f */
[----:B------:R-:W-:-:S02]  /*0920*/  @UP0 UIMAD UR7, UR25, UR5, UR31 ;  /* 0x00000005190702a4 */ /* 0x000fc4000f8e021f */
[----:B------:R-:W-:Y:S02]  /*0930*/  @!UP1 UMOV UR6, UR26 ;  /* 0x0000001a00069c82 */ /* 0x000fe40008000000 */
[----:B------:R-:W-:Y:S01]  /*0940*/  @UP0 UMOV UR24, UR30 ;  /* 0x0000001e00180c82 */ /* 0x000fe20008000000 */
[----:B------:R-:W-:Y:S05]  /*0950*/  @P0 BRA `(.L_x_277) ;  /* 0x000000d000000947 */ /* 0x000fea0003800000 */
[----:B-1----:R-:W-:Y:S02]  /*0960*/  USHF.R.S32.HI UR24, URZ, 0x1f, UR20 ;  /* 0x0000001f3f187899 */ /* 0x002fe40008011414 */
[----:B------:R-:W-:Y:S02]  /*0970*/  ULDC.64 UR4, c[0x0][0x198] ;  /* 0x0000660000047ab9 */ /* 0x000fe40000000a00 */
[----:B------:R-:W-:Y:S02]  /*0980*/  UIMAD UR24, UR24, UR4, URZ ;  /* 0x00000004181872a4 */ /* 0x000fe4000f8e023f */
[----:B------:R-:W-:Y:S02]  /*0990*/  UIMAD.WIDE.U32 UR26, UR20, UR4, URZ ;  /* 0x00000004141a72a5 */ /* 0x000fe4000f8e003f */
[----:B------:R-:W-:-:S02]  /*09a0*/  UIMAD UR24, UR20, UR5, UR24 ;  /* 0x00000005141872a4 */ /* 0x000fc4000f8e0218 */
[----:B------:R-:W-:Y:S02]  /*09b0*/  USHF.R.S32.HI UR7, URZ, 0x1f, UR12 ;  /* 0x0000001f3f077899 */ /* 0x000fe4000801140c */
[----:B------:R-:W-:Y:S02]  /*09c0*/  ULDC.64 UR4, c[0x0][0x180] ;  /* 0x0000600000047ab9 */ /* 0x000fe40000000a00 */
[----:B------:R-:W-:Y:S02]  /*09d0*/  UIADD3 UR25, UR27, UR24, URZ ;  /* 0x000000181b197290 */ /* 0x000fe4000fffe03f */
[----:B------:R-:W-:Y:S02]  /*09e0*/  UIMAD UR7, UR7, UR4, URZ ;  /* 0x00000004070772a4 */ /* 0x000fe4000f8e023f */
[----:B------:R-:W-:Y:S02]  /*09f0*/  UMOV UR24, UR26 ;  /* 0x0000001a00187c82 */ /* 0x000fe40008000000 */
[----:B------:R-:W-:-:S02]  /*0a00*/  UIMAD UR7, UR12, UR5, UR7 ;  /* 0x000000050c0772a4 */ /* 0x000fc4000f8e0207 */
[----:B------:R-:W-:-:S04]  /*0a10*/  UIMAD.WIDE.U32 UR24, UR12, UR4, UR24 ;  /* 0x000000040c1872a5 */ /* 0x000fc8000f8e0018 */
[----:B------:R-:W-:Y:S02]  /*0a20*/  UIADD3 UR7, UR25, UR7, URZ ;  /* 0x0000000719077290 */ /* 0x000fe4000fffe03f */
.L_x_277:
[----:B-1----:R-:W-:Y:S01]  /*0a30*/  IABS R4, c[0x0][0x1c8] ;  /* 0x0000720000047a13 */ /* 0x002fe20000000000 */
[----:B------:R-:W1:Y:S01]  /*0a40*/  S2R R0, SR_CTAID.Z ;  /* 0x0000000000007919 */ /* 0x000e620000002700 */
[----:B------:R-:W-:Y:S02]  /*0a50*/  ULDC UR4, c[0x0][0x1c8] ;  /* 0x0000720000047ab9 */ /* 0x000fe40000000800 */
[----:B------:R-:W2:Y:S01]  /*0a60*/  I2F.RP R10, R4 ;  /* 0x00000004000a7306 */ /* 0x000ea20000209400 */
[----:B------:R-:W-:Y:S02]  /*0a70*/  ULOP3.LUT UR4, UR11, UR4, URZ, 0x3c, !UPT ;  /* 0x000000040b047292 */ /* 0x000fe4000f8e3c3f */
[----:B------:R-:W-:-:S04]  /*0a80*/  @UP0 UIADD3 UR21, UR20, UR21, URZ ;  /* 0x0000001514150290 */ /* 0x000fc8000fffe03f */
[----:B------:R-:W-:Y:S01]  /*0a90*/  ISETP.LE.AND P1, PT, RZ, UR4, PT ;  /* 0x00000004ff007c0c */ /* 0x000fe2000bf23270 */
[----:B------:R-:W-:Y:S02]  /*0aa0*/  ULDC.64 UR4, c[0x0][0x1a0] ;  /* 0x0000680000047ab9 */ /* 0x000fe40000000a00 */
[----:B------:R-:W-:-:S04]  /*0ab0*/  @UP0 UIMAD.WIDE.U32 UR26, UR21, UR4, URZ ;  /* 0x00000004151a02a5 */ /* 0x000fc8000f8e003f */
[----:B------:R-:W-:Y:S01]  /*0ac0*/  @UP0 UIMAD UR5, UR21, UR5, UR27 ;  /* 0x00000005150502a4 */ /* 0x000fe2000f8e021b */
[----:B--2---:R-:W2:Y:S01]  /*0ad0*/  MUFU.RCP R10, R10 ;  /* 0x0000000a000a7308 */ /* 0x004ea20000001000 */
[----:B------:R-:W-:Y:S01]  /*0ae0*/  USHF.R.S32.HI UR21, URZ, 0x1f, UR11 ;  /* 0x0000001f3f157899 */ /* 0x000fe2000801140b */
[----:B-1----:R-:W-:Y:S02]  /*0af0*/  IABS R0, R0 ;  /* 0x0000000000007213 */ /* 0x002fe40000000000 */
[----:B--2---:R-:W-:-:S04]  /*0b00*/  IADD3 R10, R10, 0xffffffe, RZ ;  /* 0x0ffffffe0a0a7810 */ /* 0x004fc80007ffe0ff */
[----:B------:R-:W1:Y:S02]  /*0b10*/  F2I.FTZ.U32.TRUNC.NTZ R11, R10 ;  /* 0x0000000a000b7305 */ /* 0x000e64000021f000 */
[----:B-1----:R-:W-:Y:S02]  /*0b20*/  IMAD.MOV R3, RZ, RZ, -R11 ;  /* 0x000000ffff037224 */ /* 0x002fe400078e0a0b */
[----:B------:R-:W-:Y:S02]  /*0b30*/  IMAD.MOV.U32 R10, RZ, RZ, RZ ;  /* 0x000000ffff0a7224 */ /* 0x000fe400078e00ff */
[----:B------:R-:W-:-:S04]  /*0b40*/  IMAD R3, R3, R4, RZ ;  /* 0x0000000403037224 */ /* 0x000fc800078e02ff */
[----:B------:R-:W-:-:S04]  /*0b50*/  IMAD.HI.U32 R10, R11, R3, R10 ;  /* 0x000000030b0a7227 */ /* 0x000fc800078e000a */
[----:B------:R-:W-:-:S04]  /*0b60*/  IMAD.MOV.U32 R3, RZ, RZ, R0 ;  /* 0x000000ffff037224 */ /* 0x000fc800078e0000 */
[----:B------:R-:W-:-:S04]  /*0b70*/  IMAD.HI.U32 R222, R10, R3, RZ ;  /* 0x000000030ade7227 */ /* 0x000fc800078e00ff */
[----:B------:R-:W-:-:S04]  /*0b80*/  IMAD.MOV R0, RZ, RZ, -R222 ;  /* 0x000000ffff007224 */ /* 0x000fc800078e0ade */
[----:B------:R-:W-:-:S05]  /*0b90*/  IMAD R0, R4, R0, R3 ;  /* 0x0000000004007224 */ /* 0x000fca00078e0203 */
[----:B------:R-:W-:-:S13]  /*0ba0*/  ISETP.GT.U32.AND P2, PT, R4, R0, PT ;  /* 0x000000000400720c */ /* 0x000fda0003f44070 */
[----:B------:R-:W-:Y:S01]  /*0bb0*/  @!P2 IMAD.IADD R0, R0, 0x1, -R4 ;  /* 0x000000010000a824 */ /* 0x000fe200078e0a04 */
[----:B------:R-:W-:Y:S02]  /*0bc0*/  @!P2 IADD3 R222, R222, 0x1, RZ ;  /* 0x00000001dedea810 */ /* 0x000fe40007ffe0ff */
[----:B------:R-:W-:Y:S02]  /*0bd0*/  ISETP.NE.AND P2, PT, RZ, c[0x0][0x1c8], PT ;  /* 0x00007200ff007a0c */ /* 0x000fe40003f45270 */
[----:B------:R-:W-:-:S13]  /*0be0*/  ISETP.GE.U32.AND P3, PT, R0, R4, PT ;  /* 0x000000040000720c */ /* 0x000fda0003f66070 */
[----:B------:R-:W-:-:S05]  /*0bf0*/  @P3 IADD3 R222, R222, 0x1, RZ ;  /* 0x00000001dede3810 */ /* 0x000fca0007ffe0ff */
[----:B------:R-:W-:Y:S01]  /*0c00*/  @!P1 IMAD.MOV R222, RZ, RZ, -R222 ;  /* 0x000000ffffde9224 */ /* 0x000fe200078e0ade */
[----:B------:R-:W-:Y:S01]  /*0c10*/  @!P2 LOP3.LUT R222, RZ, c[0x0][0x1c8], RZ, 0x33, !PT ;  /* 0x00007200ffdeaa12 */ /* 0x000fe200078e33ff */
[----:B------:R-:W-:Y:S05]  /*0c20*/  @P0 BRA `(.L_x_278) ;  /* 0x000000c000000947 */ /* 0x000fea0003800000 */
[----:B------:R-:W-:Y:S02]  /*0c30*/  USHF.R.S32.HI UR25, URZ, 0x1f, UR20 ;  /* 0x0000001f3f197899 */ /* 0x000fe40008011414 */
        /* <DEDUP_REMOVED lines=8> */
[----:B------:R-:W-:Y:S02]  /*0cc0*/  UIMAD.WIDE.U32 UR26, UR12, UR4, UR26 ;  /* 0x000000040c1a72a5 */ /* 0x000fe4000f8e001a */
[----:B------:R-:W-:-:S04]  /*0cd0*/  UIMAD UR5, UR12, UR5, UR20 ;  /* 0x000000050c0572a4 */ /* 0x000fc8000f8e0214 */
[----:B------:R-:W-:Y:S02]  /*0ce0*/  UIADD3 UR5, UR27, UR5, URZ ;  /* 0x000000051b057290 */ /* 0x000fe4000fffe03f */
.L_x_278:
[CC--:B------:R-:W-:Y:S01]  /*0cf0*/  LEA.HI R3, R2.reuse, R8.reuse, RZ, 0x3 ;  /* 0x0000000802037211 */ /* 0x0c0fe200078f18ff */
[----:B------:R-:W1:Y:S01]  /*0d00*/  S2R R14, SR_CTAID.Z ;  /* 0x00000000000e7919 */ /* 0x000e620000002700 */
[-C--:B------:R-:W-:Y:S01]  /*0d10*/  LEA.HI R7, R2, R8.reuse, RZ, 0x4 ;  /* 0x0000000802077211 */ /* 0x080fe200078f20ff */
[----:B------:R-:W-:Y:S01]  /*0d20*/  IMAD.U32 R20, RZ, RZ, UR13 ;  /* 0x0000000dff147e24 */ /* 0x000fe2000f8e00ff */
[----:B------:R-:W-:Y:S01]  /*0d30*/  SHF.R.S32.HI R16, RZ, 0x3, R3 ;  /* 0x00000003ff107819 */ /* 0x000fe20000011403 */
[----:B------:R-:W-:Y:S01]  /*0d40*/  BSSY B0, `(.L_x_279) ;  /* 0x0000066000007945 */ /* 0x000fe20003800000 */
[----:B------:R-:W-:Y:S02]  /*0d50*/  LOP3.LUT R3, R3, 0xfffffff8, RZ, 0xc0, !PT ;  /* 0xfffffff803037812 */ /* 0x000fe400078ec0ff */
[----:B------:R-:W-:Y:S01]  /*0d60*/  SHF.R.S32.HI R4, RZ, 0x4, R7 ;  /* 0x00000004ff047819 */ /* 0x000fe20000011407 */
[----:B------:R-:W-:Y:S01]  /*0d70*/  IMAD.SHL.U32 R195, R16, 0x40, RZ ;  /* 0x0000004010c37824 */ /* 0x000fe200078e00ff */
[----:B------:R-:W-:Y:S01]  /*0d80*/  LEA.HI R2, R2, R8, RZ, 0x6 ;  /* 0x0000000802027211 */ /* 0x000fe200078f30ff */
[----:B------:R-:W-:Y:S01]  /*0d90*/  IMAD.IADD R3, R8, 0x1, -R3 ;  /* 0x0000000108037824 */ /* 0x000fe200078e0a03 */
[----:B------:R-:W-:-:S02]  /*0da0*/  LEA.HI R193, R7, R4, RZ, 0x1 ;  /* 0x0000000407c17211 */ /* 0x000fc400078f08ff */
[----:B------:R-:W-:Y:S01]  /*0db0*/  LOP3.LUT R195, R195, 0x1c0, RZ, 0xc0, !PT ;  /* 0x000001c0c3c37812 */ /* 0x000fe200078ec0ff */
[----:B------:R-:W-:Y:S01]  /*0dc0*/  IMAD.SHL.U32 R202, R3, 0x8, RZ ;  /* 0x0000000803ca7824 */ /* 0x000fe200078e00ff */
[----:B------:R-:W-:Y:S01]  /*0dd0*/  LOP3.LUT R7, R7, 0xfffffff0, RZ, 0xc0, !PT ;  /* 0xfffffff007077812 */ /* 0x000fe200078ec0ff */
[----:B------:R-:W-:Y:S01]  /*0de0*/  IMAD.SHL.U32 R2, R2, 0x8, RZ ;  /* 0x0000000802027824 */ /* 0x000fe200078e00ff */
[----:B------:R-:W-:Y:S02]  /*0df0*/  LOP3.LUT R193, R193, 0xfffffffe, RZ, 0xc0, !PT ;  /* 0xfffffffec1c17812 */ /* 0x000fe400078ec0ff */
[--C-:B------:R-:W-:Y:S01]  /*0e00*/  LOP3.LUT R0, R195, 0x38, R202.reuse, 0xf8, !PT ;  /* 0x00000038c3007812 */ /* 0x100fe200078ef8ca */
[----:B------:R-:W-:Y:S01]  /*0e10*/  IMAD.IADD R7, R8, 0x1, -R7 ;  /* 0x0000000108077824 */ /* 0x000fe200078e0a07 */
[----:B------:R-:W-:Y:S01]  /*0e20*/  SHF.R.U32.HI R195, RZ, 0x3, R195 ;  /* 0x00000003ffc37819 */ /* 0x000fe200000116c3 */
[----:B------:R-:W-:Y:S01]  /*0e30*/  IMAD.IADD R193, R4, 0x1, -R193 ;  /* 0x0000000104c17824 */ /* 0x000fe200078e0ac1 */
[----:B------:R-:W-:-:S02]  /*0e40*/  SHF.R.S32.HI R203, RZ, 0x1f, R202 ;  /* 0x0000001fffcb7819 */ /* 0x000fc400000114ca */
[----:B------:R-:W-:Y:S02]  /*0e50*/  LOP3.LUT R195, R0, R195, RZ, 0x3c, !PT ;  /* 0x000000c300c37212 */ /* 0x000fe400078e3cff */
[----:B------:R-:W-:Y:S01]  /*0e60*/  IADD3 R10, P0, R202, UR6, RZ ;  /* 0x00000006ca0a7c10 */ /* 0x000fe2000ff1e0ff */
[----:B------:R-:W-:Y:S01]  /*0e70*/  IMAD.WIDE.U32 R18, R16, c[0x0][0x198], R202 ;  /* 0x0000660010127a25 */ /* 0x000fe200078e00ca */
[----:B------:R-:W-:Y:S02]  /*0e80*/  SHF.R.S32.HI R0, RZ, 0x1f, R7 ;  /* 0x0000001fff007819 */ /* 0x000fe40000011407 */
[----:B------:R-:W-:Y:S02]  /*0e90*/  IADD3.X R11, R203, UR17, RZ, P0, !PT ;  /* 0x00000011cb0b7c10 */ /* 0x000fe400087fe4ff */
[----:B------:R-:W-:Y:S02]  /*0ea0*/  SHF.R.S32.HI R17, RZ, 0x1f, R16 ;  /* 0x0000001fff117819 */ /* 0x000fe40000011410 */
[----:B------:R-:W-:Y:S01]  /*0eb0*/  LEA.HI R0, R0, R7, RZ, 0x3 ;  /* 0x0000000700007211 */ /* 0x000fe200078f18ff */
[----:B-1----:R-:W-:Y:S01]  /*0ec0*/  IMAD.WIDE.U32 R14, R14, c[0x0][0x1a8], R10 ;  /* 0x00006a000e0e7a25 */ /* 0x002fe200078e000a */
[----:B------:R-:W-:-:S02]  /*0ed0*/  LOP3.LUT R195, R195, 0xfffffe00, R2, 0xf8, !PT ;  /* 0xfffffe00c3c37812 */ /* 0x000fc400078ef802 */
[----:B------:R-:W-:Y:S01]  /*0ee0*/  LOP3.LUT R4, R0, 0xfffffff8, RZ, 0xc0, !PT ;  /* 0xfffffff800047812 */ /* 0x000fe200078ec0ff */
[----:B------:R-:W-:Y:S01]  /*0ef0*/  IMAD R2, R17, c[0x0][0x1a0], RZ ;  /* 0x0000680011027a24 */ /* 0x000fe200078e02ff */
[----:B------:R-:W-:Y:S01]  /*0f00*/  SHF.R.S32.HI R224, RZ, 0x1f, R222 ;  /* 0x0000001fffe07819 */ /* 0x000fe200000114de */
[----:B------:R-:W-:Y:S01]  /*0f10*/  IMAD.WIDE.U32 R10, R16, c[0x0][0x1a0], R202 ;  /* 0x00006800100a7a25 */ /* 0x000fe200078e00ca */
[----:B------:R-:W-:Y:S02]  /*0f20*/  IADD3 R198, P1, R18, UR24, RZ ;  /* 0x0000001812c67c10 */ /* 0x000fe4000ff3e0ff */
[----:B------:R-:W-:Y:S01]  /*0f30*/  SHF.R.S32.HI R194, RZ, 0x5, R194 ;  /* 0x00000005ffc27819 */ /* 0x000fe200000114c2 */
[----:B------:R-:W-:Y:S01]  /*0f40*/  IMAD.IADD R4, R7, 0x1, -R4 ;  /* 0x0000000107047824 */ /* 0x000fe200078e0a04 */
[----:B------:R-:W-:Y:S01]  /*0f50*/  IADD3 R10, P0, R10, UR26, RZ ;  /* 0x0000001a0a0a7c10 */ /* 0x000fe2000ff1e0ff */
[----:B------:R-:W-:Y:S01]  /*0f60*/  IMAD R2, R16, c[0x0][0x1a4], R2 ;  /* 0x0000690010027a24 */ /* 0x000fe200078e0202 */
[----:B------:R-:W-:Y:S01]  /*0f70*/  IADD3 R197, R202, 0x40, RZ ;  /* 0x00000040cac57810 */ /* 0x000fe20007ffe0ff */
[----:B------:R-:W-:Y:S01]  /*0f80*/  IMAD.SHL.U32 R7, R193, 0x8, RZ ;  /* 0x00000008c1077824 */ /* 0x000fe200078e00ff */
[C---:B------:R-:W-:Y:S01]  /*0f90*/  LOP3.LUT P3, RZ, R4.reuse, 0x4, RZ, 0xc0, !PT ;  /* 0x0000000404ff7812 */ /* 0x040fe2000786c0ff */
[----:B------:R-:W-:Y:S01]  /*0fa0*/  IMAD R9, R17, c[0x0][0x198], RZ ;  /* 0x0000660011097a24 */ /* 0x000fe200078e02ff */
[C---:B------:R-:W-:Y:S01]  /*0fb0*/  LOP3.LUT P2, RZ, R4.reuse, 0x2, RZ, 0xc0, !PT ;  /* 0x0000000204ff7812 */ /* 0x040fe2000784c0ff */
[----:B------:R-:W-:Y:S01]  /*0fc0*/  IMAD.SHL.U32 R4, R4, 0x40, RZ ;  /* 0x0000004004047824 */ /* 0x000fe200078e00ff */
[----:B------:R-:W-:Y:S01]  /*0fd0*/  IADD3.X R11, R11, UR5, R2, P0, !PT ;  /* 0x000000050b0b7c10 */ /* 0x000fe200087fe402 */
[----:B------:R-:W-:Y:S01]  /*0fe0*/  ULDC.64 UR4, c[0x0][0x1a8] ;  /* 0x00006a0000047ab9 */ /* 0x000fe20000000a00 */
[----:B------:R-:W-:Y:S01]  /*0ff0*/  IMAD R9, R16, c[0x0][0x19c], R9 ;  /* 0x0000670010097a24 */ /* 0x000fe200078e0209 */
[----:B------:R-:W-:Y:S01]  /*1000*/  UIMAD UR21, UR21, UR4, URZ ;  /* 0x00000004151572a4 */ /* 0x000fe2000f8e023f */
[----:B------:R-:W-:Y:S01]  /*1010*/  LOP3.LUT R4, R4, 0x1c0, RZ, 0xc0, !PT ;  /* 0x000001c004047812 */ /* 0x000fe200078ec0ff */
[----:B------:R-:W-:Y:S01]  /*1020*/  UIADD3 UR4, -UR14, UR16, URZ ;  /* 0x000000100e047290 */ /* 0x000fe2000fffe13f */
[----:B------:R-:W-:Y:S01]  /*1030*/  IMAD.SHL.U32 R0, R0, 0x40, RZ ;  /* 0x0000004000007824 */ /* 0x000fe200078e00ff */
[----:B------:R-:W-:Y:S01]  /*1040*/  IADD3.X R199, R19, UR7, R9, P1, !PT ;  /* 0x0000000713c77c10 */ /* 0x000fe20008ffe409 */
[----:B------:R-:W-:Y:S01]  /*1050*/  IMAD R200, R224, c[0x0][0x1b0], RZ ;  /* 0x00006c00e0c87a24 */ /* 0x000fe200078e02ff */
[----:B------:R-:W-:Y:S01]  /*1060*/  LOP3.LUT R2, R4, 0x8, R7, 0xf8, !PT ;  /* 0x0000000804027812 */ /* 0x000fe200078ef807 */
[----:B------:R-:W-:Y:S01]  /*1070*/  IMAD R224, R224, c[0x0][0x1b8], RZ ;  /* 0x00006e00e0e07a24 */ /* 0x000fe200078e02ff */
[----:B------:R-:W-:Y:S01]  /*1080*/  ISETP.GE.AND P0, PT, R16, UR4, PT ;  /* 0x0000000410007c0c */ /* 0x000fe2000bf06270 */
[----:B------:R-:W-:Y:S01]  /*1090*/  UIMAD UR5, UR11, UR5, UR21 ;  /* 0x000000050b0572a4 */ /* 0x000fe2000f8e0215 */
[----:B------:R-:W-:Y:S01]  /*10a0*/  SHF.R.U32.HI R4, RZ, 0x3, R4 ;  /* 0x00000003ff047819 */ /* 0x000fe20000011604 */
[----:B------:R-:W-:Y:S01]  /*10b0*/  IMAD R200, R222, c[0x0][0x1b4], R200 ;  /* 0x00006d00dec87a24 */ /* 0x000fe200078e02c8 */
[----:B------:R-:W-:Y:S01]  /*10c0*/  IADD3 R196, R202, 0x80, RZ ;  /* 0x00000080cac47810 */ /* 0x000fe20007ffe0ff */
[----:B------:R-:W-:Y:S01]  /*10d0*/  IMAD R224, R222, c[0x0][0x1bc], R224 ;  /* 0x00006f00dee07a24 */ /* 0x000fe200078e02e0 */
[----:B------:R-:W-:Y:S01]  /*10e0*/  LOP3.LUT R4, R2, R4, RZ, 0x3c, !PT ;  /* 0x0000000402047212 */ /* 0x000fe200078e3cff */
[----:B------:R-:W-:Y:S01]  /*10f0*/  IMAD.WIDE.U32 R198, R222, c[0x0][0x1b0], R198 ;  /* 0x00006c00dec67a25 */ /* 0x000fe200078e00c6 */
[----:B------:R-:W-:-:S02]  /*1100*/  IADD3 R19, R15, UR5, RZ ;  /* 0x000000050f137c10 */ /* 0x000fc4000fffe0ff */
[----:B------:R-:W-:Y:S01]  /*1110*/  LOP3.LUT R4, R4, 0xfffffe00, R0, 0xf8, !PT ;  /* 0xfffffe0004047812 */ /* 0x000fe200078ef800 */
[----:B------:R-:W-:Y:S02]  /*1120*/  IMAD.MOV.U32 R2, RZ, RZ, 0x10 ;  /* 0x00000010ff027424 */ /* 0x000fe400078e00ff */
[----:B------:R-:W-:Y:S02]  /*1130*/  IMAD.MOV.U32 R0, RZ, RZ, 0x20 ;  /* 0x00000020ff007424 */ /* 0x000fe400078e00ff */
[----:B------:R-:W-:Y:S01]  /*1140*/  IMAD.WIDE.U32 R222, R222, c[0x0][0x1b8], R10 ;  /* 0x00006e00dede7a25 */ /* 0x000fe200078e000a */
[----:B------:R-:W-:Y:S02]  /*1150*/  SEL R2, R2, 0xfffffff0, !P2 ;  /* 0xfffffff002027807 */ /* 0x000fe40005000000 */
[----:B------:R-:W-:Y:S01]  /*1160*/  SEL R0, R0, 0xffffffe0, !P3 ;  /* 0xffffffe000007807 */ /* 0x000fe20005800000 */
[----:B------:R-:W-:-:S04]  /*1170*/  IMAD.WIDE R20, R20, 0x40, R16 ;  /* 0x0000004014147825 */ /* 0x000fc800078e0210 */
[----:B------:R-:W-:Y:S02]  /*1180*/  IMAD.SHL.U32 R195, R195, 0x2, RZ ;  /* 0x00000002c3c37824 */ /* 0x000fe400078e00ff */
        /* <DEDUP_REMOVED lines=33> */
.L_x_280:
[----:B------:R-:W-:Y:S05]  /*13a0*/  BSYNC B0 ;  /* 0x0000000000007941 */ /* 0x000fea0003800000 */
.L_x_279:
[----:B------:R-:W-:Y:S01]  /*13b0*/  IADD3 R9, R16, 0x10, RZ ;  /* 0x0000001010097810 */ /* 0x000fe20007ffe0ff */
[----:B------:R-:W-:Y:S03]  /*13c0*/  BSSY B0, `(.L_x_281) ;  /* 0x0000024000007945 */ /* 0x000fe60003800000 */
[----:B------:R-:W-:-:S13]  /*13d0*/  ISETP.GE.AND P0, PT, R9, UR4, PT ;  /* 0x0000000409007c0c */ /* 0x000fda000bf06270 */
[----:B------:R-:W-:Y:S05]  /*13e0*/  @P0 BRA `(.L_x_282) ;  /* 0x0000021000000947 */ /* 0x000fea0003800000 */
[----:B------:R-:W-:Y:S01]  /*13f0*/  IADD3 R10, P0, R20, 0x10, RZ ;  /* 0x00000010140a7810 */ /* 0x000fe20007f1e0ff */
[----:B-1----:R-:W-:Y:S01]  /*1400*/  IMAD.MOV.U32 R22, RZ, RZ, R14 ;  /* 0x000000ffff167224 */ /* 0x002fe200078e000e */
        /* <DEDUP_REMOVED lines=31> */
.L_x_282:
[----:B------:R-:W-:Y:S05]  /*1600*/  BSYNC B0 ;  /* 0x0000000000007941 */ /* 0x000fea0003800000 */
.L_x_281:
[----:B-1----:R-:W-:Y:S01]  /*1610*/  IADD3 R10, R16, 0x20, RZ ;  /* 0x00000020100a7810 */ /* 0x002fe20007ffe0ff */
[----:B------:R-:W-:Y:S03]  /*1620*/  BSSY B0, `(.L_x_283) ;  /* 0x0000024000007945 */ /* 0x000fe60003800000 */
[----:B------:R-:W-:-:S13]  /*1630*/  ISETP.GE.AND P0, PT, R10, UR4, PT ;  /* 0x000000040a007c0c */ /* 0x000fda000bf06270 */
        /* <DEDUP_REMOVED lines=34> */
.L_x_284:
[----:B------:R-:W-:Y:S05]  /*1860*/  BSYNC B0 ;  /* 0x0000000000007941 */ /* 0x000fea0003800000 */
.L_x_283:
[----:B------:R-:W-:Y:S01]  /*1870*/  IADD3 R11, R16, 0x30, RZ ;  /* 0x00000030100b7810 */ /* 0x000fe20007ffe0ff */
[----:B------:R-:W-:Y:S01]  /*1880*/  UMOV UR11, 0x6 ;  /* 0x00000006000b7882 */ /* 0x000fe20000000000 */
[----:B------:R-:W-:Y:S01]  /*1890*/  BSSY B0, `(.L_x_285) ;  /* 0x0000026000007945 */ /* 0x000fe20003800000 */
[----:B------:R-:W-:Y:S01]  /*18a0*/  ULDC.64 UR6, c[0x0][0x198] ;  /* 0x0000660000067ab9 */ /* 0x000fe20000000a00 */
[----:B------:R-:W-:Y:S01]  /*18b0*/  ISETP.GE.AND P0, PT, R11, UR4, PT ;  /* 0x000000040b007c0c */ /* 0x000fe2000bf06270 */
        /* <DEDUP_REMOVED lines=35> */
.L_x_286:
[----:B------:R-:W-:Y:S05]  /*1af0*/  BSYNC B0 ;  /* 0x0000000000007941 */ /* 0x000fea0003800000 */
.L_x_285:
[----:B------:R-:W-:Y:S01]  /*1b00*/  UIADD3 UR17, UR8, -0x1, URZ ;  /* 0xffffffff08117890 */ /* 0x000fe2000fffe03f */
[----:B------:R-:W-:Y:S01]  /*1b10*/  MOV R200, R198 ;  /* 0x000000c600c87202 */ /* 0x000fe20000000f00 */
[----:B------:R-:W-:Y:S01]  /*1b20*/  IMAD.U32 R7, RZ, RZ, UR24 ;  /* 0x00000018ff077e24 */ /* 0x000fe2000f8e00ff */
[----:B------:R-:W-:Y:S01]  /*1b30*/  BSSY B0, `(.L_x_287) ;  /* 0x0000022000007945 */ /* 0x000fe20003800000 */
[----:B------:R-:W-:Y:S02]  /*1b40*/  UIMAD UR20, UR17, -0x40, UR15 ;  /* 0xffffffc0111478a4 */ /* 0x000fe4000f8e020f */
[----:B------:R-:W-:Y:S01]  /*1b50*/  USHF.R.S32.HI UR25, URZ, 0x1f, UR17 ;  /* 0x0000001f3f197899 */ /* 0x000fe20008011411 */
[----:B--2---:R-:W-:Y:S01]  /*1b60*/  IMAD.WIDE.U32 R18, R7, UR17, R200 ;  /* 0x0000001107127c25 */ /* 0x004fe2000f8e00c8 */
[----:B------:R-:W-:Y:S02]  /*1b70*/  UIMAD UR4, UR21, UR17, URZ ;  /* 0x00000011150472a4 */ /* 0x000fe4000f8e023f */
[----:B------:R-:W-:-:S02]  /*1b80*/  ISETP.GE.AND P0, PT, R16, UR20, PT ;  /* 0x0000001410007c0c */ /* 0x000fc4000bf06270 */
[----:B------:R-:W-:-:S06]  /*1b90*/  UIMAD UR4, UR25, UR24, UR4 ;  /* 0x00000018190472a4 */ /* 0x000fcc000f8e0204 */
[----:B------:R-:W-:-:S05]  /*1ba0*/  IADD3 R21, R19, UR4, RZ ;  /* 0x0000000413157c10 */ /* 0x000fca000fffe0ff */
        /* <DEDUP_REMOVED lines=26> */
.L_x_288:
[----:B------:R-:W-:Y:S05]  /*1d50*/  BSYNC B0 ;  /* 0x0000000000007941 */ /* 0x000fea0003800000 */
.L_x_287:
[----:B------:R-:W-:Y:S01]  /*1d60*/  ISETP.GE.AND P0, PT, R9, UR20, PT ;  /* 0x0000001409007c0c */ /* 0x000fe2000bf06270 */
[----:B------:R-:W-:Y:S01]  /*1d70*/  ULDC UR4, c[0x0][0x19c] ;  /* 0x0000670000047ab9 */ /* 0x000fe20000000800 */
[----:B------:R-:W-:Y:S01]  /*1d80*/  BSSY B0, `(.L_x_289) ;  /* 0x000001f000007945 */ /* 0x000fe20003800000 */
[----:B------:R-:W-:Y:S02]  /*1d90*/  USHF.L.U32 UR7, UR6, 0x4, URZ ;  /* 0x0000000406077899 */ /* 0x000fe4000800063f */
[----:B------:R-:W-:-:S08]  /*1da0*/  USHF.L.U64.HI UR6, UR6, UR9, UR4 ;  /* 0x0000000906067299 */ /* 0x000fd00008010204 */
[----:B------:R-:W-:Y:S05]  /*1db0*/  @P0 BRA `(.L_x_290) ;  /* 0x000001b000000947 */ /* 0x000fea0003800000 */
[----:B------:R-:W-:Y:S02]  /*1dc0*/  ISETP.GE.AND P3, PT, R202, c[0x0][0x220], PT ;  /* 0x00008800ca007a0c */ /* 0x000fe40003f66270 */
[----:B------:R-:W-:Y:S02]  /*1dd0*/  ISETP.GE.AND P2, PT, R197, c[0x0][0x220], PT ;  /* 0x00008800c5007a0c */ /* 0x000fe40003f46270 */
[----:B--2---:R-:W-:Y:S02]  /*1de0*/  IADD3 R14, P1, R18, UR7, RZ ;  /* 0x00000007120e7c10 */ /* 0x004fe4000ff3e0ff */
[----:B------:R-:W-:Y:S02]  /*1df0*/  ISETP.GE.AND P0, PT, R196, c[0x0][0x220], PT ;  /* 0x00008800c4007a0c */ /* 0x000fe40003f06270 */
[----:B------:R-:W-:-:S05]  /*1e00*/  IADD3.X R13, R21, UR6, RZ, P1, !PT ;  /* 0x00000006150d7c10 */ /* 0x000fca0008ffe4ff */
[C---:B-1----:R-:W-:Y:S01]  /*1e10*/  @!P3 LEA R24, P4, R14.reuse, c[0x0][0x168], 0x1 ;  /* 0x00005a000e18ba11 */ /* 0x042fe200078808ff */
        /* <DEDUP_REMOVED lines=21> */
.L_x_290:
[----:B------:R-:W-:Y:S05]  /*1f70*/  BSYNC B0 ;  /* 0x0000000000007941 */ /* 0x000fea0003800000 */
.L_x_289:
[----:B------:R-:W-:Y:S01]  /*1f80*/  ISETP.GE.AND P0, PT, R10, UR20, PT ;  /* 0x000000140a007c0c */ /* 0x000fe2000bf06270 */
[----:B------:R-:W-:-:S12]  /*1f90*/  BSSY B0, `(.L_x_291) ;  /* 0x000001f000007945 */ /* 0x000fd80003800000 */
[----:B------:R-:W-:Y:S05]  /*1fa0*/  @P0 BRA `(.L_x_292) ;  /* 0x000001d000000947 */ /* 0x000fea0003800000 */
[----:B------:R-:W-:Y:S01]  /*1fb0*/  ISETP.GE.AND P3, PT, R202, c[0x0][0x220], PT ;  /* 0x00008800ca007a0c */ /* 0x000fe20003f66270 */
[----:B------:R-:W-:Y:S01]  /*1fc0*/  IMAD.MOV.U32 R13, RZ, RZ, c[0x0][0x198] ;  /* 0x00006600ff0d7624 */ /* 0x000fe200078e00ff */
[----:B------:R-:W-:Y:S01]  /*1fd0*/  ISETP.GE.AND P2, PT, R197, c[0x0][0x220], PT ;  /* 0x00008800c5007a0c */ /* 0x000fe20003f46270 */
[----:B--2---:R-:W-:-:S03]  /*1fe0*/  IMAD.MOV.U32 R15, RZ, RZ, c[0x0][0x19c] ;  /* 0x00006700ff0f7624 */ /* 0x004fc600078e00ff */
[----:B------:R-:W-:-:S04]  /*1ff0*/  LEA R14, P0, R13, R18, 0x5 ;  /* 0x000000120d0e7211 */ /* 0x000fc800078028ff */
[----:B------:R-:W-:Y:S02]  /*2000*/  LEA.HI.X R15, R13, R21, R15, 0x5, P0 ;  /* 0x000000150d0f7211 */ /* 0x000fe400000f2c0f */
[----:B------:R-:W-:Y:S01]  /*2010*/  ISETP.GE.AND P0, PT, R196, c[0x0][0x220], PT ;  /* 0x00008800c4007a0c */ /* 0x000fe20003f06270 */
[----:B------:R2:W-:Y:S01]  /*2020*/  @P3 STS.128 [R195+0x7000], RZ ;  /* 0x007000ffc3003388 */ /* 0x0005e20000000c00 */
[C---:B-1----:R-:W-:Y:S02]  /*2030*/  @!P3 LEA R24, P4, R14.reuse, c[0x0][0x168], 0x1 ;  /* 0x00005a000e18ba11 */ /* 0x042fe400078808ff */
        /* <DEDUP_REMOVED lines=20> */
.L_x_292:
[----:B------:R-:W-:Y:S05]  /*2180*/  BSYNC B0 ;  /* 0x0000000000007941 */ /* 0x000fea0003800000 */
.L_x_291:
[----:B------:R-:W-:Y:S01]  /*2190*/  ISETP.GE.AND P0, PT, R11, UR20, PT ;  /* 0x000000140b007c0c */ /* 0x000fe2000bf06270 */
[----:B------:R-:W-:Y:S01]  /*21a0*/  ULDC.64 UR4, c[0x0][0x1a0] ;  /* 0x0000680000047ab9 */ /* 0x000fe20000000a00 */
[----:B------:R-:W-:Y:S01]  /*21b0*/  BSSY B0, `(.L_x_293) ;  /* 0x0000023000007945 */ /* 0x000fe20003800000 */
[----:B------:R-:W-:Y:S02]  /*21c0*/  USHF.L.U64.HI UR11, UR4, UR11, UR5 ;  /* 0x0000000b040b7299 */ /* 0x000fe40008010205 */
[----:B------:R-:W-:-:S08]  /*21d0*/  USHF.L.U32 UR12, UR4, 0x6, URZ ;  /* 0x00000006040c7899 */ /* 0x000fd0000800063f */
[----:B------:R-:W-:Y:S05]  /*21e0*/  @P0 BRA `(.L_x_294) ;  /* 0x000001f000000947 */ /* 0x000fea0003800000 */
[----:B------:R-:W-:Y:S01]  /*21f0*/  ISETP.GE.AND P3, PT, R202, c[0x0][0x220], PT ;  /* 0x00008800ca007a0c */ /* 0x000fe20003f66270 */
[----:B------:R-:W-:Y:S01]  /*2200*/  IMAD.MOV.U32 R13, RZ, RZ, c[0x0][0x198] ;  /* 0x00006600ff0d7624 */ /* 0x000fe200078e00ff */
[----:B------:R-:W-:Y:S01]  /*2210*/  ISETP.GE.AND P2, PT, R197, c[0x0][0x220], PT ;  /* 0x00008800c5007a0c */ /* 0x000fe20003f46270 */
[----:B------:R-:W-:Y:S01]  /*2220*/  IMAD.MOV.U32 R20, RZ, RZ, R18 ;  /* 0x000000ffff147224 */ /* 0x000fe200078e0012 */
[----:B------:R-:W-:Y:S01]  /*2230*/  ULDC UR5, c[0x0][0x19c] ;  /* 0x0000670000057ab9 */ /* 0x000fe20000000800 */
[----:B------:R-:W-:Y:S01]  /*2240*/  ISETP.GE.AND P0, PT, R196, c[0x0][0x220], PT ;  /* 0x00008800c4007a0c */ /* 0x000fe20003f06270 */
[----:B------:R-:W-:Y:S01]  /*2250*/  UIMAD UR5, UR5, 0x30, URZ ;  /* 0x00000030050578a4 */ /* 0x000fe2000f8e023f */
[----:B------:R-:W-:-:S05]  /*2260*/  IMAD.WIDE.U32 R20, R13, 0x30, R20 ;  /* 0x000000300d147825 */ /* 0x000fca00078e0014 */
[----:B------:R-:W-:Y:S01]  /*2270*/  IADD3 R13, R21, UR5, RZ ;  /* 0x00000005150d7c10 */ /* 0x000fe2000fffe0ff */
[----:B------:R3:W-:Y:S01]  /*2280*/  @P3 STS.128 [R195+0x7800], RZ ;  /* 0x007800ffc3003388 */ /* 0x0007e20000000c00 */
[C---:B------:R-:W-:Y:S02]  /*2290*/  @!P3 LEA R18, P4, R20.reuse, c[0x0][0x168], 0x1 ;  /* 0x00005a001412ba11 */ /* 0x040fe400078808ff */
[C---:B--2---:R-:W-:Y:S02]  /*22a0*/  @!P2 LEA R14, P1, R20.reuse, c[0x0][0x168], 0x1 ;  /* 0x00005a00140eaa11 */ /* 0x044fe400078208ff */
        /* <DEDUP_REMOVED lines=19> */
.L_x_294:
[----:B------:R-:W-:Y:S05]  /*23e0*/  BSYNC B0 ;  /* 0x0000000000007941 */ /* 0x000fea0003800000 */
.L_x_293:
[----:B------:R-:W0:Y:S01]  /*23f0*/  LDGDEPBAR ;  /* 0x00000000000079af */ /* 0x000e220000000000 */
[----:B------:R-:W-:Y:S01]  /*2400*/  ISETP.GE.AND P0, PT, R16, UR20, PT ;  /* 0x0000001410007c0c */ /* 0x000fe2000bf06270 */
[----:B------:R-:W-:Y:S01]  /*2410*/  UIMAD UR5, UR11, UR17, URZ ;  /* 0x000000110b0572a4 */ /* 0x000fe2000f8e023f */
[----:B--23--:R-:W-:Y:S01]  /*2420*/  SHF.R.S32.HI R14, RZ, 0x1f, R12 ;  /* 0x0000001fff0e7819 */ /* 0x00cfe2000001140c */
[----:B------:R-:W-:Y:S01]  /*2430*/  IMAD.MOV.U32 R224, RZ, RZ, R222 ;  /* 0x000000ffffe07224 */ /* 0x000fe200078e00de */
[----:B------:R-:W-:Y:S01]  /*2440*/  BSSY B0, `(.L_x_295) ;  /* 0x000002a000007945 */ /* 0x000fe20003800000 */
[----:B------:R-:W-:Y:S01]  /*2450*/  UIMAD UR5, UR25, UR12, UR5 ;  /* 0x0000000c190572a4 */ /* 0x000fe2000f8e0205 */
[----:B------:R-:W-:Y:S01]  /*2460*/  LEA.HI R14, R14, R12, RZ, 0x2 ;  /* 0x0000000c0e0e7211 */ /* 0x000fe200078f10ff */
[----:B------:R-:W-:Y:S02]  /*2470*/  IMAD.U32 R12, RZ, RZ, UR17 ;  /* 0x00000011ff0c7e24 */ /* 0x000fe4000f8e00ff */
[----:B------:R-:W-:Y:S01]  /*2480*/  IMAD.SHL.U32 R80, R8, 0x2, RZ ;  /* 0x0000000208507824 */ /* 0x000fe200078e00ff */
[----:B------:R-:W-:Y:S01]  /*2490*/  SHF.R.S32.HI R8, RZ, 0x2, R14 ;  /* 0x00000002ff087819 */ /* 0x000fe2000001140e */
[----:B------:R-:W-:-:S03]  /*24a0*/  IMAD.WIDE.U32 R12, R12, UR12, R224 ;  /* 0x0000000c0c0c7c25 */ /* 0x000fc6000f8e00e0 */
[----:B------:R-:W-:Y:S01]  /*24b0*/  LOP3.LUT R80, R80, 0x6, RZ, 0xc0, !PT ;  /* 0x0000000650507812 */ /* 0x000fe200078ec0ff */
[----:B------:R-:W-:Y:S01]  /*24c0*/  IMAD.U32 R220, RZ, RZ, UR13 ;  /* 0x0000000dffdc7e24 */ /* 0x000fe2000f8e00ff */
[----:B------:R-:W-:-:S03]  /*24d0*/  IADD3 R15, R13, UR5, RZ ;  /* 0x000000050d0f7c10 */ /* 0x000fc6000fffe0ff */
[----:B------:R-:W-:Y:S01]  /*24e0*/  IMAD R220, R220, 0x4, R194 ;  /* 0x00000004dcdc7824 */ /* 0x000fe200078e02c2 */
        /* <DEDUP_REMOVED lines=31> */
.L_x_296:
[----:B------:R-:W-:Y:S05]  /*26e0*/  BSYNC B0 ;  /* 0x0000000000007941 */ /* 0x000fea0003800000 */
.L_x_295:
[----:B------:R-:W-:Y:S01]  /*26f0*/  ISETP.GE.AND P0, PT, R9, UR20, PT ;  /* 0x0000001409007c0c */ /* 0x000fe2000bf06270 */
[----:B------:R-:W-:Y:S01]  /*2700*/  ULDC UR5, c[0x0][0x1a4] ;  /* 0x0000690000057ab9 */ /* 0x000fe20000000800 */
[----:B------:R-:W-:Y:S01]  /*2710*/  LEA R9, R194, UR14, 0x4 ;  /* 0x0000000ec2097c11 */ /* 0x000fe2000f8e20ff */
[----:B------:R-:W-:Y:S01]  /*2720*/  USHF.L.U32 UR14, UR4, 0x4, URZ ;  /* 0x00000004040e7899 */ /* 0x000fe2000800063f */
[----:B------:R-:W-:Y:S01]  /*2730*/  BSSY B0, `(.L_x_297) ;  /* 0x0000025000007945 */ /* 0x000fe20003800000 */
[----:B------:R-:W-:Y:S01]  /*2740*/  USHF.L.U64.HI UR9, UR4, UR9, UR5 ;  /* 0x0000000904097299 */ /* 0x000fe20008010205 */
[----:B------:R-:W-:Y:S01]  /*2750*/  IADD3 R9, R9, 0x1, R8 ;  /* 0x0000000109097810 */ /* 0x000fe20007ffe008 */
[----:B------:R-:W-:-:S05]  /*2760*/  IMAD.U32 R8, RZ, RZ, UR15 ;  /* 0x0000000fff087e24 */ /* 0x000fca000f8e00ff */
[----:B------:R-:W-:Y:S01]  /*2770*/  IADD3 R8, R8, -UR16, R9 ;  /* 0x8000001008087c10 */ /* 0x000fe2000fffe009 */
[----:B------:R4:W-:Y:S03]  /*2780*/  @P0 STS.128 [R195+0xc800], RZ ;  /* 0x00c800ffc3000388 */ /* 0x0009e60000000c00 */
[----:B------:R-:W-:Y:S01]  /*2790*/  IADD3 R81, R8, c[0x0][0x2e8], RZ ;  /* 0x0000ba0008517a10 */ /* 0x000fe20007ffe0ff */
        /* <DEDUP_REMOVED lines=8> */
[C---:B---3--:R-:W-:Y:S01]  /*2820*/  @!P3 LEA R20, P4, R9.reuse, c[0x0][0x170], 0x1 ;  /* 0x00005c000914ba11 */ /* 0x048fe200078808ff */
        /* <DEDUP_REMOVED lines=21> */
.L_x_298:
[----:B------:R-:W-:Y:S05]  /*2980*/  BSYNC B0 ;  /* 0x0000000000007941 */ /* 0x000fea0003800000 */
.L_x_297:
[----:B------:R-:W-:Y:S01]  /*2990*/  ISETP.GE.AND P0, PT, R10, UR20, PT ;  /* 0x000000140a007c0c */ /* 0x000fe2000bf06270 */
[----:B------:R-:W-:-:S12]  /*29a0*/  BSSY B0, `(.L_x_299) ;  /* 0x0000022000007945 */ /* 0x000fd80003800000 */
[----:B------:R1:W-:Y:S04]  /*29b0*/  @P0 STS.128 [R195+0xd000], RZ ;  /* 0x00d000ffc3000388 */ /* 0x0003e80000000c00 */
[----:B------:R1:W-:Y:S04]  /*29c0*/  @P0 STS.128 [R195+0xf000], RZ ;  /* 0x00f000ffc3000388 */ /* 0x0003e80000000c00 */
[----:B------:R1:W-:Y:S01]  /*29d0*/  @P0 STS.128 [R195+0x11000], RZ ;  /* 0x011000ffc3000388 */ /* 0x0003e20000000c00 */
[----:B------:R-:W-:Y:S05]  /*29e0*/  @P0 BRA `(.L_x_300) ;  /* 0x000001d000000947 */ /* 0x000fea0003800000 */
[----:B------:R-:W-:Y:S01]  /*29f0*/  ISETP.GE.AND P3, PT, R202, c[0x0][0x220], PT ;  /* 0x00008800ca007a0c */ /* 0x000fe20003f66270 */
[----:B------:R-:W-:Y:S01]  /*2a00*/  IMAD.MOV.U32 R8, RZ, RZ, c[0x0][0x1a0] ;  /* 0x00006800ff087624 */ /* 0x000fe200078e00ff */
[----:B------:R-:W-:Y:S01]  /*2a10*/  ISETP.GE.AND P2, PT, R197, c[0x0][0x220], PT ;  /* 0x00008800c5007a0c */ /* 0x000fe20003f46270 */
[----:B------:R-:W-:-:S03]  /*2a20*/  IMAD.MOV.U32 R10, RZ, RZ, c[0x0][0x1a4] ;  /* 0x00006900ff0a7624 */ /* 0x000fc600078e00ff */
[----:B------:R-:W-:-:S04]  /*2a30*/  LEA R9, P0, R8, R12, 0x5 ;  /* 0x0000000c08097211 */ /* 0x000fc800078028ff */
[----:B------:R-:W-:Y:S02]  /*2a40*/  LEA.HI.X R10, R8, R15, R10, 0x5, P0 ;  /* 0x0000000f080a7211 */ /* 0x000fe400000f2c0a */
[----:B------:R-:W-:Y:S01]  /*2a50*/  ISETP.GE.AND P0, PT, R196, c[0x0][0x220], PT ;  /* 0x00008800c4007a0c */ /* 0x000fe20003f06270 */
[----:B------:R1:W-:Y:S01]  /*2a60*/  @P3 STS.128 [R195+0xd000], RZ ;  /* 0x00d000ffc3003388 */ /* 0x0003e20000000c00 */
[C---:B---3--:R-:W-:Y:S02]  /*2a70*/  @!P3 LEA R20, P4, R9.reuse, c[0x0][0x170], 0x1 ;  /* 0x00005c000914ba11 */ /* 0x048fe400078808ff */
        /* <DEDUP_REMOVED lines=20> */
.L_x_300:
[----:B------:R-:W-:Y:S05]  /*2bc0*/  BSYNC B0 ;  /* 0x0000000000007941 */ /* 0x000fea0003800000 */
.L_x_299:
[----:B------:R-:W-:Y:S01]  /*2bd0*/  ISETP.GE.AND P0, PT, R11, UR20, PT ;  /* 0x000000140b007c0c */ /* 0x000fe2000bf06270 */
[----:B------:R-:W-:-:S12]  /*2be0*/  BSSY B0, `(.L_x_301) ;  /* 0x0000024000007945 */ /* 0x000fd80003800000 */
[----:B------:R1:W-:Y:S04]  /*2bf0*/  @P0 STS.128 [R195+0xd800], RZ ;  /* 0x00d800ffc3000388 */ /* 0x0003e80000000c00 */
[----:B------:R1:W-:Y:S04]  /*2c00*/  @P0 STS.128 [R195+0xf800], RZ ;  /* 0x00f800ffc3000388 */ /* 0x0003e80000000c00 */
[----:B------:R1:W-:Y:S01]  /*2c10*/  @P0 STS.128 [R195+0x11800], RZ ;  /* 0x011800ffc3000388 */ /* 0x0003e20000000c00 */
[----:B------:R-:W-:Y:S05]  /*2c20*/  @P0 BRA `(.L_x_302) ;  /* 0x000001f000000947 */ /* 0x000fea0003800000 */
[----:B------:R-:W-:Y:S01]  /*2c30*/  ISETP.GE.AND P3, PT, R202, c[0x0][0x220], PT ;  /* 0x00008800ca007a0c */ /* 0x000fe20003f66270 */
[----:B---3--:R-:W-:Y:S01]  /*2c40*/  IMAD.MOV.U32 R8, RZ, RZ, c[0x0][0x1a0] ;  /* 0x00006800ff087624 */ /* 0x008fe200078e00ff */
        /* <DEDUP_REMOVED lines=29> */
.L_x_302:
[----:B------:R-:W-:Y:S05]  /*2e20*/  BSYNC B0 ;  /* 0x0000000000007941 */ /* 0x000fea0003800000 */
.L_x_301:
[C---:B---3--:R-:W-:Y:S01]  /*2e30*/  IMAD.SHL.U32 R8, R3.reuse, 0x40, RZ ;  /* 0x0000004003087824 */ /* 0x048fe200078e00ff */
[----:B------:R-:W-:Y:S01]  /*2e40*/  R2P PR, R3, 0x6 ;  /* 0x0000000603007804 */ /* 0x000fe20000000000 */
[----:B------:R-:W-:Y:S01]  /*2e50*/  IMAD.SHL.U32 R16, R16, 0x8, RZ ;  /* 0x0000000810107824 */ /* 0x000fe200078e00ff */
[----:B------:R-:W0:Y:S01]  /*2e60*/  LDGDEPBAR ;  /* 0x00000000000079af */ /* 0x000e220000000000 */
[----:B------:R-:W-:Y:S01]  /*2e70*/  IMAD R194, R194, 0x400, R4 ;  /* 0x00000400c2c27824 */ /* 0x000fe200078e0204 */
[----:B------:R-:W-:Y:S01]  /*2e80*/  LOP3.LUT R8, R8, 0x1c0, RZ, 0xc0, !PT ;  /* 0x000001c008087812 */ /* 0x000fe200078ec0ff */
[----:B------:R-:W-:Y:S01]  /*2e90*/  UISETP.GE.AND UP0, UPT, UR8, 0x2, UPT ;  /* 0x000000020800788c */ /* 0x000fe2000bf06270 */
[----:B------:R-:W-:Y:S01]  /*2ea0*/  IADD3 R133, R81, 0x8, RZ ;  /* 0x0000000851857810 */ /* 0x000fe20007ffe0ff */
[----:B------:R-:W-:Y:S01]  /*2eb0*/  IMAD.SHL.U32 R194, R194, 0x2, RZ ;  /* 0x00000002c2c27824 */ /* 0x000fe200078e00ff */
[----:B------:R-:W-:Y:S02]  /*2ec0*/  LOP3.LUT R16, R8, 0x8, R16, 0xf8, !PT ;  /* 0x0000000808107812 */ /* 0x000fe400078ef810 */
[----:B------:R-:W-:Y:S01]  /*2ed0*/  SHF.R.U32.HI R8, RZ, 0x3, R8 ;  /* 0x00000003ff087819 */ /* 0x000fe20000011608 */
[--C-:B------:R-:W-:Y:S01]  /*2ee0*/  IMAD R192, R2, 0x2, R194.reuse ;  /* 0x0000000202c07824 */ /* 0x100fe200078e02c2 */
[----:B------:R-:W-:Y:S01]  /*2ef0*/  LDSM.16.M88.4 R76, [R194] ;  /* 0x00000000c24c783b */ /* 0x000fe20000000200 */
[----:B------:R-:W-:Y:S01]  /*2f00*/  IMAD R190, R0, 0x2, R194 ;  /* 0x0000000200be7824 */ /* 0x000fe200078e02c2 */
[----:B------:R-:W-:Y:S01]  /*2f10*/  LOP3.LUT R8, R16, R8, RZ, 0x3c, !PT ;  /* 0x0000000810087212 */ /* 0x000fe200078e3cff */
[----:B------:R-:W-:Y:S01]  /*2f20*/  IMAD R189, R0, 0x2, R192 ;  /* 0x0000000200bd7824 */ /* 0x000fe200078e02c0 */
[----:B------:R-:W-:Y:S01]  /*2f30*/  LDSM.16.M88.4 R56, [R192] ;  /* 0x00000000c038783b */ /* 0x000fe20000000200 */
[----:B------:R-:W-:-:S02]  /*2f40*/  PLOP3.LUT P0, PT, PT, PT, UP0, 0x80, 0x0 ;  /* 0x000000000000781c */ /* 0x000fc40003f0f008 */
[----:B------:R-:W-:Y:S01]  /*2f50*/  IMAD R193, R193, 0x200, R8 ;  /* 0x00000200c1c17824 */ /* 0x000fe200078e0208 */
[----:B------:R-:W-:Y:S01]  /*2f60*/  LDSM.16.M88.4 R52, [R190] ;  /* 0x00000000be34783b */ /* 0x000fe20000000200 */
[----:B------:R-:W-:Y:S02]  /*2f70*/  IMNMX R134, R81, UR15, PT ;  /* 0x0000000f51867c17 */ /* 0x000fe4000b800200 */
[----:B------:R-:W-:Y:S01]  /*2f80*/  IMAD.SHL.U32 R193, R193, 0x2, RZ ;  /* 0x00000002c1c17824 */ /* 0x000fe200078e00ff */
[----:B------:R-:W-:Y:S01]  /*2f90*/  LDSM.16.M88.4 R72, [R189] ;  /* 0x00000000bd48783b */ /* 0x000fe20000000200 */
[----:B------:R-:W-:-:S03]  /*2fa0*/  IMNMX R133, R133, UR15, PT ;  /* 0x0000000f85857c17 */ /* 0x000fc6000b800200 */
[----:B------:R-:W3:Y:S01]  /*2fb0*/  LDSM.16.M88.4 R28, [R193+0x6000] ;  /* 0x00600000c11c783b */ /* 0x000ee20000000200 */
[C---:B------:R-:W-:Y:S02]  /*2fc0*/  IADD3 R3, R193.reuse, 0x6000, RZ ;  /* 0x00006000c1037810 */ /* 0x040fe40007ffe0ff */
[----:B------:R-:W-:Y:S01]  /*2fd0*/  IADD3 R191, R193, 0x6020, RZ ;  /* 0x00006020c1bf7810 */ /* 0x000fe20007ffe0ff */
[----:B-1----:R-:W1:Y:S01]  /*2fe0*/  LDSM.16.M88.4 R20, [R193+0x6800] ;  /* 0x00680000c114783b */ /* 0x002e620000000200 */
[----:B------:R-:W-:Y:S01]  /*2ff0*/  @P1 IADD3 R191, R3, -0x20, RZ ;  /* 0xffffffe003bf1810 */ /* 0x000fe20007ffe0ff */
[----:B------:R-:W-:Y:S02]  /*3000*/  IMAD.MOV.U32 R3, RZ, RZ, 0x40 ;  /* 0x00000040ff037424 */ /* 0x000fe400078e00ff */
[----:B------:R-:W5:Y:S01]  /*3010*/  LDSM.16.M88.4 R12, [R193+0x7000] ;  /* 0x00700000c10c783b */ /* 0x000f620000000200 */
[----:B------:R-:W-:Y:S02]  /*3020*/  IADD3 R183, R191, 0x800, RZ ;  /* 0x00000800bfb77810 */ /* 0x000fe40007ffe0ff */
[----:B------:R-:W-:Y:S01]  /*3030*/  SEL R3, R3, 0xffffffc0, !P2 ;  /* 0xffffffc003037807 */ /* 0x000fe20005000000 */
[----:B------:R-:W2:Y:S01]  /*3040*/  LDSM.16.M88.4 R40, [R193+0x7800] ;  /* 0x00780000c128783b */ /* 0x000ea20000000200 */
[----:B------:R-:W-:-:S02]  /*3050*/  IADD3 R182, R191, 0x1000, RZ ;  /* 0x00001000bfb67810 */ /* 0x000fc40007ffe0ff */
[----:B------:R-:W-:Y:S01]  /*3060*/  IADD3 R181, R191, 0x1800, RZ ;  /* 0x00001800bfb57810 */ /* 0x000fe20007ffe0ff */
[----:B------:R-:W4:Y:S01]  /*3070*/  LDSM.16.M88.4 R36, [R191] ;  /* 0x00000000bf24783b */ /* 0x000f220000000200 */
[----:B------:R-:W-:Y:S01]  /*3080*/  IMAD.IADD R187, R193, 0x1, R3 ;  /* 0x00000001c1bb7824 */ /* 0x000fe200078e0203 */
[----:B------:R-:W-:Y:S01]  /*3090*/  IADD3 R179, R191, 0x2000, RZ ;  /* 0x00002000bfb37810 */ /* 0x000fe20007ffe0ff */
        /* <DEDUP_REMOVED lines=12> */
[----:B------:R-:W2:Y:S01]  /*3160*/  LDSM.16.M88.4 R44, [R187+0x6800] ;  /* 0x00680000bb2c783b */ /* 0x000ea20000000200 */
[C---:B---3--:R-:W-:Y:S08]  /*3170*/  HMMA.16816.F32 R32, R76.reuse, R28, RZ ;  /* 0x0000001c4c20723c */ /* 0x048ff000000018ff */
[C---:B------:R-:W-:Y:S08]  /*3180*/  HMMA.16816.F32 R28, R76.reuse, R30, RZ ;  /* 0x0000001e4c1c723c */ /* 0x040ff000000018ff */
[C---:B-1----:R-:W-:Y:S08]  /*3190*/  HMMA.16816.F32 R24, R76.reuse, R20, RZ ;  /* 0x000000144c18723c */ /* 0x042ff000000018ff */
[C---:B-----5:R-:W-:Y:S08]  /*31a0*/  HMMA.16816.F32 R16, R76.reuse, R12, RZ ;  /* 0x0000000c4c10723c */ /* 0x060ff000000018ff */
[C---:B------:R-:W-:Y:S08]  /*31b0*/  HMMA.16816.F32 R20, R76.reuse, R22, RZ ;  /* 0x000000164c14723c */ /* 0x040ff000000018ff */
[C---:B------:R-:W-:Y:S08]  /*31c0*/  HMMA.16816.F32 R12, R76.reuse, R14, RZ ;  /* 0x0000000e4c0c723c */ /* 0x040ff000000018ff */
[C---:B--2---:R-:W-:Y:S08]  /*31d0*/  HMMA.16816.F32 R8, R76.reuse, R40, RZ ;  /* 0x000000284c08723c */ /* 0x044ff000000018ff */
[----:B------:R-:W-:Y:S01]  /*31e0*/  HMMA.16816.F32 R76, R76, R42, RZ ;  /* 0x0000002a4c4c723c */ /* 0x000fe200000018ff */
[----:B------:R-:W1:Y:S07]  /*31f0*/  LDSM.16.M88.4 R40, [R187+0x7000] ;  /* 0x00700000bb28783b */ /* 0x000e6e0000000200 */
[C---:B----4-:R-:W-:Y:S08]  /*3200*/  HMMA.16816.F32 R32, R56.reuse, R36, R32 ;  /* 0x000000243820723c */ /* 0x050ff00000001820 */
[C---:B------:R-:W-:Y:S01]  /*3210*/  HMMA.16816.F32 R28, R56.reuse, R38, R28 ;  /* 0x00000026381c723c */ /* 0x040fe2000000181c */
[----:B------:R-:W2:Y:S07]  /*3220*/  LDSM.16.M88.4 R36, [R187+0x7800] ;  /* 0x00780000bb24783b */ /* 0x000eae0000000200 */
[C---:B------:R-:W-:Y:S08]  /*3230*/  HMMA.16816.F32 R24, R56.reuse, R68, R24 ;  /* 0x000000443818723c */ /* 0x040ff00000001818 */
[C---:B------:R-:W-:Y:S01]  /*3240*/  HMMA.16816.F32 R20, R56.reuse, R70, R20 ;  /* 0x000000463814723c */ /* 0x040fe20000001814 */
[----:B------:R-:W3:Y:S07]  /*3250*/  LDSM.16.M88.4 R68, [R180] ;  /* 0x00000000b444783b */ /* 0x000eee0000000200 */
[C---:B------:R-:W-:Y:S08]  /*3260*/  HMMA.16816.F32 R16, R56.reuse, R64, R16 ;  /* 0x000000403810723c */ /* 0x040ff00000001810 */
[C---:B------:R-:W-:Y:S01]  /*3270*/  HMMA.16816.F32 R12, R56.reuse, R66, R12 ;  /* 0x00000042380c723c */ /* 0x040fe2000000180c */
[----:B------:R-:W4:Y:S07]  /*3280*/  LDSM.16.M88.4 R64, [R180+0x800] ;  /* 0x00080000b440783b */ /* 0x000f2e0000000200 */
[C---:B------:R-:W-:Y:S08]  /*3290*/  HMMA.16816.F32 R8, R56.reuse, R60, R8 ;  /* 0x0000003c3808723c */ /* 0x040ff00000001808 */
[----:B------:R-:W-:Y:S01]  /*32a0*/  HMMA.16816.F32 R76, R56, R62, R76 ;  /* 0x0000003e384c723c */ /* 0x000fe2000000184c */
[----:B------:R-:W5:Y:S04]  /*32b0*/  LDSM.16.M88.4 R60, [R180+0x1000] ;  /* 0x00100000b43c783b */ /* 0x000f680000000200 */
[----:B------:R-:W2:Y:S03]  /*32c0*/  LDSM.16.M88.4 R56, [R180+0x1800] ;  /* 0x00180000b438783b */ /* 0x000ea60000000200 */
[C---:B------:R-:W-:Y:S08]  /*32d0*/  HMMA.16816.F32 R32, R52.reuse, R48, R32 ;  /* 0x000000303420723c */ /* 0x040ff00000001820 */
[C---:B------:R-:W-:Y:S01]  /*32e0*/  HMMA.16816.F32 R28, R52.reuse, R50, R28 ;  /* 0x00000032341c723c */ /* 0x040fe2000000181c */
[----:B------:R-:W-:Y:S07]  /*32f0*/  LDSM.16.M88.4 R48, [R193+0x8000] ;  /* 0x00800000c130783b */ /* 0x000fee0000000200 */
[C---:B------:R-:W-:Y:S08]  /*3300*/  HMMA.16816.F32 R24, R52.reuse, R44, R24 ;  /* 0x0000002c3418723c */ /* 0x040ff00000001818 */
[C---:B------:R-:W-:Y:S01]  /*3310*/  HMMA.16816.F32 R20, R52.reuse, R46, R20 ;  /* 0x0000002e3414723c */ /* 0x040fe20000001814 */
[----:B------:R-:W-:Y:S07]  /*3320*/  LDSM.16.M88.4 R44, [R193+0x8800] ;  /* 0x00880000c12c783b */ /* 0x000fee0000000200 */
[C---:B-1----:R-:W-:Y:S08]  /*3330*/  HMMA.16816.F32 R16, R52.reuse, R40, R16 ;  /* 0x000000283410723c */ /* 0x042ff00000001810 */
[C---:B------:R-:W-:Y:S01]  /*3340*/  HMMA.16816.F32 R12, R52.reuse, R42, R12 ;  /* 0x0000002a340c723c */ /* 0x040fe2000000180c */
[----:B------:R-:W-:Y:S07]  /*3350*/  LDSM.16.M88.4 R40, [R193+0x9000] ;  /* 0x00900000c128783b */ /* 0x000fee0000000200 */
[C---:B--2---:R-:W-:Y:S08]  /*3360*/  HMMA.16816.F32 R8, R52.reuse, R36, R8 ;  /* 0x000000243408723c */ /* 0x044ff00000001808 */
        /* <DEDUP_REMOVED lines=8> */
[----:B------:R-:W-:Y:S07]  /*33f0*/  LDSM.16.M88.4 R64, [R191+0x2800] ;  /* 0x00280000bf40783b */ /* 0x000fee0000000200 */
[C---:B-----5:R-:W-:Y:S08]  /*3400*/  HMMA.16816.F32 R16, R72.reuse, R60, R16 ;  /* 0x0000003c4810723c */ /* 0x060ff00000001810 */
[C---:B------:R-:W-:Y:S01]  /*3410*/  HMMA.16816.F32 R12, R72.reuse, R62, R12 ;  /* 0x0000003e480c723c */ /* 0x040fe2000000180c */
[----:B------:R-:W-:Y:S07]  /*3420*/  LDSM.16.M88.4 R60, [R191+0x3000] ;  /* 0x00300000bf3c783b */ /* 0x000fee0000000200 */
[C---:B------:R-:W-:Y:S08]  /*3430*/  HMMA.16816.F32 R8, R72.reuse, R56, R8 ;  /* 0x000000384808723c */ /* 0x040ff00000001808 */
        /* <DEDUP_REMOVED lines=80> */
[----:B------:R-:W4:Y:S01]  /*3940*/  LDSM.16.M88.4 R56, [R180+0x5800] ;  /* 0x00580000b438783b */ /* 0x000f220000000200 */
[----:B------:R-:W-:-:S04]  /*3950*/  DEPBAR.LE SB0, 0x0 ;  /* 0x000080000000791a */ /* 0x000fc80000000000 */
[C---:B-1----:R-:W-:Y:S08]  /*3960*/  HMMA.16816.F32 R32, R52.reuse, R48, R32 ;  /* 0x000000303420723c */ /* 0x042ff00000001820 */
[C---:B------:R-:W-:Y:S08]  /*3970*/  HMMA.16816.F32 R28, R52.reuse, R50, R28 ;  /* 0x00000032341c723c */ /* 0x040ff0000000181c */
[C---:B------:R-:W-:Y:S08]  /*3980*/  HMMA.16816.F32 R24, R52.reuse, R44, R24 ;  /* 0x0000002c3418723c */ /* 0x040ff00000001818 */
[C---:B------:R-:W-:Y:S08]  /*3990*/  HMMA.16816.F32 R20, R52.reuse, R46, R20 ;  /* 0x0000002e3414723c */ /* 0x040ff00000001814 */
[C---:B------:R-:W-:Y:S08]  /*39a0*/  HMMA.16816.F32 R16, R52.reuse, R40, R16 ;  /* 0x000000283410723c */ /* 0x040ff00000001810 */
[C---:B------:R-:W-:Y:S08]  /*39b0*/  HMMA.16816.F32 R12, R52.reuse, R42, R12 ;  /* 0x0000002a340c723c */ /* 0x040ff0000000180c */
[C---:B--2---:R-:W-:Y:S08]  /*39c0*/  HMMA.16816.F32 R8, R52.reuse, R36, R8 ;  /* 0x000000243408723c */ /* 0x044ff00000001808 */
[----:B------:R-:W-:Y:S08]  /*39d0*/  HMMA.16816.F32 R76, R52, R38, R76 ;  /* 0x00000026344c723c */ /* 0x000ff0000000184c */
[C---:B---3--:R-:W-:Y:S08]  /*39e0*/  HMMA.16816.F32 R32, R72.reuse, R68, R32 ;  /* 0x000000444820723c */ /* 0x048ff00000001820 */
[C---:B------:R-:W-:Y:S08]  /*39f0*/  HMMA.16816.F32 R28, R72.reuse, R70, R28 ;  /* 0x00000046481c723c */ /* 0x040ff0000000181c */
[C---:B------:R-:W-:Y:S08]  /*3a00*/  HMMA.16816.F32 R24, R72.reuse, R64, R24 ;  /* 0x000000404818723c */ /* 0x040ff00000001818 */
[C---:B------:R-:W-:Y:S08]  /*3a10*/  HMMA.16816.F32 R20, R72.reuse, R66, R20 ;  /* 0x000000424814723c */ /* 0x040ff00000001814 */
[C---:B------:R-:W-:Y:S08]  /*3a20*/  HMMA.16816.F32 R16, R72.reuse, R60, R16 ;  /* 0x0000003c4810723c */ /* 0x040ff00000001810 */
[C---:B------:R-:W-:Y:S08]  /*3a30*/  HMMA.16816.F32 R12, R72.reuse, R62, R12 ;  /* 0x0000003e480c723c */ /* 0x040ff0000000180c */
[C---:B----4-:R-:W-:Y:S08]  /*3a40*/  HMMA.16816.F32 R8, R72.reuse, R56, R8 ;  /* 0x000000384808723c */ /* 0x050ff00000001808 */
[----:B------:R-:W-:Y:S01]  /*3a50*/  HMMA.16816.F32 R76, R72, R58, R76 ;  /* 0x0000003a484c723c */ /* 0x000fe2000000184c */
[----:B------:R-:W-:Y:S06]  /*3a60*/  BAR.SYNC.DEFER_BLOCKING 0x0 ;  /* 0x0000000000007b1d */ /* 0x000fec0000010000 */
[----:B------:R-:W-:Y:S05]  /*3a70*/  @!P0 BRA `(.L_x_303) ;  /* 0x0000067000008947 */ /* 0x000fea0003800000 */
[----:B------:R-:W-:Y:S01]  /*3a80*/  UIADD3 UR5, UR8, -0x2, URZ ;  /* 0xfffffffe08057890 */ /* 0x000fe2000fffe03f */
[----:B------:R-:W-:Y:S01]  /*3a90*/  ISETP.GE.AND P4, PT, R202, c[0x0][0x220], PT ;  /* 0x00008800ca007a0c */ /* 0x000fe20003f86270 */
[----:B------:R-:W-:Y:S01]  /*3aa0*/  BSSY B0, `(.L_x_304) ;  /* 0x0000063000007945 */ /* 0x000fe20003800000 */
[----:B------:R-:W-:Y:S01]  /*3ab0*/  ISETP.GE.AND P3, PT, R197, c[0x0][0x220], PT ;  /* 0x00008800c5007a0c */ /* 0x000fe20003f66270 */
[----:B------:R-:W-:Y:S01]  /*3ac0*/  USHF.R.S32.HI UR4, URZ, 0x1f, UR5 ;  /* 0x0000001f3f047899 */ /* 0x000fe20008011405 */
[----:B------:R-:W-:Y:S01]  /*3ad0*/  ISETP.GE.AND P2, PT, R196, c[0x0][0x220], PT ;  /* 0x00008800c4007a0c */ /* 0x000fe20003f46270 */
[----:B------:R-:W-:Y:S01]  /*3ae0*/  UIMAD UR21, UR21, UR5, URZ ;  /* 0x00000005151572a4 */ /* 0x000fe2000f8e023f */
[----:B------:R-:W-:-:S03]  /*3af0*/  IMAD.WIDE.U32 R38, R7, UR5, R200 ;  /* 0x0000000507267c25 */ /* 0x000fc6000f8e00c8 */
[----:B------:R-:W-:-:S04]  /*3b00*/  UIMAD UR4, UR4, UR24, UR21 ;  /* 0x00000018040472a4 */ /* 0x000fc8000f8e0215 */
[C---:B------:R-:W-:Y:S01]  /*3b10*/  @!P4 LEA R42, P6, R38.reuse, c[0x0][0x168], 0x1 ;  /* 0x00005a00262aca11 */ /* 0x040fe200078c08ff */
[----:B------:R1:W-:Y:S01]  /*3b20*/  @P4 STS.128 [R195+0x6000], RZ ;  /* 0x006000ffc3004388 */ /* 0x0003e20000000c00 */
[----:B------:R-:W-:Y:S02]  /*3b30*/  IADD3 R7, R39, UR4, RZ ;  /* 0x0000000427077c10 */ /* 0x000fe4000fffe0ff */
        /* <DEDUP_REMOVED lines=12> */
[----:B------:R-:W-:-:S03]  /*3c00*/  IADD3.X R7, R7, UR6, RZ, P6, !PT ;  /* 0x0000000607077c10 */ /* 0x000fc6000b7fe4ff */
[----:B------:R-:W-:Y:S01]  /*3c10*/  @!PT LDS RZ, [RZ] ;  /* 0x00000000fffff984 */ /* 0x000fe20000000800 */
[----:B------:R-:W-:Y:S01]  /*3c20*/  @!PT LDS RZ, [RZ] ;  /* 0x00000000fffff984 */ /* 0x000fe20000000800 */
[----:B------:R-:W-:Y:S01]  /*3c30*/  @!PT LDS RZ, [RZ] ;  /* 0x00000000fffff984 */ /* 0x000fe20000000800 */
[----:B------:R3:W-:Y:S01]  /*3c40*/  @!P3 LDGSTS.E.BYPASS.LTC128B.128 [R195+0x8000], [R40.64+0x80] ;  /* 0x0800008028c3bfae */ /* 0x0007e2000b901d52 */
[----:B------:R-:W-:-:S03]  /*3c50*/  @!P4 LEA.HI.X R39, R3, c[0x0][0x16c], R7, 0x1, P1 ;  /* 0x00005b000327ca11 */ /* 0x000fc600008f0c07 */
        /* <DEDUP_REMOVED lines=9> */
[----:B------:R5:W-:Y:S01]  /*3cf0*/  @!P4 LDGSTS.E.BYPASS.LTC128B.128 [R195+0x6800], [R38.64] ;  /* 0x0680000026c3cfae */ /* 0x000be2000b901d52 */
[----:B--2---:R-:W-:-:S03]  /*3d00*/  @!P3 LEA R42, P6, R3, c[0x0][0x168], 0x1 ;  /* 0x00005a00032aba11 */ /* 0x004fc600078c08ff */
[----:B------:R1:W-:Y:S01]  /*3d10*/  @P3 STS.128 [R195+0x8800], RZ ;  /* 0x008800ffc3003388 */ /* 0x0003e20000000c00 */
[C---:B------:R-:W-:Y:S02]  /*3d20*/  @!P3 LEA.HI.X R43, R3.reuse, c[0x0][0x16c], R7, 0x1, P6 ;  /* 0x00005b00032bba11 */ /* 0x040fe400030f0c07 */
[----:B---3--:R-:W-:-:S03]  /*3d30*/  @!P2 LEA R40, P1, R3, c[0x0][0x168], 0x1 ;  /* 0x00005a000328aa11 */ /* 0x008fc600078208ff */
[----:B------:R-:W-:Y:S01]  /*3d40*/  @!PT LDS RZ, [RZ] ;  /* 0x00000000fffff984 */ /* 0x000fe20000000800 */
[----:B------:R-:W-:Y:S01]  /*3d50*/  @!PT LDS RZ, [RZ] ;  /* 0x00000000fffff984 */ /* 0x000fe20000000800 */
[----:B------:R-:W-:Y:S01]  /*3d60*/  @!PT LDS RZ, [RZ] ;  /* 0x00000000fffff984 */ /* 0x000fe20000000800 */
[----:B------:R2:W-:Y:S01]  /*3d70*/  @!P3 LDGSTS.E.BYPASS.LTC128B.128 [R195+0x8800], [R42.64+0x80] ;  /* 0x088000802ac3bfae */ /* 0x0005e2000b901d52 */
[----:B------:R-:W-:-:S03]  /*3d80*/  @!P2 LEA.HI.X R41, R3, c[0x0][0x16c], R7, 0x1, P1 ;  /* 0x00005b000329aa11 */ /* 0x000fc600008f0c07 */
[----:B------:R1:W-:Y:S01]  /*3d90*/  @P2 STS.128 [R195+0xa800], RZ ;  /* 0x00a800ffc3002388 */ /* 0x0003e20000000c00 */
[----:B----4-:R-:W-:-:S03]  /*3da0*/  IADD3 R36, P5, R3, UR7, RZ ;  /* 0x0000000703247c10 */ /* 0x010fc6000ffbe0ff */
[----:B------:R-:W-:Y:S01]  /*3db0*/  @!PT LDS RZ, [RZ] ;  /* 0x00000000fffff984 */ /* 0x000fe20000000800 */
[----:B------:R-:W-:Y:S01]  /*3dc0*/  @!PT LDS RZ, [RZ] ;  /* 0x00000000fffff984 */ /* 0x000fe20000000800 */
[----:B------:R-:W-:Y:S01]  /*3dd0*/  @!PT LDS RZ, [RZ] ;  /* 0x00000000fffff984 */ /* 0x000fe20000000800 */
[----:B------:R3:W-:Y:S01]  /*3de0*/  @!P2 LDGSTS.E.BYPASS.LTC128B.128 [R195+0xa800], [R40.64+0x100] ;  /* 0x0a80010028c3afae */ /* 0x0007e2000b901d52 */
[----:B------:R-:W-:-:S03]  /*3df0*/  IADD3.X R7, R7, UR6, RZ, P5, !PT ;  /* 0x0000000607077c10 */ /* 0x000fc6000affe4ff */
[----:B------:R1:W-:Y:S01]  /*3e00*/  @P4 STS.128 [R195+0x7000], RZ ;  /* 0x007000ffc3004388 */ /* 0x0003e20000000c00 */
[C---:B------:R-:W-:Y:S02]  /*3e10*/  @!P3 LEA R44, P5, R36.reuse, c[0x0][0x168], 0x1 ;  /* 0x00005a00242cba11 */ /* 0x040fe400078a08ff */
[C---:B-----5:R-:W-:Y:S02]  /*3e20*/  @!P4 LEA R38, P6, R36.reuse, c[0x0][0x168], 0x1 ;  /* 0x00005a002426ca11 */ /* 0x060fe400078c08ff */
[C-C-:B------:R-:W-:Y:S02]  /*3e30*/  @!P3 LEA.HI.X R45, R36.reuse, c[0x0][0x16c], R7.reuse, 0x1, P5 ;  /* 0x00005b00242dba11 */ /* 0x140fe400028f0c07 */
[C---:B------:R-:W-:Y:S02]  /*3e40*/  @!P4 LEA.HI.X R39, R36.reuse, c[0x0][0x16c], R7, 0x1, P6 ;  /* 0x00005b002427ca11 */ /* 0x040fe400030f0c07 */
[----:B------:R-:W-:-:S03]  /*3e50*/  IADD3 R3, P6, R36, UR7, RZ ;  /* 0x0000000724037c10 */ /* 0x000fc6000ffde0ff */
[----:B------:R-:W-:Y:S01]  /*3e60*/  @!PT LDS RZ, [RZ] ;  /* 0x00000000fffff984 */ /* 0x000fe20000000800 */
[----:B------:R-:W-:Y:S01]  /*3e70*/  @!PT LDS RZ, [RZ] ;  /* 0x00000000fffff984 */ /* 0x000fe20000000800 */
[----:B------:R-:W-:Y:S01]  /*3e80*/  @!PT LDS RZ, [RZ] ;  /* 0x00000000fffff984 */ /* 0x000fe20000000800 */
[----:B------:R1:W-:Y:S01]  /*3e90*/  @!P4 LDGSTS.E.BYPASS.LTC128B.128 [R195+0x7000], [R38.64] ;  /* 0x0700000026c3cfae */ /* 0x0003e2000b901d52 */
[----:B--2---:R-:W-:-:S03]  /*3ea0*/  @!P2 LEA R42, P1, R36, c[0x0][0x168], 0x1 ;  /* 0x00005a00242aaa11 */ /* 0x004fc600078208ff */
[----:B------:R1:W-:Y:S01]  /*3eb0*/  @P3 STS.128 [R195+0x9000], RZ ;  /* 0x009000ffc3003388 */ /* 0x0003e20000000c00 */
[----:B------:R-:W-:-:S03]  /*3ec0*/  @!P2 LEA.HI.X R43, R36, c[0x0][0x16c], R7, 0x1, P1 ;  /* 0x00005b00242baa11 */ /* 0x000fc600008f0c07 */
[----:B------:R-:W-:Y:S01]  /*3ed0*/  @!PT LDS RZ, [RZ] ;  /* 0x00000000fffff984 */ /* 0x000fe20000000800 */
[----:B------:R-:W-:Y:S01]  /*3ee0*/  @!PT LDS RZ, [RZ] ;  /* 0x00000000fffff984 */ /* 0x000fe20000000800 */
[----:B------:R-:W-:Y:S01]  /*3ef0*/  @!PT LDS RZ, [RZ] ;  /* 0x00000000fffff984 */ /* 0x000fe20000000800 */
[----:B------:R1:W-:Y:S01]  /*3f00*/  @!P3 LDGSTS.E.BYPASS.LTC128B.128 [R195+0x9000], [R44.64+0x80] ;  /* 0x090000802cc3bfae */ /* 0x0003e2000b901d52 */
[----:B------:R-:W-:Y:S02]  /*3f10*/  IADD3.X R7, R7, UR6, RZ, P6, !PT ;  /* 0x0000000607077c10 */ /* 0x000fe4000b7fe4ff */
[C---:B---3--:R-:W-:Y:S01]  /*3f20*/  @!P4 LEA R40, P5, R3.reuse, c[0x0][0x168], 0x1 ;  /* 0x00005a000328ca11 */ /* 0x048fe200078a08ff */
[----:B------:R1:W-:Y:S01]  /*3f30*/  @P2 STS.128 [R195+0xb000], RZ ;  /* 0x00b000ffc3002388 */ /* 0x0003e20000000c00 */
[C---:B------:R-:W-:Y:S02]  /*3f40*/  @!P3 LEA R36, P1, R3.reuse, c[0x0][0x168], 0x1 ;  /* 0x00005a000324ba11 */ /* 0x040fe400078208ff */
[C-C-:B------:R-:W-:Y:S01]  /*3f50*/  @!P4 LEA.HI.X R41, R3.reuse, c[0x0][0x16c], R7.reuse, 0x1, P5 ;  /* 0x00005b000329ca11 */ /* 0x140fe200028f0c07 */
        /* <DEDUP_REMOVED lines=23> */
.L_x_305:
[----:B------:R-:W-:Y:S05]  /*40d0*/  BSYNC B0 ;  /* 0x0000000000007941 */ /* 0x000fea0003800000 */
.L_x_304:
[----:B------:R-:W0:Y:S02]  /*40e0*/  LDGDEPBAR ;  /* 0x00000000000079af */ /* 0x000e240000000000 */
.L_x_303:
[----:B------:R-:W-:Y:S01]  /*40f0*/  IMAD.U32 R3, RZ, RZ, UR17 ;  /* 0x00000011ff037e24 */ /* 0x000fe2000f8e00ff */
[----:B------:R-:W-:Y:S01]  /*4100*/  LOP3.LUT R221, R6, UR22, RZ, 0x3c, !PT ;  /* 0x0000001606dd7c12 */ /* 0x000fe2000f8e3cff */
[----:B------:R-:W-:Y:S01]  /*4110*/  USHF.L.U32 UR31, UR17, 0x1, URZ ;  /* 0x00000001111f7899 */ /* 0x000fe2000800063f */
[----:B------:R-:W-:Y:S01]  /*4120*/  IMAD.WIDE.U32 R170, R220, -0x326172a9, RZ ;  /* 0xcd9e8d57dcaa7825 */ /* 0x000fe200078e00ff */
[----:B------:R-:W-:Y:S02]  /*4130*/  UIADD3 UR29, UR23, -0x4498517b, URZ ;  /* 0xbb67ae85171d7890 */ /* 0x000fe4000fffe03f */
[----:B------:R-:W-:Y:S01]  /*4140*/  UIADD3 UR4, UR22, -0x61c88647, URZ ;  /* 0x9e3779b916047890 */ /* 0x000fe2000fffe03f */
[----:B------:R-:W-:Y:S01]  /*4150*/  IMAD R80, R3, 0x40, R80 ;  /* 0x0000004003507824 */ /* 0x000fe200078e0250 */
[----:B------:R-:W-:Y:S01]  /*4160*/  LOP3.LUT R162, R171, R221, RZ, 0x3c, !PT ;  /* 0x000000ddaba27212 */ /* 0x000fe200078e3cff */
[----:B------:R-:W-:Y:S01]  /*4170*/  IMAD.WIDE.U32 R214, R207, -0x2daee0ad, RZ ;  /* 0xd2511f53cfd67825 */ /* 0x000fe200078e00ff */
[----:B------:R-:W-:-:S02]  /*4180*/  UIADD3 UR28, UR22, 0x3c6ef372, URZ ;  /* 0x3c6ef372161c7890 */ /* 0x000fc4000fffe03f */
[----:B------:R-:W-:Y:S01]  /*4190*/  IADD3 R7, R80, 0x1, RZ ;  /* 0x0000000150077810 */ /* 0x000fe20007ffe0ff */
[----:B------:R-:W-:Y:S01]  /*41a0*/  IMAD.WIDE.U32 R162, R162, -0x2daee0ad, RZ ;  /* 0xd2511f53a2a27825 */ /* 0x000fe200078e00ff */
[C---:B------:R-:W-:Y:S01]  /*41b0*/  IADD3 R3, R80.reuse, 0x8, RZ ;  /* 0x0000000850037810 */ /* 0x040fe20007ffe0ff */
[----:B------:R-:W-:Y:S01]  /*41c0*/  UIADD3 UR27, UR23, 0x76cf5d0a, URZ ;  /* 0x76cf5d0a171b7890 */ /* 0x000fe2000fffe03f */
[CC--:B------:R-:W-:Y:S01]  /*41d0*/  ISETP.GE.AND P6, PT, R7.reuse, R134.reuse, PT ;  /* 0x000000860700720c */ /* 0x0c0fe20003fc6270 */
[----:B------:R-:W-:Y:S01]  /*41e0*/  UIADD3 UR25, UR23, 0x32370b8f, URZ ;  /* 0x32370b8f17197890 */ /* 0x000fe2000fffe03f */
[-C--:B------:R-:W-:Y:S01]  /*41f0*/  ISETP.GE.AND P2, PT, R7, R133.reuse, PT ;  /* 0x000000850700720c */ /* 0x080fe20003f46270 */
[----:B------:R-:W-:Y:S01]  /*4200*/  UIADD3 UR26, UR22, -0x255992d5, URZ ;  /* 0xdaa66d2b161a7890 */ /* 0x000fe2000fffe03f */
[C---:B------:R-:W-:Y:S01]  /*4210*/  IADD3 R7, R80.reuse, 0x9, RZ ;  /* 0x0000000950077810 */ /* 0x040fe20007ffe0ff */
[----:B------:R-:W-:Y:S01]  /*4220*/  UIADD3 UR24, UR22, 0x78dde6e4, URZ ;  /* 0x78dde6e416187890 */ /* 0x000fe2000fffe03f */
[-C--:B------:R-:W-:Y:S01]  /*4230*/  ISETP.GE.AND P4, PT, R3, R134.reuse, PT ;  /* 0x000000860300720c */ /* 0x080fe20003f86270 */
[----:B------:R-:W-:Y:S01]  /*4240*/  UIADD3 UR15, UR23, -0x56f99767, URZ ;  /* 0xa9066899170f7890 */ /* 0x000fe2000fffe03f */
[CC--:B------:R-:W-:Y:S01]  /*4250*/  ISETP.GE.AND P3, PT, R7.reuse, R134.reuse, PT ;  /* 0x000000860700720c */ /* 0x0c0fe20003f66270 */
[----:B------:R-:W-:Y:S01]  /*4260*/  UIADD3 UR21, UR23, -0x126145ec, URZ ;  /* 0xed9eba1417157890 */ /* 0x000fe2000fffe03f */
[-C--:B------:R-:W-:Y:S01]  /*4270*/  ISETP.GE.AND P1, PT, R7, R133.reuse, PT ;  /* 0x000000850700720c */ /* 0x080fe20003f26270 */
[----:B------:R-:W-:Y:S01]  /*4280*/  UIADD3 UR5, UR22, -0x4ab325aa, URZ ;  /* 0xb54cda5616057890 */ /* 0x000fe2000fffe03f */
[----:B------:R-:W-:Y:S01]  /*4290*/  IADD3 R7, R80, 0x11, RZ ;  /* 0x0000001150077810 */ /* 0x000fe20007ffe0ff */
[----:B------:R-:W-:Y:S01]  /*42a0*/  IMAD.SHL.U32 R188, R4, 0x2, RZ ;  /* 0x0000000204bc7824 */ /* 0x000fe200078e00ff */
[----:B------:R-:W-:Y:S01]  /*42b0*/  FSEL R29, R29, -INF , !P3 ;  /* 0xff8000001d1d7808 */ /* 0x000fe20005800000 */
[----:B------:R-:W-:Y:S01]  /*42c0*/  IMAD R161, R5, 0x10000, R5 ;  /* 0x0001000005a17824 */ /* 0x000fe200078e0205 */
[-C--:B------:R-:W-:Y:S01]  /*42d0*/  ISETP.GE.AND P3, PT, R7, R134.reuse, PT ;  /* 0x000000860700720c */ /* 0x080fe20003f66270 */
[--C-:B------:R-:W-:Y:S01]  /*42e0*/  IMAD R186, R2, 0x2, R188.reuse ;  /* 0x0000000202ba7824 */ /* 0x100fe200078e02bc */
[----:B------:R-:W-:Y:S01]  /*42f0*/  ISETP.GE.AND P5, PT, R3, R133, PT ;  /* 0x000000850300720c */ /* 0x000fe20003fa6270 */
[----:B------:R-:W-:Y:S01]  /*4300*/  LDSM.16.MT88.4 R124, [R188+0xc000] ;  /* 0x00c00000bc7c783b */ /* 0x000fe20000004200 */
[----:B------:R-:W-:Y:S01]  /*4310*/  IADD3 R3, R80, 0x10, RZ ;  /* 0x0000001050037810 */ /* 0x000fe20007ffe0ff */
[C---:B------:R-:W-:Y:S01]  /*4320*/  IMAD R185, R0.reuse, 0x2, R188 ;  /* 0x0000000200b97824 */ /* 0x040fe200078e02bc */
[----:B------:R-:W-:Y:S01]  /*4330*/  FSEL R25, R25, -INF , !P3 ;  /* 0xff80000019197808 */ /* 0x000fe20005800000 */
[----:B------:R-:W-:Y:S01]  /*4340*/  IMAD R184, R0, 0x2, R186 ;  /* 0x0000000200b87824 */ /* 0x000fe200078e02ba */
[----:B------:R-:W-:Y:S01]  /*4350*/  ISETP.GE.AND P3, PT, R80, R134, PT ;  /* 0x000000865000720c */ /* 0x000fe20003f66270 */
[----:B------:R-:W-:Y:S01]  /*4360*/  UIADD3 UR20, UR22, 0x1715609d, URZ ;  /* 0x1715609d16147890 */ /* 0x000fe2000fffe03f */
[----:B------:R-:W-:Y:S01]  /*4370*/  FSEL R31, R31, -INF , !P1 ;  /* 0xff8000001f1f7808 */ /* 0x000fe20004800000 */
[----:B------:R-:W-:Y:S01]  /*4380*/  UIADD3 UR30, UR23, 0x646e171e, URZ ;  /* 0x646e171e171e7890 */ /* 0x000fe2000fffe03f */
[----:B------:R-:W-:Y:S01]  /*4390*/  FSEL R28, R28, -INF , !P4 ;  /* 0xff8000001c1c7808 */ /* 0x000fe20006000000 */
[----:B------:R-:W-:Y:S01]  /*43a0*/  LDSM.16.MT88.4 R72, [R186+0xe000] ;  /* 0x00e00000ba48783b */ /* 0x000fe20000004200 */
[----:B------:R-:W-:-:S02]  /*43b0*/  FSEL R30, R30, -INF , !P5 ;  /* 0xff8000001e1e7808 */ /* 0x000fc40006800000 */
[-C--:B------:R-:W-:Y:S01]  /*43c0*/  ISETP.GE.AND P1, PT, R7, R133.reuse, PT ;  /* 0x000000850700720c */ /* 0x080fe20003f26270 */
[----:B------:R-:W-:Y:S01]  /*43d0*/  LDSM.16.MT88.4 R88, [R184+0xe000] ;  /* 0x00e00000b858783b */ /* 0x000fe20000004200 */
[C---:B------:R-:W-:Y:S02]  /*43e0*/  ISETP.GE.AND P4, PT, R3.reuse, R134, PT ;  /* 0x000000860300720c */ /* 0x040fe40003f86270 */
[----:B------:R-:W-:Y:S01]  /*43f0*/  ISETP.GE.AND P5, PT, R3, R133, PT ;  /* 0x000000850300720c */ /* 0x000fe20003fa6270 */
[----:B------:R-:W-:Y:S01]  /*4400*/  LDSM.16.MT88.4 R120, [R186+0x10000] ;  /* 0x01000000ba78783b */ /* 0x000fe20000004200 */
[C---:B------:R-:W-:Y:S02]  /*4410*/  IADD3 R7, R80.reuse, 0x19, RZ ;  /* 0x0000001950077810 */ /* 0x040fe40007ffe0ff */
[----:B------:R-:W-:Y:S01]  /*4420*/  IADD3 R3, R80, 0x18, RZ ;  /* 0x0000001850037810 */ /* 0x000fe20007ffe0ff */
[----:B------:R-:W-:Y:S01]  /*4430*/  LDSM.16.MT88.4 R64, [R188+0xe000] ;  /* 0x00e00000bc40783b */ /* 0x000fe20000004200 */
[----:B------:R-:W-:-:S02]  /*4440*/  FSEL R32, R32, -INF , !P3 ;  /* 0xff80000020207808 */ /* 0x000fc40005800000 */
[----:B------:R-:W-:Y:S01]  /*4450*/  FSEL R33, R33, -INF , !P6 ;  /* 0xff80000021217808 */ /* 0x000fe20007000000 */
[----:B------:R-:W-:Y:S01]  /*4460*/  LDSM.16.MT88.4 R108, [R185+0x10000] ;  /* 0x01000000b96c783b */ /* 0x000fe20000004200 */
[----:B------:R-:W-:Y:S02]  /*4470*/  FSEL R116, R27, -INF , !P1 ;  /* 0xff8000001b747808 */ /* 0x000fe40004800000 */
[----:B------:R-:W-:Y:S01]  /*4480*/  FSEL R24, R24, -INF , !P4 ;  /* 0xff80000018187808 */ /* 0x000fe20006000000 */
[----:B------:R-:W-:Y:S01]  /*4490*/  LDSM.16.MT88.4 R96, [R188+0x10000] ;  /* 0x01000000bc60783b */ /* 0x000fe20000004200 */
[CC--:B------:R-:W-:Y:S02]  /*44a0*/  ISETP.GE.AND P1, PT, R7.reuse, R134.reuse, PT ;  /* 0x000000860700720c */ /* 0x0c0fe40003f26270 */
[----:B------:R-:W-:Y:S01]  /*44b0*/  ISETP.GE.AND P3, PT, R7, R133, PT ;  /* 0x000000850700720c */ /* 0x000fe20003f66270 */
[----:B------:R-:W-:Y:S01]  /*44c0*/  LDSM.16.MT88.4 R56, [R184+0xc000] ;  /* 0x00c00000b838783b */ /* 0x000fe20000004200 */
[----:B------:R-:W-:-:S02]  /*44d0*/  ISETP.GE.AND P4, PT, R3, R134, PT ;  /* 0x000000860300720c */ /* 0x000fc40003f86270 */
[----:B------:R-:W-:Y:S01]  /*44e0*/  FMNMX.FTZ R7, R32, R33, !PT ;  /* 0x0000002120077209 */ /* 0x000fe20007810000 */
[----:B-1----:R-:W-:Y:S01]  /*44f0*/  LDSM.16.MT88.4 R40, [R186+0xc000] ;  /* 0x00c00000ba28783b */ /* 0x002fe20000004200 */
[----:B------:R-:W-:Y:S02]  /*4500*/  FSEL R26, R26, -INF , !P5 ;  /* 0xff8000001a1a7808 */ /* 0x000fe40006800000 */
[----:B------:R-:W-:Y:S01]  /*4510*/  ISETP.GE.AND P5, PT, R3, R133, PT ;  /* 0x000000850300720c */ /* 0x000fe20003fa6270 */
[----:B------:R-:W-:Y:S01]  /*4520*/  LDSM.16.MT88.4 R48, [R185+0xc000] ;  /* 0x00c00000b930783b */ /* 0x000fe20000004200 */
[----:B------:R-:W-:Y:S02]  /*4530*/  IADD3 R3, R80, 0x20, RZ ;  /* 0x0000002050037810 */ /* 0x000fe40007ffe0ff */
[----:B------:R-:W-:Y:S02]  /*4540*/  FMNMX.FTZ R7, R28, R7, !PT ;  /* 0x000000071c077209 */ /* 0x000fe40007810000 */
[----:B------:R-:W-:-:S02]  /*4550*/  FSEL R20, R20, -INF , !P4 ;  /* 0xff80000014147808 */ /* 0x000fc40006000000 */
[----:B------:R-:W-:Y:S02]  /*4560*/  ISETP.GE.AND P4, PT, R80, R133, PT ;  /* 0x000000855000720c */ /* 0x000fe40003f86270 */
[----:B------:R-:W-:Y:S02]  /*4570*/  ISETP.GE.AND P6, PT, R3, R134, PT ;  /* 0x000000860300720c */ /* 0x000fe40003fc6270 */
[----:B------:R-:W-:Y:S02]  /*4580*/  FMNMX.FTZ R7, R29, R7, !PT ;  /* 0x000000071d077209 */ /* 0x000fe40007810000 */
[----:B------:R-:W-:Y:S02]  /*4590*/  FSEL R35, R35, -INF , !P2 ;  /* 0xff80000023237808 */ /* 0x000fe40005000000 */
[----:B------:R-:W-:Y:S02]  /*45a0*/  FSEL R34, R34, -INF , !P4 ;  /* 0xff80000022227808 */ /* 0x000fe40006000000 */
[----:B------:R-:W-:-:S02]  /*45b0*/  IADD3 R37, R80, 0x28, RZ ;  /* 0x0000002850257810 */ /* 0x000fc40007ffe0ff */
[----:B------:R-:W-:Y:S02]  /*45c0*/  FMNMX.FTZ R38, R24, R7, !PT ;  /* 0x0000000718267209 */ /* 0x000fe40007810000 */
[----:B------:R-:W-:Y:S02]  /*45d0*/  IADD3 R36, R80, 0x29, RZ ;  /* 0x0000002950247810 */ /* 0x000fe40007ffe0ff */
[----:B------:R-:W-:Y:S02]  /*45e0*/  FSEL R146, R16, -INF , !P6 ;  /* 0xff80000010927808 */ /* 0x000fe40007000000 */
[----:B------:R-:W-:Y:S02]  /*45f0*/  FMNMX.FTZ R16, R34, R35, !PT ;  /* 0x0000002322107209 */ /* 0x000fe40007810000 */
[----:B------:R-:W-:Y:S02]  /*4600*/  FSEL R23, R23, -INF , !P3 ;  /* 0xff80000017177808 */ /* 0x000fe40005800000 */
[----:B------:R-:W-:-:S02]  /*4610*/  ISETP.GE.AND P3, PT, R37, R134, PT ;  /* 0x000000862500720c */ /* 0x000fc40003f66270 */
[----:B------:R-:W-:Y:S02]  /*4620*/  FMNMX.FTZ R38, R25, R38, !PT ;  /* 0x0000002619267209 */ /* 0x000fe40007810000 */
[----:B------:R-:W-:Y:S02]  /*4630*/  IADD3 R27, R80, 0x30, RZ ;  /* 0x00000030501b7810 */ /* 0x000fe40007ffe0ff */
[----:B------:R-:W-:Y:S02]  /*4640*/  ISETP.GE.AND P4, PT, R36, R134, PT ;  /* 0x000000862400720c */ /* 0x000fe40003f86270 */
[----:B------:R-:W-:Y:S02]  /*4650*/  FMNMX.FTZ R16, R30, R16, !PT ;  /* 0x000000101e107209 */ /* 0x000fe40007810000 */
[----:B------:R-:W-:Y:S02]  /*4660*/  ISETP.GE.AND P2, PT, R3, R133, PT ;  /* 0x000000850300720c */ /* 0x000fe40003f46270 */
[----:B------:R-:W-:-:S02]  /*4670*/  IADD3 R3, R80, 0x21, RZ ;  /* 0x0000002150037810 */ /* 0x000fc40007ffe0ff */
[----:B------:R-:W-:Y:S02]  /*4680*/  FSEL R144, R12, -INF , !P3 ;  /* 0xff8000000c907808 */ /* 0x000fe40005800000 */
[----:B------:R-:W-:Y:S02]  /*4690*/  FSEL R21, R21, -INF , !P1 ;  /* 0xff80000015157808 */ /* 0x000fe40004800000 */
[----:B------:R-:W-:Y:S02]  /*46a0*/  FMNMX.FTZ R38, R20, R38, !PT ;  /* 0x0000002614267209 */ /* 0x000fe40007810000 */
[----:B------:R-:W-:Y:S02]  /*46b0*/  ISETP.GE.AND P3, PT, R27, R134, PT ;  /* 0x000000861b00720c */ /* 0x000fe40003f66270 */
[----:B------:R-:W-:Y:S02]  /*46c0*/  FSEL R139, R13, -INF , !P4 ;  /* 0xff8000000d8b7808 */ /* 0x000fe40006000000 */
[----:B------:R-:W-:-:S02]  /*46d0*/  FMNMX.FTZ R13, R31, R16, !PT ;  /* 0x000000101f0d7209 */ /* 0x000fc40007810000 */
[----:B------:R-:W-:Y:S02]  /*46e0*/  FSEL R22, R22, -INF , !P5 ;  /* 0xff80000016167808 */ /* 0x000fe40006800000 */
[----:B------:R-:W-:Y:S02]  /*46f0*/  ISETP.GE.AND P5, PT, R3, R134, PT ;  /* 0x000000860300720c */ /* 0x000fe40003fa6270 */
[----:B------:R-:W-:Y:S02]  /*4700*/  FMNMX.FTZ R38, R21, R38, !PT ;  /* 0x0000002615267209 */ /* 0x000fe40007810000 */
[----:B------:R-:W-:Y:S02]  /*4710*/  FSEL R212, R8, -INF , !P3 ;  /* 0xff80000008d47808 */ /* 0x000fe40005800000 */
[----:B------:R-:W-:Y:S02]  /*4720*/  FMNMX.FTZ R8, R26, R13, !PT ;  /* 0x0000000d1a087209 */ /* 0x000fe40007810000 */
[----:B------:R-:W-:-:S02]  /*4730*/  FSEL R145, R17, -INF , !P5 ;  /* 0xff80000011917808 */ /* 0x000fc40006800000 */
[----:B------:R-:W-:Y:S02]  /*4740*/  FMNMX.FTZ R17, R146, R38, !PT ;  /* 0x0000002692117209 */ /* 0x000fe40007810000 */
[----:B------:R-:W-:Y:S02]  /*4750*/  FMNMX.FTZ R8, R116, R8, !PT ;  /* 0x0000000874087209 */ /* 0x000fe40007810000 */
[----:B------:R-:W-:Y:S02]  /*4760*/  FMNMX.FTZ R12, R145, R17, !PT ;  /* 0x00000011910c7209 */ /* 0x000fe40007810000 */
[----:B------:R-:W-:Y:S02]  /*4770*/  FMNMX.FTZ R8, R22, R8, !PT ;  /* 0x0000000816087209 */ /* 0x000fe40007810000 */
[----:B------:R-:W-:Y:S02]  /*4780*/  IADD3 R7, R80, 0x31, RZ ;  /* 0x0000003150077810 */ /* 0x000fe40007ffe0ff */
[----:B------:R-:W-:-:S02]  /*4790*/  FMNMX.FTZ R12, R144, R12, !PT ;  /* 0x0000000c900c7209 */ /* 0x000fc40007810000 */
[----:B------:R-:W-:Y:S02]  /*47a0*/  ISETP.GE.AND P1, PT, R3, R133, PT ;  /* 0x000000850300720c */ /* 0x000fe40003f26270 */
[----:B------:R-:W-:Y:S02]  /*47b0*/  FSEL R138, R18, -INF , !P2 ;  /* 0xff800000128a7808 */ /* 0x000fe40005000000 */
[----:B------:R-:W-:Y:S02]  /*47c0*/  FMNMX.FTZ R8, R23, R8, !PT ;  /* 0x0000000817087209 */ /* 0x000fe40007810000 */
[----:B------:R-:W-:Y:S02]  /*47d0*/  ISETP.GE.AND P4, PT, R7, R134, PT ;  /* 0x000000860700720c */ /* 0x000fe40003f86270 */
[----:B------:R-:W-:Y:S02]  /*47e0*/  IADD3 R3, R80, 0x38, RZ ;  /* 0x0000003850037810 */ /* 0x000fe40007ffe0ff */
[----:B------:R-:W-:-:S02]  /*47f0*/  FMNMX.FTZ R12, R139, R12, !PT ;  /* 0x0000000c8b0c7209 */ /* 0x000fc40007810000 */
[----:B------:R-:W-:Y:S02]  /*4800*/  ISETP.GE.AND P2, PT, R37, R133, PT ;  /* 0x000000852500720c */ /* 0x000fe40003f46270 */
[----:B------:R-:W-:Y:S02]  /*4810*/  FSEL R137, R19, -INF , !P1 ;  /* 0xff80000013897808 */ /* 0x000fe40004800000 */
[----:B------:R-:W-:Y:S01]  /*4820*/  FMNMX.FTZ R8, R138, R8, !PT ;  /* 0x000000088a087209 */ /* 0x000fe20007810000 */
[----:B------:R-:W-:Y:S01]  /*4830*/  LDSM.16.MT88.4 R16, [R186+0xe800] ;  /* 0x00e80000ba10783b */ /* 0x000fe20000004200 */
[----:B------:R-:W-:Y:S02]  /*4840*/  FSEL R211, R9, -INF , !P4 ;  /* 0xff80000009d37808 */ /* 0x000fe40006000000 */
[----:B------:R-:W-:Y:S02]  /*4850*/  IADD3 R80, R80, 0x39, RZ ;  /* 0x0000003950507810 */ /* 0x000fe40007ffe0ff */
[----:B------:R-:W-:-:S02]  /*4860*/  ISETP.GE.AND P3, PT, R3, R134, PT ;  /* 0x000000860300720c */ /* 0x000fc40003f66270 */
[----:B------:R-:W-:Y:S02]  /*4870*/  FMNMX.FTZ R9, R212, R12, !PT ;  /* 0x0000000cd4097209 */ /* 0x000fe40007810000 */
[----:B------:R-:W-:Y:S02]  /*4880*/  ISETP.GE.AND P1, PT, R36, R133, PT ;  /* 0x000000852400720c */ /* 0x000fe40003f26270 */
[----:B------:R-:W-:Y:S02]  /*4890*/  FSEL R136, R14, -INF , !P2 ;  /* 0xff8000000e887808 */ /* 0x000fe40005000000 */
[----:B------:R-:W-:Y:S02]  /*48a0*/  FMNMX.FTZ R8, R137, R8, !PT ;  /* 0x0000000889087209 */ /* 0x000fe40007810000 */
[----:B------:R-:W-:Y:S02]  /*48b0*/  ISETP.GE.AND P4, PT, R80, R134, PT ;  /* 0x000000865000720c */ /* 0x000fe40003f86270 */
[----:B------:R-:W-:-:S02]  /*48c0*/  FSEL R210, R76, -INF , !P3 ;  /* 0xff8000004cd27808 */ /* 0x000fc40005800000 */
[----:B------:R-:W-:Y:S02]  /*48d0*/  FMNMX.FTZ R9, R211, R9, !PT ;  /* 0x00000009d3097209 */ /* 0x000fe40007810000 */
[----:B------:R-:W-:Y:S02]  /*48e0*/  ISETP.GE.AND P2, PT, R27, R133, PT ;  /* 0x000000851b00720c */ /* 0x000fe40003f46270 */
[----:B------:R-:W-:Y:S02]  /*48f0*/  FSEL R204, R15, -INF , !P1 ;  /* 0xff8000000fcc7808 */ /* 0x000fe40004800000 */
[----:B------:R-:W-:Y:S02]  /*4900*/  FMNMX.FTZ R8, R136, R8, !PT ;  /* 0x0000000888087209 */ /* 0x000fe40007810000 */
[----:B------:R-:W-:Y:S02]  /*4910*/  FSEL R209, R77, -INF , !P4 ;  /* 0xff8000004dd17808 */ /* 0x000fe40006000000 */
[----:B------:R-:W-:-:S02]  /*4920*/  FMNMX.FTZ R9, R210, R9, !PT ;  /* 0x00000009d2097209 */ /* 0x000fc40007810000 */
[----:B------:R-:W-:Y:S02]  /*4930*/  ISETP.GE.AND P1, PT, R7, R133, PT ;  /* 0x000000850700720c */ /* 0x000fe40003f26270 */
[----:B------:R-:W-:Y:S02]  /*4940*/  FSEL R205, R10, -INF , !P2 ;  /* 0xff8000000acd7808 */ /* 0x000fe40005000000 */
[----:B------:R-:W-:Y:S02]  /*4950*/  FMNMX.FTZ R8, R204, R8, !PT ;  /* 0x00000008cc087209 */ /* 0x000fe40007810000 */
[----:B------:R-:W-:Y:S02]  /*4960*/  FMNMX.FTZ R132, R209, R9, !PT ;  /* 0x00000009d1847209 */ /* 0x000fe40007810000 */
[-C--:B------:R-:W-:Y:S01]  /*4970*/  ISETP.GE.AND P2, PT, R3, R133.reuse, PT ;  /* 0x000000850300720c */ /* 0x080fe20003f46270 */
[----:B------:R-:W-:Y:S01]  /*4980*/  IMAD.U32 R3, RZ, RZ, UR31 ;  /* 0x0000001fff037e24 */ /* 0x000fe2000f8e00ff */
[----:B------:R-:W-:Y:S01]  /*4990*/  FSEL R169, R11, -INF , !P1 ;  /* 0xff8000000ba97808 */ /* 0x000fe20004800000 */
[----:B------:R-:W1:Y:S01]  /*49a0*/  SHFL.BFLY PT, R9, R132, 0x2, 0x1f ;  /* 0x0c401f0084097f89 */ /* 0x000e6200000e0000 */
[----:B------:R-:W-:Y:S01]  /*49b0*/  FMNMX.FTZ R8, R205, R8, !PT ;  /* 0x00000008cd087209 */ /* 0x000fe20007810000 */
[----:B------:R-:W-:Y:S01]  /*49c0*/  UIADD3 UR31, UR31, 0x1, URZ ;  /* 0x000000011f1f7890 */ /* 0x000fe2000fffe03f */
[----:B------:R-:W-:-:S02]  /*49d0*/  ISETP.GE.AND P1, PT, R80, R133, PT ;  /* 0x000000855000720c */ /* 0x000fc40003f26270 */
[----:B------:R-:W-:Y:S01]  /*49e0*/  FSEL R168, R78, -INF , !P2 ;  /* 0xff8000004ea87808 */ /* 0x000fe20005000000 */
[----:B------:R-:W-:Y:S01]  /*49f0*/  LDSM.16.MT88.4 R80, [R185+0xe000] ;  /* 0x00e00000b950783b */ /* 0x000fe20000004200 */
[----:B------:R-:W-:Y:S02]  /*4a00*/  FMNMX.FTZ R8, R169, R8, !PT ;  /* 0x00000008a9087209 */ /* 0x000fe40007810000 */
[----:B------:R-:W-:Y:S02]  /*4a10*/  FSEL R167, R79, -INF , !P1 ;  /* 0xff8000004fa77808 */ /* 0x000fe40004800000 */
[----:B------:R-:W-:Y:S02]  /*4a20*/  FMNMX.FTZ R8, R168, R8, !PT ;  /* 0x00000008a8087209 */ /* 0x000fe40007810000 */
[----:B------:R-:W-:Y:S02]  /*4a30*/  LOP3.LUT R3, R215, UR23, R3, 0x96, !PT ;  /* 0x00000017d7037c12 */ /* 0x000fe4000f8e9603 */
[----:B------:R-:W-:-:S02]  /*4a40*/  FMNMX.FTZ R8, R167, R8, !PT ;  /* 0x00000008a7087209 */ /* 0x000fc40007810000 */
[----:B------:R-:W-:Y:S01]  /*4a50*/  LOP3.LUT R164, R163, UR29, R214, 0x96, !PT ;  /* 0x0000001da3a47c12 */ /* 0x000fe2000f8e96d6 */
[----:B------:R-:W-:Y:S02]  /*4a60*/  IMAD.WIDE.U32 R12, R3, -0x326172a9, RZ ;  /* 0xcd9e8d57030c7825 */ /* 0x000fe400078e00ff */
[----:B------:R-:W2:Y:S02]  /*4a70*/  SHFL.BFLY PT, R6, R8, 0x2, 0x1f ;  /* 0x0c401f0008067f89 */ /* 0x000ea400000e0000 */
[----:B------:R-:W-:Y:S01]  /*4a80*/  IMAD.WIDE.U32 R164, R164, -0x326172a9, RZ ;  /* 0xcd9e8d57a4a47825 */ /* 0x000fe200078e00ff */
[----:B------:R-:W-:Y:S02]  /*4a90*/  LOP3.LUT R3, R13, UR4, R170, 0x96, !PT ;  /* 0x000000040d037c12 */ /* 0x000fe4000f8e96aa */
[----:B-1----:R-:W-:Y:S01]  /*4aa0*/  FMNMX.FTZ R132, R132, R9, !PT ;  /* 0x0000000984847209 */ /* 0x002fe20007810000 */
[----:B------:R-:W-:Y:S01]  /*4ab0*/  IMAD.U32 R214, RZ, RZ, UR31 ;  /* 0x0000001fffd67e24 */ /* 0x000fe2000f8e00ff */
[----:B------:R-:W-:-:S03]  /*4ac0*/  LOP3.LUT R12, R165, UR28, R12, 0x96, !PT ;  /* 0x0000001ca50c7c12 */ /* 0x000fc6000f8e960c */
[----:B------:R-:W1:Y:S01]  /*4ad0*/  SHFL.BFLY PT, R7, R132, 0x1, 0x1f ;  /* 0x0c201f0084077f89 */ /* 0x000e6200000e0000 */
[----:B------:R-:W-:Y:S01]  /*4ae0*/  LOP3.LUT R214, R215, UR23, R214, 0x96, !PT ;  /* 0x00000017d7d67c12 */ /* 0x000fe2000f8e96d6 */
[----:B------:R-:W-:-:S04]  /*4af0*/  IMAD.WIDE.U32 R12, R12, -0x2daee0ad, RZ ;  /* 0xd2511f530c0c7825 */ /* 0x000fc800078e00ff */
[----:B------:R-:W-:-:S05]  /*4b00*/  IMAD.WIDE.U32 R214, R214, -0x326172a9, RZ ;  /* 0xcd9e8d57d6d67825 */ /* 0x000fca00078e00ff */
[----:B------:R-:W-:Y:S02]  /*4b10*/  LOP3.LUT R170, R215, UR4, R170, 0x96, !PT ;  /* 0x00000004d7aa7c12 */ /* 0x000fe4000f8e96aa */
[----:B--2---:R-:W-:Y:S01]  /*4b20*/  FMNMX.FTZ R6, R8, R6, !PT ;  /* 0x0000000608067209 */ /* 0x004fe20007810000 */
[----:B------:R-:W-:-:S04]  /*4b30*/  IMAD.WIDE.U32 R8, R3, -0x2daee0ad, RZ ;  /* 0xd2511f5303087825 */ /* 0x000fc800078e00ff */
[----:B------:R-:W2:Y:S01]  /*4b40*/  SHFL.BFLY PT, R3, R6, 0x1, 0x1f ;  /* 0x0c201f0006037f89 */ /* 0x000ea200000e0000 */
[----:B------:R-:W-:Y:S01]  /*4b50*/  LOP3.LUT R8, R13, UR25, R8, 0x96, !PT ;  /* 0x000000190d087c12 */ /* 0x000fe2000f8e9608 */
[----:B------:R-:W-:Y:S01]  /*4b60*/  IMAD.WIDE.U32 R170, R170, -0x2daee0ad, RZ ;  /* 0xd2511f53aaaa7825 */ /* 0x000fe200078e00ff */
[----:B-1----:R-:W-:Y:S02]  /*4b70*/  FMNMX.FTZ R132, R132, R7, !PT ;  /* 0x0000000784847209 */ /* 0x002fe40007810000 */
[--C-:B------:R-:W-:Y:S01]  /*4b80*/  LOP3.LUT R7, R9, UR27, R162.reuse, 0x96, !PT ;  /* 0x0000001b09077c12 */ /* 0x100fe2000f8e96a2 */
[----:B------:R-:W-:Y:S01]  /*4b90*/  IMAD.WIDE.U32 R8, R8, -0x326172a9, RZ ;  /* 0xcd9e8d5708087825 */ /* 0x000fe200078e00ff */
[----:B------:R-:W-:Y:S02]  /*4ba0*/  FSETP.NEU.FTZ.AND P1, PT, R132, -INF , PT ;  /* 0xff8000008400780b */ /* 0x000fe40003f3d000 */
[----:B------:R-:W-:Y:S01]  /*4bb0*/  LOP3.LUT R163, R171, UR27, R162, 0x96, !PT ;  /* 0x0000001baba37c12 */ /* 0x000fe2000f8e96a2 */
[----:B------:R-:W-:-:S04]  /*4bc0*/  IMAD.WIDE.U32 R10, R7, -0x326172a9, RZ ;  /* 0xcd9e8d57070a7825 */ /* 0x000fc800078e00ff */
[----:B------:R-:W-:Y:S01]  /*4bd0*/  FMUL.FTZ R208, R132, c[0x0][0x23c] ;  /* 0x00008f0084d07a20 */ /* 0x000fe20000410000 */
[----:B------:R-:W-:Y:S02]  /*4be0*/  LOP3.LUT R7, R11, UR26, R164, 0x96, !PT ;  /* 0x0000001a0b077c12 */ /* 0x000fe4000f8e96a4 */
[----:B------:R-:W-:Y:S02]  /*4bf0*/  LOP3.LUT R10, R9, UR24, R10, 0x96, !PT ;  /* 0x00000018090a7c12 */ /* 0x000fe4000f8e960a */
[----:B------:R-:W-:Y:S01]  /*4c00*/  FSEL R208, R208, RZ, P1 ;  /* 0x000000ffd0d07208 */ /* 0x000fe20000800000 */
[----:B------:R-:W-:Y:S01]  /*4c10*/  IMAD.WIDE.U32 R14, R7, -0x2daee0ad, RZ ;  /* 0xd2511f53070e7825 */ /* 0x000fe200078e00ff */
[----:B--2---:R-:W-:-:S03]  /*4c20*/  FMNMX.FTZ R3, R6, R3, !PT ;  /* 0x0000000306037209 */ /* 0x004fc60007810000 */
[----:B------:R-:W-:Y:S01]  /*4c30*/  IMAD.WIDE.U32 R10, R10, -0x2daee0ad, RZ ;  /* 0xd2511f530a0a7825 */ /* 0x000fe200078e00ff */
[----:B------:R-:W-:Y:S02]  /*4c40*/  LOP3.LUT R6, R15, UR21, R12, 0x96, !PT ;  /* 0x000000150f067c12 */ /* 0x000fe4000f8e960c */
[C---:B------:R-:W-:Y:S01]  /*4c50*/  FSETP.NEU.FTZ.AND P1, PT, R3.reuse, -INF , PT ;  /* 0xff8000000300780b */ /* 0x040fe20003f3d000 */
[----:B------:R-:W-:Y:S01]  /*4c60*/  FMUL.FTZ R166, R3, c[0x0][0x23c] ;  /* 0x00008f0003a67a20 */ /* 0x000fe20000410000 */
[----:B------:R-:W-:Y:S01]  /*4c70*/  LOP3.LUT R14, R11, UR15, R14, 0x96, !PT ;  /* 0x0000000f0b0e7c12 */ /* 0x000fe2000f8e960e */
[--C-:B------:R-:W-:Y:S02]  /*4c80*/  FFMA.FTZ R155, R28, c[0x0][0x23c], -R208.reuse ;  /* 0x00008f001c9b7a23 */ /* 0x100fe400000108d0 */
[----:B------:R-:W-:Y:S01]  /*4c90*/  FFMA.FTZ R150, R29, c[0x0][0x23c], -R208 ;  /* 0x00008f001d967a23 */ /* 0x000fe200000108d0 */
[----:B------:R-:W-:Y:S01]  /*4ca0*/  FSEL R166, R166, RZ, P1 ;  /* 0x000000ffa6a67208 */ /* 0x000fe20000800000 */
[----:B------:R-:W-:-:S02]  /*4cb0*/  IMAD.WIDE.U32 R14, R14, -0x326172a9, RZ ;  /* 0xcd9e8d570e0e7825 */ /* 0x000fc400078e00ff */
[----:B------:R-:W-:Y:S02]  /*4cc0*/  MUFU.EX2 R155, R155 ;  /* 0x0000009b009b7308 */ /* 0x000fe40000000800 */
[--C-:B------:R-:W-:Y:S01]  /*4cd0*/  FFMA.FTZ R159, R30, c[0x0][0x23c], -R166.reuse ;  /* 0x00008f001e9f7a23 */ /* 0x100fe200000108a6 */
[C---:B------:R-:W-:Y:S01]  /*4ce0*/  LOP3.LUT R13, R14.reuse, 0xffff, RZ, 0xc0, !PT ;  /* 0x0000ffff0e0d7812 */ /* 0x040fe200078ec0ff */
[----:B------:R-:W-:Y:S01]  /*4cf0*/  FFMA.FTZ R152, R31, c[0x0][0x23c], -R166 ;  /* 0x00008f001f987a23 */ /* 0x000fe200000108a6 */
[----:B------:R-:W-:Y:S01]  /*4d00*/  LOP3.LUT R12, R14, 0xff, RZ, 0xc0, !PT ;  /* 0x000000ff0e0c7812 */ /* 0x000fe200078ec0ff */
[----:B------:R-:W-:Y:S01]  /*4d10*/  IMAD.WIDE.U32 R6, R6, -0x326172a9, RZ ;  /* 0xcd9e8d5706067825 */ /* 0x000fe200078e00ff */
[----:B------:R-:W-:Y:S01]  /*4d20*/  SHF.R.U32.HI R13, RZ, 0x8, R13 ;  /* 0x00000008ff0d7819 */ /* 0x000fe2000001160d */
[----:B------:R-:W1:Y:S01]  /*4d30*/  MUFU.EX2 R150, R150 ;  /* 0x0000009600967308 */ /* 0x000e620000000800 */
[----:B------:R-:W-:Y:S01]  /*4d40*/  SHF.R.U32.HI R11, RZ, 0x10, R14 ;  /* 0x00000010ff0b7819 */ /* 0x000fe2000001160e */
[----:B------:R-:W-:Y:S01]  /*4d50*/  FFMA.FTZ R157, R32, c[0x0][0x23c], -R208 ;  /* 0x00008f00209d7a23 */ /* 0x000fe200000108d0 */
[----:B------:R-:W-:Y:S01]  /*4d60*/  LOP3.LUT R9, R15, UR5, R6, 0x96, !PT ;  /* 0x000000050f097c12 */ /* 0x000fe2000f8e9606 */
[----:B------:R-:W-:Y:S01]  /*4d70*/  FFMA.FTZ R156, R33, c[0x0][0x23c], -R208 ;  /* 0x00008f00219c7a23 */ /* 0x000fe200000108d0 */
[----:B------:R-:W-:Y:S01]  /*4d80*/  PRMT R4, R12, 0x5410, R13 ;  /* 0x000054100c047816 */ /* 0x000fe2000000000d */
[----:B------:R-:W-:Y:S01]  /*4d90*/  FFMA.FTZ R154, R34, c[0x0][0x23c], -R166 ;  /* 0x00008f00229a7a23 */ /* 0x000fe200000108a6 */
[----:B------:R-:W-:Y:S01]  /*4da0*/  SHF.R.U32.HI R6, RZ, 0x18, R14 ;  /* 0x00000018ff067819 */ /* 0x000fe2000001160e */
[----:B------:R-:W-:Y:S01]  /*4db0*/  MUFU.EX2 R159, R159 ;  /* 0x0000009f009f7308 */ /* 0x000fe20000000800 */
[----:B------:R-:W-:Y:S01]  /*4dc0*/  FFMA.FTZ R160, R35, c[0x0][0x23c], -R166 ;  /* 0x00008f0023a07a23 */ /* 0x000fe200000108a6 */
[----:B------:R-:W-:Y:S01]  /*4dd0*/  LOP3.LUT R11, R11, 0xff, RZ, 0xc0, !PT ;  /* 0x000000ff0b0b7812 */ /* 0x000fe200078ec0ff */
[--C-:B------:R-:W-:Y:S01]  /*4de0*/  HSET2.LE.AND R4, R4, R161.reuse, PT ;  /* 0x000000a104047233 */ /* 0x100fe20003803000 */
[----:B------:R-:W-:Y:S01]  /*4df0*/  LOP3.LUT R5, R9, 0xffff, RZ, 0xc0, !PT ;  /* 0x0000ffff09057812 */ /* 0x000fe200078ec0ff */
[----:B------:R-:W2:Y:S01]  /*4e00*/  LDSM.16.MT88.4 R32, [R184+0x10000] ;  /* 0x01000000b820783b */ /* 0x000ea20000004200 */
[--C-:B------:R-:W-:Y:S01]  /*4e10*/  SHF.R.U32.HI R2, RZ, 0x10, R9.reuse ;  /* 0x00000010ff027819 */ /* 0x100fe20000011609 */
[----:B------:R-:W-:Y:S01]  /*4e20*/  FFMA.FTZ R148, R20, c[0x0][0x23c], -R208 ;  /* 0x00008f0014947a23 */ /* 0x000fe200000108d0 */
[----:B------:R-:W3:Y:S01]  /*4e30*/  MUFU.EX2 R152, R152 ;  /* 0x0000009800987308 */ /* 0x000ee20000000800 */
[----:B------:R-:W-:Y:S01]  /*4e40*/  PRMT R6, R11, 0x5410, R6 ;  /* 0x000054100b067816 */ /* 0x000fe20000000006 */
[--C-:B------:R-:W-:Y:S01]  /*4e50*/  FFMA.FTZ R153, R24, c[0x0][0x23c], -R208.reuse ;  /* 0x00008f0018997a23 */ /* 0x100fe200000108d0 */
[----:B------:R-:W-:Y:S01]  /*4e60*/  LOP3.LUT R0, R9, 0xff, RZ, 0xc0, !PT ;  /* 0x000000ff09007812 */ /* 0x000fe200078ec0ff */
[----:B------:R-:W-:Y:S01]  /*4e70*/  FFMA.FTZ R149, R25, c[0x0][0x23c], -R208 ;  /* 0x00008f0019957a23 */ /* 0x000fe200000108d0 */
[----:B-1----:R-:W-:Y:S01]  /*4e80*/  F2FP.PACK_AB R114, R150, R155 ;  /* 0x0000009b9672723e */ /* 0x002fe200000000ff */
[--C-:B------:R-:W-:Y:S01]  /*4e90*/  HSET2.LE.AND R115, R6, R161.reuse, PT ;  /* 0x000000a106737233 */ /* 0x100fe20003803000 */
[----:B------:R-:W-:Y:S01]  /*4ea0*/  SHF.R.U32.HI R9, RZ, 0x18, R9 ;  /* 0x00000018ff097819 */ /* 0x000fe20000011609 */
[----:B------:R-:W-:Y:S01]  /*4eb0*/  MUFU.EX2 R157, R157 ;  /* 0x0000009d009d7308 */ /* 0x000fe20000000800 */
[----:B------:R-:W-:Y:S01]  /*4ec0*/  SHF.R.U32.HI R5, RZ, 0x8, R5 ;  /* 0x00000008ff057819 */ /* 0x000fe20000011605 */
[--C-:B------:R-:W-:Y:S01]  /*4ed0*/  FFMA.FTZ R151, R26, c[0x0][0x23c], -R166.reuse ;  /* 0x00008f001a977a23 */ /* 0x100fe200000108a6 */
[----:B------:R-:W-:Y:S01]  /*4ee0*/  LOP3.LUT R2, R2, 0xff, RZ, 0xc0, !PT ;  /* 0x000000ff02027812 */ /* 0x000fe200078ec0ff */
[--C-:B------:R-:W-:Y:S01]  /*4ef0*/  FFMA.FTZ R135, R22, c[0x0][0x23c], -R166.reuse ;  /* 0x00008f0016877a23 */ /* 0x100fe200000108a6 */
[----:B------:R-:W-:Y:S01]  /*4f00*/  LOP3.LUT R114, R4, R114, RZ, 0xc0, !PT ;  /* 0x0000007204727212 */ /* 0x000fe200078ec0ff */
[----:B------:R-:W-:Y:S01]  /*4f10*/  FFMA.FTZ R158, R116, c[0x0][0x23c], -R166 ;  /* 0x00008f00749e7a23 */ /* 0x000fe200000108a6 */
[----:B------:R-:W-:Y:S01]  /*4f20*/  PRMT R0, R0, 0x5410, R5 ;  /* 0x0000541000007816 */ /* 0x000fe20000000005 */
[----:B------:R-:W1:Y:S01]  /*4f30*/  MUFU.EX2 R156, R156 ;  /* 0x0000009c009c7308 */ /* 0x000e620000000800 */
[----:B------:R-:W-:Y:S01]  /*4f40*/  PRMT R2, R2, 0x5410, R9 ;  /* 0x0000541002027816 */ /* 0x000fe20000000009 */
[----:B------:R-:W-:Y:S01]  /*4f50*/  LDSM.16.MT88.4 R12, [R188+0xe800] ;  /* 0x00e80000bc0c783b */ /* 0x000fe20000004200 */
[----:B---3--:R-:W-:Y:S01]  /*4f60*/  F2FP.PACK_AB R4, R152, R159 ;  /* 0x0000009f9804723e */ /* 0x008fe200000000ff */
[--C-:B------:R-:W-:Y:S01]  /*4f70*/  HSET2.LE.AND R112, R0, R161.reuse, PT ;  /* 0x000000a100707233 */ /* 0x100fe20003803000 */
[----:B------:R-:W-:Y:S01]  /*4f80*/  FFMA.FTZ R162, R146, c[0x0][0x23c], -R208 ;  /* 0x00008f0092a27a23 */ /* 0x000fe200000108d0 */
[----:B------:R-:W-:Y:S01]  /*4f90*/  HSET2.LE.AND R113, R2, R161, PT ;  /* 0x000000a102717233 */ /* 0x000fe20003803000 */
[----:B------:R-:W-:Y:S01]  /*4fa0*/  LOP3.LUT R115, R115, R4, RZ, 0xc0, !PT ;  /* 0x0000000473737212 */ /* 0x000fe200078ec0ff */
[----:B------:R-:W-:Y:S01]  /*4fb0*/  MUFU.EX2 R154, R154 ;  /* 0x0000009a009a7308 */ /* 0x000fe20000000800 */
[----:B------:R-:W-:Y:S01]  /*4fc0*/  LOP3.LUT R4, R7, UR20, R8, 0x96, !PT ;  /* 0x0000001407047c12 */ /* 0x000fe2000f8e9608 */
[--C-:B------:R-:W-:Y:S01]  /*4fd0*/  FFMA.FTZ R206, R138, c[0x0][0x23c], -R166.reuse ;  /* 0x00008f008ace7a23 */ /* 0x100fe200000108a6 */
[----:B------:R-:W-:Y:S01]  /*4fe0*/  LDSM.16.MT88.4 R28, [R186+0xc800] ;  /* 0x00c80000ba1c783b */ /* 0x000fe20000004200 */
[----:B------:R-:W-:-:S02]  /*4ff0*/  FFMA.FTZ R171, R137, c[0x0][0x23c], -R166 ;  /* 0x00008f0089ab7a23 */ /* 0x000fc400000108a6 */
[----:B------:R-:W-:Y:S01]  /*5000*/  IMAD.WIDE.U32 R4, R4, -0x2daee0ad, RZ ;  /* 0xd2511f5304047825 */ /* 0x000fe200078e00ff */
[----:B------:R-:W-:Y:S01]  /*5010*/  LDSM.16.MT88.4 R24, [R185+0xc800] ;  /* 0x00c80000b918783b */ /* 0x000fe20000004200 */
[----:B------:R-:W3:Y:S01]  /*5020*/  MUFU.EX2 R160, R160 ;  /* 0x000000a000a07308 */ /* 0x000ee20000000800 */
[----:B-1----:R-:W-:Y:S01]  /*5030*/  F2FP.PACK_AB R2, R156, R157 ;  /* 0x0000009d9c02723e */ /* 0x002fe200000000ff */
[----:B------:R-:W-:Y:S01]  /*5040*/  FFMA.FTZ R204, R204, c[0x0][0x23c], -R166 ;  /* 0x00008f00cccc7a23 */ /* 0x000fe200000108a6 */
[----:B------:R-:W-:Y:S01]  /*5050*/  LOP3.LUT R10, R5, UR30, R10, 0x96, !PT ;  /* 0x0000001e050a7c12 */ /* 0x000fe2000f8e960a */
[--C-:B------:R-:W-:Y:S01]  /*5060*/  FFMA.FTZ R212, R212, c[0x0][0x23c], -R208.reuse ;  /* 0x00008f00d4d47a23 */ /* 0x100fe200000108d0 */
[----:B------:R-:W-:Y:S01]  /*5070*/  LOP3.LUT R112, R112, R2, RZ, 0xc0, !PT ;  /* 0x0000000270707212 */ /* 0x000fe200078ec0ff */
[----:B------:R-:W-:Y:S01]  /*5080*/  FFMA.FTZ R2, R21, c[0x0][0x23c], -R208 ;  /* 0x00008f0015027a23 */ /* 0x000fe200000108d0 */
[----:B------:R-:W-:Y:S01]  /*5090*/  LOP3.LUT R142, R4, 0xff, RZ, 0xc0, !PT ;  /* 0x000000ff048e7812 */ /* 0x000fe200078ec0ff */
[----:B------:R-:W-:Y:S01]  /*50a0*/  MUFU.EX2 R148, R148 ;  /* 0x0000009400947308 */ /* 0x000fe20000000800 */
[----:B------:R-:W-:Y:S01]  /*50b0*/  SHF.R.U32.HI R8, RZ, 0x10, R4 ;  /* 0x00000010ff087819 */ /* 0x000fe20000011604 */
[----:B------:R-:W-:Y:S01]  /*50c0*/  FFMA.FTZ R211, R211, c[0x0][0x23c], -R208 ;  /* 0x00008f00d3d37a23 */ /* 0x000fe200000108d0 */
[----:B------:R-:W-:Y:S01]  /*50d0*/  SHF.R.U32.HI R143, RZ, 0x18, R4 ;  /* 0x00000018ff8f7819 */ /* 0x000fe20000011604 */
[----:B------:R-:W-:Y:S01]  /*50e0*/  FFMA.FTZ R210, R210, c[0x0][0x23c], -R208 ;  /* 0x00008f00d2d27a23 */ /* 0x000fe200000108d0 */
[----:B------:R-:W-:Y:S01]  /*50f0*/  LOP3.LUT R11, R10, 0xffff, RZ, 0xc0, !PT ;  /* 0x0000ffff0a0b7812 */ /* 0x000fe200078ec0ff */
[----:B------:R-:W-:Y:S01]  /*5100*/  FFMA.FTZ R205, R205, c[0x0][0x23c], -R166 ;  /* 0x00008f00cdcd7a23 */ /* 0x000fe200000108a6 */
[----:B------:R-:W-:Y:S01]  /*5110*/  SHF.R.U32.HI R141, RZ, 0x10, R10 ;  /* 0x00000010ff8d7819 */ /* 0x000fe2000001160a */
[----:B------:R-:W1:Y:S01]  /*5120*/  MUFU.EX2 R2, R2 ;  /* 0x0000000200027308 */ /* 0x000e620000000800 */
[----:B---3--:R-:W-:Y:S01]  /*5130*/  F2FP.PACK_AB R0, R160, R154 ;  /* 0x0000009aa000723e */ /* 0x008fe200000000ff */
[--C-:B------:R-:W-:Y:S01]  /*5140*/  FFMA.FTZ R169, R169, c[0x0][0x23c], -R166.reuse ;  /* 0x00008f00a9a97a23 */ /* 0x100fe200000108a6 */
[----:B------:R-:W-:Y:S01]  /*5150*/  LOP3.LUT R140, R10, 0xff, RZ, 0xc0, !PT ;  /* 0x000000ff0a8c7812 */ /* 0x000fe200078ec0ff */
[----:B------:R-:W-:Y:S01]  /*5160*/  FFMA.FTZ R168, R168, c[0x0][0x23c], -R166 ;  /* 0x00008f00a8a87a23 */ /* 0x000fe200000108a6 */
[----:B------:R-:W-:Y:S01]  /*5170*/  LOP3.LUT R113, R113, R0, RZ, 0xc0, !PT ;  /* 0x0000000071717212 */ /* 0x000fe200078ec0ff */
[----:B------:R-:W-:Y:S01]  /*5180*/  FADD.FTZ R156, R157, R156 ;  /* 0x0000009c9d9c7221 */ /* 0x000fe20000010000 */
[----:B------:R-:W-:Y:S01]  /*5190*/  LOP3.LUT R0, R4, 0xffff, RZ, 0xc0, !PT ;  /* 0x0000ffff04007812 */ /* 0x000fe200078ec0ff */
[----:B------:R-:W-:Y:S01]  /*51a0*/  MUFU.EX2 R153, R153 ;  /* 0x0000009900997308 */ /* 0x000fe20000000800 */
[----:B------:R-:W3:Y:S01]  /*51b0*/  LDSM.16.MT88.4 R4, [R188+0xc800] ;  /* 0x00c80000bc04783b */ /* 0x000ee20000004200 */
[----:B------:R-:W-:Y:S01]  /*51c0*/  LOP3.LUT R8, R8, 0xff, RZ, 0xc0, !PT ;  /* 0x000000ff08087812 */ /* 0x000fe200078ec0ff */
[----:B------:R-:W-:Y:S01]  /*51d0*/  FADD.FTZ R154, R154, R160 ;  /* 0x000000a09a9a7221 */ /* 0x000fe20000010000 */
[----:B------:R-:W-:Y:S01]  /*51e0*/  SHF.R.U32.HI R0, RZ, 0x8, R0 ;  /* 0x00000008ff007819 */ /* 0x000fe20000011600 */
[C---:B------:R-:W-:Y:S01]  /*51f0*/  HMMA.16816.F32 R128, R112.reuse, R124, RZ ;  /* 0x0000007c7080723c */ /* 0x040fe200000018ff */
[----:B------:R-:W-:Y:S01]  /*5200*/  SHF.R.U32.HI R10, RZ, 0x18, R10 ;  /* 0x00000018ff0a7819 */ /* 0x000fe2000001160a */
[----:B------:R-:W-:Y:S01]  /*5210*/  FADD.FTZ R155, R155, R156 ;  /* 0x0000009c9b9b7221 */ /* 0x000fe20000010000 */
[----:B------:R-:W-:Y:S01]  /*5220*/  PRMT R142, R142, 0x5410, R0 ;  /* 0x000054108e8e7816 */ /* 0x000fe20000000000 */
[----:B------:R-:W-:Y:S01]  /*5230*/  FFMA.FTZ R0, R23, c[0x0][0x23c], -R166 ;  /* 0x00008f0017007a23 */ /* 0x000fe200000108a6 */
[----:B------:R-:W4:Y:S01]  /*5240*/  MUFU.EX2 R149, R149 ;  /* 0x0000009500957308 */ /* 0x000f220000000800 */
[----:B------:R-:W-:Y:S01]  /*5250*/  SHF.R.U32.HI R11, RZ, 0x8, R11 ;  /* 0x00000008ff0b7819 */ /* 0x000fe2000001160b */
[----:B------:R-:W-:Y:S01]  /*5260*/  LDSM.16.MT88.4 R20, [R184+0xc800] ;  /* 0x00c80000b814783b */ /* 0x000fe20000004200 */
[C---:B------:R-:W-:Y:S01]  /*5270*/  HMMA.16816.F32 R124, R112.reuse, R126, RZ ;  /* 0x0000007e707c723c */ /* 0x040fe200000018ff */
[--C-:B------:R-:W-:Y:S01]  /*5280*/  HSET2.LE.AND R142, R142, R161.reuse, PT ;  /* 0x000000a18e8e7233 */ /* 0x100fe20003803000 */
[----:B-1----:R-:W-:Y:S01]  /*5290*/  F2FP.PACK_AB R9, R2, R148 ;  /* 0x000000940209723e */ /* 0x002fe200000000ff */
[----:B------:R-:W-:Y:S01]  /*52a0*/  FADD.FTZ R159, R159, R154 ;  /* 0x0000009a9f9f7221 */ /* 0x000fe20000010000 */
[----:B------:R-:W-:Y:S01]  /*52b0*/  LOP3.LUT R141, R141, 0xff, RZ, 0xc0, !PT ;  /* 0x000000ff8d8d7812 */ /* 0x000fe200078ec0ff */
[----:B------:R-:W-:Y:S01]  /*52c0*/  MUFU.EX2 R151, R151 ;  /* 0x0000009700977308 */ /* 0x000fe20000000800 */
[----:B------:R-:W-:Y:S01]  /*52d0*/  PRMT R143, R8, 0x5410, R143 ;  /* 0x00005410088f7816 */ /* 0x000fe2000000008f */
[----:B------:R-:W-:Y:S01]  /*52e0*/  FADD.FTZ R155, R150, R155 ;  /* 0x0000009b969b7221 */ /* 0x000fe20000010000 */
[----:B------:R-:W-:Y:S01]  /*52f0*/  PRMT R140, R140, 0x5410, R11 ;  /* 0x000054108c8c7816 */ /* 0x000fe2000000000b */
[C---:B--2---:R-:W-:Y:S01]  /*5300*/  HMMA.16816.F32 R116, R112.reuse, R32, RZ ;  /* 0x000000207074723c */ /* 0x044fe200000018ff */
[----:B------:R-:W-:Y:S01]  /*5310*/  PRMT R141, R141, 0x5410, R10 ;  /* 0x000054108d8d7816 */ /* 0x000fe2000000000a */
[--C-:B------:R-:W-:Y:S01]  /*5320*/  HSET2.LE.AND R143, R143, R161.reuse, PT ;  /* 0x000000a18f8f7233 */ /* 0x100fe20003803000 */
[----:B------:R-:W-:Y:S01]  /*5330*/  LOP3.LUT R142, R142, R9, RZ, 0xc0, !PT ;  /* 0x000000098e8e7212 */ /* 0x000fe200078ec0ff */
[----:B------:R-:W-:Y:S01]  /*5340*/  MUFU.EX2 R135, R135 ;  /* 0x0000008700877308 */ /* 0x000fe20000000800 */
[----:B------:R-:W1:Y:S01]  /*5350*/  LDSM.16.MT88.4 R8, [R185+0xe800] ;  /* 0x00e80000b908783b */ /* 0x000e620000004200 */
[--C-:B------:R-:W-:Y:S01]  /*5360*/  HSET2.LE.AND R140, R140, R161.reuse, PT ;  /* 0x000000a18c8c7233 */ /* 0x100fe20003803000 */
[----:B----4-:R-:W-:Y:S01]  /*5370*/  F2FP.PACK_AB R33, R149, R153 ;  /* 0x000000999521723e */ /* 0x010fe200000000ff */
[----:B------:R-:W-:Y:S01]  /*5380*/  HSET2.LE.AND R141, R141, R161, PT ;  /* 0x000000a18d8d7233 */ /* 0x000fe20003803000 */
[----:B------:R-:W-:Y:S01]  /*5390*/  HMMA.16816.F32 R76, R112, R80, RZ ;  /* 0x00000050704c723c */ /* 0x000fe200000018ff */
[----:B------:R-:W-:Y:S01]  /*53a0*/  FADD.FTZ R159, R152, R159 ;  /* 0x0000009f989f7221 */ /* 0x000fe20000010000 */
[----:B------:R-:W-:Y:S01]  /*53b0*/  LOP3.LUT R140, R140, R33, RZ, 0xc0, !PT ;  /* 0x000000218c8c7212 */ /* 0x000fe200078ec0ff */
[----:B------:R-:W2:Y:S01]  /*53c0*/  MUFU.EX2 R0, R0 ;  /* 0x0000000000007308 */ /* 0x000ea20000000800 */
[----:B------:R-:W-:-:S04]  /*53d0*/  FADD.FTZ R153, R153, R155 ;  /* 0x0000009b99997221 */ /* 0x000fc80000010000 */
[----:B------:R-:W-:Y:S01]  /*53e0*/  HMMA.16816.F32 R80, R112, R82, RZ ;  /* 0x000000527050723c */ /* 0x000fe200000018ff */
[----:B------:R-:W-:Y:S02]  /*53f0*/  FADD.FTZ R153, R149, R153 ;  /* 0x0000009995997221 */ /* 0x000fe40000010000 */
[----:B------:R-:W4:Y:S02]  /*5400*/  MUFU.EX2 R158, R158 ;  /* 0x0000009e009e7308 */ /* 0x000f240000000800 */
[----:B------:R-:W-:-:S03]  /*5410*/  FADD.FTZ R148, R148, R153 ;  /* 0x0000009994947221 */ /* 0x000fc60000010000 */
[C---:B------:R-:W-:Y:S01]  /*5420*/  HMMA.16816.F32 R68, R112.reuse, R72, RZ ;  /* 0x000000487044723c */ /* 0x040fe200000018ff */
[----:B------:R-:W-:Y:S01]  /*5430*/  FADD.FTZ R148, R2, R148 ;  /* 0x0000009402947221 */ /* 0x000fe20000010000 */
[----:B--2---:R-:W-:Y:S01]  /*5440*/  F2FP.PACK_AB R147, R0, R135 ;  /* 0x000000870093723e */ /* 0x004fe200000000ff */
[----:B------:R-:W-:Y:S03]  /*5450*/  MUFU.EX2 R162, R162 ;  /* 0x000000a200a27308 */ /* 0x000fe60000000800 */
[----:B------:R-:W-:Y:S02]  /*5460*/  LOP3.LUT R143, R143, R147, RZ, 0xc0, !PT ;  /* 0x000000938f8f7212 */ /* 0x000fe400078ec0ff */
[----:B------:R-:W-:Y:S01]  /*5470*/  HMMA.16816.F32 R84, R112, R88, RZ ;  /* 0x000000587054723c */ /* 0x000fe200000018ff */
[----:B----4-:R-:W-:Y:S02]  /*5480*/  F2FP.PACK_AB R32, R158, R151 ;  /* 0x000000979e20723e */ /* 0x010fe400000000ff */
[----:B------:R-:W-:Y:S01]  /*5490*/  MUFU.EX2 R206, R206 ;  /* 0x000000ce00ce7308 */ /* 0x000fe20000000800 */
[----:B------:R-:W-:Y:S01]  /*54a0*/  FADD.FTZ R151, R151, R159 ;  /* 0x0000009f97977221 */ /* 0x000fe20000010000 */
[----:B------:R-:W-:-:S03]  /*54b0*/  LOP3.LUT R141, R141, R32, RZ, 0xc0, !PT ;  /* 0x000000208d8d7212 */ /* 0x000fc600078ec0ff */
[----:B------:R-:W-:Y:S01]  /*54c0*/  HMMA.16816.F32 R88, R112, R90, RZ ;  /* 0x0000005a7058723c */ /* 0x000fe200000018ff */
[----:B------:R-:W-:Y:S02]  /*54d0*/  FADD.FTZ R151, R158, R151 ;  /* 0x000000979e977221 */ /* 0x000fe40000010000 */
[----:B------:R-:W-:Y:S02]  /*54e0*/  MUFU.EX2 R171, R171 ;  /* 0x000000ab00ab7308 */ /* 0x000fe40000000800 */
[----:B------:R-:W-:-:S03]  /*54f0*/  FADD.FTZ R135, R135, R151 ;  /* 0x0000009787877221 */ /* 0x000fc60000010000 */
[C---:B---3--:R-:W-:Y:S01]  /*5500*/  HMMA.16816.F32 R128, R140.reuse, R4, R128 ;  /* 0x000000048c80723c */ /* 0x048fe20000001880 */
[----:B------:R-:W-:Y:S02]  /*5510*/  FADD.FTZ R135, R0, R135 ;  /* 0x0000008700877221 */ /* 0x000fe40000010000 */
[----:B------:R-:W-:Y:S05]  /*5520*/  MUFU.EX2 R204, R204 ;  /* 0x000000cc00cc7308 */ /* 0x000fea0000000800 */
[C---:B------:R-:W-:Y:S01]  /*5530*/  HMMA.16816.F32 R124, R140.reuse, R6, R124 ;  /* 0x000000068c7c723c */ /* 0x040fe2000000187c */
[----:B------:R-:W2:Y:S02]  /*5540*/  LDSM.16.MT88.4 R4, [R184+0xe800] ;  /* 0x00e80000b804783b */ /* 0x000ea40000004200 */
[----:B------:R-:W-:Y:S05]  /*5550*/  MUFU.EX2 R212, R212 ;  /* 0x000000d400d47308 */ /* 0x000fea0000000800 */
[C---:B-1----:R-:W-:Y:S03]  /*5560*/  HMMA.16816.F32 R76, R140.reuse, R8, R76 ;  /* 0x000000088c4c723c */ /* 0x042fe6000000184c */
[----:B------:R-:W-:Y:S05]  /*5570*/  MUFU.EX2 R211, R211 ;  /* 0x000000d300d37308 */ /* 0x000fea0000000800 */
[C---:B------:R-:W-:Y:S01]  /*5580*/  HMMA.16816.F32 R80, R140.reuse, R10, R80 ;  /* 0x0000000a8c50723c */ /* 0x040fe20000001850 */
[----:B------:R-:W1:Y:S02]  /*5590*/  LDSM.16.MT88.4 R8, [R186+0x10800] ;  /* 0x01080000ba08783b */ /* 0x000e640000004200 */
[----:B------:R-:W-:Y:S05]  /*55a0*/  MUFU.EX2 R210, R210 ;  /* 0x000000d200d27308 */ /* 0x000fea0000000800 */
[----:B------:R-:W-:Y:S03]  /*55b0*/  HMMA.16816.F32 R68, R140, R16, R68 ;  /* 0x000000108c44723c */ /* 0x000fe60000001844 */
[----:B------:R-:W-:Y:S04]  /*55c0*/  MUFU.EX2 R205, R205 ;  /* 0x000000cd00cd7308 */ /* 0x000fe80000000800 */
[----:B------:R-:W-:Y:S01]  /*55d0*/  LOP3.LUT R16, R165, UR28, R214, 0x96, !PT ;  /* 0x0000001ca5107c12 */ /* 0x000fe2000f8e96d6 */
[----:B------:R-:W-:Y:S01]  /*55e0*/  HMMA.16816.F32 R100, R112, R120, RZ ;  /* 0x000000787064723c */ /* 0x000fe200000018ff */
[----:B------:R-:W-:-:S02]  /*55f0*/  IMAD.WIDE.U32 R214, R163, -0x326172a9, RZ ;  /* 0xcd9e8d57a3d67825 */ /* 0x000fc400078e00ff */
[----:B------:R-:W-:Y:S02]  /*5600*/  MUFU.EX2 R169, R169 ;  /* 0x000000a900a97308 */ /* 0x000fe40000000800 */
[----:B------:R-:W-:Y:S01]  /*5610*/  IMAD.WIDE.U32 R16, R16, -0x2daee0ad, RZ ;  /* 0xd2511f5310107825 */ /* 0x000fe200078e00ff */
[----:B------:R-:W-:Y:S02]  /*5620*/  LOP3.LUT R164, R215, UR26, R164, 0x96, !PT ;  /* 0x0000001ad7a47c12 */ /* 0x000fe4000f8e96a4 */
[----:B------:R-:W-:Y:S01]  /*5630*/  HMMA.16816.F32 R60, R112, R64, RZ ;  /* 0x00000040703c723c */ /* 0x000fe200000018ff */
[----:B------:R-:W-:Y:S01]  /*5640*/  FFMA.FTZ R163, R145, c[0x0][0x23c], -R208 ;  /* 0x00008f0091a37a23 */ /* 0x000fe200000108d0 */
[----:B------:R-:W-:Y:S01]  /*5650*/  LOP3.LUT R216, R17, UR25, R170, 0x96, !PT ;  /* 0x0000001911d87c12 */ /* 0x000fe2000f8e96aa */
[----:B------:R-:W-:Y:S01]  /*5660*/  FFMA.FTZ R165, R139, c[0x0][0x23c], -R208 ;  /* 0x00008f008ba57a23 */ /* 0x000fe200000108d0 */
[----:B------:R-:W-:Y:S01]  /*5670*/  MUFU.EX2 R168, R168 ;  /* 0x000000a800a87308 */ /* 0x000fe20000000800 */
[----:B------:R-:W-:-:S02]  /*5680*/  FFMA.FTZ R170, R136, c[0x0][0x23c], -R166 ;  /* 0x00008f0088aa7a23 */ /* 0x000fc400000108a6 */
[----:B------:R-:W-:Y:S01]  /*5690*/  IMAD.WIDE.U32 R216, R216, -0x326172a9, RZ ;  /* 0xcd9e8d57d8d87825 */ /* 0x000fe200078e00ff */
[----:B------:R-:W-:Y:S01]  /*56a0*/  HMMA.16816.F32 R64, R112, R66, RZ ;  /* 0x000000427040723c */ /* 0x000fe200000018ff */
[----:B------:R-:W-:Y:S02]  /*56b0*/  LDSM.16.MT88.4 R136, [R186+0xd000] ;  /* 0x00d00000ba88783b */ /* 0x000fe40000004200 */
[----:B------:R-:W-:Y:S01]  /*56c0*/  FFMA.FTZ R166, R167, c[0x0][0x23c], -R166 ;  /* 0x00008f00a7a67a23 */ /* 0x000fe200000108a6 */
[----:B------:R-:W-:Y:S01]  /*56d0*/  LOP3.LUT R214, R217, UR24, R214, 0x96, !PT ;  /* 0x00000018d9d67c12 */ /* 0x000fe2000f8e96d6 */
[----:B------:R-:W3:Y:S03]  /*56e0*/  MUFU.EX2 R163, R163 ;  /* 0x000000a300a37308 */ /* 0x000ee60000000800 */
[----:B--2---:R-:W-:Y:S01]  /*56f0*/  HMMA.16816.F32 R84, R140, R4, R84 ;  /* 0x000000048c54723c */ /* 0x004fe20000001854 */
[----:B------:R-:W-:-:S04]  /*5700*/  IMAD.WIDE.U32 R214, R214, -0x2daee0ad, RZ ;  /* 0xd2511f53d6d67825 */ /* 0x000fc800078e00ff */
[----:B------:R-:W-:Y:S03]  /*5710*/  MUFU.EX2 R165, R165 ;  /* 0x000000a500a57308 */ /* 0x000fe60000000800 */
[----:B------:R-:W-:Y:S01]  /*5720*/  HMMA.16816.F32 R88, R140, R6, R88 ;  /* 0x000000068c58723c */ /* 0x000fe20000001858 */
[----:B------:R-:W2:Y:S04]  /*5730*/  LDSM.16.MT88.4 R4, [R185+0x10800] ;  /* 0x01080000b904783b */ /* 0x000ea80000004200 */
[----:B------:R-:W-:Y:S03]  /*5740*/  MUFU.EX2 R170, R170 ;  /* 0x000000aa00aa7308 */ /* 0x000fe60000000800 */
[C---:B------:R-:W-:Y:S05]  /*5750*/  HMMA.16816.F32 R120, R112.reuse, R122, RZ ;  /* 0x0000007a7078723c */ /* 0x040fea00000018ff */
[----:B------:R-:W-:Y:S03]  /*5760*/  MUFU.EX2 R166, R166 ;  /* 0x000000a600a67308 */ /* 0x000fe60000000800 */
[----:B------:R-:W-:Y:S08]  /*5770*/  HMMA.16816.F32 R104, R112, R108, RZ ;  /* 0x0000006c7068723c */ /* 0x000ff000000018ff */
[C---:B-1----:R-:W-:Y:S07]  /*5780*/  HMMA.16816.F32 R100, R140.reuse, R8, R100 ;  /* 0x000000088c64723c */ /* 0x042fee0000001864 */
[----:B------:R-:W-:Y:S01]  /*5790*/  IMAD.WIDE.U32 R8, R164, -0x2daee0ad, RZ ;  /* 0xd2511f53a4087825 */ /* 0x000fe200078e00ff */
[C---:B------:R-:W-:Y:S03]  /*57a0*/  HMMA.16816.F32 R60, R140.reuse, R12, R60 ;  /* 0x0000000c8c3c723c */ /* 0x040fe6000000183c */
[----:B------:R-:W-:Y:S01]  /*57b0*/  FFMA.FTZ R164, R144, c[0x0][0x23c], -R208 ;  /* 0x00008f0090a47a23 */ /* 0x000fe200000108d0 */
[----:B------:R-:W-:Y:S01]  /*57c0*/  LOP3.LUT R218, R9, UR21, R16, 0x96, !PT ;  /* 0x0000001509da7c12 */ /* 0x000fe2000f8e9610 */
[----:B------:R-:W-:Y:S01]  /*57d0*/  LDSM.16.MT88.4 R144, [R184+0x10800] ;  /* 0x01080000b890783b */ /* 0x000fe20000004200 */
[----:B------:R-:W-:Y:S01]  /*57e0*/  LOP3.LUT R8, R215, UR15, R8, 0x96, !PT ;  /* 0x0000000fd7087c12 */ /* 0x000fe2000f8e9608 */
[----:B------:R-:W-:Y:S01]  /*57f0*/  FFMA.FTZ R208, R209, c[0x0][0x23c], -R208 ;  /* 0x00008f00d1d07a23 */ /* 0x000fe200000108d0 */
[----:B------:R-:W-:Y:S01]  /*5800*/  HMMA.16816.F32 R64, R140, R14, R64 ;  /* 0x0000000e8c40723c */ /* 0x000fe20000001840 */
[----:B------:R-:W1:Y:S01]  /*5810*/  LDSM.16.MT88.4 R12, [R188+0x10800] ;  /* 0x01080000bc0c783b */ /* 0x000e620000004200 */
[----:B------:R-:W-:Y:S01]  /*5820*/  IMAD.WIDE.U32 R218, R218, -0x326172a9, RZ ;  /* 0xcd9e8d57dada7825 */ /* 0x000fe200078e00ff */
[----:B------:R-:W4:Y:S05]  /*5830*/  MUFU.EX2 R164, R164 ;  /* 0x000000a400a47308 */ /* 0x000f2a0000000800 */
[C---:B------:R-:W-:Y:S03]  /*5840*/  HMMA.16816.F32 R72, R112.reuse, R74, RZ ;  /* 0x0000004a7048723c */ /* 0x040fe600000018ff */
[----:B------:R-:W5:Y:S05]  /*5850*/  MUFU.EX2 R208, R208 ;  /* 0x000000d000d07308 */ /* 0x000f6a0000000800 */
[----:B------:R-:W-:Y:S08]  /*5860*/  HMMA.16816.F32 R108, R112, R110, RZ ;  /* 0x0000006e706c723c */ /* 0x000ff000000018ff */
[----:B------:R-:W-:Y:S07]  /*5870*/  HMMA.16816.F32 R120, R140, R10, R120 ;  /* 0x0000000a8c78723c */ /* 0x000fee0000001878 */
[----:B------:R-:W-:Y:S01]  /*5880*/  IMAD.WIDE.U32 R10, R8, -0x326172a9, RZ ;  /* 0xcd9e8d57080a7825 */ /* 0x000fe200078e00ff */
[----:B------:R-:W-:Y:S04]  /*5890*/  HMMA.16816.F32 R92, R112, R96, RZ ;  /* 0x00000060705c723c */ /* 0x000fe800000018ff */
[----:B------:R-:W-:-:S02]  /*58a0*/  LOP3.LUT R8, R11, UR5, R218, 0x96, !PT ;  /* 0x000000050b087c12 */ /* 0x000fc4000f8e96da */
[----:B------:R-:W-:Y:S02]  /*58b0*/  SHF.R.U32.HI R17, RZ, 0x10, R10 ;  /* 0x00000010ff117819 */ /* 0x000fe4000001160a */
[----:B------:R-:W-:Y:S01]  /*58c0*/  HMMA.16816.F32 R96, R112, R98, RZ ;  /* 0x000000627060723c */ /* 0x000fe200000018ff */
[C---:B------:R-:W-:Y:S02]  /*58d0*/  LOP3.LUT R9, R8.reuse, 0xffff, RZ, 0xc0, !PT ;  /* 0x0000ffff08097812 */ /* 0x040fe400078ec0ff */
[----:B------:R-:W-:Y:S02]  /*58e0*/  LOP3.LUT R16, R8, 0xff, RZ, 0xc0, !PT ;  /* 0x000000ff08107812 */ /* 0x000fe400078ec0ff */
[----:B------:R-:W-:Y:S02]  /*58f0*/  SHF.R.U32.HI R9, RZ, 0x8, R9 ;  /* 0x00000008ff097819 */ /* 0x000fe40000011609 */
[----:B------:R-:W-:Y:S01]  /*5900*/  LOP3.LUT R17, R17, 0xff, RZ, 0xc0, !PT ;  /* 0x000000ff11117812 */ /* 0x000fe200078ec0ff */
[----:B--2---:R-:W-:Y:S01]  /*5910*/  HMMA.16816.F32 R104, R140, R4, R104 ;  /* 0x000000048c68723c */ /* 0x004fe20000001868 */
[----:B------:R-:W-:-:S05]  /*5920*/  PRMT R16, R16, 0x5410, R9 ;  /* 0x0000541010107816 */ /* 0x000fca0000000009 */
[----:B------:R-:W-:Y:S01]  /*5930*/  HSET2.LE.AND R16, R16, R161, PT ;  /* 0x000000a110107233 */ /* 0x000fe20003803000 */
[--C-:B------:R-:W-:Y:S01]  /*5940*/  SHF.R.U32.HI R5, RZ, 0x10, R8.reuse ;  /* 0x00000010ff057819 */ /* 0x100fe20000011608 */
[C---:B------:R-:W-:Y:S01]  /*5950*/  HMMA.16816.F32 R52, R112.reuse, R56, RZ ;  /* 0x000000387034723c */ /* 0x040fe200000018ff */
[----:B------:R-:W-:Y:S02]  /*5960*/  SHF.R.U32.HI R8, RZ, 0x18, R8 ;  /* 0x00000018ff087819 */ /* 0x000fe40000011608 */
[----:B------:R-:W-:Y:S02]  /*5970*/  LOP3.LUT R5, R5, 0xff, RZ, 0xc0, !PT ;  /* 0x000000ff05057812 */ /* 0x000fe400078ec0ff */
[----:B------:R-:W-:Y:S02]  /*5980*/  LOP3.LUT R4, R10, 0xffff, RZ, 0xc0, !PT ;  /* 0x0000ffff0a047812 */ /* 0x000fe400078ec0ff */
[----:B------:R-:W-:Y:S01]  /*5990*/  PRMT R5, R5, 0x5410, R8 ;  /* 0x0000541005057816 */ /* 0x000fe20000000008 */
[----:B------:R-:W-:Y:S01]  /*59a0*/  HMMA.16816.F32 R56, R112, R58, RZ ;  /* 0x0000003a7038723c */ /* 0x000fe200000018ff */
[----:B------:R-:W-:-:S03]  /*59b0*/  SHF.R.U32.HI R4, RZ, 0x8, R4 ;  /* 0x00000008ff047819 */ /* 0x000fc60000011604 */
[----:B------:R-:W-:-:S04]  /*59c0*/  HSET2.LE.AND R5, R5, R161, PT ;  /* 0x000000a105057233 */ /* 0x000fc80003803000 */
[C---:B------:R-:W-:Y:S07]  /*59d0*/  HMMA.16816.F32 R72, R140.reuse, R18, R72 ;  /* 0x000000128c48723c */ /* 0x040fee0000001848 */
[----:B------:R-:W-:Y:S01]  /*59e0*/  LOP3.LUT R18, R10, 0xff, RZ, 0xc0, !PT ;  /* 0x000000ff0a127812 */ /* 0x000fe200078ec0ff */
[----:B------:R-:W-:Y:S01]  /*59f0*/  HMMA.16816.F32 R108, R140, R6, R108 ;  /* 0x000000068c6c723c */ /* 0x000fe2000000186c */
[----:B------:R-:W-:Y:S02]  /*5a00*/  SHF.R.U32.HI R19, RZ, 0x18, R10 ;  /* 0x00000018ff137819 */ /* 0x000fe4000001160a */
[----:B------:R-:W2:Y:S01]  /*5a10*/  LDSM.16.MT88.4 R8, [R184+0xd000] ;  /* 0x00d00000b808783b */ /* 0x000ea20000004200 */
[----:B------:R-:W-:-:S02]  /*5a20*/  PRMT R18, R18, 0x5410, R4 ;  /* 0x0000541012127816 */ /* 0x000fc40000000004 */
[----:B------:R-:W-:Y:S02]  /*5a30*/  PRMT R19, R17, 0x5410, R19 ;  /* 0x0000541011137816 */ /* 0x000fe40000000013 */
[----:B---3--:R-:W-:Y:S01]  /*5a40*/  F2FP.PACK_AB R7, R163, R162 ;  /* 0x000000a2a307723e */ /* 0x008fe200000000ff */
[C---:B-1----:R-:W-:Y:S01]  /*5a50*/  HMMA.16816.F32 R92, R140.reuse, R12, R92 ;  /* 0x0000000c8c5c723c */ /* 0x042fe2000000185c */
[----:B------:R-:W-:Y:S01]  /*5a60*/  F2FP.PACK_AB R6, R171, R206 ;  /* 0x000000ceab06723e */ /* 0x000fe200000000ff */
[--C-:B------:R-:W-:Y:S01]  /*5a70*/  HSET2.LE.AND R18, R18, R161.reuse, PT ;  /* 0x000000a112127233 */ /* 0x100fe20003803000 */
[----:B------:R-:W-:Y:S01]  /*5a80*/  LOP3.LUT R16, R16, R7, RZ, 0xc0, !PT ;  /* 0x0000000710107212 */ /* 0x000fe200078ec0ff */
[----:B------:R-:W-:Y:S01]  /*5a90*/  HSET2.LE.AND R19, R19, R161, PT ;  /* 0x000000a113137233 */ /* 0x000fe20003803000 */
[----:B------:R-:W-:Y:S01]  /*5aa0*/  LOP3.LUT R17, R5, R6, RZ, 0xc0, !PT ;  /* 0x0000000605117212 */ /* 0x000fe200078ec0ff */
[----:B------:R-:W-:Y:S01]  /*5ab0*/  FADD.FTZ R162, R162, R148 ;  /* 0x00000094a2a27221 */ /* 0x000fe20000010000 */
[----:B------:R-:W1:Y:S01]  /*5ac0*/  LDSM.16.MT88.4 R4, [R185+0xf000] ;  /* 0x00f00000b904783b */ /* 0x000e620000004200 */
[----:B------:R-:W-:Y:S01]  /*5ad0*/  HMMA.16816.F32 R96, R140, R14, R96 ;  /* 0x0000000e8c60723c */ /* 0x000fe20000001860 */
[----:B------:R-:W-:-:S02]  /*5ae0*/  FADD.FTZ R206, R206, R135 ;  /* 0x00000087cece7221 */ /* 0x000fc40000010000 */
[----:B------:R-:W3:Y:S01]  /*5af0*/  LDSM.16.MT88.4 R12, [R188+0xd000] ;  /* 0x00d00000bc0c783b */ /* 0x000ee20000004200 */
[----:B------:R-:W-:Y:S02]  /*5b00*/  FADD.FTZ R162, R163, R162 ;  /* 0x000000a2a3a27221 */ /* 0x000fe40000010000 */
[----:B------:R-:W-:Y:S02]  /*5b10*/  FADD.FTZ R206, R171, R206 ;  /* 0x000000ceabce7221 */ /* 0x000fe40000010000 */
[C---:B------:R-:W-:Y:S08]  /*5b20*/  HMMA.16816.F32 R52, R140.reuse, R20, R52 ;  /* 0x000000148c34723c */ /* 0x040ff00000001834 */
[----:B------:R-:W-:Y:S01]  /*5b30*/  HMMA.16816.F32 R56, R140, R22, R56 ;  /* 0x000000168c38723c */ /* 0x000fe20000001838 */
[----:B------:R-:W1:Y:S07]  /*5b40*/  LDSM.16.MT88.4 R20, [R184+0xf000] ;  /* 0x00f00000b814783b */ /* 0x000e6e0000004200 */
[C---:B------:R-:W-:Y:S08]  /*5b50*/  HMMA.16816.F32 R36, R112.reuse, R40, RZ ;  /* 0x000000287024723c */ /* 0x040ff000000018ff */
[C---:B------:R-:W-:Y:S08]  /*5b60*/  HMMA.16816.F32 R44, R112.reuse, R48, RZ ;  /* 0x00000030702c723c */ /* 0x040ff000000018ff */
[C---:B------:R-:W-:Y:S08]  /*5b70*/  HMMA.16816.F32 R40, R112.reuse, R42, RZ ;  /* 0x0000002a7028723c */ /* 0x040ff000000018ff */
[C---:B------:R-:W-:Y:S08]  /*5b80*/  HMMA.16816.F32 R48, R112.reuse, R50, RZ ;  /* 0x000000327030723c */ /* 0x040ff000000018ff */
[----:B------:R-:W-:Y:S01]  /*5b90*/  HMMA.16816.F32 R112, R112, R34, RZ ;  /* 0x000000227070723c */ /* 0x000fe200000018ff */
[----:B------:R-:W-:Y:S07]  /*5ba0*/  LDSM.16.MT88.4 R32, [R185+0xd000] ;  /* 0x00d00000b920783b */ /* 0x000fee0000004200 */
[C---:B------:R-:W-:Y:S07]  /*5bb0*/  HMMA.16816.F32 R116, R140.reuse, R144, R116 ;  /* 0x000000908c74723c */ /* 0x040fee0000001874 */
[----:B----4-:R-:W-:Y:S01]  /*5bc0*/  F2FP.PACK_AB R145, R165, R164 ;  /* 0x000000a4a591723e */ /* 0x010fe200000000ff */
[----:B------:R-:W-:Y:S01]  /*5bd0*/  HMMA.16816.F32 R36, R140, R28, R36 ;  /* 0x0000001c8c24723c */ /* 0x000fe20000001824 */
[----:B------:R-:W-:Y:S01]  /*5be0*/  F2FP.PACK_AB R144, R204, R170 ;  /* 0x000000aacc90723e */ /* 0x000fe200000000ff */
[----:B------:R-:W-:Y:S01]  /*5bf0*/  FADD.FTZ R164, R164, R162 ;  /* 0x000000a2a4a47221 */ /* 0x000fe20000010000 */
[----:B------:R-:W-:Y:S01]  /*5c00*/  LOP3.LUT R18, R18, R145, RZ, 0xc0, !PT ;  /* 0x0000009112127212 */ /* 0x000fe200078ec0ff */
[----:B------:R-:W-:Y:S01]  /*5c10*/  FADD.FTZ R170, R170, R206 ;  /* 0x000000ceaaaa7221 */ /* 0x000fe20000010000 */
[----:B------:R-:W-:Y:S01]  /*5c20*/  LOP3.LUT R19, R19, R144, RZ, 0xc0, !PT ;  /* 0x0000009013137212 */ /* 0x000fe200078ec0ff */
[----:B------:R-:W-:-:S02]  /*5c30*/  FADD.FTZ R164, R165, R164 ;  /* 0x000000a4a5a47221 */ /* 0x000fc40000010000 */
[----:B------:R-:W-:Y:S01]  /*5c40*/  HMMA.16816.F32 R40, R140, R30, R40 ;  /* 0x0000001e8c28723c */ /* 0x000fe20000001828 */
[----:B------:R-:W-:Y:S01]  /*5c50*/  LDSM.16.MT88.4 R28, [R188+0xf000] ;  /* 0x00f00000bc1c783b */ /* 0x000fe20000004200 */
[----:B------:R-:W-:Y:S02]  /*5c60*/  FADD.FTZ R170, R204, R170 ;  /* 0x000000aaccaa7221 */ /* 0x000fe40000010000 */
[----:B------:R-:W-:Y:S02]  /*5c70*/  FADD.FTZ R164, R212, R164 ;  /* 0x000000a4d4a47221 */ /* 0x000fe40000010000 */
[----:B------:R-:W-:Y:S02]  /*5c80*/  FADD.FTZ R170, R205, R170 ;  /* 0x000000aacdaa7221 */ /* 0x000fe40000010000 */
[----:B--2---:R-:W-:Y:S01]  /*5c90*/  HMMA.16816.F32 R52, R16, R8, R52 ;  /* 0x000000081034723c */ /* 0x004fe20000001834 */
[----:B------:R-:W-:Y:S02]  /*5ca0*/  FADD.FTZ R164, R211, R164 ;  /* 0x000000a4d3a47221 */ /* 0x000fe40000010000 */
[----:B------:R-:W-:-:S02]  /*5cb0*/  FADD.FTZ R170, R169, R170 ;  /* 0x000000aaa9aa7221 */ /* 0x000fc40000010000 */
[----:B------:R-:W-:Y:S02]  /*5cc0*/  FADD.FTZ R164, R210, R164 ;  /* 0x000000a4d2a47221 */ /* 0x000fe40000010000 */
[----:B------:R-:W-:Y:S01]  /*5cd0*/  FADD.FTZ R170, R168, R170 ;  /* 0x000000aaa8aa7221 */ /* 0x000fe20000010000 */
[----:B------:R-:W-:Y:S01]  /*5ce0*/  HMMA.16816.F32 R56, R16, R10, R56 ;  /* 0x0000000a1038723c */ /* 0x000fe20000001838 */
[----:B------:R-:W2:Y:S01]  /*5cf0*/  LDSM.16.MT88.4 R8, [R186+0x11000] ;  /* 0x01100000ba08783b */ /* 0x000ea20000004200 */
[----:B-----5:R-:W-:-:S06]  /*5d00*/  FADD.FTZ R206, R208, R164 ;  /* 0x000000a4d0ce7221 */ /* 0x020fcc0000010000 */
[C---:B-1----:R-:W-:Y:S08]  /*5d10*/  HMMA.16816.F32 R76, R16.reuse, R4, R76 ;  /* 0x00000004104c723c */ /* 0x042ff0000000184c */
[----:B------:R-:W-:Y:S01]  /*5d20*/  HMMA.16816.F32 R80, R16, R6, R80 ;  /* 0x000000061050723c */ /* 0x000fe20000001850 */
[----:B------:R-:W1:Y:S07]  /*5d30*/  LDSM.16.MT88.4 R4, [R185+0x11000] ;  /* 0x01100000b904783b */ /* 0x000e6e0000004200 */
[C---:B------:R-:W-:Y:S08]  /*5d40*/  HMMA.16816.F32 R44, R140.reuse, R24, R44 ;  /* 0x000000188c2c723c */ /* 0x040ff0000000182c */
[C---:B------:R-:W-:Y:S01]  /*5d50*/  HMMA.16816.F32 R48, R140.reuse, R26, R48 ;  /* 0x0000001a8c30723c */ /* 0x040fe20000001830 */
[----:B------:R-:W4:Y:S07]  /*5d60*/  LDSM.16.MT88.4 R24, [R186+0xf000] ;  /* 0x00f00000ba18783b */ /* 0x000f2e0000004200 */
[----:B------:R-:W-:Y:S01]  /*5d70*/  HMMA.16816.F32 R112, R140, R146, R112 ;  /* 0x000000928c70723c */ /* 0x000fe20000001870 */
[----:B------:R-:W-:Y:S04]  /*5d80*/  LDSM.16.MT88.4 R144, [R184+0x11000] ;  /* 0x01100000b890783b */ /* 0x000fe80000004200 */
[----:B------:R-:W-:Y:S03]  /*5d90*/  LDSM.16.MT88.4 R140, [R186+0xd800] ;  /* 0x00d80000ba8c783b */ /* 0x000fe60000004200 */
[C---:B---3--:R-:W-:Y:S08]  /*5da0*/  HMMA.16816.F32 R128, R16.reuse, R12, R128 ;  /* 0x0000000c1080723c */ /* 0x048ff00000001880 */
[C---:B------:R-:W-:Y:S01]  /*5db0*/  HMMA.16816.F32 R124, R16.reuse, R14, R124 ;  /* 0x0000000e107c723c */ /* 0x040fe2000000187c */
[----:B------:R-:W3:Y:S07]  /*5dc0*/  LDSM.16.MT88.4 R12, [R188+0x11000] ;  /* 0x01100000bc0c783b */ /* 0x000eee0000004200 */
[C---:B------:R-:W-:Y:S07]  /*5dd0*/  HMMA.16816.F32 R84, R16.reuse, R20, R84 ;  /* 0x000000141054723c */ /* 0x040fee0000001854 */
[----:B------:R-:W-:Y:S01]  /*5de0*/  LOP3.LUT R20, R219, UR20, R216, 0x96, !PT ;  /* 0x00000014db147c12 */ /* 0x000fe2000f8e96d8 */
[----:B--2---:R-:W-:Y:S04]  /*5df0*/  HMMA.16816.F32 R100, R16, R8, R100 ;  /* 0x000000081064723c */ /* 0x004fe80000001864 */
[----:B------:R-:W-:-:S04]  /*5e00*/  IMAD.WIDE.U32 R20, R20, -0x2daee0ad, RZ ;  /* 0xd2511f5314147825 */ /* 0x000fc800078e00ff */
[C---:B------:R-:W-:Y:S01]  /*5e10*/  HMMA.16816.F32 R120, R16.reuse, R10, R120 ;  /* 0x0000000a1078723c */ /* 0x040fe20000001878 */
[----:B------:R-:W-:Y:S02]  /*5e20*/  LOP3.LUT R214, R21, UR30, R214, 0x96, !PT ;  /* 0x0000001e15d67c12 */ /* 0x000fe4000f8e96d6 */
[----:B------:R-:W-:Y:S02]  /*5e30*/  LOP3.LUT R8, R20, 0xffff, RZ, 0xc0, !PT ;  /* 0x0000ffff14087812 */ /* 0x000fe400078ec0ff */
[----:B------:R-:W-:Y:S02]  /*5e40*/  SHF.R.U32.HI R9, RZ, 0x10, R20 ;  /* 0x00000010ff097819 */ /* 0x000fe40000011614 */
[----:B------:R-:W-:Y:S01]  /*5e50*/  LOP3.LUT R10, R214, 0xffff, RZ, 0xc0, !PT ;  /* 0x0000ffffd60a7812 */ /* 0x000fe200078ec0ff */
[----:B-1----:R-:W-:Y:S01]  /*5e60*/  HMMA.16816.F32 R104, R16, R4, R104 ;  /* 0x000000041068723c */ /* 0x002fe20000001868 */
[----:B------:R-:W-:Y:S02]  /*5e70*/  SHF.R.U32.HI R11, RZ, 0x10, R214 ;  /* 0x00000010ff0b7819 */ /* 0x000fe400000116d6 */
[----:B------:R-:W-:-:S02]  /*5e80*/  LOP3.LUT R21, R20, 0xff, RZ, 0xc0, !PT ;  /* 0x000000ff14157812 */ /* 0x000fc400078ec0ff */
[----:B------:R-:W-:Y:S02]  /*5e90*/  SHF.R.U32.HI R8, RZ, 0x8, R8 ;  /* 0x00000008ff087819 */ /* 0x000fe40000011608 */
[----:B------:R-:W-:Y:S01]  /*5ea0*/  LOP3.LUT R9, R9, 0xff, RZ, 0xc0, !PT ;  /* 0x000000ff09097812 */ /* 0x000fe200078ec0ff */
[C---:B------:R-:W-:Y:S01]  /*5eb0*/  HMMA.16816.F32 R36, R16.reuse, R136, R36 ;  /* 0x000000881024723c */ /* 0x040fe20000001824 */
[----:B------:R-:W-:Y:S02]  /*5ec0*/  SHF.R.U32.HI R10, RZ, 0x8, R10 ;  /* 0x00000008ff0a7819 */ /* 0x000fe4000001160a */
[----:B------:R-:W-:Y:S02]  /*5ed0*/  LOP3.LUT R11, R11, 0xff, RZ, 0xc0, !PT ;  /* 0x000000ff0b0b7812 */ /* 0x000fe400078ec0ff */
[----:B------:R-:W-:Y:S02]  /*5ee0*/  SHF.R.U32.HI R20, RZ, 0x18, R20 ;  /* 0x00000018ff147819 */ /* 0x000fe40000011614 */
[----:B------:R-:W-:Y:S01]  /*5ef0*/  LOP3.LUT R5, R214, 0xff, RZ, 0xc0, !PT ;  /* 0x000000ffd6057812 */ /* 0x000fe200078ec0ff */
[----:B------:R-:W-:Y:S01]  /*5f00*/  HMMA.16816.F32 R40, R16, R138, R40 ;  /* 0x0000008a1028723c */ /* 0x000fe20000001828 */
[----:B------:R-:W-:Y:S01]  /*5f10*/  SHF.R.U32.HI R4, RZ, 0x18, R214 ;  /* 0x00000018ff047819 */ /* 0x000fe200000116d6 */
[----:B------:R-:W-:Y:S01]  /*5f20*/  LDSM.16.MT88.4 R136, [R185+0xd800] ;  /* 0x00d80000b988783b */ /* 0x000fe20000004200 */
[----:B------:R-:W-:-:S02]  /*5f30*/  PRMT R21, R21, 0x5410, R8 ;  /* 0x0000541015157816 */ /* 0x000fc40000000008 */
[----:B------:R-:W-:Y:S02]  /*5f40*/  PRMT R20, R9, 0x5410, R20 ;  /* 0x0000541009147816 */ /* 0x000fe40000000014 */
[----:B------:R-:W-:Y:S01]  /*5f50*/  PRMT R5, R5, 0x5410, R10 ;  /* 0x0000541005057816 */ /* 0x000fe2000000000a */
[----:B------:R-:W-:Y:S01]  /*5f60*/  HMMA.16816.F32 R44, R16, R32, R44 ;  /* 0x00000020102c723c */ /* 0x000fe2000000182c */
[----:B------:R-:W-:Y:S02]  /*5f70*/  PRMT R4, R11, 0x5410, R4 ;  /* 0x000054100b047816 */ /* 0x000fe40000000004 */
[----:B------:R-:W-:Y:S01]  /*5f80*/  LDSM.16.MT88.4 R8, [R188+0xf800] ;  /* 0x00f80000bc08783b */ /* 0x000fe20000004200 */
[----:B------:R-:W-:-:S04]  /*5f90*/  HSET2.LE.AND R5, R5, R161, PT ;  /* 0x000000a105057233 */ /* 0x000fc80003803000 */
        /* <DEDUP_REMOVED lines=8> */
[C---:B------:R-:W-:Y:S08]  /*6020*/  HMMA.16816.F32 R88, R16.reuse, R22, R88 ;  /* 0x000000161058723c */ /* 0x040ff00000001858 */
[C---:B---3--:R-:W-:Y:S08]  /*6030*/  HMMA.16816.F32 R92, R16.reuse, R12, R92 ;  /* 0x0000000c105c723c */ /* 0x048ff0000000185c */
[C---:B------:R-:W-:Y:S01]  /*6040*/  HMMA.16816.F32 R96, R16.reuse, R14, R96 ;  /* 0x0000000e1060723c */ /* 0x040fe20000001860 */
[----:B------:R-:W1:Y:S07]  /*6050*/  LDSM.16.MT88.4 R12, [R188+0xd800] ;  /* 0x00d80000bc0c783b */ /* 0x000e6e0000004200 */
[C---:B------:R-:W-:Y:S07]  /*6060*/  HMMA.16816.F32 R108, R16.reuse, R6, R108 ;  /* 0x00000006106c723c */ /* 0x040fee000000186c */
[--C-:B------:R-:W-:Y:S01]  /*6070*/  HSET2.LE.AND R6, R21, R161.reuse, PT ;  /* 0x000000a115067233 */ /* 0x100fe20003803000 */
[----:B------:R-:W-:Y:S01]  /*6080*/  HMMA.16816.F32 R116, R16, R144, R116 ;  /* 0x000000901074723c */ /* 0x000fe20000001874 */
[--C-:B------:R-:W-:Y:S01]  /*6090*/  HSET2.LE.AND R7, R20, R161.reuse, PT ;  /* 0x000000a114077233 */ /* 0x100fe20003803000 */
[----:B------:R-:W-:Y:S01]  /*60a0*/  F2FP.PACK_AB R20, R169, R205 ;  /* 0x000000cda914723e */ /* 0x000fe200000000ff */
[----:B------:R-:W-:Y:S01]  /*60b0*/  HSET2.LE.AND R161, R4, R161, PT ;  /* 0x000000a104a17233 */ /* 0x000fe20003803000 */
[----:B------:R-:W-:Y:S01]  /*60c0*/  F2FP.PACK_AB R4, R211, R212 ;  /* 0x000000d4d304723e */ /* 0x000fe200000000ff */
[----:B------:R-:W-:Y:S01]  /*60d0*/  FADD.FTZ R205, R166, R170 ;  /* 0x000000aaa6cd7221 */ /* 0x000fe20000010000 */
[----:B------:R-:W-:-:S02]  /*60e0*/  F2FP.PACK_AB R21, R208, R210 ;  /* 0x000000d2d015723e */ /* 0x000fc400000000ff */
[----:B------:R-:W-:Y:S01]  /*60f0*/  HMMA.16816.F32 R112, R16, R146, R112 ;  /* 0x000000921070723c */ /* 0x000fe20000001870 */
[----:B------:R-:W2:Y:S01]  /*6100*/  LDSM.16.MT88.4 R16, [R188+0x11800] ;  /* 0x01180000bc10783b */ /* 0x000ea20000004200 */
[----:B------:R-:W-:Y:S02]  /*6110*/  F2FP.PACK_AB R144, R166, R168 ;  /* 0x000000a8a690723e */ /* 0x000fe400000000ff */
[----:B------:R-:W-:Y:S02]  /*6120*/  LOP3.LUT R4, R5, R4, RZ, 0xc0, !PT ;  /* 0x0000000405047212 */ /* 0x000fe400078ec0ff */
[----:B------:R-:W-:Y:S02]  /*6130*/  LOP3.LUT R5, R161, R20, RZ, 0xc0, !PT ;  /* 0x00000014a1057212 */ /* 0x000fe400078ec0ff */
[----:B------:R-:W-:Y:S02]  /*6140*/  LOP3.LUT R6, R6, R21, RZ, 0xc0, !PT ;  /* 0x0000001506067212 */ /* 0x000fe400078ec0ff */
[----:B------:R-:W-:Y:S01]  /*6150*/  LOP3.LUT R7, R7, R144, RZ, 0xc0, !PT ;  /* 0x0000009007077212 */ /* 0x000fe200078ec0ff */
[----:B------:R-:W3:Y:S06]  /*6160*/  LDSM.16.MT88.4 R20, [R184+0xf800] ;  /* 0x00f80000b814783b */ /* 0x000eec0000004200 */
[C---:B-1----:R-:W-:Y:S08]  /*6170*/  HMMA.16816.F32 R128, R4.reuse, R12, R128 ;  /* 0x0000000c0480723c */ /* 0x042ff00000001880 */
[C---:B------:R-:W-:Y:S01]  /*6180*/  HMMA.16816.F32 R124, R4.reuse, R14, R124 ;  /* 0x0000000e047c723c */ /* 0x040fe2000000187c */
[----:B------:R-:W1:Y:S07]  /*6190*/  LDSM.16.MT88.4 R12, [R186+0x11800] ;  /* 0x01180000ba0c783b */ /* 0x000e6e0000004200 */
[C---:B------:R-:W-:Y:S08]  /*61a0*/  HMMA.16816.F32 R60, R4.reuse, R8, R60 ;  /* 0x00000008043c723c */ /* 0x040ff0000000183c */
[C---:B------:R-:W-:Y:S01]  /*61b0*/  HMMA.16816.F32 R64, R4.reuse, R10, R64 ;  /* 0x0000000a0440723c */ /* 0x040fe20000001840 */
[----:B------:R-:W4:Y:S07]  /*61c0*/  LDSM.16.MT88.4 R8, [R185+0x11800] ;  /* 0x01180000b908783b */ /* 0x000f2e0000004200 */
[C---:B--2---:R-:W-:Y:S08]  /*61d0*/  HMMA.16816.F32 R92, R4.reuse, R16, R92 ;  /* 0x00000010045c723c */ /* 0x044ff0000000185c */
[C---:B------:R-:W-:Y:S01]  /*61e0*/  HMMA.16816.F32 R96, R4.reuse, R18, R96 ;  /* 0x000000120460723c */ /* 0x040fe20000001860 */
        /* <DEDUP_REMOVED lines=15> */
[C---:B----4-:R-:W-:Y:S08]  /*62e0*/  HMMA.16816.F32 R104, R4.reuse, R8, R104 ;  /* 0x000000080468723c */ /* 0x050ff00000001868 */
[C---:B------:R-:W-:Y:S08]  /*62f0*/  HMMA.16816.F32 R108, R4.reuse, R10, R108 ;  /* 0x0000000a046c723c */ /* 0x040ff0000000186c */
[C---:B--2---:R-:W-:Y:S08]  /*6300*/  HMMA.16816.F32 R116, R4.reuse, R16, R116 ;  /* 0x000000100474723c */ /* 0x044ff00000001874 */
[----:B------:R-:W-:Y:S01]  /*6310*/  HMMA.16816.F32 R112, R4, R18, R112 ;  /* 0x000000120470723c */ /* 0x000fe20000001870 */
[----:B------:R-:W-:Y:S11]  /*6320*/  @!P0 BRA `(.L_x_306) ;  /* 0x0000401000008947 */ /* 0x000ff60003800000 */
[----:B------:R-:W-:-:S04]  /*6330*/  DEPBAR.LE SB0, 0x0 ;  /* 0x000080000000791a */ /* 0x000fc80000000000 */
[----:B------:R-:W-:Y:S01]  /*6340*/  UIADD3 UR17, UR8, -0x2, URZ ;  /* 0xfffffffe08117890 */ /* 0x000fe2000fffe03f */
[----:B------:R-:W-:Y:S01]  /*6350*/  ISETP.GE.AND P4, PT, R202, c[0x0][0x220], PT ;  /* 0x00008800ca007a0c */ /* 0x000fe20003f86270 */
[----:B------:R-:W-:Y:S01]  /*6360*/  BAR.SYNC.DEFER_BLOCKING 0x0 ;  /* 0x0000000000007b1d */ /* 0x000fe20000010000 */
[----:B------:R-:W-:Y:S01]  /*6370*/  ISETP.GE.AND P3, PT, R197, c[0x0][0x220], PT ;  /* 0x00008800c5007a0c */ /* 0x000fe20003f66270 */
[----:B------:R-:W-:Y:S01]  /*6380*/  USHF.R.S32.HI UR5, URZ, 0x1f, UR17 ;  /* 0x0000001f3f057899 */ /* 0x000fe20008011411 */
[----:B------:R-:W-:Y:S01]  /*6390*/  ISETP.GE.AND P2, PT, R196, c[0x0][0x220], PT ;  /* 0x00008800c4007a0c */ /* 0x000fe20003f46270 */
[----:B------:R-:W-:Y:S01]  /*63a0*/  UIMAD UR4, UR11, UR17, URZ ;  /* 0x000000110b0472a4 */ /* 0x000fe2000f8e023f */
[----:B------:R-:W-:Y:S01]  /*63b0*/  IMAD.U32 R0, RZ, RZ, UR17 ;  /* 0x00000011ff007e24 */ /* 0x000fe2000f8e00ff */
[----:B------:R-:W-:Y:S01]  /*63c0*/  UISETP.GE.AND UP0, UPT, UR8, 0x3, UPT ;  /* 0x000000030800788c */ /* 0x000fe2000bf06270 */
[----:B------:R-:W-:Y:S01]  /*63d0*/  IMAD.MOV.U32 R4, RZ, RZ, R222 ;  /* 0x000000ffff047224 */ /* 0x000fe200078e00de */
[----:B------:R-:W-:Y:S01]  /*63e0*/  UIMAD UR4, UR5, UR12, UR4 ;  /* 0x0000000c050472a4 */ /* 0x000fe2000f8e0204 */
[----:B------:R-:W-:-:S04]  /*63f0*/  IMAD.MOV.U32 R5, RZ, RZ, R225 ;  /* 0x000000ffff057224 */ /* 0x000fc800078e00e1 */
[----:B------:R-:W-:-:S05]  /*6400*/  IMAD.WIDE.U32 R4, R0, UR12, R4 ;  /* 0x0000000c00047c25 */ /* 0x000fca000f8e0004 */
[----:B------:R-:W-:Y:S02]  /*6410*/  IADD3 R2, R5, UR4, RZ ;  /* 0x0000000405027c10 */ /* 0x000fe4000fffe0ff */
[C---:B------:R-:W-:Y:S02]  /*6420*/  @!P4 LEA R16, P6, R4.reuse, c[0x0][0x170], 0x1 ;  /* 0x00005c000410ca11 */ /* 0x040fe400078c08ff */
[C---:B------:R-:W-:Y:S02]  /*6430*/  @!P3 LEA R12, P1, R4.reuse, c[0x0][0x170], 0x1 ;  /* 0x00005c00040cba11 */ /* 0x040fe400078208ff */
[C---:B------:R-:W-:Y:S01]  /*6440*/  @!P2 LEA R10, P0, R4.reuse, c[0x0][0x170], 0x1 ;  /* 0x00005c00040aaa11 */ /* 0x040fe200078008ff */
[----:B------:R-:W-:Y:S01]  /*6450*/  @P4 STS.128 [R195+0xc000], RZ ;  /* 0x00c000ffc3004388 */ /* 0x000fe20000000c00 */
[C---:B------:R-:W-:Y:S02]  /*6460*/  IADD3 R0, P5, R4.reuse, UR14, RZ ;  /* 0x0000000e04007c10 */ /* 0x040fe4000ffbe0ff */
[----:B------:R-:W-:-:S02]  /*6470*/  @!P4 LEA.HI.X R17, R4, c[0x0][0x174], R2, 0x1, P6 ;  /* 0x00005d000411ca11 */ /* 0x000fc400030f0c02 */
[C-C-:B------:R-:W-:Y:S02]  /*6480*/  @!P3 LEA.HI.X R13, R4.reuse, c[0x0][0x174], R2.reuse, 0x1, P1 ;  /* 0x00005d00040dba11 */ /* 0x140fe400008f0c02 */
[----:B------:R-:W-:Y:S01]  /*6490*/  @!P2 LEA.HI.X R11, R4, c[0x0][0x174], R2, 0x1, P0 ;  /* 0x00005d00040baa11 */ /* 0x000fe200000f0c02 */
        /* <DEDUP_REMOVED lines=8> */
[C---:B------:R-:W-:Y:S01]  /*6520*/  @!P2 LEA R6, P0, R0.reuse, c[0x0][0x170], 0x1 ;  /* 0x00005c000006aa11 */ /* 0x040fe200078008ff */
[----:B------:R-:W-:Y:S01]  /*6530*/  @!PT LDS RZ, [RZ] ;  /* 0x00000000fffff984 */ /* 0x000fe20000000800 */
[----:B------:R-:W-:Y:S01]  /*6540*/  @!PT LDS RZ, [RZ] ;  /* 0x00000000fffff984 */ /* 0x000fe20000000800 */
[----:B------:R-:W-:Y:S01]  /*6550*/  @!PT LDS RZ, [RZ] ;  /* 0x00000000fffff984 */ /* 0x000fe20000000800 */
[----:B------:R2:W-:Y:S01]  /*6560*/  @!P3 LDGSTS.E.BYPASS.LTC128B.128 [R195+0xe000], [R12.64+0x80] ;  /* 0x0e0000800cc3bfae */ /* 0x0005e2000b901d52 */
[----:B------:R-:W-:-:S02]  /*6570*/  IADD3 R4, P5, R0, UR14, RZ ;  /* 0x0000000e00047c10 */ /* 0x000fc4000ffbe0ff */
[C-C-:B------:R-:W-:Y:S01]  /*6580*/  @!P4 LEA.HI.X R15, R0.reuse, c[0x0][0x174], R2.reuse, 0x1, P6 ;  /* 0x00005d00000fca11 */ /* 0x140fe200030f0c02 */
[----:B------:R-:W-:Y:S01]  /*6590*/  @P2 STS.128 [R195+0x10000], RZ ;  /* 0x010000ffc3002388 */ /* 0x000fe20000000c00 */
[C-C-:B------:R-:W-:Y:S02]  /*65a0*/  @!P3 LEA.HI.X R9, R0.reuse, c[0x0][0x174], R2.reuse, 0x1, P1 ;  /* 0x00005d000009ba11 */ /* 0x140fe400008f0c02 */
[----:B------:R-:W-:Y:S01]  /*65b0*/  @!P2 LEA.HI.X R7, R0, c[0x0][0x174], R2, 0x1, P0 ;  /* 0x00005d000007aa11 */ /* 0x000fe200000f0c02 */
[----:B------:R-:W-:Y:S01]  /*65c0*/  @!PT LDS RZ, [RZ] ;  /* 0x00000000fffff984 */ /* 0x000fe20000000800 */
[----:B------:R-:W-:Y:S01]  /*65d0*/  @!PT LDS RZ, [RZ] ;  /* 0x00000000fffff984 */ /* 0x000fe20000000800 */
[----:B------:R-:W-:Y:S01]  /*65e0*/  @!PT LDS RZ, [RZ] ;  /* 0x00000000fffff984 */ /* 0x000fe20000000800 */
[----:B------:R3:W-:Y:S01]  /*65f0*/  @!P2 LDGSTS.E.BYPASS.LTC128B.128 [R195+0x10000], [R10.64+0x100] ;  /* 0x100001000ac3afae */ /* 0x0007e2000b901d52 */
[----:B------:R-:W-:Y:S02]  /*6600*/  IADD3.X R2, R2, UR9, RZ, P5, !PT ;  /* 0x0000000902027c10 */ /* 0x000fe4000affe4ff */
[C---:B------:R-:W-:Y:S01]  /*6610*/  @!P4 LEA R22, P6, R4.reuse, c[0x0][0x170], 0x1 ;  /* 0x00005c000416ca11 */ /* 0x040fe200078c08ff */
[----:B------:R-:W-:Y:S01]  /*6620*/  @P4 STS.128 [R195+0xc800], RZ ;  /* 0x00c800ffc3004388 */ /* 0x000fe20000000c00 */
[----:B------:R-:W-:-:S02]  /*6630*/  @!P3 LEA R20, P1, R4, c[0x0][0x170], 0x1 ;  /* 0x00005c000414ba11 */ /* 0x000fc400078208ff */
[C---:B------:R-:W-:Y:S01]  /*6640*/  @!P2 LEA R18, P0, R4.reuse, c[0x0][0x170], 0x1 ;  /* 0x00005c000412aa11 */ /* 0x040fe200078008ff */
[----:B------:R-:W-:Y:S01]  /*6650*/  @!PT LDS RZ, [RZ] ;  /* 0x00000000fffff984 */ /* 0x000fe20000000800 */
[----:B------:R-:W-:Y:S01]  /*6660*/  @!PT LDS RZ, [RZ] ;  /* 0x00000000fffff984 */ /* 0x000fe20000000800 */
[----:B------:R-:W-:Y:S01]  /*6670*/  @!PT LDS RZ, [RZ] ;  /* 0x00000000fffff984 */ /* 0x000fe20000000800 */
[----:B------:R2:W-:Y:S01]  /*6680*/  @!P4 LDGSTS.E.BYPASS.LTC128B.128 [R195+0xc800], [R14.64] ;  /* 0x0c8000000ec3cfae */ /* 0x0005e2000b901d52 */
        /* <DEDUP_REMOVED lines=9> */
[----:B------:R-:W-:-:S02]  /*6720*/  IADD3.X R2, R2, UR9, RZ, P5, !PT ;  /* 0x0000000902027c10 */ /* 0x000fc4000affe4ff */
        /* <DEDUP_REMOVED lines=12> */
[----:B------:R-:W-:-:S02]  /*67f0*/  IMAD.U32 R2, RZ, RZ, UR17 ;  /* 0x00000011ff027e24 */ /* 0x000fc4000f8e00ff */
        /* <DEDUP_REMOVED lines=31> */
[----:B-1----:R-:W1:Y:S04]  /*69f0*/  LDSM.16.M88.4 R16, [R193+0x6800] ;  /* 0x00680000c110783b */ /* 0x002e680000000200 */
[----:B------:R-:W1:Y:S04]  /*6a00*/  LDSM.16.M88.4 R160, [R193+0x7000] ;  /* 0x00700000c1a0783b */ /* 0x000e680000000200 */
[----:B--2---:R-:W-:Y:S04]  /*6a10*/  LDSM.16.M88.4 R12, [R192] ;  /* 0x00000000c00c783b */ /* 0x004fe80000000200 */
[----:B------:R-:W-:Y:S04]  /*6a20*/  LDSM.16.M88.4 R148, [R191] ;  /* 0x00000000bf94783b */ /* 0x000fe80000000200 */
[----:B----4-:R-:W2:Y:S04]  /*6a30*/  LDSM.16.M88.4 R4, [R193+0x7800] ;  /* 0x00780000c104783b */ /* 0x010ea80000000200 */
[----:B------:R-:W4:Y:S04]  /*6a40*/  LDSM.16.M88.4 R212, [R183] ;  /* 0x00000000b7d4783b */ /* 0x000f280000000200 */
[----:B------:R-:W2:Y:S04]  /*6a50*/  LDSM.16.M88.4 R140, [R182] ;  /* 0x00000000b68c783b */ /* 0x000ea80000000200 */
[----:B------:R-:W2:Y:S04]  /*6a60*/  LDSM.16.M88.4 R136, [R181] ;  /* 0x00000000b588783b */ /* 0x000ea80000000200 */
[----:B---3--:R-:W-:Y:S01]  /*6a70*/  LDSM.16.M88.4 R8, [R190] ;  /* 0x00000000be08783b */ /* 0x008fe20000000200 */
[C---:B-----5:R-:W-:Y:S03]  /*6a80*/  HMMA.16816.F32 R24, R152.reuse, R30, RZ ;  /* 0x0000001e9818723c */ /* 0x060fe600000018ff */
[----:B------:R-:W3:Y:S04]  /*6a90*/  LDSM.16.M88.4 R216, [R187+0x6000] ;  /* 0x00600000bbd8783b */ /* 0x000ee80000000200 */
[----:B------:R-:W5:Y:S01]  /*6aa0*/  LDSM.16.M88.4 R208, [R187+0x6800] ;  /* 0x00680000bbd0783b */ /* 0x000f620000000200 */
[C---:B------:R-:W-:Y:S03]  /*6ab0*/  HMMA.16816.F32 R28, R152.reuse, R28, RZ ;  /* 0x0000001c981c723c */ /* 0x040fe600000018ff */
[----:B------:R-:W3:Y:S04]  /*6ac0*/  LDSM.16.M88.4 R144, [R187+0x7000] ;  /* 0x00700000bb90783b */ /* 0x000ee80000000200 */
[----:B------:R-:W3:Y:S01]  /*6ad0*/  LDSM.16.M88.4 R32, [R187+0x7800] ;  /* 0x00780000bb20783b */ /* 0x000ee20000000200 */
[C---:B-1----:R-:W-:Y:S03]  /*6ae0*/  HMMA.16816.F32 R20, R152.reuse, R16, RZ ;  /* 0x000000109814723c */ /* 0x042fe600000018ff */
[----:B------:R-:W-:Y:S04]  /*6af0*/  LDSM.16.M88.4 R168, [R180] ;  /* 0x00000000b4a8783b */ /* 0x000fe80000000200 */
[----:B------:R-:W1:Y:S01]  /*6b00*/  S2R R0, SR_TID.X ;  /* 0x0000000000007919 */ /* 0x000e620000002100 */
[C---:B------:R-:W-:Y:S03]  /*6b10*/  HMMA.16816.F32 R16, R152.reuse, R18, RZ ;  /* 0x000000129810723c */ /* 0x040fe600000018ff */
[----:B------:R-:W0:Y:S05]  /*6b20*/  LDGDEPBAR ;  /* 0x00000000000079af */ /* 0x000e2a0000000000 */
[C---:B------:R-:W-:Y:S08]  /*6b30*/  HMMA.16816.F32 R164, R152.reuse, R160, RZ ;  /* 0x000000a098a4723c */ /* 0x040ff000000018ff */
[----:B------:R-:W-:Y:S01]  /*6b40*/  HMMA.16816.F32 R160, R152, R162, RZ ;  /* 0x000000a298a0723c */ /* 0x000fe200000018ff */
[----:B-1----:R-:W-:-:S07]  /*6b50*/  IMAD.SHL.U32 R0, R0, 0x2, RZ ;  /* 0x0000000200007824 */ /* 0x002fce00078e00ff */
[----:B--2---:R-:W-:Y:S01]  /*6b60*/  HMMA.16816.F32 R156, R152, R4, RZ ;  /* 0x00000004989c723c */ /* 0x004fe200000018ff */
[----:B------:R-:W-:-:S05]  /*6b70*/  LOP3.LUT R0, R0, 0x6, RZ, 0xc0, !PT ;  /* 0x0000000600007812 */ /* 0x000fca00078ec0ff */
[----:B------:R-:W-:Y:S02]  /*6b80*/  IMAD R0, R2, 0x40, R0 ;  /* 0x0000004002007824 */ /* 0x000fe400078e0200 */
[----:B------:R-:W-:Y:S01]  /*6b90*/  HMMA.16816.F32 R152, R152, R6, RZ ;  /* 0x000000069898723c */ /* 0x000fe200000018ff */
[----:B------:R-:W1:Y:S02]  /*6ba0*/  LDSM.16.M88.4 R4, [R189] ;  /* 0x00000000bd04783b */ /* 0x000e640000000200 */
[----:B------:R-:W-:-:S05]  /*6bb0*/  IADD3 R2, R0, 0x9, RZ ;  /* 0x0000000900027810 */ /* 0x000fca0007ffe0ff */
[----:B------:R-:W-:Y:S01]  /*6bc0*/  HMMA.16816.F32 R24, R12, R150, R24 ;  /* 0x000000960c18723c */ /* 0x000fe20000001818 */
[C---:B------:R-:W-:Y:S02]  /*6bd0*/  ISETP.GE.AND P6, PT, R2.reuse, R134, PT ;  /* 0x000000860200720c */ /* 0x040fe40003fc6270 */
[----:B------:R-:W-:Y:S02]  /*6be0*/  ISETP.GE.AND P0, PT, R2, R133, PT ;  /* 0x000000850200720c */ /* 0x000fe40003f06270 */
[----:B------:R-:W-:-:S03]  /*6bf0*/  IADD3 R2, R0, 0x18, RZ ;  /* 0x0000001800027810 */ /* 0x000fc60007ffe0ff */
[C---:B------:R-:W-:Y:S01]  /*6c00*/  HMMA.16816.F32 R28, R12.reuse, R148, R28 ;  /* 0x000000940c1c723c */ /* 0x040fe2000000181c */
[----:B------:R-:W2:Y:S07]  /*6c10*/  LDSM.16.M88.4 R148, [R180+0x800] ;  /* 0x00080000b494783b */ /* 0x000eae0000000200 */
[C---:B----4-:R-:W-:Y:S08]  /*6c20*/  HMMA.16816.F32 R20, R12.reuse, R212, R20 ;  /* 0x000000d40c14723c */ /* 0x050ff00000001814 */
[C---:B------:R-:W-:Y:S01]  /*6c30*/  HMMA.16816.F32 R16, R12.reuse, R214, R16 ;  /* 0x000000d60c10723c */ /* 0x040fe20000001810 */
[----:B------:R-:W-:Y:S07]  /*6c40*/  LDSM.16.M88.4 R212, [R193+0x8000] ;  /* 0x00800000c1d4783b */ /* 0x000fee0000000200 */
[C---:B------:R-:W-:Y:S08]  /*6c50*/  HMMA.16816.F32 R164, R12.reuse, R140, R164 ;  /* 0x0000008c0ca4723c */ /* 0x040ff000000018a4 */
[C---:B------:R-:W-:Y:S01]  /*6c60*/  HMMA.16816.F32 R160, R12.reuse, R142, R160 ;  /* 0x0000008e0ca0723c */ /* 0x040fe200000018a0 */
[----:B------:R-:W4:Y:S07]  /*6c70*/  LDSM.16.M88.4 R140, [R180+0x1000] ;  /* 0x00100000b48c783b */ /* 0x000f2e0000000200 */
[C---:B------:R-:W-:Y:S08]  /*6c80*/  HMMA.16816.F32 R156, R12.reuse, R136, R156 ;  /* 0x000000880c9c723c */ /* 0x040ff0000000189c */
[----:B------:R-:W-:Y:S01]  /*6c90*/  HMMA.16816.F32 R152, R12, R138, R152 ;  /* 0x0000008a0c98723c */ /* 0x000fe20000001898 */
[----:B------:R-:W1:Y:S04]  /*6ca0*/  LDSM.16.M88.4 R136, [R180+0x1800] ;  /* 0x00180000b488783b */ /* 0x000e680000000200 */
[----:B------:R-:W1:Y:S03]  /*6cb0*/  LDSM.16.M88.4 R12, [R194+0x2000] ;  /* 0x00200000c20c783b */ /* 0x000e660000000200 */
[C---:B---3--:R-:W-:Y:S08]  /*6cc0*/  HMMA.16816.F32 R24, R8.reuse, R218, R24 ;  /* 0x000000da0818723c */ /* 0x048ff00000001818 */
[C---:B------:R-:W-:Y:S01]  /*6cd0*/  HMMA.16816.F32 R28, R8.reuse, R216, R28 ;  /* 0x000000d8081c723c */ /* 0x040fe2000000181c */
[----:B------:R-:W3:Y:S07]  /*6ce0*/  LDSM.16.M88.4 R216, [R193+0x8800] ;  /* 0x00880000c1d8783b */ /* 0x000eee0000000200 */
[C---:B-----5:R-:W-:Y:S08]  /*6cf0*/  HMMA.16816.F32 R20, R8.reuse, R208, R20 ;  /* 0x000000d00814723c */ /* 0x060ff00000001814 */
[C---:B------:R-:W-:Y:S01]  /*6d00*/  HMMA.16816.F32 R16, R8.reuse, R210, R16 ;  /* 0x000000d20810723c */ /* 0x040fe20000001810 */
[----:B------:R-:W-:Y:S07]  /*6d10*/  LDSM.16.M88.4 R208, [R179] ;  /* 0x00000000b3d0783b */ /* 0x000fee0000000200 */
[C---:B------:R-:W-:Y:S08]  /*6d20*/  HMMA.16816.F32 R164, R8.reuse, R144, R164 ;  /* 0x0000009008a4723c */ /* 0x040ff000000018a4 */
[C---:B------:R-:W-:Y:S01]  /*6d30*/  HMMA.16816.F32 R160, R8.reuse, R146, R160 ;  /* 0x0000009208a0723c */ /* 0x040fe200000018a0 */
[----:B------:R-:W5:Y:S07]  /*6d40*/  LDSM.16.M88.4 R144, [R193+0x9000] ;  /* 0x00900000c190783b */ /* 0x000f6e0000000200 */
[C---:B------:R-:W-:Y:S08]  /*6d50*/  HMMA.16816.F32 R156, R8.reuse, R32, R156 ;  /* 0x00000020089c723c */ /* 0x040ff0000000189c */
[----:B------:R-:W-:Y:S01]  /*6d60*/  HMMA.16816.F32 R152, R8, R34, R152 ;  /* 0x000000220898723c */ /* 0x000fe20000001898 */
[----:B------:R-:W3:Y:S04]  /*6d70*/  LDSM.16.M88.4 R32, [R193+0x9800] ;  /* 0x00980000c120783b */ /* 0x000ee80000000200 */
[----:B------:R-:W3:Y:S03]  /*6d80*/  LDSM.16.M88.4 R8, [R192+0x2000] ;  /* 0x00200000c008783b */ /* 0x000ee60000000200 */
[C---:B-1----:R-:W-:Y:S08]  /*6d90*/  HMMA.16816.F32 R24, R4.reuse, R170, R24 ;  /* 0x000000aa0418723c */ /* 0x042ff00000001818 */
[C---:B------:R-:W-:Y:S01]  /*6da0*/  HMMA.16816.F32 R28, R4.reuse, R168, R28 ;  /* 0x000000a8041c723c */ /* 0x040fe2000000181c */
[----:B------:R-:W1:Y:S07]  /*6db0*/  LDSM.16.M88.4 R168, [R178] ;  /* 0x00000000b2a8783b */ /* 0x000e6e0000000200 */
[C---:B--2---:R-:W-:Y:S08]  /*6dc0*/  HMMA.16816.F32 R20, R4.reuse, R148, R20 ;  /* 0x000000940414723c */ /* 0x044ff00000001814 */
[C---:B------:R-:W-:Y:S01]  /*6dd0*/  HMMA.16816.F32 R16, R4.reuse, R150, R16 ;  /* 0x000000960410723c */ /* 0x040fe20000001810 */
[----:B------:R-:W2:Y:S07]  /*6de0*/  LDSM.16.M88.4 R148, [R177] ;  /* 0x00000000b194783b */ /* 0x000eae0000000200 */
[C---:B----4-:R-:W-:Y:S08]  /*6df0*/  HMMA.16816.F32 R164, R4.reuse, R140, R164 ;  /* 0x0000008c04a4723c */ /* 0x050ff000000018a4 */
[C---:B------:R-:W-:Y:S01]  /*6e00*/  HMMA.16816.F32 R160, R4.reuse, R142, R160 ;  /* 0x0000008e04a0723c */ /* 0x040fe200000018a0 */
[----:B------:R-:W-:Y:S07]  /*6e10*/  LDSM.16.M88.4 R140, [R176] ;  /* 0x00000000b08c783b */ /* 0x000fee0000000200 */
[C---:B------:R-:W-:Y:S08]  /*6e20*/  HMMA.16816.F32 R156, R4.reuse, R136, R156 ;  /* 0x00000088049c723c */ /* 0x040ff0000000189c */
[----:B------:R-:W-:Y:S01]  /*6e30*/  HMMA.16816.F32 R152, R4, R138, R152 ;  /* 0x0000008a0498723c */ /* 0x000fe20000001898 */
[----:B------:R-:W-:Y:S04]  /*6e40*/  LDSM.16.M88.4 R4, [R190+0x2000] ;  /* 0x00200000be04783b */ /* 0x000fe80000000200 */
[----:B------:R-:W4:Y:S03]  /*6e50*/  LDSM.16.M88.4 R136, [R187+0x8000] ;  /* 0x00800000bb88783b */ /* 0x000f260000000200 */
[C---:B------:R-:W-:Y:S08]  /*6e60*/  HMMA.16816.F32 R24, R12.reuse, R214, R24 ;  /* 0x000000d60c18723c */ /* 0x040ff00000001818 */
[C---:B------:R-:W-:Y:S01]  /*6e70*/  HMMA.16816.F32 R28, R12.reuse, R212, R28 ;  /* 0x000000d40c1c723c */ /* 0x040fe2000000181c */
[----:B------:R-:W1:Y:S07]  /*6e80*/  LDSM.16.M88.4 R212, [R187+0x8800] ;  /* 0x00880000bbd4783b */ /* 0x000e6e0000000200 */
[C---:B---3--:R-:W-:Y:S08]  /*6e90*/  HMMA.16816.F32 R20, R12.reuse, R216, R20 ;  /* 0x000000d80c14723c */ /* 0x048ff00000001814 */
        /* <DEDUP_REMOVED lines=8> */
[----:B------:R-:W5:Y:S03]  /*6f20*/  LDSM.16.M88.4 R12, [R187+0x9800] ;  /* 0x00980000bb0c783b */ /* 0x000f660000000200 */
[C---:B------:R-:W-:Y:S08]  /*6f30*/  HMMA.16816.F32 R24, R8.reuse, R210, R24 ;  /* 0x000000d20818723c */ /* 0x040ff00000001818 */
[C---:B------:R-:W-:Y:S01]  /*6f40*/  HMMA.16816.F32 R28, R8.reuse, R208, R28 ;  /* 0x000000d0081c723c */ /* 0x040fe2000000181c */
[----:B------:R-:W3:Y:S07]  /*6f50*/  LDSM.16.M88.4 R208, [R180+0x2800] ;  /* 0x00280000b4d0783b */ /* 0x000eee0000000200 */
[C---:B-1----:R-:W-:Y:S08]  /*6f60*/  HMMA.16816.F32 R20, R8.reuse, R168, R20 ;  /* 0x000000a80814723c */ /* 0x042ff00000001814 */
[C---:B------:R-:W-:Y:S01]  /*6f70*/  HMMA.16816.F32 R16, R8.reuse, R170, R16 ;  /* 0x000000aa0810723c */ /* 0x040fe20000001810 */
[----:B------:R-:W1:Y:S07]  /*6f80*/  LDSM.16.M88.4 R168, [R180+0x3000] ;  /* 0x00300000b4a8783b */ /* 0x000e6e0000000200 */
[C---:B--2---:R-:W-:Y:S08]  /*6f90*/  HMMA.16816.F32 R164, R8.reuse, R148, R164 ;  /* 0x0000009408a4723c */ /* 0x044ff000000018a4 */
[----:B------:R-:W-:Y:S01]  /*6fa0*/  HMMA.16816.F32 R160, R8, R150, R160 ;  /* 0x0000009608a0723c */ /* 0x000fe200000018a0 */
[----:B------:R-:W-:Y:S07]  /*6fb0*/  LDSM.16.M88.4 R148, [R180+0x3800] ;  /* 0x00380000b494783b */ /* 0x000fee0000000200 */
[C---:B----4-:R-:W-:Y:S08]  /*6fc0*/  HMMA.16816.F32 R24, R4.reuse, R138, R24 ;  /* 0x0000008a0418723c */ /* 0x050ff00000001818 */
[----:B------:R-:W-:Y:S01]  /*6fd0*/  HMMA.16816.F32 R28, R4, R136, R28 ;  /* 0x00000088041c723c */ /* 0x000fe2000000181c */
[----:B------:R-:W-:Y:S07]  /*6fe0*/  LDSM.16.M88.4 R136, [R193+0xa800] ;  /* 0x00a80000c188783b */ /* 0x000fee0000000200 */
[C---:B------:R-:W-:Y:S08]  /*6ff0*/  HMMA.16816.F32 R156, R8.reuse, R140, R156 ;  /* 0x0000008c089c723c */ /* 0x040ff0000000189c */
[----:B------:R-:W-:Y:S01]  /*7000*/  HMMA.16816.F32 R152, R8, R142, R152 ;  /* 0x0000008e0898723c */ /* 0x000fe20000001898 */
[----:B------:R-:W-:Y:S04]  /*7010*/  LDSM.16.M88.4 R8, [R194+0x4000] ;  /* 0x00400000c208783b */ /* 0x000fe80000000200 */
[----:B------:R-:W2:Y:S03]  /*7020*/  LDSM.16.M88.4 R140, [R193+0xa000] ;  /* 0x00a00000c18c783b */ /* 0x000ea60000000200 */
[C---:B------:R-:W-:Y:S08]  /*7030*/  HMMA.16816.F32 R20, R4.reuse, R212, R20 ;  /* 0x000000d40414723c */ /* 0x040ff00000001814 */
[C---:B------:R-:W-:Y:S01]  /*7040*/  HMMA.16816.F32 R16, R4.reuse, R214, R16 ;  /* 0x000000d60410723c */ /* 0x040fe20000001810 */
[----:B------:R-:W-:Y:S07]  /*7050*/  LDSM.16.M88.4 R212, [R192+0x4000] ;  /* 0x00400000c0d4783b */ /* 0x000fee0000000200 */
[C---:B---3--:R-:W-:Y:S08]  /*7060*/  HMMA.16816.F32 R164, R4.reuse, R32, R164 ;  /* 0x0000002004a4723c */ /* 0x048ff000000018a4 */
[----:B------:R-:W-:Y:S01]  /*7070*/  HMMA.16816.F32 R160, R4, R34, R160 ;  /* 0x0000002204a0723c */ /* 0x000fe200000018a0 */
[----:B------:R-:W3:Y:S07]  /*7080*/  LDSM.16.M88.4 R32, [R193+0xb000] ;  /* 0x00b00000c120783b */ /* 0x000eee0000000200 */
[C---:B------:R-:W-:Y:S08]  /*7090*/  HMMA.16816.F32 R24, R144.reuse, R218, R24 ;  /* 0x000000da9018723c */ /* 0x040ff00000001818 */
[----:B------:R-:W-:Y:S01]  /*70a0*/  HMMA.16816.F32 R28, R144, R216, R28 ;  /* 0x000000d8901c723c */ /* 0x000fe2000000181c */
[----:B------:R-:W-:Y:S07]  /*70b0*/  LDSM.16.M88.4 R216, [R174] ;  /* 0x00000000aed8783b */ /* 0x000fee0000000200 */
[C---:B-----5:R-:W-:Y:S08]  /*70c0*/  HMMA.16816.F32 R156, R4.reuse, R12, R156 ;  /* 0x0000000c049c723c */ /* 0x060ff0000000189c */
[----:B------:R-:W-:Y:S01]  /*70d0*/  HMMA.16816.F32 R152, R4, R14, R152 ;  /* 0x0000000e0498723c */ /* 0x000fe20000001898 */
[----:B------:R-:W4:Y:S04]  /*70e0*/  LDSM.16.M88.4 R4, [R175] ;  /* 0x00000000af04783b */ /* 0x000f280000000200 */
[----:B------:R-:W5:Y:S03]  /*70f0*/  LDSM.16.M88.4 R12, [R193+0xb800] ;  /* 0x00b80000c10c783b */ /* 0x000f660000000200 */
[C---:B------:R-:W-:Y:S08]  /*7100*/  HMMA.16816.F32 R20, R144.reuse, R208, R20 ;  /* 0x000000d09014723c */ /* 0x040ff00000001814 */
[C---:B------:R-:W-:Y:S01]  /*7110*/  HMMA.16816.F32 R16, R144.reuse, R210, R16 ;  /* 0x000000d29010723c */ /* 0x040fe20000001810 */
[----:B------:R-:W3:Y:S07]  /*7120*/  LDSM.16.M88.4 R208, [R173] ;  /* 0x00000000add0783b */ /* 0x000eee0000000200 */
[C---:B-1----:R-:W-:Y:S08]  /*7130*/  HMMA.16816.F32 R164, R144.reuse, R168, R164 ;  /* 0x000000a890a4723c */ /* 0x042ff000000018a4 */
[----:B------:R-:W-:Y:S01]  /*7140*/  HMMA.16816.F32 R160, R144, R170, R160 ;  /* 0x000000aa90a0723c */ /* 0x000fe200000018a0 */
[----:B------:R-:W-:Y:S07]  /*7150*/  LDSM.16.M88.4 R168, [R172] ;  /* 0x00000000aca8783b */ /* 0x000fee0000000200 */
[C---:B--2---:R-:W-:Y:S08]  /*7160*/  HMMA.16816.F32 R24, R8.reuse, R142, R24 ;  /* 0x0000008e0818723c */ /* 0x044ff00000001818 */
[----:B------:R-:W-:Y:S01]  /*7170*/  HMMA.16816.F32 R28, R8, R140, R28 ;  /* 0x0000008c081c723c */ /* 0x000fe2000000181c */
[----:B------:R-:W-:Y:S07]  /*7180*/  LDSM.16.M88.4 R140, [R187+0xa800] ;  /* 0x00a80000bb8c783b */ /* 0x000fee0000000200 */
[C---:B------:R-:W-:Y:S08]  /*7190*/  HMMA.16816.F32 R156, R144.reuse, R148, R156 ;  /* 0x00000094909c723c */ /* 0x040ff0000000189c */
[----:B------:R-:W-:Y:S01]  /*71a0*/  HMMA.16816.F32 R152, R144, R150, R152 ;  /* 0x000000969098723c */ /* 0x000fe20000001898 */
[----:B------:R-:W-:Y:S04]  /*71b0*/  LDSM.16.M88.4 R148, [R190+0x4000] ;  /* 0x00400000be94783b */ /* 0x000fe80000000200 */
[----:B------:R-:W1:Y:S03]  /*71c0*/  LDSM.16.M88.4 R144, [R187+0xa000] ;  /* 0x00a00000bb90783b */ /* 0x000e660000000200 */
[C---:B------:R-:W-:Y:S08]  /*71d0*/  HMMA.16816.F32 R20, R8.reuse, R136, R20 ;  /* 0x000000880814723c */ /* 0x040ff00000001814 */
[C---:B------:R-:W-:Y:S01]  /*71e0*/  HMMA.16816.F32 R16, R8.reuse, R138, R16 ;  /* 0x0000008a0810723c */ /* 0x040fe20000001810 */
[----:B------:R-:W2:Y:S07]  /*71f0*/  LDSM.16.M88.4 R136, [R187+0xb000] ;  /* 0x00b00000bb88783b */ /* 0x000eae0000000200 */
[C---:B---3--:R-:W-:Y:S08]  /*7200*/  HMMA.16816.F32 R164, R8.reuse, R32, R164 ;  /* 0x0000002008a4723c */ /* 0x048ff000000018a4 */
[----:B------:R-:W-:Y:S01]  /*7210*/  HMMA.16816.F32 R160, R8, R34, R160 ;  /* 0x0000002208a0723c */ /* 0x000fe200000018a0 */
[----:B------:R-:W-:Y:S07]  /*7220*/  LDSM.16.M88.4 R32, [R187+0xb800] ;  /* 0x00b80000bb20783b */ /* 0x000fee0000000200 */
[C---:B----4-:R-:W-:Y:S08]  /*7230*/  HMMA.16816.F32 R24, R212.reuse, R6, R24 ;  /* 0x00000006d418723c */ /* 0x050ff00000001818 */
[C---:B------:R-:W-:Y:S01]  /*7240*/  HMMA.16816.F32 R28, R212.reuse, R4, R28 ;  /* 0x00000004d41c723c */ /* 0x040fe2000000181c */
[----:B------:R-:W-:Y:S07]  /*7250*/  LDSM.16.M88.4 R4, [R180+0x4800] ;  /* 0x00480000b404783b */ /* 0x000fee0000000200 */
[----:B------:R-:W-:Y:S08]  /*7260*/  HMMA.16816.F32 R20, R212, R216, R20 ;  /* 0x000000d8d414723c */ /* 0x000ff00000001814 */
[C---:B-----5:R-:W-:Y:S08]  /*7270*/  HMMA.16816.F32 R156, R8.reuse, R12, R156 ;  /* 0x0000000c089c723c */ /* 0x060ff0000000189c */
[----:B------:R-:W-:Y:S01]  /*7280*/  HMMA.16816.F32 R152, R8, R14, R152 ;  /* 0x0000000e0898723c */ /* 0x000fe20000001898 */
[----:B------:R-:W-:Y:S04]  /*7290*/  LDSM.16.M88.4 R12, [R189+0x4000] ;  /* 0x00400000bd0c783b */ /* 0x000fe80000000200 */
[----:B------:R-:W3:Y:S03]  /*72a0*/  LDSM.16.M88.4 R8, [R180+0x4000] ;  /* 0x00400000b408783b */ /* 0x000ee60000000200 */
[C---:B------:R-:W-:Y:S08]  /*72b0*/  HMMA.16816.F32 R16, R212.reuse, R218, R16 ;  /* 0x000000dad410723c */ /* 0x040ff00000001810 */
[C---:B------:R-:W-:Y:S08]  /*72c0*/  HMMA.16816.F32 R164, R212.reuse, R208, R164 ;  /* 0x000000d0d4a4723c */ /* 0x040ff000000018a4 */
[----:B------:R-:W-:Y:S08]  /*72d0*/  HMMA.16816.F32 R160, R212, R210, R160 ;  /* 0x000000d2d4a0723c */ /* 0x000ff000000018a0 */
[C---:B-1----:R-:W-:Y:S08]  /*72e0*/  HMMA.16816.F32 R24, R148.reuse, R146, R24 ;  /* 0x000000929418723c */ /* 0x042ff00000001818 */
[C---:B------:R-:W-:Y:S01]  /*72f0*/  HMMA.16816.F32 R28, R148.reuse, R144, R28 ;  /* 0x00000090941c723c */ /* 0x040fe2000000181c */
[----:B------:R-:W1:Y:S07]  /*7300*/  LDSM.16.M88.4 R144, [R180+0x5000] ;  /* 0x00500000b490783b */ /* 0x000e6e0000000200 */
[----:B------:R-:W-:Y:S08]  /*7310*/  HMMA.16816.F32 R20, R148, R140, R20 ;  /* 0x0000008c9414723c */ /* 0x000ff00000001814 */
[----:B------:R-:W-:Y:S08]  /*7320*/  HMMA.16816.F32 R156, R212, R168, R156 ;  /* 0x000000a8d49c723c */ /* 0x000ff0000000189c */
[C---:B------:R-:W-:Y:S08]  /*7330*/  HMMA.16816.F32 R16, R148.reuse, R142, R16 ;  /* 0x0000008e9410723c */ /* 0x040ff00000001810 */
[C---:B--2---:R-:W-:Y:S08]  /*7340*/  HMMA.16816.F32 R164, R148.reuse, R136, R164 ;  /* 0x0000008894a4723c */ /* 0x044ff000000018a4 */
[----:B------:R-:W-:Y:S01]  /*7350*/  HMMA.16816.F32 R160, R148, R138, R160 ;  /* 0x0000008a94a0723c */ /* 0x000fe200000018a0 */
[----:B------:R-:W2:Y:S01]  /*7360*/  LDSM.16.M88.4 R136, [R180+0x5800] ;  /* 0x00580000b488783b */ /* 0x000ea20000000200 */
[----:B------:R-:W-:-:S06]  /*7370*/  DEPBAR.LE SB0, 0x0 ;  /* 0x000080000000791a */ /* 0x000fcc0000000000 */
[----:B------:R-:W-:Y:S08]  /*7380*/  HMMA.16816.F32 R152, R212, R170, R152 ;  /* 0x000000aad498723c */ /* 0x000ff00000001898 */
[C---:B---3--:R-:W-:Y:S08]  /*7390*/  HMMA.16816.F32 R24, R12.reuse, R10, R24 ;  /* 0x0000000a0c18723c */ /* 0x048ff00000001818 */
[----:B------:R-:W-:Y:S07]  /*73a0*/  HMMA.16816.F32 R20, R12, R4, R20 ;  /* 0x000000040c14723c */ /* 0x000fee0000001814 */
[----:B------:R-:W-:Y:S01]  /*73b0*/  IADD3 R4, R0, 0x8, RZ ;  /* 0x0000000800047810 */ /* 0x000fe20007ffe0ff */
[----:B------:R-:W-:Y:S03]  /*73c0*/  HMMA.16816.F32 R156, R148, R32, R156 ;  /* 0x00000020949c723c */ /* 0x000fe6000000189c */
[----:B------:R-:W-:-:S02]  /*73d0*/  ISETP.GE.AND P5, PT, R4, R134, PT ;  /* 0x000000860400720c */ /* 0x000fc40003fa6270 */
[-C--:B------:R-:W-:Y:S02]  /*73e0*/  ISETP.GE.AND P1, PT, R4, R133.reuse, PT ;  /* 0x000000850400720c */ /* 0x080fe40003f26270 */
[----:B------:R-:W-:Y:S01]  /*73f0*/  IADD3 R4, R0, 0x10, RZ ;  /* 0x0000001000047810 */ /* 0x000fe20007ffe0ff */
[C---:B------:R-:W-:Y:S01]  /*7400*/  HMMA.16816.F32 R16, R12.reuse, R6, R16 ;  /* 0x000000060c10723c */ /* 0x040fe20000001810 */
[----:B------:R-:W-:Y:S02]  /*7410*/  FSEL R24, R24, -INF , !P5 ;  /* 0xff80000018187808 */ /* 0x000fe40006800000 */
[----:B------:R-:W-:Y:S02]  /*7420*/  FSEL R26, R26, -INF , !P1 ;  /* 0xff8000001a1a7808 */ /* 0x000fe40004800000 */
[C---:B------:R-:W-:Y:S02]  /*7430*/  ISETP.GE.AND P5, PT, R4.reuse, R134, PT ;  /* 0x000000860400720c */ /* 0x040fe40003fa6270 */
[----:B------:R-:W-:Y:S01]  /*7440*/  ISETP.GE.AND P1, PT, R4, R133, PT ;  /* 0x000000850400720c */ /* 0x000fe20003f26270 */
[----:B-1----:R-:W-:Y:S01]  /*7450*/  HMMA.16816.F32 R164, R12, R144, R164 ;  /* 0x000000900ca4723c */ /* 0x002fe200000018a4 */
[----:B------:R-:W-:-:S02]  /*7460*/  IADD3 R4, R0, 0x11, RZ ;  /* 0x0000001100047810 */ /* 0x000fc40007ffe0ff */
[----:B------:R-:W-:Y:S02]  /*7470*/  FSEL R25, R25, -INF , !P6 ;  /* 0xff80000019197808 */ /* 0x000fe40007000000 */
[----:B------:R-:W-:Y:S02]  /*7480*/  FSEL R27, R27, -INF , !P0 ;  /* 0xff8000001b1b7808 */ /* 0x000fe40004000000 */
[----:B------:R-:W-:Y:S01]  /*7490*/  FSEL R170, R20, -INF , !P5 ;  /* 0xff80000014aa7808 */ /* 0x000fe20006800000 */
[----:B------:R-:W-:Y:S01]  /*74a0*/  HMMA.16816.F32 R160, R12, R146, R160 ;  /* 0x000000920ca0723c */ /* 0x000fe200000018a0 */
[----:B------:R-:W-:Y:S01]  /*74b0*/  FSEL R135, R22, -INF , !P1 ;  /* 0xff80000016877808 */ /* 0x000fe20004800000 */
[----:B------:R-:W-:Y:S01]  /*74c0*/  BAR.SYNC.DEFER_BLOCKING 0x0 ;  /* 0x0000000000007b1d */ /* 0x000fe20000010000 */
[C---:B------:R-:W-:Y:S02]  /*74d0*/  ISETP.GE.AND P6, PT, R4.reuse, R134, PT ;  /* 0x000000860400720c */ /* 0x040fe40003fc6270 */
[----:B------:R-:W-:-:S02]  /*74e0*/  ISETP.GE.AND P0, PT, R4, R133, PT ;  /* 0x000000850400720c */ /* 0x000fc40003f06270 */
[C---:B------:R-:W-:Y:S01]  /*74f0*/  ISETP.GE.AND P5, PT, R2.reuse, R134, PT ;  /* 0x000000860200720c */ /* 0x040fe20003fa6270 */
[----:B------:R-:W-:Y:S01]  /*7500*/  HMMA.16816.F32 R152, R148, R34, R152 ;  /* 0x000000229498723c */ /* 0x000fe20000001898 */
[----:B------:R-:W-:Y:S02]  /*7510*/  ISETP.GE.AND P1, PT, R2, R133, PT ;  /* 0x000000850200720c */ /* 0x000fe40003f26270 */
[C---:B------:R-:W-:Y:S02]  /*7520*/  IADD3 R4, R0.reuse, 0x19, RZ ;  /* 0x0000001900047810 */ /* 0x040fe40007ffe0ff */
[----:B------:R-:W-:Y:S02]  /*7530*/  IADD3 R2, R0, 0x20, RZ ;  /* 0x0000002000027810 */ /* 0x000fe40007ffe0ff */
[----:B------:R-:W-:Y:S01]  /*7540*/  FSEL R171, R21, -INF , !P6 ;  /* 0xff80000015ab7808 */ /* 0x000fe20007000000 */
[----:B--2---:R-:W-:Y:S01]  /*7550*/  HMMA.16816.F32 R156, R12, R136, R156 ;  /* 0x000000880c9c723c */ /* 0x004fe2000000189c */
[----:B------:R-:W-:-:S02]  /*7560*/  FSEL R151, R23, -INF , !P0 ;  /* 0xff80000017977808 */ /* 0x000fc40004000000 */
[----:B------:R-:W-:Y:S02]  /*7570*/  FSEL R168, R16, -INF , !P5 ;  /* 0xff80000010a87808 */ /* 0x000fe40006800000 */
[----:B------:R-:W-:Y:S02]  /*7580*/  FSEL R150, R18, -INF , !P1 ;  /* 0xff80000012967808 */ /* 0x000fe40004800000 */
[CC--:B------:R-:W-:Y:S01]  /*7590*/  ISETP.GE.AND P6, PT, R4.reuse, R134.reuse, PT ;  /* 0x000000860400720c */ /* 0x0c0fe20003fc6270 */
[----:B------:R-:W-:Y:S01]  /*75a0*/  HMMA.16816.F32 R28, R12, R8, R28 ;  /* 0x000000080c1c723c */ /* 0x000fe2000000181c */
[-C--:B------:R-:W-:Y:S02]  /*75b0*/  ISETP.GE.AND P0, PT, R4, R133.reuse, PT ;  /* 0x000000850400720c */ /* 0x080fe40003f06270 */
[C---:B------:R-:W-:Y:S02]  /*75c0*/  ISETP.GE.AND P5, PT, R2.reuse, R134, PT ;  /* 0x000000860200720c */ /* 0x040fe40003fa6270 */
[----:B------:R-:W-:-:S02]  /*75d0*/  ISETP.GE.AND P1, PT, R2, R133, PT ;  /* 0x000000850200720c */ /* 0x000fc40003f26270 */
[C---:B------:R-:W-:Y:S01]  /*75e0*/  IADD3 R4, R0.reuse, 0x21, RZ ;  /* 0x0000002100047810 */ /* 0x040fe20007ffe0ff */
[----:B------:R-:W-:Y:S01]  /*75f0*/  HMMA.16816.F32 R152, R12, R138, R152 ;  /* 0x0000008a0c98723c */ /* 0x000fe20000001898 */
[----:B------:R-:W-:Y:S02]  /*7600*/  IADD3 R2, R0, 0x28, RZ ;  /* 0x0000002800027810 */ /* 0x000fe40007ffe0ff */
[----:B------:R-:W-:Y:S02]  /*7610*/  FSEL R169, R17, -INF , !P6 ;  /* 0xff80000011a97808 */ /* 0x000fe40007000000 */
[----:B------:R-:W-:Y:S02]  /*7620*/  FSEL R141, R19, -INF , !P0 ;  /* 0xff800000138d7808 */ /* 0x000fe40004000000 */
[----:B------:R-:W-:Y:S02]  /*7630*/  FSEL R164, R164, -INF , !P5 ;  /* 0xff800000a4a47808 */ /* 0x000fe40006800000 */
[----:B------:R-:W-:-:S02]  /*7640*/  FSEL R166, R166, -INF , !P1 ;  /* 0xff800000a6a67808 */ /* 0x000fc40004800000 */
[CC--:B------:R-:W-:Y:S02]  /*7650*/  ISETP.GE.AND P6, PT, R4.reuse, R134.reuse, PT ;  /* 0x000000860400720c */ /* 0x0c0fe40003fc6270 */
[-C--:B------:R-:W-:Y:S02]  /*7660*/  ISETP.GE.AND P0, PT, R4, R133.reuse, PT ;  /* 0x000000850400720c */ /* 0x080fe40003f06270 */
[C---:B------:R-:W-:Y:S02]  /*7670*/  ISETP.GE.AND P5, PT, R2.reuse, R134, PT ;  /* 0x000000860200720c */ /* 0x040fe40003fa6270 */
[----:B------:R-:W-:Y:S02]  /*7680*/  ISETP.GE.AND P1, PT, R2, R133, PT ;  /* 0x000000850200720c */ /* 0x000fe40003f26270 */
[C---:B------:R-:W-:Y:S02]  /*7690*/  IADD3 R4, R0.reuse, 0x29, RZ ;  /* 0x0000002900047810 */ /* 0x040fe40007ffe0ff */
[----:B------:R-:W-:-:S02]  /*76a0*/  IADD3 R2, R0, 0x30, RZ ;  /* 0x0000003000027810 */ /* 0x000fc40007ffe0ff */
[----:B------:R-:W-:Y:S02]  /*76b0*/  FSEL R140, R167, -INF , !P0 ;  /* 0xff800000a78c7808 */ /* 0x000fe40004000000 */
[----:B------:R-:W-:Y:S02]  /*76c0*/  FSEL R160, R160, -INF , !P5 ;  /* 0xff800000a0a07808 */ /* 0x000fe40006800000 */
[----:B------:R-:W-:Y:S02]  /*76d0*/  FSEL R162, R162, -INF , !P1 ;  /* 0xff800000a2a27808 */ /* 0x000fe40004800000 */
[-C--:B------:R-:W-:Y:S02]  /*76e0*/  ISETP.GE.AND P0, PT, R4, R133.reuse, PT ;  /* 0x000000850400720c */ /* 0x080fe40003f06270 */
[C---:B------:R-:W-:Y:S02]  /*76f0*/  ISETP.GE.AND P5, PT, R2.reuse, R134, PT ;  /* 0x000000860200720c */ /* 0x040fe40003fa6270 */
[----:B------:R-:W-:-:S02]  /*7700*/  ISETP.GE.AND P1, PT, R2, R133, PT ;  /* 0x000000850200720c */ /* 0x000fc40003f26270 */
[----:B------:R-:W-:Y:S02]  /*7710*/  IADD3 R2, R0, 0x31, RZ ;  /* 0x0000003100027810 */ /* 0x000fe40007ffe0ff */
[----:B------:R-:W-:Y:S02]  /*7720*/  FSEL R163, R163, -INF , !P0 ;  /* 0xff800000a3a37808 */ /* 0x000fe40004000000 */
[----:B------:R-:W-:Y:S02]  /*7730*/  ISETP.GE.AND P0, PT, R2, R133, PT ;  /* 0x000000850200720c */ /* 0x000fe40003f06270 */
[----:B------:R-:W-:Y:S02]  /*7740*/  FSEL R165, R165, -INF , !P6 ;  /* 0xff800000a5a57808 */ /* 0x000fe40007000000 */
[----:B------:R-:W-:Y:S02]  /*7750*/  FSEL R217, R159, -INF , !P0 ;  /* 0xff8000009fd97808 */ /* 0x000fe40004000000 */
[----:B------:R-:W-:-:S02]  /*7760*/  ISETP.GE.AND P0, PT, R0, R134, PT ;  /* 0x000000860000720c */ /* 0x000fc40003f06270 */
[----:B------:R-:W-:Y:S02]  /*7770*/  ISETP.GE.AND P6, PT, R4, R134, PT ;  /* 0x000000860400720c */ /* 0x000fe40003fc6270 */
[----:B------:R-:W-:Y:S02]  /*7780*/  IADD3 R4, R0, 0x1, RZ ;  /* 0x0000000100047810 */ /* 0x000fe40007ffe0ff */
[----:B------:R-:W-:Y:S02]  /*7790*/  FSEL R28, R28, -INF , !P0 ;  /* 0xff8000001c1c7808 */ /* 0x000fe40004000000 */
[----:B------:R-:W-:Y:S02]  /*77a0*/  FSEL R161, R161, -INF , !P6 ;  /* 0xff800000a1a17808 */ /* 0x000fe40007000000 */
[----:B------:R-:W-:Y:S02]  /*77b0*/  FSEL R232, R156, -INF , !P5 ;  /* 0xff8000009ce87808 */ /* 0x000fe40006800000 */
[----:B------:R-:W-:-:S02]  /*77c0*/  FSEL R227, R158, -INF , !P1 ;  /* 0xff8000009ee37808 */ /* 0x000fc40004800000 */
[----:B------:R-:W-:Y:S02]  /*77d0*/  PLOP3.LUT P0, PT, PT, PT, UP0, 0x80, 0x0 ;  /* 0x000000000000781c */ /* 0x000fe40003f0f008 */
[-C--:B------:R-:W-:Y:S02]  /*77e0*/  ISETP.GE.AND P6, PT, R2, R134.reuse, PT ;  /* 0x000000860200720c */ /* 0x080fe40003fc6270 */
[C---:B------:R-:W-:Y:S02]  /*77f0*/  ISETP.GE.AND P5, PT, R4.reuse, R134, PT ;  /* 0x000000860400720c */ /* 0x040fe40003fa6270 */
[----:B------:R-:W-:Y:S02]  /*7800*/  ISETP.GE.AND P1, PT, R4, R133, PT ;  /* 0x000000850400720c */ /* 0x000fe40003f26270 */
[----:B------:R-:W-:Y:S02]  /*7810*/  IADD3 R2, R0, 0x38, RZ ;  /* 0x0000003800027810 */ /* 0x000fe40007ffe0ff */
[----:B------:R-:W-:-:S02]  /*7820*/  FSEL R231, R157, -INF , !P6 ;  /* 0xff8000009de77808 */ /* 0x000fc40007000000 */
[----:B------:R-:W-:Y:S02]  /*7830*/  FSEL R29, R29, -INF , !P5 ;  /* 0xff8000001d1d7808 */ /* 0x000fe40006800000 */
[----:B------:R-:W-:Y:S02]  /*7840*/  FSEL R31, R31, -INF , !P1 ;  /* 0xff8000001f1f7808 */ /* 0x000fe40004800000 */
[-C--:B------:R-:W-:Y:S02]  /*7850*/  ISETP.GE.AND P5, PT, R0, R133.reuse, PT ;  /* 0x000000850000720c */ /* 0x080fe40003fa6270 */
[C---:B------:R-:W-:Y:S02]  /*7860*/  ISETP.GE.AND P6, PT, R2.reuse, R134, PT ;  /* 0x000000860200720c */ /* 0x040fe40003fc6270 */
[----:B------:R-:W-:Y:S02]  /*7870*/  ISETP.GE.AND P1, PT, R2, R133, PT ;  /* 0x000000850200720c */ /* 0x000fe40003f26270 */
[----:B------:R-:W-:-:S02]  /*7880*/  IADD3 R0, R0, 0x39, RZ ;  /* 0x0000003900007810 */ /* 0x000fc40007ffe0ff */
[----:B------:R-:W-:Y:S02]  /*7890*/  FSEL R230, R152, -INF , !P6 ;  /* 0xff80000098e67808 */ /* 0x000fe40007000000 */
[----:B------:R-:W-:Y:S02]  /*78a0*/  FSEL R218, R154, -INF , !P1 ;  /* 0xff8000009ada7808 */ /* 0x000fe40004800000 */
[C---:B------:R-:W-:Y:S02]  /*78b0*/  ISETP.GE.AND P6, PT, R0.reuse, R134, PT ;  /* 0x000000860000720c */ /* 0x040fe40003fc6270 */
[----:B------:R-:W-:Y:S02]  /*78c0*/  ISETP.GE.AND P1, PT, R0, R133, PT ;  /* 0x000000850000720c */ /* 0x000fe40003f26270 */
[----:B------:R-:W-:Y:S02]  /*78d0*/  FSEL R30, R30, -INF , !P5 ;  /* 0xff8000001e1e7808 */ /* 0x000fe40006800000 */
[----:B------:R-:W-:-:S02]  /*78e0*/  FSEL R228, R153, -INF , !P6 ;  /* 0xff80000099e47808 */ /* 0x000fc40007000000 */
[----:B------:R-:W-:Y:S01]  /*78f0*/  FSEL R219, R155, -INF , !P1 ;  /* 0xff8000009bdb7808 */ /* 0x000fe20004800000 */
[----:B------:R-:W-:Y:S05]  /*7900*/  @!P0 BRA `(.L_x_307) ;  /* 0x000006a000008947 */ /* 0x000fea0003800000 */
[----:B------:R-:W-:Y:S01]  /*7910*/  UIADD3 UR31, UR8, -0x3, URZ ;  /* 0xfffffffd081f7890 */ /* 0x000fe2000fffe03f */
[----:B------:R1:W-:Y:S01]  /*7920*/  @P4 STS.128 [R195+0x6000], RZ ;  /* 0x006000ffc3004388 */ /* 0x0003e20000000c00 */
[----:B------:R-:W-:Y:S01]  /*7930*/  ULDC.64 UR4, c[0x0][0x198] ;  /* 0x0000660000047ab9 */ /* 0x000fe20000000a00 */
[----:B------:R-:W-:Y:S01]  /*7940*/  BSSY B0, `(.L_x_308) ;  /* 0x0000065000007945 */ /* 0x000fe20003800000 */
[----:B------:R-:W-:Y:S02]  /*7950*/  USHF.R.S32.HI UR30, URZ, 0x1f, UR31 ;  /* 0x0000001f3f1e7899 */ /* 0x000fe4000801141f */
[----:B------:R-:W-:Y:S02]  /*7960*/  UIMAD.WIDE.U32 UR32, UR31, UR4, URZ ;  /* 0x000000041f2072a5 */ /* 0x000fe4000f8e003f */
[----:B------:R-:W-:-:S04]  /*7970*/  UIMAD UR30, UR30, UR4, URZ ;  /* 0x000000041e1e72a4 */ /* 0x000fc8000f8e023f */
[----:B------:R-:W-:Y:S01]  /*7980*/  UIMAD UR5, UR31, UR5, UR30 ;  /* 0x000000051f0572a4 */ /* 0x000fe2000f8e021e */
[----:B------:R-:W-:Y:S02]  /*7990*/  IMAD.U32 R4, RZ, RZ, UR32 ;  /* 0x00000020ff047e24 */ /* 0x000fe4000f8e00ff */
[----:B------:R-:W-:Y:S01]  /*79a0*/  IMAD.U32 R2, RZ, RZ, UR32 ;  /* 0x00000020ff027e24 */ /* 0x000fe2000f8e00ff */
[----:B------:R-:W-:Y:S02]  /*79b0*/  UIADD3 UR5, UR33, UR5, URZ ;  /* 0x0000000521057290 */ /* 0x000fe4000fffe03f */
[----:B------:R-:W-:-:S04]  /*79c0*/  LEA R4, P1, R4, R198, 0x6 ;  /* 0x000000c604047211 */ /* 0x000fc800078230ff */
[----:B------:R-:W-:Y:S01]  /*79d0*/  IMAD.U32 R0, RZ, RZ, UR5 ;  /* 0x00000005ff007e24 */ /* 0x000fe2000f8e00ff */
[----:B------:R-:W-:-:S04]  /*79e0*/  @!P4 LEA R6, P5, R4, c[0x0][0x168], 0x1 ;  /* 0x00005a000406ca11 */ /* 0x000fc800078a08ff */
        /* <DEDUP_REMOVED lines=12> */
[----:B------:R-:W-:Y:S02]  /*7ab0*/  IADD3.X R2, R2, UR6, RZ, P6, !PT ;  /* 0x0000000602027c10 */ /* 0x000fe4000b7fe4ff */
[C---:B------:R-:W-:Y:S01]  /*7ac0*/  IADD3 R4, P5, R0.reuse, UR7, RZ ;  /* 0x0000000700047c10 */ /* 0x040fe2000ffbe0ff */
        /* <DEDUP_REMOVED lines=9> */
[----:B------:R1:W-:Y:S01]  /*7b60*/  @P4 STS.128 [R195+0x6800], RZ ;  /* 0x006800ffc3004388 */ /* 0x0003e20000000c00 */
[----:B--2---:R-:W-:-:S04]  /*7b70*/  @!P4 LEA R6, P1, R0, c[0x0][0x168], 0x1 ;  /* 0x00005a000006ca11 */ /* 0x004fc800078208ff */
[C---:B------:R-:W-:Y:S02]  /*7b80*/  @!P4 LEA.HI.X R7, R0.reuse, c[0x0][0x16c], R2, 0x1, P1 ;  /* 0x00005b000007ca11 */ /* 0x040fe400008f0c02 */
[----:B---3--:R-:W-:-:S03]  /*7b90*/  @!P3 LEA R10, P6, R0, c[0x0][0x168], 0x1 ;  /* 0x00005a00000aba11 */ /* 0x008fc600078c08ff */
[----:B------:R-:W-:Y:S01]  /*7ba0*/  @!PT LDS RZ, [RZ] ;  /* 0x00000000fffff984 */ /* 0x000fe20000000800 */
[----:B------:R-:W-:Y:S01]  /*7bb0*/  @!PT LDS RZ, [RZ] ;  /* 0x00000000fffff984 */ /* 0x000fe20000000800 */
[----:B------:R-:W-:Y:S01]  /*7bc0*/  @!PT LDS RZ, [RZ] ;  /* 0x00000000fffff984 */ /* 0x000fe20000000800 */
[----:B------:R2:W-:Y:S01]  /*7bd0*/  @!P4 LDGSTS.E.BYPASS.LTC128B.128 [R195+0x6800], [R6.64] ;  /* 0x0680000006c3cfae */ /* 0x0005e2000b901d52 */
[----:B------:R-:W-:-:S03]  /*7be0*/  @!P3 LEA.HI.X R11, R0, c[0x0][0x16c], R2, 0x1, P6 ;  /* 0x00005b00000bba11 */ /* 0x000fc600030f0c02 */
[----:B------:R1:W-:Y:S01]  /*7bf0*/  @P3 STS.128 [R195+0x8800], RZ ;  /* 0x008800ffc3003388 */ /* 0x0003e20000000c00 */
[----:B----4-:R-:W-:-:S03]  /*7c00*/  @!P2 LEA R8, P1, R0, c[0x0][0x168], 0x1 ;  /* 0x00005a000008aa11 */ /* 0x010fc600078208ff */
[----:B------:R-:W-:Y:S01]  /*7c10*/  @!PT LDS RZ, [RZ] ;  /* 0x00000000fffff984 */ /* 0x000fe20000000800 */
[----:B------:R-:W-:Y:S01]  /*7c20*/  @!PT LDS RZ, [RZ] ;  /* 0x00000000fffff984 */ /* 0x000fe20000000800 */
[----:B------:R-:W-:Y:S01]  /*7c30*/  @!PT LDS RZ, [RZ] ;  /* 0x00000000fffff984 */ /* 0x000fe20000000800 */
[----:B------:R3:W-:Y:S01]  /*7c40*/  @!P3 LDGSTS.E.BYPASS.LTC128B.128 [R195+0x8800], [R10.64+0x80] ;  /* 0x088000800ac3bfae */ /* 0x0007e2000b901d52 */
[----:B------:R-:W-:-:S03]  /*7c50*/  @!P2 LEA.HI.X R9, R0, c[0x0][0x16c], R2, 0x1, P1 ;  /* 0x00005b000009aa11 */ /* 0x000fc600008f0c02 */
[----:B------:R1:W-:Y:S01]  /*7c60*/  @P2 STS.128 [R195+0xa800], RZ ;  /* 0x00a800ffc3002388 */ /* 0x0003e20000000c00 */
[----:B------:R-:W-:Y:S02]  /*7c70*/  IADD3.X R2, R2, UR6, RZ, P5, !PT ;  /* 0x0000000602027c10 */ /* 0x000fe4000affe4ff */
[C---:B------:R-:W-:Y:S01]  /*7c80*/  @!P3 LEA R12, P5, R4.reuse, c[0x0][0x168], 0x1 ;  /* 0x00005a00040cba11 */ /* 0x040fe200078a08ff */
[----:B------:R-:W-:Y:S01]  /*7c90*/  @!PT LDS RZ, [RZ] ;  /* 0x00000000fffff984 */ /* 0x000fe20000000800 */
[----:B------:R-:W-:Y:S01]  /*7ca0*/  @!PT LDS RZ, [RZ] ;  /* 0x00000000fffff984 */ /* 0x000fe20000000800 */
[----:B------:R-:W-:Y:S01]  /*7cb0*/  @!PT LDS RZ, [RZ] ;  /* 0x00000000fffff984 */ /* 0x000fe20000000800 */
[----:B------:R4:W-:Y:S03]  /*7cc0*/  @!P2 LDGSTS.E.BYPASS.LTC128B.128 [R195+0xa800], [R8.64+0x100] ;  /* 0x0a80010008c3afae */ /* 0x0009e6000b901d52 */
[C---:B------:R-:W-:Y:S01]  /*7cd0*/  @!P3 LEA.HI.X R13, R4.reuse, c[0x0][0x16c], R2, 0x1, P5 ;  /* 0x00005b00040dba11 */ /* 0x040fe200028f0c02 */
[----:B------:R1:W-:Y:S01]  /*7ce0*/  @P4 STS.128 [R195+0x7000], RZ ;  /* 0x007000ffc3004388 */ /* 0x0003e20000000c00 */
[----:B--2---:R-:W-:-:S04]  /*7cf0*/  @!P4 LEA R6, P6, R4, c[0x0][0x168], 0x1 ;  /* 0x00005a000406ca11 */ /* 0x004fc800078c08ff */
[C-C-:B------:R-:W-:Y:S02]  /*7d00*/  @!P4 LEA.HI.X R7, R4.reuse, c[0x0][0x16c], R2.reuse, 0x1, P6 ;  /* 0x00005b000407ca11 */ /* 0x140fe400030f0c02 */
[C---:B------:R-:W-:Y:S02]  /*7d10*/  IADD3 R0, P6, R4.reuse, UR7, RZ ;  /* 0x0000000704007c10 */ /* 0x040fe4000ffde0ff */
[C---:B---3--:R-:W-:Y:S01]  /*7d20*/  @!P2 LEA R10, P1, R4.reuse, c[0x0][0x168], 0x1 ;  /* 0x00005a00040aaa11 */ /* 0x048fe200078208ff */
[----:B------:R-:W-:Y:S01]  /*7d30*/  @!PT LDS RZ, [RZ] ;  /* 0x00000000fffff984 */ /* 0x000fe20000000800 */
[----:B------:R-:W-:Y:S01]  /*7d40*/  @!PT LDS RZ, [RZ] ;  /* 0x00000000fffff984 */ /* 0x000fe20000000800 */
[----:B------:R-:W-:Y:S01]  /*7d50*/  @!PT LDS RZ, [RZ] ;  /* 0x00000000fffff984 */ /* 0x000fe20000000800 */
[----:B------:R1:W-:Y:S03]  /*7d60*/  @!P4 LDGSTS.E.BYPASS.LTC128B.128 [R195+0x7000], [R6.64] ;  /* 0x0700000006c3cfae */ /* 0x0003e6000b901d52 */
[----:B------:R-:W-:Y:S01]  /*7d70*/  @!P2 LEA.HI.X R11, R4, c[0x0][0x16c], R2, 0x1, P1 ;  /* 0x00005b00040baa11 */ /* 0x000fe200008f0c02 */
[----:B------:R1:W-:Y:S01]  /*7d80*/  @P3 STS.128 [R195+0x9000], RZ ;  /* 0x009000ffc3003388 */ /* 0x0003e20000000c00 */
[----:B------:R-:W-:-:S02]  /*7d90*/  IADD3.X R2, R2, UR6, RZ, P6, !PT ;  /* 0x0000000602027c10 */ /* 0x000fc4000b7fe4ff */
[C---:B----4-:R-:W-:Y:S01]  /*7da0*/  @!P4 LEA R8, P5, R0.reuse, c[0x0][0x168], 0x1 ;  /* 0x00005a000008ca11 */ /* 0x050fe200078a08ff */
        /* <DEDUP_REMOVED lines=30> */
.L_x_309:
[----:B------:R-:W-:Y:S05]  /*7f90*/  BSYNC B0 ;  /* 0x0000000000007941 */ /* 0x000fea0003800000 */
.L_x_308:
[----:B------:R-:W0:Y:S02]  /*7fa0*/  LDGDEPBAR ;  /* 0x00000000000079af */ /* 0x000e240000000000 */
.L_x_307:
[----:B------:R-:W-:Y:S01]  /*7fb0*/  FMNMX.FTZ R2, R132, R28, !PT ;  /* 0x0000001c84027209 */ /* 0x000fe20007810000 */
[----:B------:R-:W-:Y:S01]  /*7fc0*/  IMAD.WIDE.U32 R146, R220, -0x326172a9, RZ ;  /* 0xcd9e8d57dc927825 */ /* 0x000fe200078e00ff */
[----:B-1----:R-:W-:Y:S01]  /*7fd0*/  FMNMX.FTZ R6, R3, R30, !PT ;  /* 0x0000001e03067209 */ /* 0x002fe20007810000 */
[----:B------:R-:W-:Y:S01]  /*7fe0*/  USHF.L.U32 UR31, UR17, 0x1, URZ ;  /* 0x00000001111f7899 */ /* 0x000fe2000800063f */
[----:B------:R-:W-:Y:S01]  /*7ff0*/  FMNMX.FTZ R2, R29, R2, !PT ;  /* 0x000000021d027209 */ /* 0x000fe20007810000 */
[----:B------:R-:W-:Y:S01]  /*8000*/  IMAD.WIDE.U32 R148, R207, -0x2daee0ad, RZ ;  /* 0xd2511f53cf947825 */ /* 0x000fe200078e00ff */
[----:B------:R-:W-:Y:S01]  /*8010*/  FMNMX.FTZ R6, R31, R6, !PT ;  /* 0x000000061f067209 */ /* 0x000fe20007810000 */
[----:B------:R-:W-:Y:S01]  /*8020*/  UIADD3 UR4, UR22, -0x61c88647, URZ ;  /* 0x9e3779b916047890 */ /* 0x000fe2000fffe03f */
[----:B------:R-:W-:Y:S01]  /*8030*/  FMNMX.FTZ R2, R24, R2, !PT ;  /* 0x0000000218027209 */ /* 0x000fe20007810000 */
[----:B------:R-:W-:Y:S01]  /*8040*/  UIADD3 UR5, UR22, -0x4ab325aa, URZ ;  /* 0xb54cda5616057890 */ /* 0x000fe2000fffe03f */
[----:B------:R-:W-:Y:S01]  /*8050*/  FMNMX.FTZ R6, R26, R6, !PT ;  /* 0x000000061a067209 */ /* 0x000fe20007810000 */
[----:B------:R-:W1:Y:S01]  /*8060*/  LDC.U8 R216, c[0x0][0x2d8] ;  /* 0x0000b600ffd87b82 */ /* 0x000e620000000000 */
[----:B------:R-:W-:Y:S01]  /*8070*/  FMNMX.FTZ R2, R25, R2, !PT ;  /* 0x0000000219027209 */ /* 0x000fe20007810000 */
[----:B------:R-:W-:Y:S01]  /*8080*/  LDSM.16.MT88.4 R20, [R186+0xc000] ;  /* 0x00c00000ba14783b */ /* 0x000fe20000004200 */
[----:B------:R-:W-:Y:S01]  /*8090*/  FMNMX.FTZ R6, R27, R6, !PT ;  /* 0x000000061b067209 */ /* 0x000fe20007810000 */
[----:B------:R-:W-:Y:S01]  /*80a0*/  UIADD3 UR30, UR23, 0x646e171e, URZ ;  /* 0x646e171e171e7890 */ /* 0x000fe2000fffe03f */
[----:B------:R-:W-:Y:S01]  /*80b0*/  FMNMX.FTZ R2, R170, R2, !PT ;  /* 0x00000002aa027209 */ /* 0x000fe20007810000 */
[----:B------:R-:W-:Y:S01]  /*80c0*/  LDSM.16.MT88.4 R12, [R188+0xc000] ;  /* 0x00c00000bc0c783b */ /* 0x000fe20000004200 */
[----:B------:R-:W-:Y:S01]  /*80d0*/  FMNMX.FTZ R6, R135, R6, !PT ;  /* 0x0000000687067209 */ /* 0x000fe20007810000 */
[----:B------:R-:W-:Y:S01]  /*80e0*/  @UP0 UIADD3 UR8, UR8, -0x3, URZ ;  /* 0xfffffffd08080890 */ /* 0x000fe2000fffe03f */
        /* <DEDUP_REMOVED lines=23> */
[----:B------:R-:W-:Y:S01]  /*8260*/  LOP3.LUT R144, R147, R221, RZ, 0x3c, !PT ;  /* 0x000000dd93907212 */ /* 0x000fe200078e3cff */
[----:B------:R-:W2:Y:S01]  /*8270*/  SHFL.BFLY PT, R0, R2, 0x2, 0x1f ;  /* 0x0c401f0002007f89 */ /* 0x000ea200000e0000 */
[----:B------:R-:W-:Y:S02]  /*8280*/  MOV R5, UR23 ;  /* 0x0000001700057c02 */ /* 0x000fe40008000f00 */
[----:B-1----:R-:W-:Y:S01]  /*8290*/  PRMT R216, R216, 0x7054, R216 ;  /* 0x00007054d8d87816 */ /* 0x002fe200000000d8 */
[----:B------:R-:W1:Y:S01]  /*82a0*/  SHFL.BFLY PT, R4, R6, 0x2, 0x1f ;  /* 0x0c401f0006047f89 */ /* 0x000e6200000e0000 */
[----:B------:R-:W-:Y:S01]  /*82b0*/  IMAD.WIDE.U32 R144, R144, -0x2daee0ad, RZ ;  /* 0xd2511f5390907825 */ /* 0x000fe200078e00ff */
[----:B------:R-:W-:Y:S01]  /*82c0*/  LOP3.LUT R5, R149, UR31, R5, 0x96, !PT ;  /* 0x0000001f95057c12 */ /* 0x000fe2000f8e9605 */
[----:B------:R-:W-:-:S03]  /*82d0*/  UIADD3 UR31, UR31, 0x1, URZ ;  /* 0x000000011f1f7890 */ /* 0x000fc6000fffe03f */
[----:B------:R-:W-:Y:S01]  /*82e0*/  LOP3.LUT R142, R145, UR29, R148, 0x96, !PT ;  /* 0x0000001d918e7c12 */ /* 0x000fe2000f8e9694 */
[----:B------:R-:W-:Y:S02]  /*82f0*/  IMAD.WIDE.U32 R136, R5, -0x326172a9, RZ ;  /* 0xcd9e8d5705887825 */ /* 0x000fe400078e00ff */
[----:B------:R-:W-:Y:S02]  /*8300*/  MOV R148, UR31 ;  /* 0x0000001f00947c02 */ /* 0x000fe40008000f00 */
[----:B------:R-:W-:Y:S01]  /*8310*/  IMAD.WIDE.U32 R142, R142, -0x326172a9, RZ ;  /* 0xcd9e8d578e8e7825 */ /* 0x000fe200078e00ff */
[----:B------:R-:W-:Y:S02]  /*8320*/  LOP3.LUT R5, R137, UR4, R146, 0x96, !PT ;  /* 0x0000000489057c12 */ /* 0x000fe4000f8e9692 */
[----:B------:R-:W-:Y:S02]  /*8330*/  LOP3.LUT R148, R149, UR23, R148, 0x96, !PT ;  /* 0x0000001795947c12 */ /* 0x000fe4000f8e9694 */
[----:B------:R-:W-:Y:S01]  /*8340*/  LOP3.LUT R136, R143, UR28, R136, 0x96, !PT ;  /* 0x0000001c8f887c12 */ /* 0x000fe2000f8e9688 */
[----:B------:R-:W-:Y:S01]  /*8350*/  IMAD.WIDE.U32 R138, R5, -0x2daee0ad, RZ ;  /* 0xd2511f53058a7825 */ /* 0x000fe200078e00ff */
[----:B--2---:R-:W-:-:S03]  /*8360*/  FMNMX.FTZ R0, R2, R0, !PT ;  /* 0x0000000002007209 */ /* 0x004fc60007810000 */
[----:B------:R-:W-:Y:S01]  /*8370*/  IMAD.WIDE.U32 R136, R136, -0x2daee0ad, RZ ;  /* 0xd2511f5388887825 */ /* 0x000fe200078e00ff */
[----:B------:R-:W-:Y:S02]  /*8380*/  LOP3.LUT R5, R139, UR27, R144, 0x96, !PT ;  /* 0x0000001b8b057c12 */ /* 0x000fe4000f8e9690 */
[----:B-1----:R-:W-:Y:S01]  /*8390*/  FMNMX.FTZ R4, R6, R4, !PT ;  /* 0x0000000406047209 */ /* 0x002fe20007810000 */
[----:B------:R-:W1:Y:S01]  /*83a0*/  SHFL.BFLY PT, R2, R0, 0x1, 0x1f ;  /* 0x0c201f0000027f89 */ /* 0x000e6200000e0000 */
[----:B------:R-:W-:Y:S01]  /*83b0*/  LOP3.LUT R138, R137, UR25, R138, 0x96, !PT ;  /* 0x00000019898a7c12 */ /* 0x000fe2000f8e968a */
[----:B------:R-:W-:-:S04]  /*83c0*/  IMAD.WIDE.U32 R152, R5, -0x326172a9, RZ ;  /* 0xcd9e8d5705987825 */ /* 0x000fc800078e00ff */
[----:B------:R-:W-:-:S04]  /*83d0*/  IMAD.WIDE.U32 R138, R138, -0x326172a9, RZ ;  /* 0xcd9e8d578a8a7825 */ /* 0x000fc800078e00ff */
[----:B------:R-:W-:Y:S01]  /*83e0*/  IMAD.WIDE.U32 R148, R148, -0x326172a9, RZ ;  /* 0xcd9e8d5794947825 */ /* 0x000fe200078e00ff */
[----:B------:R-:W-:-:S04]  /*83f0*/  LOP3.LUT R152, R139, UR24, R152, 0x96, !PT ;  /* 0x000000188b987c12 */ /* 0x000fc8000f8e9698 */
[----:B------:R-:W-:-:S05]  /*8400*/  LOP3.LUT R146, R149, UR4, R146, 0x96, !PT ;  /* 0x0000000495927c12 */ /* 0x000fca000f8e9692 */
[----:B------:R-:W-:Y:S01]  /*8410*/  IMAD.WIDE.U32 R146, R146, -0x2daee0ad, RZ ;  /* 0xd2511f5392927825 */ /* 0x000fe200078e00ff */
[----:B-1----:R-:W-:Y:S02]  /*8420*/  FMNMX.FTZ R2, R0, R2, !PT ;  /* 0x0000000200027209 */ /* 0x002fe40007810000 */
[----:B------:R-:W1:Y:S02]  /*8430*/  SHFL.BFLY PT, R0, R4, 0x1, 0x1f ;  /* 0x0c201f0004007f89 */ /* 0x000e6400000e0000 */
[----:B------:R-:W-:Y:S02]  /*8440*/  LOP3.LUT R144, R147, UR27, R144, 0x96, !PT ;  /* 0x0000001b93907c12 */ /* 0x000fe4000f8e9690 */
[C---:B------:R-:W-:Y:S01]  /*8450*/  FSETP.NEU.FTZ.AND P2, PT, R2.reuse, -INF , PT ;  /* 0xff8000000200780b */ /* 0x040fe20003f5d000 */
[----:B------:R-:W-:-:S03]  /*8460*/  FMUL.FTZ R229, R2, c[0x0][0x23c] ;  /* 0x00008f0002e57a20 */ /* 0x000fc60000410000 */
[----:B------:R-:W-:Y:S02]  /*8470*/  FSEL R215, R2, RZ, P2 ;  /* 0x000000ff02d77208 */ /* 0x000fe40001000000 */
[----:B------:R-:W-:-:S03]  /*8480*/  FSEL R229, R229, RZ, P2 ;  /* 0x000000ffe5e57208 */ /* 0x000fc60001000000 */
[----:B------:R-:W-:Y:S02]  /*8490*/  FADD.FTZ R215, R132, -R215 ;  /* 0x800000d784d77221 */ /* 0x000fe40000010000 */
[--C-:B------:R-:W-:Y:S02]  /*84a0*/  FFMA.FTZ R213, R28, c[0x0][0x23c], -R229.reuse ;  /* 0x00008f001cd57a23 */ /* 0x100fe400000108e5 */
[----:B------:R-:W-:Y:S02]  /*84b0*/  FMUL.FTZ R215, R215, c[0x0][0x23c] ;  /* 0x00008f00d7d77a20 */ /* 0x000fe40000410000 */
[--C-:B------:R-:W-:Y:S02]  /*84c0*/  FFMA.FTZ R212, R29, c[0x0][0x23c], -R229.reuse ;  /* 0x00008f001dd47a23 */ /* 0x100fe400000108e5 */
[--C-:B------:R-:W-:Y:S01]  /*84d0*/  FFMA.FTZ R211, R24, c[0x0][0x23c], -R229.reuse ;  /* 0x00008f0018d37a23 */ /* 0x100fe200000108e5 */
[----:B------:R-:W-:Y:S01]  /*84e0*/  MUFU.EX2 R213, R213 ;  /* 0x000000d500d57308 */ /* 0x000fe20000000800 */
[--C-:B------:R-:W-:Y:S01]  /*84f0*/  FFMA.FTZ R210, R25, c[0x0][0x23c], -R229.reuse ;  /* 0x00008f0019d27a23 */ /* 0x100fe200000108e5 */
[----:B-1----:R-:W-:Y:S01]  /*8500*/  FMNMX.FTZ R0, R4, R0, !PT ;  /* 0x0000000004007209 */ /* 0x002fe20007810000 */
[----:B------:R-:W-:Y:S01]  /*8510*/  FFMA.FTZ R233, R170, c[0x0][0x23c], -R229 ;  /* 0x00008f00aae97a23 */ /* 0x000fe200000108e5 */
[----:B------:R-:W-:Y:S01]  /*8520*/  LOP3.LUT R4, R153, UR26, R142, 0x96, !PT ;  /* 0x0000001a99047c12 */ /* 0x000fe2000f8e968e */
[----:B------:R-:W-:Y:S01]  /*8530*/  IMAD.WIDE.U32 R152, R152, -0x2daee0ad, RZ ;  /* 0xd2511f5398987825 */ /* 0x000fe200078e00ff */
[----:B------:R-:W-:-:S02]  /*8540*/  FSETP.NEU.FTZ.AND P1, PT, R0, -INF , PT ;  /* 0xff8000000000780b */ /* 0x000fc40003f3d000 */
[----:B------:R-:W1:Y:S01]  /*8550*/  MUFU.EX2 R215, R215 ;  /* 0x000000d700d77308 */ /* 0x000e620000000800 */
[----:B------:R-:W-:-:S04]  /*8560*/  IMAD.WIDE.U32 R4, R4, -0x2daee0ad, RZ ;  /* 0xd2511f5304047825 */ /* 0x000fc800078e00ff */
[----:B------:R-:W-:Y:S01]  /*8570*/  FMUL.FTZ R226, R0, c[0x0][0x23c] ;  /* 0x00008f0000e27a20 */ /* 0x000fe20000410000 */
[----:B------:R-:W-:Y:S02]  /*8580*/  LOP3.LUT R136, R5, UR21, R136, 0x96, !PT ;  /* 0x0000001505887c12 */ /* 0x000fe4000f8e9688 */
[----:B------:R-:W2:Y:S01]  /*8590*/  MUFU.EX2 R212, R212 ;  /* 0x000000d400d47308 */ /* 0x000ea20000000800 */
[----:B------:R-:W-:Y:S01]  /*85a0*/  LOP3.LUT R4, R153, UR15, R4, 0x96, !PT ;  /* 0x0000000f99047c12 */ /* 0x000fe2000f8e9604 */
[----:B------:R-:W-:Y:S01]  /*85b0*/  FFMA.FTZ R236, R171, c[0x0][0x23c], -R229 ;  /* 0x00008f00abec7a23 */ /* 0x000fe200000108e5 */
[----:B------:R-:W-:Y:S01]  /*85c0*/  FSEL R226, R226, RZ, P1 ;  /* 0x000000ffe2e27208 */ /* 0x000fe20000800000 */
[----:B------:R-:W-:-:S04]  /*85d0*/  IMAD.WIDE.U32 R136, R136, -0x326172a9, RZ ;  /* 0xcd9e8d5788887825 */ /* 0x000fc800078e00ff */
[----:B------:R-:W-:Y:S01]  /*85e0*/  IMAD.WIDE.U32 R4, R4, -0x326172a9, RZ ;  /* 0xcd9e8d5704047825 */ /* 0x000fe200078e00ff */
[----:B------:R-:W-:Y:S03]  /*85f0*/  MUFU.EX2 R211, R211 ;  /* 0x000000d300d37308 */ /* 0x000fe60000000800 */
[-C--:B-1----:R-:W-:Y:S01]  /*8600*/  FMUL.FTZ R16, R36, R215.reuse ;  /* 0x000000d724107220 */ /* 0x082fe20000410000 */
[----:B------:R-:W-:Y:S01]  /*8610*/  LOP3.LUT R8, R5, UR5, R136, 0x96, !PT ;  /* 0x0000000505087c12 */ /* 0x000fe2000f8e9688 */
[-C--:B------:R-:W-:Y:S01]  /*8620*/  FMUL.FTZ R17, R37, R215.reuse ;  /* 0x000000d725117220 */ /* 0x080fe20000410000 */
[----:B------:R-:W-:Y:S01]  /*8630*/  LOP3.LUT R5, R4, 0xffff, RZ, 0xc0, !PT ;  /* 0x0000ffff04057812 */ /* 0x000fe200078ec0ff */
[--C-:B------:R-:W-:Y:S01]  /*8640*/  FFMA.FTZ R209, R30, c[0x0][0x23c], -R226.reuse ;  /* 0x00008f001ed17a23 */ /* 0x100fe200000108e2 */
[----:B------:R-:W-:Y:S01]  /*8650*/  LOP3.LUT R6, R4, 0xff, RZ, 0xc0, !PT ;  /* 0x000000ff04067812 */ /* 0x000fe200078ec0ff */
[----:B------:R-:W-:Y:S01]  /*8660*/  FFMA.FTZ R208, R31, c[0x0][0x23c], -R226 ;  /* 0x00008f001fd07a23 */ /* 0x000fe200000108e2 */
[----:B------:R-:W-:Y:S01]  /*8670*/  SHF.R.U32.HI R10, RZ, 0x10, R4 ;  /* 0x00000010ff0a7819 */ /* 0x000fe20000011604 */
[----:B------:R-:W-:Y:S01]  /*8680*/  FFMA.FTZ R204, R26, c[0x0][0x23c], -R226 ;  /* 0x00008f001acc7a23 */ /* 0x000fe200000108e2 */
[----:B------:R-:W-:Y:S01]  /*8690*/  SHF.R.U32.HI R7, RZ, 0x18, R4 ;  /* 0x00000018ff077819 */ /* 0x000fe20000011604 */
[----:B------:R-:W-:Y:S01]  /*86a0*/  FFMA.FTZ R214, R27, c[0x0][0x23c], -R226 ;  /* 0x00008f001bd67a23 */ /* 0x000fe200000108e2 */
[----:B------:R-:W-:Y:S01]  /*86b0*/  FSEL R4, R0, RZ, P1 ;  /* 0x000000ff00047208 */ /* 0x000fe20000800000 */
[----:B------:R-:W1:Y:S01]  /*86c0*/  MUFU.EX2 R210, R210 ;  /* 0x000000d200d27308 */ /* 0x000e620000000800 */
[----:B------:R-:W-:Y:S01]  /*86d0*/  SHF.R.U32.HI R5, RZ, 0x8, R5 ;  /* 0x00000008ff057819 */ /* 0x000fe20000011605 */
[----:B------:R-:W3:Y:S01]  /*86e0*/  LDSM.16.MT88.4 R28, [R185+0xc000] ;  /* 0x00c00000b91c783b */ /* 0x000ee20000004200 */
[----:B------:R-:W-:Y:S01]  /*86f0*/  LOP3.LUT R9, R8, 0xffff, RZ, 0xc0, !PT ;  /* 0x0000ffff08097812 */ /* 0x000fe200078ec0ff */
[----:B------:R-:W-:Y:S01]  /*8700*/  FADD.FTZ R3, R3, -R4 ;  /* 0x8000000403037221 */ /* 0x000fe20000010000 */
[----:B------:R-:W-:Y:S01]  /*8710*/  PRMT R6, R6, 0x5410, R5 ;  /* 0x0000541006067816 */ /* 0x000fe20000000005 */
[-C--:B------:R-:W-:Y:S01]  /*8720*/  FMUL.FTZ R32, R52, R215.reuse ;  /* 0x000000d734207220 */ /* 0x080fe20000410000 */
[--C-:B------:R-:W-:Y:S01]  /*8730*/  SHF.R.U32.HI R5, RZ, 0x10, R8.reuse ;  /* 0x00000010ff057819 */ /* 0x100fe20000011608 */
[----:B------:R-:W-:Y:S01]  /*8740*/  FMUL.FTZ R3, R3, c[0x0][0x23c] ;  /* 0x00008f0003037a20 */ /* 0x000fe20000410000 */
[----:B------:R-:W-:Y:S01]  /*8750*/  MUFU.EX2 R209, R209 ;  /* 0x000000d100d17308 */ /* 0x000fe20000000800 */
[----:B------:R-:W-:Y:S01]  /*8760*/  LOP3.LUT R4, R8, 0xff, RZ, 0xc0, !PT ;  /* 0x000000ff08047812 */ /* 0x000fe200078ec0ff */
[-C--:B------:R-:W-:Y:S01]  /*8770*/  FMUL.FTZ R33, R53, R215.reuse ;  /* 0x000000d735217220 */ /* 0x080fe20000410000 */
[----:B------:R-:W-:Y:S01]  /*8780*/  LOP3.LUT R10, R10, 0xff, RZ, 0xc0, !PT ;  /* 0x000000ff0a0a7812 */ /* 0x000fe200078ec0ff */
[--C-:B------:R-:W-:Y:S01]  /*8790*/  HSET2.LE.AND R6, R6, R216.reuse, PT ;  /* 0x000000d806067233 */ /* 0x100fe20003803000 */
[----:B------:R-:W-:Y:S01]  /*87a0*/  SHF.R.U32.HI R8, RZ, 0x18, R8 ;  /* 0x00000018ff087819 */ /* 0x000fe20000011608 */
[-C--:B------:R-:W-:Y:S01]  /*87b0*/  FMUL.FTZ R56, R56, R215.reuse ;  /* 0x000000d738387220 */ /* 0x080fe20000410000 */
[----:B------:R-:W-:Y:S01]  /*87c0*/  SHF.R.U32.HI R9, RZ, 0x8, R9 ;  /* 0x00000008ff097819 */ /* 0x000fe20000011609 */
[----:B------:R-:W4:Y:S01]  /*87d0*/  MUFU.EX2 R3, R3 ;  /* 0x0000000300037308 */ /* 0x000f220000000800 */
[----:B------:R-:W-:Y:S01]  /*87e0*/  LOP3.LUT R5, R5, 0xff, RZ, 0xc0, !PT ;  /* 0x000000ff05057812 */ /* 0x000fe200078ec0ff */
[-C--:B------:R-:W-:Y:S01]  /*87f0*/  FMUL.FTZ R57, R57, R215.reuse ;  /* 0x000000d739397220 */ /* 0x080fe20000410000 */
[----:B------:R-:W-:Y:S01]  /*8800*/  PRMT R7, R10, 0x5410, R7 ;  /* 0x000054100a077816 */ /* 0x000fe20000000007 */
[-C--:B------:R-:W-:Y:S01]  /*8810*/  FMUL.FTZ R24, R44, R215.reuse ;  /* 0x000000d72c187220 */ /* 0x080fe20000410000 */
[----:B------:R-:W-:Y:S01]  /*8820*/  PRMT R4, R4, 0x5410, R9 ;  /* 0x0000541004047816 */ /* 0x000fe20000000009 */
[----:B------:R-:W-:Y:S01]  /*8830*/  FMUL.FTZ R25, R45, R215 ;  /* 0x000000d72d197220 */ /* 0x000fe20000410000 */
[----:B------:R-:W-:Y:S01]  /*8840*/  PRMT R5, R5, 0x5410, R8 ;  /* 0x0000541005057816 */ /* 0x000fe20000000008 */
[----:B------:R-:W5:Y:S01]  /*8850*/  MUFU.EX2 R208, R208 ;  /* 0x000000d000d07308 */ /* 0x000f620000000800 */
[--C-:B------:R-:W-:Y:S01]  /*8860*/  HSET2.LE.AND R7, R7, R216.reuse, PT ;  /* 0x000000d807077233 */ /* 0x100fe20003803000 */
[----:B--2---:R-:W-:Y:S01]  /*8870*/  F2FP.PACK_AB R11, R212, R213 ;  /* 0x000000d5d40b723e */ /* 0x004fe200000000ff */
[--C-:B------:R-:W-:Y:S01]  /*8880*/  HSET2.LE.AND R4, R4, R216.reuse, PT ;  /* 0x000000d804047233 */ /* 0x100fe20003803000 */
[----:B-1----:R-:W-:Y:S01]  /*8890*/  F2FP.PACK_AB R9, R210, R211 ;  /* 0x000000d3d209723e */ /* 0x002fe200000000ff */
[----:B------:R-:W-:Y:S01]  /*88a0*/  HSET2.LE.AND R5, R5, R216, PT ;  /* 0x000000d805057233 */ /* 0x000fe20003803000 */
[----:B------:R-:W-:Y:S01]  /*88b0*/  FMUL.FTZ R48, R48, R215 ;  /* 0x000000d730307220 */ /* 0x000fe20000410000 */
[----:B------:R-:W-:Y:S01]  /*88c0*/  LOP3.LUT R136, R137, UR20, R138, 0x96, !PT ;  /* 0x0000001489887c12 */ /* 0x000fe2000f8e968a */
[-C--:B----4-:R-:W-:Y:S01]  /*88d0*/  FMUL.FTZ R18, R38, R3.reuse ;  /* 0x0000000326127220 */ /* 0x090fe20000410000 */
[----:B------:R-:W-:Y:S01]  /*88e0*/  MUFU.EX2 R204, R204 ;  /* 0x000000cc00cc7308 */ /* 0x000fe20000000800 */
[----:B------:R-:W-:Y:S01]  /*88f0*/  FMUL.FTZ R19, R39, R3 ;  /* 0x0000000327137220 */ /* 0x000fe20000410000 */
[----:B------:R-:W-:Y:S01]  /*8900*/  LOP3.LUT R4, R4, R11, RZ, 0xc0, !PT ;  /* 0x0000000b04047212 */ /* 0x000fe200078ec0ff */
[----:B------:R-:W1:Y:S01]  /*8910*/  LDSM.16.MT88.4 R36, [R184+0xc000] ;  /* 0x00c00000b824783b */ /* 0x000e620000004200 */
[----:B------:R-:W-:Y:S01]  /*8920*/  FMUL.FTZ R34, R54, R3 ;  /* 0x0000000336227220 */ /* 0x000fe20000410000 */
[----:B------:R-:W-:Y:S01]  /*8930*/  LOP3.LUT R6, R6, R9, RZ, 0xc0, !PT ;  /* 0x0000000906067212 */ /* 0x000fe200078ec0ff */
[----:B------:R-:W-:Y:S01]  /*8940*/  FMUL.FTZ R35, R55, R3 ;  /* 0x0000000337237220 */ /* 0x000fe20000410000 */
[----:B-----5:R-:W-:Y:S01]  /*8950*/  F2FP.PACK_AB R10, R208, R209 ;  /* 0x000000d1d00a723e */ /* 0x020fe200000000ff */
[----:B------:R-:W2:Y:S01]  /*8960*/  MUFU.EX2 R214, R214 ;  /* 0x000000d600d67308 */ /* 0x000ea20000000800 */
[----:B------:R-:W4:Y:S01]  /*8970*/  LDSM.16.MT88.4 R52, [R186+0xe000] ;  /* 0x00e00000ba34783b */ /* 0x000f220000004200 */
[-C--:B------:R-:W-:Y:S01]  /*8980*/  FMUL.FTZ R58, R58, R3.reuse ;  /* 0x000000033a3a7220 */ /* 0x080fe20000410000 */
[----:B------:R-:W-:Y:S01]  /*8990*/  LOP3.LUT R5, R5, R10, RZ, 0xc0, !PT ;  /* 0x0000000a05057212 */ /* 0x000fe200078ec0ff */
[----:B------:R-:W-:-:S02]  /*89a0*/  FMUL.FTZ R59, R59, R3 ;  /* 0x000000033b3b7220 */ /* 0x000fc40000410000 */
[-C--:B------:R-:W-:Y:S02]  /*89b0*/  FMUL.FTZ R26, R46, R3.reuse ;  /* 0x000000032e1a7220 */ /* 0x080fe40000410000 */
[----:B------:R-:W-:Y:S01]  /*89c0*/  FMUL.FTZ R27, R47, R3 ;  /* 0x000000032f1b7220 */ /* 0x000fe20000410000 */
[----:B------:R-:W-:Y:S01]  /*89d0*/  MUFU.EX2 R233, R233 ;  /* 0x000000e900e97308 */ /* 0x000fe20000000800 */
[----:B------:R-:W5:Y:S01]  /*89e0*/  LDSM.16.MT88.4 R44, [R188+0xe000] ;  /* 0x00e00000bc2c783b */ /* 0x000f620000004200 */
[----:B------:R-:W-:Y:S02]  /*89f0*/  FMUL.FTZ R49, R49, R215 ;  /* 0x000000d731317220 */ /* 0x000fe40000410000 */
[-C--:B------:R-:W-:Y:S02]  /*8a00*/  FMUL.FTZ R50, R50, R3.reuse ;  /* 0x0000000332327220 */ /* 0x080fe40000410000 */
[----:B------:R-:W-:Y:S01]  /*8a10*/  FMUL.FTZ R51, R51, R3 ;  /* 0x0000000333337220 */ /* 0x000fe20000410000 */
[----:B--2---:R-:W-:Y:S01]  /*8a20*/  F2FP.PACK_AB R8, R214, R204 ;  /* 0x000000ccd608723e */ /* 0x004fe200000000ff */
[-C--:B------:R-:W-:Y:S01]  /*8a30*/  FMUL.FTZ R72, R72, R215.reuse ;  /* 0x000000d748487220 */ /* 0x080fe20000410000 */
[----:B------:R-:W2:Y:S01]  /*8a40*/  MUFU.EX2 R236, R236 ;  /* 0x000000ec00ec7308 */ /* 0x000ea20000000800 */
[----:B------:R-:W-:Y:S01]  /*8a50*/  FMUL.FTZ R73, R73, R215 ;  /* 0x000000d749497220 */ /* 0x000fe20000410000 */
[----:B------:R-:W-:Y:S01]  /*8a60*/  LOP3.LUT R7, R7, R8, RZ, 0xc0, !PT ;  /* 0x0000000807077212 */ /* 0x000fe200078ec0ff */
[----:B------:R-:W-:-:S02]  /*8a70*/  FMUL.FTZ R74, R74, R3 ;  /* 0x000000034a4a7220 */ /* 0x000fc40000410000 */
[----:B------:R-:W-:Y:S02]  /*8a80*/  FMUL.FTZ R75, R75, R3 ;  /* 0x000000034b4b7220 */ /* 0x000fe40000410000 */
[-C--:B------:R-:W-:Y:S02]  /*8a90*/  FMUL.FTZ R40, R40, R215.reuse ;  /* 0x000000d728287220 */ /* 0x080fe40000410000 */
[C---:B---3--:R-:W-:Y:S01]  /*8aa0*/  HMMA.16816.F32 R24, R4.reuse, R28, R24 ;  /* 0x0000001c0418723c */ /* 0x048fe20000001818 */
[----:B------:R-:W-:Y:S02]  /*8ab0*/  FMUL.FTZ R41, R41, R215 ;  /* 0x000000d729297220 */ /* 0x000fe40000410000 */
[-C--:B------:R-:W-:Y:S02]  /*8ac0*/  FMUL.FTZ R42, R42, R3.reuse ;  /* 0x000000032a2a7220 */ /* 0x080fe40000410000 */
[----:B------:R-:W-:Y:S02]  /*8ad0*/  FMUL.FTZ R43, R43, R3 ;  /* 0x000000032b2b7220 */ /* 0x000fe40000410000 */
[-C--:B------:R-:W-:Y:S01]  /*8ae0*/  FMUL.FTZ R64, R64, R215.reuse ;  /* 0x000000d740407220 */ /* 0x080fe20000410000 */
[----:B-1----:R-:W-:Y:S01]  /*8af0*/  HMMA.16816.F32 R32, R4, R36, R32 ;  /* 0x000000240420723c */ /* 0x002fe20000001820 */
[----:B------:R-:W-:-:S02]  /*8b00*/  FMUL.FTZ R65, R65, R215 ;  /* 0x000000d741417220 */ /* 0x000fc40000410000 */
[-C--:B------:R-:W-:Y:S02]  /*8b10*/  FMUL.FTZ R66, R66, R3.reuse ;  /* 0x0000000342427220 */ /* 0x080fe40000410000 */
[----:B------:R-:W-:Y:S02]  /*8b20*/  FMUL.FTZ R67, R67, R3 ;  /* 0x0000000343437220 */ /* 0x000fe40000410000 */
[-C--:B------:R-:W-:Y:S01]  /*8b30*/  FMUL.FTZ R96, R96, R215.reuse ;  /* 0x000000d760607220 */ /* 0x080fe20000410000 */
[----:B------:R-:W-:Y:S01]  /*8b40*/  HMMA.16816.F32 R36, R4, R38, R56 ;  /* 0x000000260424723c */ /* 0x000fe20000001838 */
[----:B------:R-:W-:Y:S02]  /*8b50*/  FMUL.FTZ R97, R97, R215 ;  /* 0x000000d761617220 */ /* 0x000fe40000410000 */
[-C--:B------:R-:W-:Y:S02]  /*8b60*/  FMUL.FTZ R98, R98, R3.reuse ;  /* 0x0000000362627220 */ /* 0x080fe40000410000 */
[----:B------:R-:W-:-:S02]  /*8b70*/  FMUL.FTZ R99, R99, R3 ;  /* 0x0000000363637220 */ /* 0x000fc40000410000 */
[-C--:B------:R-:W-:Y:S01]  /*8b80*/  FMUL.FTZ R56, R76, R215.reuse ;  /* 0x000000d74c387220 */ /* 0x080fe20000410000 */
[C---:B------:R-:W-:Y:S01]  /*8b90*/  HMMA.16816.F32 R28, R4.reuse, R30, R48 ;  /* 0x0000001e041c723c */ /* 0x040fe20000001830 */
[----:B------:R-:W-:Y:S02]  /*8ba0*/  FMUL.FTZ R57, R77, R215 ;  /* 0x000000d74d397220 */ /* 0x000fe40000410000 */
[-C--:B------:R-:W-:Y:S02]  /*8bb0*/  FMUL.FTZ R58, R78, R3.reuse ;  /* 0x000000034e3a7220 */ /* 0x080fe40000410000 */
[----:B------:R-:W-:Y:S02]  /*8bc0*/  FMUL.FTZ R59, R79, R3 ;  /* 0x000000034f3b7220 */ /* 0x000fe40000410000 */
[----:B------:R-:W1:Y:S01]  /*8bd0*/  LDSM.16.MT88.4 R76, [R188+0x10000] ;  /* 0x01000000bc4c783b */ /* 0x000e620000004200 */
[-C--:B------:R-:W-:Y:S01]  /*8be0*/  FMUL.FTZ R48, R68, R215.reuse ;  /* 0x000000d744307220 */ /* 0x080fe20000410000 */
[----:B------:R-:W-:Y:S01]  /*8bf0*/  HMMA.16816.F32 R16, R4, R20, R16 ;  /* 0x000000140410723c */ /* 0x000fe20000001810 */
[----:B------:R-:W-:-:S02]  /*8c00*/  FMUL.FTZ R49, R69, R215 ;  /* 0x000000d745317220 */ /* 0x000fc40000410000 */
[-C--:B------:R-:W-:Y:S02]  /*8c10*/  FMUL.FTZ R50, R70, R3.reuse ;  /* 0x0000000346327220 */ /* 0x080fe40000410000 */
[----:B------:R-:W-:Y:S02]  /*8c20*/  FMUL.FTZ R51, R71, R3 ;  /* 0x0000000347337220 */ /* 0x000fe40000410000 */
[----:B------:R-:W3:Y:S01]  /*8c30*/  LDSM.16.MT88.4 R68, [R184+0xe000] ;  /* 0x00e00000b844783b */ /* 0x000ee20000004200 */
[----:B------:R-:W-:Y:S01]  /*8c40*/  HMMA.16816.F32 R20, R4, R22, R40 ;  /* 0x000000160414723c */ /* 0x000fe20000001828 */
[-C--:B------:R-:W-:Y:S02]  /*8c50*/  FMUL.FTZ R88, R88, R215.reuse ;  /* 0x000000d758587220 */ /* 0x080fe40000410000 */
[----:B------:R-:W-:Y:S02]  /*8c60*/  FMUL.FTZ R89, R89, R215 ;  /* 0x000000d759597220 */ /* 0x000fe40000410000 */
[----:B------:R-:W-:-:S02]  /*8c70*/  FMUL.FTZ R90, R90, R3 ;  /* 0x000000035a5a7220 */ /* 0x000fc40000410000 */
[-C--:B------:R-:W-:Y:S01]  /*8c80*/  FMUL.FTZ R40, R60, R215.reuse ;  /* 0x000000d73c287220 */ /* 0x080fe20000410000 */
[C---:B----4-:R-:W-:Y:S01]  /*8c90*/  HMMA.16816.F32 R48, R4.reuse, R52, R48 ;  /* 0x000000340430723c */ /* 0x050fe20000001830 */
[----:B------:R-:W-:Y:S02]  /*8ca0*/  FMUL.FTZ R41, R61, R215 ;  /* 0x000000d73d297220 */ /* 0x000fe40000410000 */
[-C--:B------:R-:W-:Y:S02]  /*8cb0*/  FMUL.FTZ R42, R62, R3.reuse ;  /* 0x000000033e2a7220 */ /* 0x080fe40000410000 */
[-C--:B------:R-:W-:Y:S02]  /*8cc0*/  FMUL.FTZ R43, R63, R3.reuse ;  /* 0x000000033f2b7220 */ /* 0x080fe40000410000 */
[----:B------:R-:W4:Y:S01]  /*8cd0*/  LDSM.16.MT88.4 R60, [R185+0xe000] ;  /* 0x00e00000b93c783b */ /* 0x000f220000004200 */
[----:B------:R-:W-:Y:S01]  /*8ce0*/  HMMA.16816.F32 R52, R4, R54, R72 ;  /* 0x000000360434723c */ /* 0x000fe20000001848 */
[----:B------:R-:W-:-:S02]  /*8cf0*/  FMUL.FTZ R91, R91, R3 ;  /* 0x000000035b5b7220 */ /* 0x000fc40000410000 */
[-C--:B------:R-:W-:Y:S02]  /*8d00*/  FMUL.FTZ R80, R80, R215.reuse ;  /* 0x000000d750507220 */ /* 0x080fe40000410000 */
[-C--:B------:R-:W-:Y:S02]  /*8d10*/  FMUL.FTZ R81, R81, R215.reuse ;  /* 0x000000d751517220 */ /* 0x080fe40000410000 */
[-C--:B------:R-:W-:Y:S01]  /*8d20*/  FMUL.FTZ R72, R92, R215.reuse ;  /* 0x000000d75c487220 */ /* 0x080fe20000410000 */
[----:B-----5:R-:W-:Y:S01]  /*8d30*/  HMMA.16816.F32 R40, R4, R44, R40 ;  /* 0x0000002c0428723c */ /* 0x020fe20000001828 */
[----:B------:R-:W-:Y:S02]  /*8d40*/  FMUL.FTZ R73, R93, R215 ;  /* 0x000000d75d497220 */ /* 0x000fe40000410000 */
[-C--:B------:R-:W-:Y:S02]  /*8d50*/  FMUL.FTZ R74, R94, R3.reuse ;  /* 0x000000035e4a7220 */ /* 0x080fe40000410000 */
[----:B------:R-:W-:-:S02]  /*8d60*/  FMUL.FTZ R75, R95, R3 ;  /* 0x000000035f4b7220 */ /* 0x000fc40000410000 */
[----:B------:R-:W5:Y:S01]  /*8d70*/  LDSM.16.MT88.4 R92, [R185+0x10000] ;  /* 0x01000000b95c783b */ /* 0x000f620000004200 */
[C---:B------:R-:W-:Y:S01]  /*8d80*/  HMMA.16816.F32 R44, R4.reuse, R46, R64 ;  /* 0x0000002e042c723c */ /* 0x040fe20000001840 */
[-C--:B------:R-:W-:Y:S02]  /*8d90*/  FMUL.FTZ R82, R82, R3.reuse ;  /* 0x0000000352527220 */ /* 0x080fe40000410000 */
[----:B------:R-:W-:Y:S02]  /*8da0*/  FMUL.FTZ R83, R83, R3 ;  /* 0x0000000353537220 */ /* 0x000fe40000410000 */
[-C--:B------:R-:W-:Y:S02]  /*8db0*/  FMUL.FTZ R108, R108, R215.reuse ;  /* 0x000000d76c6c7220 */ /* 0x080fe40000410000 */
[-C--:B------:R-:W-:Y:S01]  /*8dc0*/  FMUL.FTZ R64, R84, R215.reuse ;  /* 0x000000d754407220 */ /* 0x080fe20000410000 */
[----:B-1----:R-:W-:Y:S01]  /*8dd0*/  HMMA.16816.F32 R72, R4, R76, R72 ;  /* 0x0000004c0448723c */ /* 0x002fe20000001848 */
[----:B------:R-:W-:-:S02]  /*8de0*/  FMUL.FTZ R65, R85, R215 ;  /* 0x000000d755417220 */ /* 0x000fc40000410000 */
[-C--:B------:R-:W-:Y:S02]  /*8df0*/  FMUL.FTZ R66, R86, R3.reuse ;  /* 0x0000000356427220 */ /* 0x080fe40000410000 */
[----:B------:R-:W-:Y:S02]  /*8e00*/  FMUL.FTZ R67, R87, R3 ;  /* 0x0000000357437220 */ /* 0x000fe40000410000 */
[----:B------:R-:W1:Y:S01]  /*8e10*/  LDSM.16.MT88.4 R84, [R186+0x10000] ;  /* 0x01000000ba54783b */ /* 0x000e620000004200 */
[----:B------:R-:W-:Y:S01]  /*8e20*/  HMMA.16816.F32 R76, R4, R78, R96 ;  /* 0x0000004e044c723c */ /* 0x000fe20000001860 */
[----:B------:R-:W-:Y:S02]  /*8e30*/  FMUL.FTZ R109, R109, R215 ;  /* 0x000000d76d6d7220 */ /* 0x000fe40000410000 */
[-C--:B------:R-:W-:Y:S02]  /*8e40*/  FMUL.FTZ R110, R110, R3.reuse ;  /* 0x000000036e6e7220 */ /* 0x080fe40000410000 */
[----:B------:R-:W-:-:S02]  /*8e50*/  FMUL.FTZ R111, R111, R3 ;  /* 0x000000036f6f7220 */ /* 0x000fc40000410000 */
[----:B------:R-:W-:Y:S01]  /*8e60*/  IMAD.WIDE.U32 R98, R136, -0x2daee0ad, RZ ;  /* 0xd2511f5388627825 */ /* 0x000fe200078e00ff */
[C---:B---3--:R-:W-:Y:S01]  /*8e70*/  HMMA.16816.F32 R64, R4.reuse, R68, R64 ;  /* 0x000000440440723c */ /* 0x048fe20000001840 */
[----:B------:R-:W3:Y:S02]  /*8e80*/  LDSM.16.MT88.4 R136, [R184+0x10000] ;  /* 0x01000000b888783b */ /* 0x000ee40000004200 */
[-C--:B------:R-:W-:Y:S01]  /*8e90*/  FMUL.FTZ R8, R128, R215.reuse ;  /* 0x000000d780087220 */ /* 0x080fe20000410000 */
[----:B------:R-:W-:Y:S01]  /*8ea0*/  LOP3.LUT R152, R99, UR30, R152, 0x96, !PT ;  /* 0x0000001e63987c12 */ /* 0x000fe2000f8e9698 */
[----:B------:R-:W-:Y:S01]  /*8eb0*/  FMUL.FTZ R9, R129, R215 ;  /* 0x000000d781097220 */ /* 0x000fe20000410000 */
[----:B------:R-:W-:Y:S01]  /*8ec0*/  LOP3.LUT R97, R98, 0xffff, RZ, 0xc0, !PT ;  /* 0x0000ffff62617812 */ /* 0x000fe200078ec0ff */
[-C--:B------:R-:W-:Y:S01]  /*8ed0*/  FMUL.FTZ R10, R130, R3.reuse ;  /* 0x00000003820a7220 */ /* 0x080fe20000410000 */
[----:B------:R-:W-:Y:S01]  /*8ee0*/  HMMA.16816.F32 R68, R4, R70, R88 ;  /* 0x000000460444723c */ /* 0x000fe20000001858 */
[----:B------:R-:W-:Y:S01]  /*8ef0*/  SHF.R.U32.HI R96, RZ, 0x18, R98 ;  /* 0x00000018ff607819 */ /* 0x000fe20000011662 */
[----:B------:R-:W-:Y:S01]  /*8f00*/  FMUL.FTZ R11, R131, R3 ;  /* 0x00000003830b7220 */ /* 0x000fe20000410000 */
[----:B------:R-:W-:Y:S01]  /*8f10*/  SHF.R.U32.HI R97, RZ, 0x8, R97 ;  /* 0x00000008ff617819 */ /* 0x000fe20000011661 */
[-C--:B------:R-:W-:Y:S01]  /*8f20*/  FMUL.FTZ R124, R124, R215.reuse ;  /* 0x000000d77c7c7220 */ /* 0x080fe20000410000 */
[----:B------:R-:W-:Y:S01]  /*8f30*/  LDSM.16.MT88.4 R128, [R186+0xc800] ;  /* 0x00c80000ba80783b */ /* 0x000fe20000004200 */
[----:B------:R-:W-:-:S02]  /*8f40*/  FMUL.FTZ R125, R125, R215 ;  /* 0x000000d77d7d7220 */ /* 0x000fc40000410000 */
[-C--:B------:R-:W-:Y:S01]  /*8f50*/  FMUL.FTZ R88, R104, R215.reuse ;  /* 0x000000d768587220 */ /* 0x080fe20000410000 */
[C---:B----4-:R-:W-:Y:S01]  /*8f60*/  HMMA.16816.F32 R56, R4.reuse, R60, R56 ;  /* 0x0000003c0438723c */ /* 0x050fe20000001838 */
[----:B------:R-:W-:Y:S01]  /*8f70*/  FMUL.FTZ R89, R105, R215 ;  /* 0x000000d769597220 */ /* 0x000fe20000410000 */
[----:B--2---:R-:W-:Y:S01]  /*8f80*/  F2FP.PACK_AB R104, R236, R233 ;  /* 0x000000e9ec68723e */ /* 0x004fe200000000ff */
[-C--:B------:R-:W-:Y:S02]  /*8f90*/  FMUL.FTZ R90, R106, R3.reuse ;  /* 0x000000036a5a7220 */ /* 0x080fe40000410000 */
[-C--:B------:R-:W-:Y:S02]  /*8fa0*/  FMUL.FTZ R91, R107, R3.reuse ;  /* 0x000000036b5b7220 */ /* 0x080fe40000410000 */
[-C--:B------:R-:W-:Y:S01]  /*8fb0*/  FMUL.FTZ R126, R126, R3.reuse ;  /* 0x000000037e7e7220 */ /* 0x080fe20000410000 */
[----:B------:R-:W-:Y:S01]  /*8fc0*/  HMMA.16816.F32 R60, R4, R62, R80 ;  /* 0x0000003e043c723c */ /* 0x000fe20000001850 */
[----:B------:R-:W-:-:S02]  /*8fd0*/  FMUL.FTZ R127, R127, R3 ;  /* 0x000000037f7f7220 */ /* 0x000fc40000410000 */
[-C--:B------:R-:W-:Y:S02]  /*8fe0*/  FMUL.FTZ R120, R120, R215.reuse ;  /* 0x000000d778787220 */ /* 0x080fe40000410000 */
[-C--:B------:R-:W-:Y:S02]  /*8ff0*/  FMUL.FTZ R121, R121, R215.reuse ;  /* 0x000000d779797220 */ /* 0x080fe40000410000 */
[-C--:B------:R-:W-:Y:S01]  /*9000*/  FMUL.FTZ R81, R101, R215.reuse ;  /* 0x000000d765517220 */ /* 0x080fe20000410000 */
[C---:B-----5:R-:W-:Y:S01]  /*9010*/  HMMA.16816.F32 R88, R4.reuse, R92, R88 ;  /* 0x0000005c0458723c */ /* 0x060fe20000001858 */
[----:B------:R-:W-:Y:S01]  /*9020*/  FMUL.FTZ R80, R100, R215 ;  /* 0x000000d764507220 */ /* 0x000fe20000410000 */
[----:B------:R-:W-:Y:S01]  /*9030*/  SHF.R.U32.HI R101, RZ, 0x10, R98 ;  /* 0x00000010ff657819 */ /* 0x000fe20000011662 */
[-C--:B------:R-:W-:Y:S01]  /*9040*/  FMUL.FTZ R82, R102, R3.reuse ;  /* 0x0000000366527220 */ /* 0x080fe20000410000 */
[----:B------:R-:W-:Y:S01]  /*9050*/  LOP3.LUT R100, R152, 0xff, RZ, 0xc0, !PT ;  /* 0x000000ff98647812 */ /* 0x000fe200078ec0ff */
[-C--:B------:R-:W-:Y:S01]  /*9060*/  FMUL.FTZ R83, R103, R3.reuse ;  /* 0x0000000367537220 */ /* 0x080fe20000410000 */
[----:B------:R-:W-:Y:S01]  /*9070*/  LOP3.LUT R102, R98, 0xff, RZ, 0xc0, !PT ;  /* 0x000000ff62667812 */ /* 0x000fe200078ec0ff */
[-C--:B------:R-:W-:Y:S01]  /*9080*/  FMUL.FTZ R122, R122, R3.reuse ;  /* 0x000000037a7a7220 */ /* 0x080fe20000410000 */
[----:B------:R-:W-:Y:S01]  /*9090*/  LOP3.LUT R92, R152, 0xffff, RZ, 0xc0, !PT ;  /* 0x0000ffff985c7812 */ /* 0x000fe200078ec0ff */
[-C--:B------:R-:W-:Y:S01]  /*90a0*/  FMUL.FTZ R123, R123, R3.reuse ;  /* 0x000000037b7b7220 */ /* 0x080fe20000410000 */
[----:B------:R-:W-:Y:S01]  /*90b0*/  LOP3.LUT R101, R101, 0xff, RZ, 0xc0, !PT ;  /* 0x000000ff65657812 */ /* 0x000fe200078ec0ff */
[-C--:B------:R-:W-:Y:S01]  /*90c0*/  FMUL.FTZ R98, R118, R3.reuse ;  /* 0x0000000376627220 */ /* 0x080fe20000410000 */
[----:B------:R-:W-:Y:S01]  /*90d0*/  SHF.R.U32.HI R92, RZ, 0x8, R92 ;  /* 0x00000008ff5c7819 */ /* 0x000fe2000001165c */
[----:B------:R-:W-:Y:S01]  /*90e0*/  FMUL.FTZ R99, R119, R3 ;  /* 0x0000000377637220 */ /* 0x000fe20000410000 */
[----:B------:R-:W-:Y:S01]  /*90f0*/  PRMT R102, R102, 0x5410, R97 ;  /* 0x0000541066667816 */ /* 0x000fe20000000061 */
[-C--:B------:R-:W-:Y:S01]  /*9100*/  FMUL.FTZ R97, R117, R215.reuse ;  /* 0x000000d775617220 */ /* 0x080fe20000410000 */
[----:B------:R-:W-:Y:S01]  /*9110*/  PRMT R100, R100, 0x5410, R92 ;  /* 0x0000541064647816 */ /* 0x000fe2000000005c */
[-C--:B------:R-:W-:Y:S01]  /*9120*/  FMUL.FTZ R112, R112, R215.reuse ;  /* 0x000000d770707220 */ /* 0x080fe20000410000 */
[C---:B------:R-:W-:Y:S01]  /*9130*/  HMMA.16816.F32 R92, R4.reuse, R94, R108 ;  /* 0x0000005e045c723c */ /* 0x040fe2000000186c */
[----:B------:R-:W2:Y:S01]  /*9140*/  LDSM.16.MT88.4 R108, [R186+0xe800] ;  /* 0x00e80000ba6c783b */ /* 0x000ea20000004200 */
[----:B------:R-:W-:Y:S01]  /*9150*/  PRMT R101, R101, 0x5410, R96 ;  /* 0x0000541065657816 */ /* 0x000fe20000000060 */
[-C--:B------:R-:W-:Y:S01]  /*9160*/  FMUL.FTZ R96, R116, R215.reuse ;  /* 0x000000d774607220 */ /* 0x080fe20000410000 */
[--C-:B------:R-:W-:Y:S01]  /*9170*/  HSET2.LE.AND R100, R100, R216.reuse, PT ;  /* 0x000000d864647233 */ /* 0x100fe20003803000 */
[----:B------:R-:W-:Y:S01]  /*9180*/  FMUL.FTZ R113, R113, R215 ;  /* 0x000000d771717220 */ /* 0x000fe20000410000 */
[----:B------:R-:W4:Y:S01]  /*9190*/  LDSM.16.MT88.4 R116, [R188+0xe800] ;  /* 0x00e80000bc74783b */ /* 0x000f220000004200 */
[-C--:B------:R-:W-:Y:S01]  /*91a0*/  FMUL.FTZ R114, R114, R3.reuse ;  /* 0x0000000372727220 */ /* 0x080fe20000410000 */
[C---:B------:R-:W-:Y:S01]  /*91b0*/  HMMA.16816.F32 R8, R4.reuse, R12, R8 ;  /* 0x0000000c0408723c */ /* 0x040fe20000001808 */
[----:B------:R-:W-:Y:S01]  /*91c0*/  FMUL.FTZ R115, R115, R3 ;  /* 0x0000000373737220 */ /* 0x000fe20000410000 */
[----:B------:R-:W-:Y:S01]  /*91d0*/  LOP3.LUT R100, R100, R104, RZ, 0xc0, !PT ;  /* 0x0000006864647212 */ /* 0x000fe200078ec0ff */
[--C-:B------:R-:W-:Y:S01]  /*91e0*/  FFMA.FTZ R235, R168, c[0x0][0x23c], -R229.reuse ;  /* 0x00008f00a8eb7a23 */ /* 0x100fe200000108e5 */
[----:B------:R-:W-:Y:S01]  /*91f0*/  LDSM.16.MT88.4 R104, [R185+0xe800] ;  /* 0x00e80000b968783b */ /* 0x000fe20000004200 */
[--C-:B------:R-:W-:Y:S01]  /*9200*/  FFMA.FTZ R234, R169, c[0x0][0x23c], -R229.reuse ;  /* 0x00008f00a9ea7a23 */ /* 0x100fe200000108e5 */
[----:B------:R-:W-:Y:S01]  /*9210*/  SHF.R.U32.HI R103, RZ, 0x10, R152 ;  /* 0x00000010ff677819 */ /* 0x000fe20000011698 */
[--C-:B------:R-:W-:Y:S01]  /*9220*/  FFMA.FTZ R237, R135, c[0x0][0x23c], -R226.reuse ;  /* 0x00008f0087ed7a23 */ /* 0x100fe200000108e2 */
[C---:B-1----:R-:W-:Y:S01]  /*9230*/  HMMA.16816.F32 R80, R4.reuse, R84, R80 ;  /* 0x000000540450723c */ /* 0x042fe20000001850 */
[--C-:B------:R-:W-:Y:S01]  /*9240*/  FFMA.FTZ R238, R151, c[0x0][0x23c], -R226.reuse ;  /* 0x00008f0097ee7a23 */ /* 0x100fe200000108e2 */
[----:B------:R-:W-:Y:S01]  /*9250*/  MUFU.EX2 R235, R235 ;  /* 0x000000eb00eb7308 */ /* 0x000fe20000000800 */
[----:B------:R-:W-:Y:S01]  /*9260*/  FFMA.FTZ R239, R150, c[0x0][0x23c], -R226 ;  /* 0x00008f0096ef7a23 */ /* 0x000fe200000108e2 */
[----:B------:R-:W-:Y:S01]  /*9270*/  SHF.R.U32.HI R152, RZ, 0x18, R152 ;  /* 0x00000018ff987819 */ /* 0x000fe20000011698 */
[----:B------:R-:W-:Y:S01]  /*9280*/  FFMA.FTZ R240, R141, c[0x0][0x23c], -R226 ;  /* 0x00008f008df07a23 */ /* 0x000fe200000108e2 */
[----:B------:R-:W-:Y:S01]  /*9290*/  LOP3.LUT R103, R103, 0xff, RZ, 0xc0, !PT ;  /* 0x000000ff67677812 */ /* 0x000fe200078ec0ff */
[----:B------:R-:W-:Y:S01]  /*92a0*/  HSET2.LE.AND R102, R102, R216, PT ;  /* 0x000000d866667233 */ /* 0x000fe20003803000 */
[----:B------:R-:W-:Y:S01]  /*92b0*/  HMMA.16816.F32 R12, R4, R14, R124 ;  /* 0x0000000e040c723c */ /* 0x000fe2000000187c */
[----:B------:R-:W-:Y:S01]  /*92c0*/  LDSM.16.MT88.4 R124, [R185+0xc800] ;  /* 0x00c80000b97c783b */ /* 0x000fe20000004200 */
[----:B------:R-:W1:Y:S01]  /*92d0*/  MUFU.EX2 R234, R234 ;  /* 0x000000ea00ea7308 */ /* 0x000e620000000800 */
[----:B------:R-:W-:Y:S01]  /*92e0*/  PRMT R103, R103, 0x5410, R152 ;  /* 0x0000541067677816 */ /* 0x000fe20000000098 */
[--C-:B------:R-:W-:Y:S01]  /*92f0*/  FFMA.FTZ R241, R164, c[0x0][0x23c], -R229.reuse ;  /* 0x00008f00a4f17a23 */ /* 0x100fe200000108e5 */
[----:B------:R-:W-:Y:S01]  /*9300*/  LDSM.16.MT88.4 R132, [R188+0xc800] ;  /* 0x00c80000bc84783b */ /* 0x000fe20000004200 */
[----:B------:R-:W-:-:S02]  /*9310*/  FFMA.FTZ R242, R165, c[0x0][0x23c], -R229 ;  /* 0x00008f00a5f27a23 */ /* 0x000fc400000108e5 */
[C---:B------:R-:W-:Y:S01]  /*9320*/  HMMA.16816.F32 R84, R4.reuse, R86, R120 ;  /* 0x000000560454723c */ /* 0x040fe20000001878 */
[--C-:B------:R-:W-:Y:S01]  /*9330*/  FFMA.FTZ R243, R160, c[0x0][0x23c], -R229.reuse ;  /* 0x00008f00a0f37a23 */ /* 0x100fe200000108e5 */
[----:B------:R-:W-:Y:S01]  /*9340*/  MUFU.EX2 R237, R237 ;  /* 0x000000ed00ed7308 */ /* 0x000fe20000000800 */
[--C-:B------:R-:W-:Y:S01]  /*9350*/  FFMA.FTZ R244, R161, c[0x0][0x23c], -R229.reuse ;  /* 0x00008f00a1f47a23 */ /* 0x100fe200000108e5 */
[----:B------:R-:W-:Y:S01]  /*9360*/  LDSM.16.MT88.4 R120, [R184+0xc800] ;  /* 0x00c80000b878783b */ /* 0x000fe20000004200 */
[--C-:B------:R-:W-:Y:S02]  /*9370*/  FFMA.FTZ R245, R162, c[0x0][0x23c], -R226.reuse ;  /* 0x00008f00a2f57a23 */ /* 0x100fe400000108e2 */
[--C-:B------:R-:W-:Y:S01]  /*9380*/  FFMA.FTZ R246, R163, c[0x0][0x23c], -R226.reuse ;  /* 0x00008f00a3f67a23 */ /* 0x100fe200000108e2 */
[----:B---3--:R-:W-:Y:S01]  /*9390*/  HMMA.16816.F32 R96, R4, R136, R96 ;  /* 0x000000880460723c */ /* 0x008fe20000001860 */
[----:B------:R-:W-:Y:S01]  /*93a0*/  FFMA.FTZ R247, R166, c[0x0][0x23c], -R226 ;  /* 0x00008f00a6f77a23 */ /* 0x000fe200000108e2 */
[----:B------:R-:W3:Y:S01]  /*93b0*/  MUFU.EX2 R238, R238 ;  /* 0x000000ee00ee7308 */ /* 0x000ee20000000800 */
[----:B-1----:R-:W-:Y:S01]  /*93c0*/  F2FP.PACK_AB R141, R234, R235 ;  /* 0x000000ebea8d723e */ /* 0x002fe200000000ff */
[----:B------:R-:W-:Y:S01]  /*93d0*/  LDSM.16.MT88.4 R164, [R186+0xd000] ;  /* 0x00d00000baa4783b */ /* 0x000fe20000004200 */
[----:B------:R-:W-:-:S02]  /*93e0*/  FFMA.FTZ R230, R230, c[0x0][0x23c], -R229 ;  /* 0x00008f00e6e67a23 */ /* 0x000fc400000108e5 */
[--C-:B------:R-:W-:Y:S01]  /*93f0*/  HSET2.LE.AND R137, R103, R216.reuse, PT ;  /* 0x000000d867897233 */ /* 0x100fe20003803000 */
[----:B------:R-:W-:Y:S01]  /*9400*/  HMMA.16816.F32 R4, R4, R138, R112 ;  /* 0x0000008a0404723c */ /* 0x000fe20000001870 */
[----:B------:R-:W1:Y:S01]  /*9410*/  LDSM.16.MT88.4 R112, [R184+0xe800] ;  /* 0x00e80000b870783b */ /* 0x000e620000004200 */
[----:B------:R-:W-:Y:S01]  /*9420*/  MUFU.EX2 R239, R239 ;  /* 0x000000ef00ef7308 */ /* 0x000fe20000000800 */
[----:B------:R-:W-:Y:S01]  /*9430*/  HSET2.LE.AND R103, R101, R216, PT ;  /* 0x000000d865677233 */ /* 0x000fe20003803000 */
[----:B------:R-:W-:Y:S01]  /*9440*/  LOP3.LUT R102, R102, R141, RZ, 0xc0, !PT ;  /* 0x0000008d66667212 */ /* 0x000fe200078ec0ff */
[--C-:B------:R-:W-:Y:S02]  /*9450*/  FFMA.FTZ R228, R228, c[0x0][0x23c], -R229.reuse ;  /* 0x00008f00e4e47a23 */ /* 0x100fe400000108e5 */
[--C-:B------:R-:W-:Y:S02]  /*9460*/  FFMA.FTZ R232, R232, c[0x0][0x23c], -R229.reuse ;  /* 0x00008f00e8e87a23 */ /* 0x100fe400000108e5 */
[----:B------:R-:W-:Y:S01]  /*9470*/  FFMA.FTZ R231, R231, c[0x0][0x23c], -R229 ;  /* 0x00008f00e7e77a23 */ /* 0x000fe200000108e5 */
[----:B------:R-:W5:Y:S01]  /*9480*/  MUFU.EX2 R240, R240 ;  /* 0x000000f000f07308 */ /* 0x000f620000000800 */
[----:B---3--:R-:W-:Y:S01]  /*9490*/  F2FP.PACK_AB R145, R238, R237 ;  /* 0x000000edee91723e */ /* 0x008fe200000000ff */
[----:B------:R-:W-:-:S02]  /*94a0*/  FFMA.FTZ R229, R217, c[0x0][0x23c], -R226 ;  /* 0x00008f00d9e57a23 */ /* 0x000fc400000108e2 */
[--C-:B------:R-:W-:Y:S01]  /*94b0*/  FFMA.FTZ R217, R218, c[0x0][0x23c], -R226.reuse ;  /* 0x00008f00dad97a23 */ /* 0x100fe200000108e2 */
[----:B------:R-:W-:Y:S01]  /*94c0*/  LOP3.LUT R101, R137, R145, RZ, 0xc0, !PT ;  /* 0x0000009189657212 */ /* 0x000fe200078ec0ff */
[----:B------:R-:W-:Y:S02]  /*94d0*/  IMAD.WIDE.U32 R144, R144, -0x326172a9, RZ ;  /* 0xcd9e8d5790907825 */ /* 0x000fe400078e00ff */
[----:B------:R-:W3:Y:S02]  /*94e0*/  MUFU.EX2 R241, R241 ;  /* 0x000000f100f17308 */ /* 0x000ee40000000800 */
[----:B------:R-:W-:Y:S01]  /*94f0*/  FFMA.FTZ R227, R227, c[0x0][0x23c], -R226 ;  /* 0x00008f00e3e37a23 */ /* 0x000fe200000108e2 */
[----:B------:R-:W-:Y:S01]  /*9500*/  LOP3.LUT R142, R145, UR26, R142, 0x96, !PT ;  /* 0x0000001a918e7c12 */ /* 0x000fe2000f8e968e */
[----:B------:R-:W-:Y:S02]  /*9510*/  FFMA.FTZ R218, R219, c[0x0][0x23c], -R226 ;  /* 0x00008f00dbda7a23 */ /* 0x000fe400000108e2 */
[----:B------:R-:W-:Y:S01]  /*9520*/  FFMA.FTZ R206, R206, R215, R213 ;  /* 0x000000d7cece7223 */ /* 0x000fe200000100d5 */
[----:B-----5:R-:W-:Y:S01]  /*9530*/  F2FP.PACK_AB R136, R240, R239 ;  /* 0x000000eff088723e */ /* 0x020fe200000000ff */
[----:B------:R-:W-:Y:S01]  /*9540*/  MUFU.EX2 R242, R242 ;  /* 0x000000f200f27308 */ /* 0x000fe20000000800 */
[----:B------:R-:W-:-:S02]  /*9550*/  FFMA.FTZ R3, R205, R3, R209 ;  /* 0x00000003cd037223 */ /* 0x000fc400000100d1 */
[----:B------:R-:W-:Y:S01]  /*9560*/  LOP3.LUT R103, R103, R136, RZ, 0xc0, !PT ;  /* 0x0000008867677212 */ /* 0x000fe200078ec0ff */
[----:B------:R-:W-:Y:S02]  /*9570*/  FADD.FTZ R212, R212, R206 ;  /* 0x000000ced4d47221 */ /* 0x000fe40000010000 */
[----:B------:R-:W-:Y:S01]  /*9580*/  FADD.FTZ R208, R208, R3 ;  /* 0x00000003d0d07221 */ /* 0x000fe20000010000 */
[-C--:B------:R-:W-:Y:S01]  /*9590*/  MOV R3, R0.reuse ;  /* 0x0000000000037202 */ /* 0x080fe20000000f00 */
[----:B------:R-:W-:Y:S01]  /*95a0*/  MUFU.EX2 R243, R243 ;  /* 0x000000f300f37308 */ /* 0x000fe20000000800 */
[----:B------:R-:W-:Y:S01]  /*95b0*/  FADD.FTZ R212, R211, R212 ;  /* 0x000000d4d3d47221 */ /* 0x000fe20000010000 */
[----:B--2---:R-:W-:Y:S01]  /*95c0*/  HMMA.16816.F32 R48, R100, R108, R48 ;  /* 0x0000006c6430723c */ /* 0x004fe20000001830 */
[----:B------:R-:W-:Y:S01]  /*95d0*/  FADD.FTZ R208, R204, R208 ;  /* 0x000000d0ccd07221 */ /* 0x000fe20000010000 */
[----:B------:R-:W-:Y:S01]  /*95e0*/  @P0 MOV R3, R0 ;  /* 0x0000000000030202 */ /* 0x000fe20000000f00 */
[----:B------:R-:W-:-:S02]  /*95f0*/  FADD.FTZ R210, R210, R212 ;  /* 0x000000d4d2d27221 */ /* 0x000fc40000010000 */
[----:B------:R-:W-:Y:S01]  /*9600*/  FADD.FTZ R214, R214, R208 ;  /* 0x000000d0d6d67221 */ /* 0x000fe20000010000 */
[----:B------:R-:W-:Y:S01]  /*9610*/  MUFU.EX2 R244, R244 ;  /* 0x000000f400f47308 */ /* 0x000fe20000000800 */
[----:B------:R-:W-:Y:S01]  /*9620*/  FADD.FTZ R210, R233, R210 ;  /* 0x000000d2e9d27221 */ /* 0x000fe20000010000 */
[C---:B------:R-:W-:Y:S01]  /*9630*/  HMMA.16816.F32 R52, R100.reuse, R110, R52 ;  /* 0x0000006e6434723c */ /* 0x040fe20000001834 */
[----:B------:R-:W2:Y:S01]  /*9640*/  LDSM.16.MT88.4 R108, [R186+0x10800] ;  /* 0x01080000ba6c783b */ /* 0x000ea20000004200 */
[----:B------:R-:W-:Y:S02]  /*9650*/  FADD.FTZ R214, R237, R214 ;  /* 0x000000d6edd67221 */ /* 0x000fe40000010000 */
[----:B------:R-:W-:Y:S02]  /*9660*/  FADD.FTZ R236, R236, R210 ;  /* 0x000000d2ecec7221 */ /* 0x000fe40000010000 */
[----:B------:R-:W-:Y:S01]  /*9670*/  MUFU.EX2 R245, R245 ;  /* 0x000000f500f57308 */ /* 0x000fe20000000800 */
[----:B------:R-:W-:Y:S01]  /*9680*/  FADD.FTZ R238, R238, R214 ;  /* 0x000000d6eeee7221 */ /* 0x000fe20000010000 */
[----:B----4-:R-:W-:Y:S01]  /*9690*/  HMMA.16816.F32 R40, R100, R116, R40 ;  /* 0x000000746428723c */ /* 0x010fe20000001828 */
[----:B------:R-:W-:-:S02]  /*96a0*/  FADD.FTZ R236, R235, R236 ;  /* 0x000000ecebec7221 */ /* 0x000fc40000010000 */
[----:B------:R-:W-:Y:S02]  /*96b0*/  FADD.FTZ R238, R239, R238 ;  /* 0x000000eeefee7221 */ /* 0x000fe40000010000 */
[----:B------:R-:W-:Y:S01]  /*96c0*/  FADD.FTZ R234, R234, R236 ;  /* 0x000000eceaea7221 */ /* 0x000fe20000010000 */
[----:B------:R-:W-:Y:S01]  /*96d0*/  MUFU.EX2 R246, R246 ;  /* 0x000000f600f67308 */ /* 0x000fe20000000800 */
[----:B------:R-:W-:Y:S01]  /*96e0*/  FADD.FTZ R240, R240, R238 ;  /* 0x000000eef0f07221 */ /* 0x000fe20000010000 */
[----:B------:R-:W-:Y:S01]  /*96f0*/  HMMA.16816.F32 R44, R100, R118, R44 ;  /* 0x00000076642c723c */ /* 0x000fe2000000182c */
[----:B------:R-:W4:Y:S01]  /*9700*/  LDSM.16.MT88.4 R116, [R188+0x10800] ;  /* 0x01080000bc74783b */ /* 0x000f220000004200 */
[----:B---3--:R-:W-:-:S04]  /*9710*/  FADD.FTZ R234, R241, R234 ;  /* 0x000000eaf1ea7221 */ /* 0x008fc80000010000 */
[----:B------:R-:W3:Y:S02]  /*9720*/  MUFU.EX2 R247, R247 ;  /* 0x000000f700f77308 */ /* 0x000ee40000000800 */
[C---:B-1----:R-:W-:Y:S06]  /*9730*/  HMMA.16816.F32 R64, R100.reuse, R112, R64 ;  /* 0x000000706440723c */ /* 0x042fec0000001840 */
[----:B------:R-:W-:Y:S01]  /*9740*/  MUFU.EX2 R230, R230 ;  /* 0x000000e600e67308 */ /* 0x000fe20000000800 */
[----:B------:R-:W-:Y:S01]  /*9750*/  LOP3.LUT R112, R143, UR28, R148, 0x96, !PT ;  /* 0x0000001c8f707c12 */ /* 0x000fe2000f8e9694 */
[C---:B------:R-:W-:Y:S01]  /*9760*/  HMMA.16816.F32 R56, R100.reuse, R104, R56 ;  /* 0x000000686438723c */ /* 0x040fe20000001838 */
[----:B------:R-:W-:Y:S01]  /*9770*/  IMAD.WIDE.U32 R142, R142, -0x2daee0ad, RZ ;  /* 0xd2511f538e8e7825 */ /* 0x000fe200078e00ff */
[----:B------:R-:W-:Y:S03]  /*9780*/  LDSM.16.MT88.4 R148, [R184+0xd000] ;  /* 0x00d00000b894783b */ /* 0x000fe60000004200 */
[----:B------:R-:W-:Y:S01]  /*9790*/  IMAD.WIDE.U32 R112, R112, -0x2daee0ad, RZ ;  /* 0xd2511f5370707825 */ /* 0x000fe200078e00ff */
[----:B------:R-:W-:Y:S02]  /*97a0*/  MUFU.EX2 R228, R228 ;  /* 0x000000e400e47308 */ /* 0x000fe40000000800 */
[----:B------:R-:W-:Y:S01]  /*97b0*/  HMMA.16816.F32 R60, R100, R106, R60 ;  /* 0x0000006a643c723c */ /* 0x000fe2000000183c */
[----:B------:R-:W1:Y:S01]  /*97c0*/  LDSM.16.MT88.4 R104, [R185+0x10800] ;  /* 0x01080000b968783b */ /* 0x000e620000004200 */
[----:B------:R-:W-:Y:S01]  /*97d0*/  LOP3.LUT R113, R113, UR25, R146, 0x96, !PT ;  /* 0x0000001971717c12 */ /* 0x000fe2000f8e9692 */
[----:B---3--:R-:W-:Y:S01]  /*97e0*/  FADD.FTZ R240, R247, R240 ;  /* 0x000000f0f7f07221 */ /* 0x008fe20000010000 */
[----:B------:R-:W-:-:S02]  /*97f0*/  LOP3.LUT R248, R143, UR21, R112, 0x96, !PT ;  /* 0x000000158ff87c12 */ /* 0x000fc4000f8e9670 */
[----:B------:R-:W-:Y:S01]  /*9800*/  MUFU.EX2 R232, R232 ;  /* 0x000000e800e87308 */ /* 0x000fe20000000800 */
[----:B------:R-:W-:Y:S01]  /*9810*/  IMAD.WIDE.U32 R154, R113, -0x326172a9, RZ ;  /* 0xcd9e8d57719a7825 */ /* 0x000fe200078e00ff */
[C---:B--2---:R-:W-:Y:S01]  /*9820*/  HMMA.16816.F32 R84, R100.reuse, R110, R84 ;  /* 0x0000006e6454723c */ /* 0x044fe20000001854 */
[----:B------:R-:W-:Y:S02]  /*9830*/  F2FP.PACK_AB R113, R244, R243 ;  /* 0x000000f3f471723e */ /* 0x000fe400000000ff */
[----:B------:R-:W-:Y:S01]  /*9840*/  IMAD.WIDE.U32 R248, R248, -0x326172a9, RZ ;  /* 0xcd9e8d57f8f87825 */ /* 0x000fe200078e00ff */
[----:B------:R-:W-:Y:S02]  /*9850*/  LOP3.LUT R250, R155, UR24, R144, 0x96, !PT ;  /* 0x000000189bfa7c12 */ /* 0x000fe4000f8e9690 */
[----:B------:R-:W-:Y:S02]  /*9860*/  MUFU.EX2 R231, R231 ;  /* 0x000000e700e77308 */ /* 0x000fe40000000800 */
[----:B------:R-:W-:Y:S01]  /*9870*/  HMMA.16816.F32 R80, R100, R108, R80 ;  /* 0x0000006c6450723c */ /* 0x000fe20000001850 */
[----:B------:R-:W-:-:S05]  /*9880*/  IMAD.WIDE.U32 R250, R250, -0x2daee0ad, RZ ;  /* 0xd2511f53fafa7825 */ /* 0x000fca00078e00ff */
[----:B------:R-:W-:Y:S01]  /*9890*/  LOP3.LUT R110, R251, UR15, R142, 0x96, !PT ;  /* 0x0000000ffb6e7c12 */ /* 0x000fe2000f8e968e */
[----:B------:R-:W-:Y:S01]  /*98a0*/  MUFU.EX2 R227, R227 ;  /* 0x000000e300e37308 */ /* 0x000fe20000000800 */
[----:B----4-:R-:W-:Y:S03]  /*98b0*/  HMMA.16816.F32 R72, R100, R116, R72 ;  /* 0x000000746448723c */ /* 0x010fe60000001848 */
[----:B------:R-:W-:-:S04]  /*98c0*/  IMAD.WIDE.U32 R110, R110, -0x326172a9, RZ ;  /* 0xcd9e8d576e6e7825 */ /* 0x000fc800078e00ff */
[----:B------:R-:W-:Y:S01]  /*98d0*/  MUFU.EX2 R229, R229 ;  /* 0x000000e500e57308 */ /* 0x000fe20000000800 */
[----:B------:R-:W-:Y:S01]  /*98e0*/  HMMA.16816.F32 R76, R100, R118, R76 ;  /* 0x00000076644c723c */ /* 0x000fe2000000184c */
[----:B------:R-:W2:Y:S01]  /*98f0*/  LDSM.16.MT88.4 R116, [R184+0x10800] ;  /* 0x01080000b874783b */ /* 0x000ea20000004200 */
[----:B------:R-:W-:Y:S02]  /*9900*/  LOP3.LUT R108, R110, 0xffff, RZ, 0xc0, !PT ;  /* 0x0000ffff6e6c7812 */ /* 0x000fe400078ec0ff */
[----:B------:R-:W-:-:S03]  /*9910*/  SHF.R.U32.HI R109, RZ, 0x18, R110 ;  /* 0x00000018ff6d7819 */ /* 0x000fc6000001166e */
[----:B------:R-:W-:Y:S01]  /*9920*/  MUFU.EX2 R217, R217 ;  /* 0x000000d900d97308 */ /* 0x000fe20000000800 */
[C---:B------:R-:W-:Y:S07]  /*9930*/  HMMA.16816.F32 R24, R100.reuse, R124, R24 ;  /* 0x0000007c6418723c */ /* 0x040fee0000001818 */
[----:B------:R-:W-:Y:S01]  /*9940*/  MUFU.EX2 R218, R218 ;  /* 0x000000da00da7308 */ /* 0x000fe20000000800 */
[C---:B-1----:R-:W-:Y:S07]  /*9950*/  HMMA.16816.F32 R88, R100.reuse, R104, R88 ;  /* 0x000000686458723c */ /* 0x042fee0000001858 */
[----:B------:R-:W-:Y:S01]  /*9960*/  LOP3.LUT R105, R110, 0xff, RZ, 0xc0, !PT ;  /* 0x000000ff6e697812 */ /* 0x000fe200078ec0ff */
[----:B------:R-:W-:Y:S01]  /*9970*/  HMMA.16816.F32 R28, R100, R126, R28 ;  /* 0x0000007e641c723c */ /* 0x000fe2000000181c */
[----:B------:R-:W-:Y:S01]  /*9980*/  SHF.R.U32.HI R104, RZ, 0x10, R110 ;  /* 0x00000010ff687819 */ /* 0x000fe2000001166e */
[----:B------:R-:W-:Y:S01]  /*9990*/  LDSM.16.MT88.4 R124, [R188+0xd000] ;  /* 0x00d00000bc7c783b */ /* 0x000fe20000004200 */
[----:B------:R-:W-:-:S02]  /*99a0*/  SHF.R.U32.HI R110, RZ, 0x8, R108 ;  /* 0x00000008ff6e7819 */ /* 0x000fc4000001166c */
[----:B------:R-:W-:Y:S01]  /*99b0*/  LOP3.LUT R108, R111, UR5, R248, 0x96, !PT ;  /* 0x000000056f6c7c12 */ /* 0x000fe2000f8e96f8 */
[----:B------:R-:W-:Y:S01]  /*99c0*/  FFMA.FTZ R248, R140, c[0x0][0x23c], -R226 ;  /* 0x00008f008cf87a23 */ /* 0x000fe200000108e2 */
[----:B------:R-:W-:Y:S01]  /*99d0*/  LOP3.LUT R104, R104, 0xff, RZ, 0xc0, !PT ;  /* 0x000000ff68687812 */ /* 0x000fe200078ec0ff */
[----:B------:R-:W1:Y:S01]  /*99e0*/  LDSM.16.MT88.4 R140, [R188+0xf000] ;  /* 0x00f00000bc8c783b */ /* 0x000e620000004200 */
[----:B------:R-:W-:Y:S01]  /*99f0*/  LOP3.LUT R112, R108, 0xffff, RZ, 0xc0, !PT ;  /* 0x0000ffff6c707812 */ /* 0x000fe200078ec0ff */
[----:B------:R-:W-:Y:S01]  /*9a00*/  HMMA.16816.F32 R92, R100, R106, R92 ;  /* 0x0000006a645c723c */ /* 0x000fe2000000185c */
[----:B------:R-:W-:Y:S01]  /*9a10*/  PRMT R104, R104, 0x5410, R109 ;  /* 0x0000541068687816 */ /* 0x000fe2000000006d */
[----:B------:R-:W3:Y:S01]  /*9a20*/  MUFU.EX2 R248, R248 ;  /* 0x000000f800f87308 */ /* 0x000ee20000000800 */
[----:B------:R-:W-:Y:S02]  /*9a30*/  SHF.R.U32.HI R109, RZ, 0x10, R108 ;  /* 0x00000010ff6d7819 */ /* 0x000fe4000001166c */
[----:B------:R-:W-:-:S02]  /*9a40*/  PRMT R105, R105, 0x5410, R110 ;  /* 0x0000541069697816 */ /* 0x000fc4000000006e */
[----:B------:R-:W-:Y:S01]  /*9a50*/  LOP3.LUT R106, R108, 0xff, RZ, 0xc0, !PT ;  /* 0x000000ff6c6a7812 */ /* 0x000fe200078ec0ff */
[--C-:B------:R-:W-:Y:S01]  /*9a60*/  HSET2.LE.AND R107, R104, R216.reuse, PT ;  /* 0x000000d8686b7233 */ /* 0x100fe20003803000 */
[----:B------:R-:W-:Y:S01]  /*9a70*/  SHF.R.U32.HI R110, RZ, 0x18, R108 ;  /* 0x00000018ff6e7819 */ /* 0x000fe2000001166c */
[----:B------:R-:W-:Y:S01]  /*9a80*/  HSET2.LE.AND R108, R105, R216, PT ;  /* 0x000000d8696c7233 */ /* 0x000fe20003803000 */
[----:B------:R-:W-:Y:S01]  /*9a90*/  SHF.R.U32.HI R112, RZ, 0x8, R112 ;  /* 0x00000008ff707819 */ /* 0x000fe20000011670 */
[----:B--2---:R-:W-:Y:S01]  /*9aa0*/  HMMA.16816.F32 R96, R100, R116, R96 ;  /* 0x000000746460723c */ /* 0x004fe20000001860 */
[----:B------:R-:W-:Y:S02]  /*9ab0*/  LOP3.LUT R109, R109, 0xff, RZ, 0xc0, !PT ;  /* 0x000000ff6d6d7812 */ /* 0x000fe400078ec0ff */
[----:B------:R-:W-:Y:S02]  /*9ac0*/  PRMT R104, R106, 0x5410, R112 ;  /* 0x000054106a687816 */ /* 0x000fe40000000070 */
[----:B------:R-:W-:-:S02]  /*9ad0*/  PRMT R105, R109, 0x5410, R110 ;  /* 0x000054106d697816 */ /* 0x000fc4000000006e */
[----:B------:R-:W-:Y:S01]  /*9ae0*/  F2FP.PACK_AB R111, R246, R245 ;  /* 0x000000f5f66f723e */ /* 0x000fe200000000ff */
[--C-:B------:R-:W-:Y:S01]  /*9af0*/  HSET2.LE.AND R104, R104, R216.reuse, PT ;  /* 0x000000d868687233 */ /* 0x100fe20003803000 */
[----:B------:R-:W-:Y:S01]  /*9b00*/  F2FP.PACK_AB R117, R242, R241 ;  /* 0x000000f1f275723e */ /* 0x000fe200000000ff */
[----:B------:R-:W-:Y:S01]  /*9b10*/  HSET2.LE.AND R105, R105, R216, PT ;  /* 0x000000d869697233 */ /* 0x000fe20003803000 */
[----:B---3--:R-:W-:Y:S01]  /*9b20*/  F2FP.PACK_AB R116, R248, R247 ;  /* 0x000000f7f874723e */ /* 0x008fe200000000ff */
[C---:B------:R-:W-:Y:S01]  /*9b30*/  HMMA.16816.F32 R8, R100.reuse, R132, R8 ;  /* 0x000000846408723c */ /* 0x040fe20000001808 */
[----:B------:R-:W-:Y:S01]  /*9b40*/  LOP3.LUT R106, R108, R113, RZ, 0xc0, !PT ;  /* 0x000000716c6a7212 */ /* 0x000fe200078ec0ff */
[----:B------:R-:W-:Y:S01]  /*9b50*/  FADD.FTZ R242, R242, R234 ;  /* 0x000000eaf2f27221 */ /* 0x000fe20000010000 */
[----:B------:R-:W-:Y:S01]  /*9b60*/  LOP3.LUT R107, R107, R111, RZ, 0xc0, !PT ;  /* 0x0000006f6b6b7212 */ /* 0x000fe200078ec0ff */
[----:B------:R-:W-:Y:S01]  /*9b70*/  FADD.FTZ R248, R248, R240 ;  /* 0x000000f0f8f87221 */ /* 0x000fe20000010000 */
[----:B------:R-:W-:Y:S01]  /*9b80*/  LOP3.LUT R104, R104, R117, RZ, 0xc0, !PT ;  /* 0x0000007568687212 */ /* 0x000fe200078ec0ff */
[----:B------:R-:W-:Y:S01]  /*9b90*/  LDSM.16.MT88.4 R108, [R184+0xf000] ;  /* 0x00f00000b86c783b */ /* 0x000fe20000004200 */
[----:B------:R-:W-:Y:S01]  /*9ba0*/  LOP3.LUT R105, R105, R116, RZ, 0xc0, !PT ;  /* 0x0000007469697212 */ /* 0x000fe200078ec0ff */
[----:B------:R-:W-:Y:S01]  /*9bb0*/  HMMA.16816.F32 R12, R100, R134, R12 ;  /* 0x00000086640c723c */ /* 0x000fe2000000180c */
[----:B------:R-:W-:Y:S01]  /*9bc0*/  FADD.FTZ R242, R243, R242 ;  /* 0x000000f2f3f27221 */ /* 0x000fe20000010000 */
[----:B------:R-:W2:Y:S01]  /*9bd0*/  LDSM.16.MT88.4 R132, [R186+0xf000] ;  /* 0x00f00000ba84783b */ /* 0x000ea20000004200 */
[----:B------:R-:W-:-:S02]  /*9be0*/  FADD.FTZ R248, R245, R248 ;  /* 0x000000f8f5f87221 */ /* 0x000fc40000010000 */
[----:B------:R-:W-:Y:S02]  /*9bf0*/  FADD.FTZ R244, R244, R242 ;  /* 0x000000f2f4f47221 */ /* 0x000fe40000010000 */
[----:B------:R-:W-:Y:S01]  /*9c00*/  FADD.FTZ R246, R246, R248 ;  /* 0x000000f8f6f67221 */ /* 0x000fe20000010000 */
[C---:B-1----:R-:W-:Y:S01]  /*9c10*/  HMMA.16816.F32 R144, R104.reuse, R140, R40 ;  /* 0x0000008c6890723c */ /* 0x042fe20000001828 */
[----:B------:R-:W-:Y:S02]  /*9c20*/  FADD.FTZ R244, R232, R244 ;  /* 0x000000f4e8f47221 */ /* 0x000fe40000010000 */
[----:B------:R-:W-:Y:S02]  /*9c30*/  FADD.FTZ R246, R227, R246 ;  /* 0x000000f6e3f67221 */ /* 0x000fe40000010000 */
[----:B------:R-:W-:Y:S02]  /*9c40*/  FADD.FTZ R244, R231, R244 ;  /* 0x000000f4e7f47221 */ /* 0x000fe40000010000 */
[----:B------:R-:W-:Y:S01]  /*9c50*/  FADD.FTZ R246, R229, R246 ;  /* 0x000000f6e5f67221 */ /* 0x000fe20000010000 */
[----:B------:R-:W-:Y:S01]  /*9c60*/  HMMA.16816.F32 R140, R104, R142, R44 ;  /* 0x0000008e688c723c */ /* 0x000fe2000000182c */
[----:B------:R-:W1:Y:S01]  /*9c70*/  LDSM.16.MT88.4 R44, [R184+0x11000] ;  /* 0x01100000b82c783b */ /* 0x000e620000004200 */
[----:B------:R-:W-:-:S02]  /*9c80*/  FADD.FTZ R244, R230, R244 ;  /* 0x000000f4e6f47221 */ /* 0x000fc40000010000 */
[----:B------:R-:W-:Y:S02]  /*9c90*/  FADD.FTZ R246, R217, R246 ;  /* 0x000000f6d9f67221 */ /* 0x000fe40000010000 */
[----:B------:R-:W-:Y:S02]  /*9ca0*/  FADD.FTZ R206, R228, R244 ;  /* 0x000000f4e4ce7221 */ /* 0x000fe40000010000 */
[----:B------:R-:W-:Y:S01]  /*9cb0*/  HMMA.16816.F32 R68, R100, R114, R68 ;  /* 0x000000726444723c */ /* 0x000fe20000001844 */
[----:B------:R-:W3:Y:S01]  /*9cc0*/  LDSM.16.MT88.4 R112, [R185+0xf000] ;  /* 0x00f00000b970783b */ /* 0x000ee20000004200 */
[----:B------:R-:W-:-:S06]  /*9cd0*/  FADD.FTZ R205, R218, R246 ;  /* 0x000000f6dacd7221 */ /* 0x000fcc0000010000 */
[C---:B------:R-:W-:Y:S08]  /*9ce0*/  HMMA.16816.F32 R16, R100.reuse, R128, R16 ;  /* 0x000000806410723c */ /* 0x040ff00000001810 */
[----:B------:R-:W-:Y:S08]  /*9cf0*/  HMMA.16816.F32 R20, R100, R130, R20 ;  /* 0x000000826414723c */ /* 0x000ff00000001814 */
[C---:B------:R-:W-:Y:S08]  /*9d00*/  HMMA.16816.F32 R128, R104.reuse, R124, R8 ;  /* 0x0000007c6880723c */ /* 0x040ff00000001808 */
[----:B------:R-:W-:Y:S01]  /*9d10*/  HMMA.16816.F32 R124, R104, R126, R12 ;  /* 0x0000007e687c723c */ /* 0x000fe2000000180c */
[----:B------:R-:W4:Y:S07]  /*9d20*/  LDSM.16.MT88.4 R12, [R188+0x11000] ;  /* 0x01100000bc0c783b */ /* 0x000f2e0000004200 */
[C---:B------:R-:W-:Y:S07]  /*9d30*/  HMMA.16816.F32 R4, R100.reuse, R118, R4 ;  /* 0x000000766404723c */ /* 0x040fee0000001804 */
[----:B------:R-:W-:Y:S01]  /*9d40*/  MOV R118, R154 ;  /* 0x0000009a00767202 */ /* 0x000fe20000000f00 */
[----:B------:R-:W-:Y:S01]  /*9d50*/  HMMA.16816.F32 R32, R100, R120, R32 ;  /* 0x000000786420723c */ /* 0x000fe20000001820 */
[----:B------:R-:W-:-:S02]  /*9d60*/  MOV R119, R155 ;  /* 0x0000009b00777202 */ /* 0x000fc40000000f00 */
[----:B------:R-:W-:-:S05]  /*9d70*/  LOP3.LUT R8, R249, UR20, R118, 0x96, !PT ;  /* 0x00000014f9087c12 */ /* 0x000fca000f8e9676 */
[----:B------:R-:W-:Y:S01]  /*9d80*/  HMMA.16816.F32 R36, R100, R122, R36 ;  /* 0x0000007a6424723c */ /* 0x000fe20000001824 */
[----:B------:R-:W5:Y:S01]  /*9d90*/  LDSM.16.MT88.4 R120, [R186+0x11000] ;  /* 0x01100000ba78783b */ /* 0x000f620000004200 */
[----:B------:R-:W-:-:S05]  /*9da0*/  IMAD.WIDE.U32 R8, R8, -0x2daee0ad, RZ ;  /* 0xd2511f5308087825 */ /* 0x000fca00078e00ff */
[----:B------:R-:W-:Y:S01]  /*9db0*/  LOP3.LUT R40, R8, 0xffff, RZ, 0xc0, !PT ;  /* 0x0000ffff08287812 */ /* 0x000fe200078ec0ff */
[C---:B------:R-:W-:Y:S01]  /*9dc0*/  HMMA.16816.F32 R160, R104.reuse, R156, R24 ;  /* 0x0000009c68a0723c */ /* 0x040fe20000001818 */
[----:B------:R-:W-:Y:S02]  /*9dd0*/  LOP3.LUT R250, R9, UR30, R250, 0x96, !PT ;  /* 0x0000001e09fa7c12 */ /* 0x000fe4000f8e96fa */
[----:B------:R-:W-:Y:S02]  /*9de0*/  SHF.R.U32.HI R40, RZ, 0x8, R40 ;  /* 0x00000008ff287819 */ /* 0x000fe40000011628 */
[----:B------:R-:W-:Y:S02]  /*9df0*/  SHF.R.U32.HI R41, RZ, 0x10, R8 ;  /* 0x00000010ff297819 */ /* 0x000fe40000011608 */
[----:B------:R-:W-:Y:S01]  /*9e00*/  LOP3.LUT R42, R250, 0xffff, RZ, 0xc0, !PT ;  /* 0x0000fffffa2a7812 */ /* 0x000fe200078ec0ff */
[----:B--2---:R-:W-:Y:S01]  /*9e10*/  HMMA.16816.F32 R136, R104, R132, R48 ;  /* 0x000000846888723c */ /* 0x004fe20000001830 */
[----:B------:R-:W2:Y:S01]  /*9e20*/  LDSM.16.MT88.4 R48, [R185+0x11000] ;  /* 0x01100000b930783b */ /* 0x000ea20000004200 */
[----:B------:R-:W-:-:S02]  /*9e30*/  SHF.R.U32.HI R43, RZ, 0x10, R250 ;  /* 0x00000010ff2b7819 */ /* 0x000fc400000116fa */
[----:B------:R-:W-:Y:S02]  /*9e40*/  LOP3.LUT R41, R41, 0xff, RZ, 0xc0, !PT ;  /* 0x000000ff29297812 */ /* 0x000fe400078ec0ff */
[----:B------:R-:W-:Y:S02]  /*9e50*/  SHF.R.U32.HI R42, RZ, 0x8, R42 ;  /* 0x00000008ff2a7819 */ /* 0x000fe4000001162a */
[----:B------:R-:W-:Y:S01]  /*9e60*/  HMMA.16816.F32 R24, R104, R108, R64 ;  /* 0x0000006c6818723c */ /* 0x000fe20000001840 */
[----:B------:R-:W2:Y:S01]  /*9e70*/  LDSM.16.MT88.4 R64, [R188+0xf800] ;  /* 0x00f80000bc40783b */ /* 0x000ea20000004200 */
[----:B------:R-:W-:-:S06]  /*9e80*/  LOP3.LUT R43, R43, 0xff, RZ, 0xc0, !PT ;  /* 0x000000ff2b2b7812 */ /* 0x000fcc00078ec0ff */
[C---:B-1----:R-:W-:Y:S01]  /*9e90*/  HMMA.16816.F32 R116, R104.reuse, R44, R96 ;  /* 0x0000002c6874723c */ /* 0x042fe20000001860 */
[----:B------:R-:W1:Y:S06]  /*9ea0*/  LDSM.16.MT88.4 R96, [R188+0x11800] ;  /* 0x01180000bc60783b */ /* 0x000e6c0000004200 */
[----:B------:R-:W-:Y:S01]  /*9eb0*/  F2FP.PACK_AB R44, R228, R230 ;  /* 0x000000e6e42c723e */ /* 0x000fe200000000ff */
[C---:B------:R-:W-:Y:S08]  /*9ec0*/  HMMA.16816.F32 R156, R104.reuse, R158, R28 ;  /* 0x0000009e689c723c */ /* 0x040ff0000000181c */
[C---:B---3--:R-:W-:Y:S07]  /*9ed0*/  HMMA.16816.F32 R28, R104.reuse, R114, R60 ;  /* 0x00000072681c723c */ /* 0x048fee000000183c */
[----:B------:R-:W-:Y:S01]  /*9ee0*/  LOP3.LUT R114, R8, 0xff, RZ, 0xc0, !PT ;  /* 0x000000ff08727812 */ /* 0x000fe200078ec0ff */
[----:B------:R-:W-:Y:S01]  /*9ef0*/  HMMA.16816.F32 R168, R104, R164, R16 ;  /* 0x000000a468a8723c */ /* 0x000fe20000001810 */
[----:B------:R-:W-:-:S02]  /*9f00*/  SHF.R.U32.HI R115, RZ, 0x18, R8 ;  /* 0x00000018ff737819 */ /* 0x000fc40000011608 */
[----:B------:R-:W-:Y:S02]  /*9f10*/  PRMT R114, R114, 0x5410, R40 ;  /* 0x0000541072727816 */ /* 0x000fe40000000028 */
[----:B------:R-:W-:-:S03]  /*9f20*/  PRMT R115, R41, 0x5410, R115 ;  /* 0x0000541029737816 */ /* 0x000fc60000000073 */
[----:B----4-:R-:W-:Y:S01]  /*9f30*/  HMMA.16816.F32 R16, R104, R12, R72 ;  /* 0x0000000c6810723c */ /* 0x010fe20000001848 */
[--C-:B------:R-:W-:Y:S01]  /*9f40*/  HSET2.LE.AND R114, R114, R216.reuse, PT ;  /* 0x000000d872727233 */ /* 0x100fe20003803000 */
[----:B------:R-:W-:Y:S01]  /*9f50*/  LDSM.16.MT88.4 R72, [R186+0xf800] ;  /* 0x00f80000ba48783b */ /* 0x000fe20000004200 */
[----:B------:R-:W-:-:S03]  /*9f60*/  HSET2.LE.AND R115, R115, R216, PT ;  /* 0x000000d873737233 */ /* 0x000fc60003803000 */
[----:B------:R-:W-:Y:S02]  /*9f70*/  LOP3.LUT R114, R114, R44, RZ, 0xc0, !PT ;  /* 0x0000002c72727212 */ /* 0x000fe400078ec0ff */
[----:B------:R-:W-:Y:S01]  /*9f80*/  HMMA.16816.F32 R12, R104, R14, R76 ;  /* 0x0000000e680c723c */ /* 0x000fe2000000184c */
[----:B------:R-:W-:-:S04]  /*9f90*/  F2FP.PACK_AB R44, R218, R217 ;  /* 0x000000d9da2c723e */ /* 0x000fc800000000ff */
[----:B------:R-:W-:-:S03]  /*9fa0*/  LOP3.LUT R115, R115, R44, RZ, 0xc0, !PT ;  /* 0x0000002c73737212 */ /* 0x000fc600078ec0ff */
[C---:B------:R-:W-:Y:S07]  /*9fb0*/  HMMA.16816.F32 R132, R104.reuse, R134, R52 ;  /* 0x000000866884723c */ /* 0x040fee0000001834 */
[----:B------:R-:W-:Y:S01]  /*9fc0*/  LOP3.LUT R53, R250, 0xff, RZ, 0xc0, !PT ;  /* 0x000000fffa357812 */ /* 0x000fe200078ec0ff */
[----:B------:R-:W-:Y:S01]  /*9fd0*/  HMMA.16816.F32 R152, R104, R148, R32 ;  /* 0x000000946898723c */ /* 0x000fe20000001820 */
[----:B------:R-:W-:Y:S02]  /*9fe0*/  SHF.R.U32.HI R52, RZ, 0x18, R250 ;  /* 0x00000018ff347819 */ /* 0x000fe400000116fa */
[----:B------:R-:W-:-:S02]  /*9ff0*/  PRMT R53, R53, 0x5410, R42 ;  /* 0x0000541035357816 */ /* 0x000fc4000000002a */
[----:B------:R-:W-:Y:S02]  /*a000*/  PRMT R52, R43, 0x5410, R52 ;  /* 0x000054102b347816 */ /* 0x000fe40000000034 */
[----:B------:R-:W-:Y:S01]  /*a010*/  LDSM.16.MT88.4 R40, [R186+0xd800] ;  /* 0x00d80000ba28783b */ /* 0x000fe20000004200 */
[C---:B------:R-:W-:Y:S01]  /*a020*/  HMMA.16816.F32 R32, R104.reuse, R112, R56 ;  /* 0x000000706820723c */ /* 0x040fe20000001838 */
[--C-:B------:R-:W-:Y:S02]  /*a030*/  HSET2.LE.AND R53, R53, R216.reuse, PT ;  /* 0x000000d835357233 */ /* 0x100fe40003803000 */
[----:B------:R-:W-:Y:S01]  /*a040*/  HSET2.LE.AND R52, R52, R216, PT ;  /* 0x000000d834347233 */ /* 0x000fe20003803000 */
[----:B------:R-:W-:Y:S03]  /*a050*/  LDSM.16.MT88.4 R56, [R184+0xd800] ;  /* 0x00d80000b838783b */ /* 0x000fe60000004200 */
[----:B------:R-:W-:Y:S01]  /*a060*/  F2FP.PACK_AB R112, R231, R232 ;  /* 0x000000e8e770723e */ /* 0x000fe200000000ff */
[----:B------:R-:W-:Y:S01]  /*a070*/  HMMA.16816.F32 R164, R104, R166, R20 ;  /* 0x000000a668a4723c */ /* 0x000fe20000001814 */
[----:B------:R-:W-:-:S02]  /*a080*/  F2FP.PACK_AB R113, R229, R227 ;  /* 0x000000e3e571723e */ /* 0x000fc400000000ff */
[----:B------:R-:W-:Y:S02]  /*a090*/  LOP3.LUT R112, R53, R112, RZ, 0xc0, !PT ;  /* 0x0000007035707212 */ /* 0x000fe400078ec0ff */
[----:B------:R-:W-:-:S03]  /*a0a0*/  LOP3.LUT R113, R52, R113, RZ, 0xc0, !PT ;  /* 0x0000007134717212 */ /* 0x000fc600078ec0ff */
[C---:B------:R-:W-:Y:S08]  /*a0b0*/  HMMA.16816.F32 R20, R104.reuse, R110, R68 ;  /* 0x0000006e6814723c */ /* 0x040ff00000001844 */
[C---:B------:R-:W-:Y:S01]  /*a0c0*/  HMMA.16816.F32 R148, R104.reuse, R150, R36 ;  /* 0x000000966894723c */ /* 0x040fe20000001824 */
[----:B------:R-:W3:Y:S07]  /*a0d0*/  LDSM.16.MT88.4 R36, [R188+0xd800] ;  /* 0x00d80000bc24783b */ /* 0x000eee0000004200 */
[C---:B-----5:R-:W-:Y:S01]  /*a0e0*/  HMMA.16816.F32 R100, R104.reuse, R120, R80 ;  /* 0x000000786864723c */ /* 0x060fe20000001850 */
[----:B------:R-:W-:Y:S07]  /*a0f0*/  LDSM.16.MT88.4 R80, [R185+0xf800] ;  /* 0x00f80000b950783b */ /* 0x000fee0000004200 */
[C---:B--2---:R-:W-:Y:S08]  /*a100*/  HMMA.16816.F32 R108, R104.reuse, R50, R92 ;  /* 0x00000032686c723c */ /* 0x044ff0000000185c */
[C---:B------:R-:W-:Y:S08]  /*a110*/  HMMA.16816.F32 R120, R104.reuse, R122, R84 ;  /* 0x0000007a6878723c */ /* 0x040ff00000001854 */
[C---:B------:R-:W-:Y:S01]  /*a120*/  HMMA.16816.F32 R8, R104.reuse, R48, R88 ;  /* 0x000000306808723c */ /* 0x040fe20000001858 */
[----:B------:R-:W2:Y:S04]  /*a130*/  LDSM.16.MT88.4 R48, [R185+0xd800] ;  /* 0x00d80000b930783b */ /* 0x000ea80000004200 */
[----:B------:R-:W4:Y:S03]  /*a140*/  LDSM.16.MT88.4 R88, [R184+0xf800] ;  /* 0x00f80000b858783b */ /* 0x000f260000004200 */
[----:B------:R-:W-:Y:S01]  /*a150*/  HMMA.16816.F32 R4, R104, R46, R4 ;  /* 0x0000002e6804723c */ /* 0x000fe20000001804 */
[----:B------:R-:W5:Y:S07]  /*a160*/  LDSM.16.MT88.4 R104, [R186+0x11800] ;  /* 0x01180000ba68783b */ /* 0x000f6e0000004200 */
[C---:B------:R-:W-:Y:S08]  /*a170*/  HMMA.16816.F32 R60, R112.reuse, R64, R144 ;  /* 0x00000040703c723c */ /* 0x040ff00000001890 */
[C---:B-1----:R-:W-:Y:S08]  /*a180*/  HMMA.16816.F32 R92, R112.reuse, R96, R16 ;  /* 0x00000060705c723c */ /* 0x042ff00000001810 */
[C---:B------:R-:W-:Y:S01]  /*a190*/  HMMA.16816.F32 R64, R112.reuse, R66, R140 ;  /* 0x000000427040723c */ /* 0x040fe2000000188c */
[----:B------:R-:W1:Y:S07]  /*a1a0*/  LDSM.16.MT88.4 R140, [R185+0x11800] ;  /* 0x01180000b98c783b */ /* 0x000e6e0000004200 */
[C---:B------:R-:W-:Y:S01]  /*a1b0*/  HMMA.16816.F32 R96, R112.reuse, R98, R12 ;  /* 0x000000627060723c */ /* 0x040fe2000000180c */
[----:B------:R-:W1:Y:S07]  /*a1c0*/  LDSM.16.MT88.4 R12, [R184+0x11800] ;  /* 0x01180000b80c783b */ /* 0x000e6e0000004200 */
[C---:B---3--:R-:W-:Y:S08]  /*a1d0*/  HMMA.16816.F32 R128, R112.reuse, R36, R128 ;  /* 0x000000247080723c */ /* 0x048ff00000001880 */
[C---:B------:R-:W-:Y:S08]  /*a1e0*/  HMMA.16816.F32 R124, R112.reuse, R38, R124 ;  /* 0x00000026707c723c */ /* 0x040ff0000000187c */
[C---:B------:R-:W-:Y:S08]  /*a1f0*/  HMMA.16816.F32 R36, R112.reuse, R40, R168 ;  /* 0x000000287024723c */ /* 0x040ff000000018a8 */
[C---:B--2---:R-:W-:Y:S08]  /*a200*/  HMMA.16816.F32 R44, R112.reuse, R48, R160 ;  /* 0x00000030702c723c */ /* 0x044ff000000018a0 */
[C---:B------:R-:W-:Y:S08]  /*a210*/  HMMA.16816.F32 R52, R112.reuse, R56, R152 ;  /* 0x000000387034723c */ /* 0x040ff00000001898 */
[C---:B------:R-:W-:Y:S08]  /*a220*/  HMMA.16816.F32 R68, R112.reuse, R72, R136 ;  /* 0x000000487044723c */ /* 0x040ff00000001888 */
[C---:B------:R-:W-:Y:S08]  /*a230*/  HMMA.16816.F32 R76, R112.reuse, R80, R32 ;  /* 0x00000050704c723c */ /* 0x040ff00000001820 */
[C---:B----4-:R-:W-:Y:S08]  /*a240*/  HMMA.16816.F32 R84, R112.reuse, R88, R24 ;  /* 0x000000587054723c */ /* 0x050ff00000001818 */
[C---:B-----5:R-:W-:Y:S08]  /*a250*/  HMMA.16816.F32 R100, R112.reuse, R104, R100 ;  /* 0x000000687064723c */ /* 0x060ff00000001864 */
[C---:B------:R-:W-:Y:S08]  /*a260*/  HMMA.16816.F32 R120, R112.reuse, R106, R120 ;  /* 0x0000006a7078723c */ /* 0x040ff00000001878 */
[C---:B------:R-:W-:Y:S08]  /*a270*/  HMMA.16816.F32 R40, R112.reuse, R42, R164 ;  /* 0x0000002a7028723c */ /* 0x040ff000000018a4 */
[C---:B------:R-:W-:Y:S08]  /*a280*/  HMMA.16816.F32 R48, R112.reuse, R50, R156 ;  /* 0x000000327030723c */ /* 0x040ff0000000189c */
[C---:B------:R-:W-:Y:S08]  /*a290*/  HMMA.16816.F32 R56, R112.reuse, R58, R148 ;  /* 0x0000003a7038723c */ /* 0x040ff00000001894 */
[C---:B------:R-:W-:Y:S07]  /*a2a0*/  HMMA.16816.F32 R72, R112.reuse, R74, R132 ;  /* 0x0000004a7048723c */ /* 0x040fee0000001884 */
[-C--:B------:R-:W-:Y:S01]  /*a2b0*/  MOV R132, R2.reuse ;  /* 0x0000000200847202 */ /* 0x080fe20000000f00 */
[----:B------:R-:W-:Y:S01]  /*a2c0*/  HMMA.16816.F32 R80, R112, R82, R28 ;  /* 0x000000527050723c */ /* 0x000fe2000000181c */
[----:B------:R-:W-:-:S07]  /*a2d0*/  @P0 MOV R132, R2 ;  /* 0x0000000200840202 */ /* 0x000fce0000000f00 */
[C---:B------:R-:W-:Y:S08]  /*a2e0*/  HMMA.16816.F32 R88, R112.reuse, R90, R20 ;  /* 0x0000005a7058723c */ /* 0x040ff00000001814 */
[C---:B-1----:R-:W-:Y:S08]  /*a2f0*/  HMMA.16816.F32 R104, R112.reuse, R140, R8 ;  /* 0x0000008c7068723c */ /* 0x042ff00000001808 */
[C---:B------:R-:W-:Y:S08]  /*a300*/  HMMA.16816.F32 R108, R112.reuse, R142, R108 ;  /* 0x0000008e706c723c */ /* 0x040ff0000000186c */
[C---:B------:R-:W-:Y:S08]  /*a310*/  HMMA.16816.F32 R116, R112.reuse, R12, R116 ;  /* 0x0000000c7074723c */ /* 0x040ff00000001874 */
[----:B------:R-:W-:Y:S01]  /*a320*/  HMMA.16816.F32 R112, R112, R14, R4 ;  /* 0x0000000e7070723c */ /* 0x000fe20000001804 */
[----:B------:R-:W-:Y:S11]  /*a330*/  @P0 BRA `(.L_x_310) ;  /* 0x0000001000000947 */ /* 0x000ff60003800000 */
.L_x_306:
[----:B------:R-:W-:-:S12]  /*a340*/  UIADD3 UR8, UR17, -0x1, URZ ;  /* 0xffffffff11087890 */ /* 0x000fd8000fffe03f */
.L_x_310:
[----:B------:R-:W-:-:S13]  /*a350*/  ISETP.LE.AND P0, PT, RZ, UR8, PT ;  /* 0x00000008ff007c0c */ /* 0x000fda000bf03270 */
[----:B------:R-:W-:Y:S05]  /*a360*/  @!P0 BRA `(.L_x_311) ;  /* 0x00003a6000008947 */ /* 0x000fea0003800000 */
[----:B------:R-:W1:Y:S01]  /*a370*/  LDC.U8 R204, c[0x0][0x2d8] ;  /* 0x0000b600ffcc7b82 */ /* 0x000e620000000000 */
[----:B------:R-:W-:Y:S01]  /*a380*/  IMAD.WIDE.U32 R210, R220, -0x326172a9, RZ ;  /* 0xcd9e8d57dcd27825 */ /* 0x000fe200078e00ff */
[----:B------:R-:W-:Y:S02]  /*a390*/  ISETP.GE.AND P4, PT, R202, c[0x0][0x220], PT ;  /* 0x00008800ca007a0c */ /* 0x000fe40003f86270 */
[----:B------:R-:W-:Y:S01]  /*a3a0*/  ISETP.GE.AND P3, PT, R197, c[0x0][0x220], PT ;  /* 0x00008800c5007a0c */ /* 0x000fe20003f66270 */
[----:B------:R-:W-:Y:S01]  /*a3b0*/  IMAD.MOV.U32 R0, RZ, RZ, R3 ;  /* 0x000000ffff007224 */ /* 0x000fe200078e0003 */
[----:B------:R-:W-:Y:S01]  /*a3c0*/  LOP3.LUT R208, R211, R221, RZ, 0x3c, !PT ;  /* 0x000000ddd3d07212 */ /* 0x000fe200078e3cff */
[----:B------:R-:W-:Y:S01]  /*a3d0*/  IMAD.MOV.U32 R2, RZ, RZ, R132 ;  /* 0x000000ffff027224 */ /* 0x000fe200078e0084 */
[----:B------:R-:W-:Y:S01]  /*a3e0*/  ISETP.GE.AND P2, PT, R196, c[0x0][0x220], PT ;  /* 0x00008800c4007a0c */ /* 0x000fe20003f46270 */
[----:B------:R-:W-:Y:S01]  /*a3f0*/  IMAD.WIDE.U32 R212, R207, -0x2daee0ad, RZ ;  /* 0xd2511f53cfd47825 */ /* 0x000fe200078e00ff */
[----:B------:R-:W-:-:S03]  /*a400*/  MOV R214, R222 ;  /* 0x000000de00d67202 */ /* 0x000fc60000000f00 */
[----:B------:R-:W-:-:S04]  /*a410*/  IMAD.WIDE.U32 R208, R208, -0x2daee0ad, RZ ;  /* 0xd2511f53d0d07825 */ /* 0x000fc800078e00ff */
[----:B------:R-:W-:Y:S01]  /*a420*/  IMAD.MOV.U32 R215, RZ, RZ, R225 ;  /* 0x000000ffffd77224 */ /* 0x000fe200078e00e1 */
[----:B-1----:R-:W-:Y:S01]  /*a430*/  PRMT R204, R204, 0x7054, R204 ;  /* 0x00007054cccc7816 */ /* 0x002fe200000000cc */
[----:B------:R-:W-:Y:S05]  /*a440*/  BRA `(.L_x_312) ;  /* 0x0000068000007947 */ /* 0x000fea0003800000 */
.L_x_314:
[----:B------:R1:W-:Y:S01]  /*a450*/  @P4 STS.128 [R195+0x6000], RZ ;  /* 0x006000ffc3004388 */ /* 0x0003e20000000c00 */
[----:B------:R-:W-:Y:S02]  /*a460*/  UIADD3 UR30, UR8, -0x1, URZ ;  /* 0xffffffff081e7890 */ /* 0x000fe4000fffe03f */
[----:B------:R-:W-:Y:S02]  /*a470*/  ULDC.64 UR4, c[0x0][0x198] ;  /* 0x0000660000047ab9 */ /* 0x000fe40000000a00 */
[----:B------:R-:W-:Y:S02]  /*a480*/  USHF.R.S32.HI UR17, URZ, 0x1f, UR30 ;  /* 0x0000001f3f117899 */ /* 0x000fe4000801141e */
[----:B------:R-:W-:Y:S02]  /*a490*/  UIMAD.WIDE.U32 UR32, UR30, UR4, URZ ;  /* 0x000000041e2072a5 */ /* 0x000fe4000f8e003f */
[----:B------:R-:W-:Y:S04]  /*a4a0*/  UIMAD UR17, UR17, UR4, URZ ;  /* 0x00000004111172a4 */ /* 0x000fe8000f8e023f */
[----:B------:R-:W-:Y:S01]  /*a4b0*/  UIMAD UR17, UR30, UR5, UR17 ;  /* 0x000000051e1172a4 */ /* 0x000fe2000f8e0211 */
[----:B------:R-:W-:Y:S02]  /*a4c0*/  IMAD.U32 R135, RZ, RZ, UR32 ;  /* 0x00000020ff877e24 */ /* 0x000fe4000f8e00ff */
[----:B------:R-:W-:Y:S01]  /*a4d0*/  IMAD.U32 R3, RZ, RZ, UR32 ;  /* 0x00000020ff037e24 */ /* 0x000fe2000f8e00ff */
[----:B------:R-:W-:Y:S02]  /*a4e0*/  UIADD3 UR17, UR33, UR17, URZ ;  /* 0x0000001121117290 */ /* 0x000fe4000fffe03f */
[----:B------:R-:W-:Y:S04]  /*a4f0*/  LEA R135, P0, R135, R198, 0x6 ;  /* 0x000000c687877211 */ /* 0x000fe800078030ff */
[----:B------:R-:W-:Y:S01]  /*a500*/  IMAD.U32 R134, RZ, RZ, UR17 ;  /* 0x00000011ff867e24 */ /* 0x000fe2000f8e00ff */
[C---:B------:R-:W-:Y:S02]  /*a510*/  @!P3 LEA R138, P6, R135.reuse, c[0x0][0x168], 0x1 ;  /* 0x00005a00878aba11 */ /* 0x040fe400078c08ff */
[----:B------:R-:W-:Y:S02]  /*a520*/  IADD3 R133, P1, R135, UR7, RZ ;  /* 0x0000000787857c10 */ /* 0x000fe4000ff3e0ff */
[----:B------:R-:W-:Y:S02]  /*a530*/  LEA.HI.X R134, R3, R201, R134, 0x6, P0 ;  /* 0x000000c903867211 */ /* 0x000fe400000f3486 */
[C---:B------:R-:W-:Y:S02]  /*a540*/  @!P4 LEA R140, P0, R135.reuse, c[0x0][0x168], 0x1 ;  /* 0x00005a00878cca11 */ /* 0x040fe400078008ff */
[C-C-:B------:R-:W-:Y:S02]  /*a550*/  @!P3 LEA.HI.X R139, R135.reuse, c[0x0][0x16c], R134.reuse, 0x1, P6 ;  /* 0x00005b00878bba11 */ /* 0x140fe400030f0c86 */
[----:B------:R-:W-:Y:S02]  /*a560*/  @!P4 LEA.HI.X R141, R135, c[0x0][0x16c], R134, 0x1, P0 ;  /* 0x00005b00878dca11 */ /* 0x000fe400000f0c86 */
[----:B------:R-:W-:Y:S02]  /*a570*/  @!P3 LEA R144, P6, R133, c[0x0][0x168], 0x1 ;  /* 0x00005a008590ba11 */ /* 0x000fe400078c08ff */
[----:B------:R-:W-:Y:S01]  /*a580*/  IADD3.X R132, R134, UR6, RZ, P1, !PT ;  /* 0x0000000686847c10 */ /* 0x000fe20008ffe4ff */
[----:B------:R-:W-:Y:S01]  /*a590*/  @!PT LDS RZ, [RZ] ;  /* 0x00000000fffff984 */ /* 0x000fe20000000800 */
[----:B------:R-:W-:Y:S01]  /*a5a0*/  @!PT LDS RZ, [RZ] ;  /* 0x00000000fffff984 */ /* 0x000fe20000000800 */
[----:B------:R-:W-:Y:S01]  /*a5b0*/  @!PT LDS RZ, [RZ] ;  /* 0x00000000fffff984 */ /* 0x000fe20000000800 */
[----:B------:R1:W-:Y:S01]  /*a5c0*/  @!P4 LDGSTS.E.BYPASS.LTC128B.128 [R195+0x6000], [R140.64] ;  /* 0x060000008cc3cfae */ /* 0x0003e2000b901d52 */
[----:B------:R-:W-:Y:S02]  /*a5d0*/  @!P2 LEA R136, P1, R135, c[0x0][0x168], 0x1 ;  /* 0x00005a008788aa11 */ /* 0x000fe400078208ff */
[----:B------:R-:W-:Y:S01]  /*a5e0*/  @!P3 LEA.HI.X R145, R133, c[0x0][0x16c], R132, 0x1, P6 ;  /* 0x00005b008591ba11 */ /* 0x000fe200030f0c84 */
[----:B------:R1:W-:Y:S01]  /*a5f0*/  @P3 STS.128 [R195+0x8000], RZ ;  /* 0x008000ffc3003388 */ /* 0x0003e20000000c00 */
[----:B------:R-:W-:Y:S02]  /*a600*/  @!P2 LEA.HI.X R137, R135, c[0x0][0x16c], R134, 0x1, P1 ;  /* 0x00005b008789aa11 */ /* 0x000fe400008f0c86 */
[C---:B------:R-:W-:Y:S01]  /*a610*/  @!P4 LEA R148, P1, R133.reuse, c[0x0][0x168], 0x1 ;  /* 0x00005a008594ca11 */ /* 0x040fe200078208ff */
[----:B------:R-:W-:Y:S01]  /*a620*/  @!PT LDS RZ, [RZ] ;  /* 0x00000000fffff984 */ /* 0x000fe20000000800 */
[----:B------:R-:W-:Y:S01]  /*a630*/  @!PT LDS RZ, [RZ] ;  /* 0x00000000fffff984 */ /* 0x000fe20000000800 */
[----:B------:R-:W-:Y:S01]  /*a640*/  @!PT LDS RZ, [RZ] ;  /* 0x00000000fffff984 */ /* 0x000fe20000000800 */
[----:B------:R1:W-:Y:S01]  /*a650*/  @!P3 LDGSTS.E.BYPASS.LTC128B.128 [R195+0x8000], [R138.64+0x80] ;  /* 0x080000808ac3bfae */ /* 0x0003e2000b901d52 */
[C---:B------:R-:W-:Y:S02]  /*a660*/  IADD3 R3, P0, R133.reuse, UR7, RZ ;  /* 0x0000000785037c10 */ /* 0x040fe4000ff1e0ff */
[----:B------:R-:W-:Y:S01]  /*a670*/  @!P4 LEA.HI.X R149, R133, c[0x0][0x16c], R132, 0x1, P1 ;  /* 0x00005b008595ca11 */ /* 0x000fe200008f0c84 */
[----:B------:R1:W-:Y:S01]  /*a680*/  @P2 STS.128 [R195+0xa000], RZ ;  /* 0x00a000ffc3002388 */ /* 0x0003e20000000c00 */
[C---:B------:R-:W-:Y:S02]  /*a690*/  @!P4 LEA R146, P1, R3.reuse, c[0x0][0x168], 0x1 ;  /* 0x00005a000392ca11 */ /* 0x040fe400078208ff */
[----:B------:R-:W-:Y:S01]  /*a6a0*/  @!P3 LEA R152, P6, R3, c[0x0][0x168], 0x1 ;  /* 0x00005a000398ba11 */ /* 0x000fe200078c08ff */
[----:B------:R-:W-:Y:S01]  /*a6b0*/  @!PT LDS RZ, [RZ] ;  /* 0x00000000fffff984 */ /* 0x000fe20000000800 */
[----:B------:R-:W-:Y:S01]  /*a6c0*/  @!PT LDS RZ, [RZ] ;  /* 0x00000000fffff984 */ /* 0x000fe20000000800 */
[----:B------:R-:W-:Y:S01]  /*a6d0*/  @!PT LDS RZ, [RZ] ;  /* 0x00000000fffff984 */ /* 0x000fe20000000800 */
[----:B------:R1:W-:Y:S01]  /*a6e0*/  @!P2 LDGSTS.E.BYPASS.LTC128B.128 [R195+0xa000], [R136.64+0x100] ;  /* 0x0a00010088c3afae */ /* 0x0003e2000b901d52 */
[----:B------:R-:W-:Y:S02]  /*a6f0*/  IADD3.X R134, R132, UR6, RZ, P0, !PT ;  /* 0x0000000684867c10 */ /* 0x000fe400087fe4ff */
[----:B------:R-:W-:Y:S01]  /*a700*/  @!P2 LEA R142, P0, R133, c[0x0][0x168], 0x1 ;  /* 0x00005a00858eaa11 */ /* 0x000fe200078008ff */
[----:B------:R1:W-:Y:S01]  /*a710*/  @P4 STS.128 [R195+0x6800], RZ ;  /* 0x006800ffc3004388 */ /* 0x0003e20000000c00 */
[----:B------:R-:W-:Y:S02]  /*a720*/  @!P4 LEA.HI.X R147, R3, c[0x0][0x16c], R134, 0x1, P1 ;  /* 0x00005b000393ca11 */ /* 0x000fe400008f0c86 */
[----:B------:R-:W-:Y:S01]  /*a730*/  @!P2 LEA.HI.X R143, R133, c[0x0][0x16c], R132, 0x1, P0 ;  /* 0x00005b00858faa11 */ /* 0x000fe200000f0c84 */
[----:B------:R-:W-:Y:S01]  /*a740*/  @!PT LDS RZ, [RZ] ;  /* 0x00000000fffff984 */ /* 0x000fe20000000800 */
[----:B------:R-:W-:Y:S01]  /*a750*/  @!PT LDS RZ, [RZ] ;  /* 0x00000000fffff984 */ /* 0x000fe20000000800 */
[----:B------:R-:W-:Y:S01]  /*a760*/  @!PT LDS RZ, [RZ] ;  /* 0x00000000fffff984 */ /* 0x000fe20000000800 */
[----:B------:R1:W-:Y:S01]  /*a770*/  @!P4 LDGSTS.E.BYPASS.LTC128B.128 [R195+0x6800], [R148.64] ;  /* 0x0680000094c3cfae */ /* 0x0003e2000b901d52 */
[C-C-:B------:R-:W-:Y:S02]  /*a780*/  @!P3 LEA.HI.X R153, R3.reuse, c[0x0][0x16c], R134.reuse, 0x1, P6 ;  /* 0x00005b000399ba11 */ /* 0x140fe400030f0c86 */
[C---:B------:R-:W-:Y:S01]  /*a790*/  @!P2 LEA R150, P1, R3.reuse, c[0x0][0x168], 0x1 ;  /* 0x00005a000396aa11 */ /* 0x040fe200078208ff */
[----:B------:R1:W-:Y:S01]  /*a7a0*/  @P3 STS.128 [R195+0x8800], RZ ;  /* 0x008800ffc3003388 */ /* 0x0003e20000000c00 */
[C---:B------:R-:W-:Y:S02]  /*a7b0*/  IADD3 R132, P0, R3.reuse, UR7, RZ ;  /* 0x0000000703847c10 */ /* 0x040fe4000ff1e0ff */
[----:B------:R-:W-:Y:S01]  /*a7c0*/  @!P2 LEA.HI.X R151, R3, c[0x0][0x16c], R134, 0x1, P1 ;  /* 0x00005b000397aa11 */ /* 0x000fe200008f0c86 */
[----:B------:R-:W-:Y:S01]  /*a7d0*/  @!PT LDS RZ, [RZ] ;  /* 0x00000000fffff984 */ /* 0x000fe20000000800 */
[----:B------:R-:W-:Y:S01]  /*a7e0*/  @!PT LDS RZ, [RZ] ;  /* 0x00000000fffff984 */ /* 0x000fe20000000800 */
[----:B------:R-:W-:Y:S01]  /*a7f0*/  @!PT LDS RZ, [RZ] ;  /* 0x00000000fffff984 */ /* 0x000fe20000000800 */
[----:B------:R1:W-:Y:S01]  /*a800*/  @!P3 LDGSTS.E.BYPASS.LTC128B.128 [R195+0x8800], [R144.64+0x80] ;  /* 0x0880008090c3bfae */ /* 0x0003e2000b901d52 */
[C---:B------:R-:W-:Y:S02]  /*a810*/  @!P4 LEA R154, P6, R132.reuse, c[0x0][0x168], 0x1 ;  /* 0x00005a00849aca11 */ /* 0x040fe400078c08ff */
        /* <DEDUP_REMOVED lines=9> */
[C-C-:B------:R-:W-:Y:S01]  /*a8b0*/  @!P3 LEA.HI.X R157, R132.reuse, c[0x0][0x16c], R134.reuse, 0x1, P1 ;  /* 0x00005b00849dba11 */ /* 0x140fe200008f0c86 */
[----:B------:R1:W-:Y:S01]  /*a8c0*/  @P4 STS.128 [R195+0x7000], RZ ;  /* 0x007000ffc3004388 */ /* 0x0003e20000000c00 */
[----:B------:R-:W-:Y:S03]  /*a8d0*/  @!P2 LEA.HI.X R159, R132, c[0x0][0x16c], R134, 0x1, P0 ;  /* 0x00005b00849faa11 */ /* 0x000fe600000f0c86 */
        /* <DEDUP_REMOVED lines=31> */
.L_x_312:
[----:B------:R-:W-:Y:S04]  /*aad0*/  DEPBAR.LE SB0, 0x0 ;  /* 0x000080000000791a */ /* 0x000fe80000000000 */
[----:B------:R-:W-:Y:S01]  /*aae0*/  BAR.SYNC.DEFER_BLOCKING 0x0 ;  /* 0x0000000000007b1d */ /* 0x000fe20000010000 */
[----:B------:R-:W-:Y:S01]  /*aaf0*/  USHF.R.S32.HI UR5, URZ, 0x1f, UR8 ;  /* 0x0000001f3f057899 */ /* 0x000fe20008011408 */
[----:B------:R-:W-:Y:S01]  /*ab00*/  IMAD.U32 R3, RZ, RZ, UR8 ;  /* 0x00000008ff037e24 */ /* 0x000fe2000f8e00ff */
[----:B------:R-:W-:Y:S03]  /*ab10*/  UIMAD UR4, UR11, UR8, URZ ;  /* 0x000000080b0472a4 */ /* 0x000fe6000f8e023f */
[----:B------:R-:W-:Y:S01]  /*ab20*/  IMAD.WIDE.U32 R4, R3, UR12, R214 ;  /* 0x0000000c03047c25 */ /* 0x000fe2000f8e00d6 */
[----:B------:R-:W-:Y:S04]  /*ab30*/  UIMAD UR4, UR5, UR12, UR4 ;  /* 0x0000000c050472a4 */ /* 0x000fe8000f8e0204 */
[C---:B------:R-:W-:Y:S02]  /*ab40*/  @!P4 LEA R6, P6, R4.reuse, c[0x0][0x170], 0x1 ;  /* 0x00005c000406ca11 */ /* 0x040fe400078c08ff */
[----:B------:R-:W-:Y:S02]  /*ab50*/  IADD3 R5, R5, UR4, RZ ;  /* 0x0000000405057c10 */ /* 0x000fe4000fffe0ff */
[C---:B------:R-:W-:Y:S02]  /*ab60*/  @!P3 LEA R14, P1, R4.reuse, c[0x0][0x170], 0x1 ;  /* 0x00005c00040eba11 */ /* 0x040fe400078208ff */
[C-C-:B------:R-:W-:Y:S02]  /*ab70*/  @!P4 LEA.HI.X R7, R4.reuse, c[0x0][0x174], R5.reuse, 0x1, P6 ;  /* 0x00005d000407ca11 */ /* 0x140fe400030f0c05 */
[C-C-:B------:R-:W-:Y:S02]  /*ab80*/  @!P3 LEA.HI.X R15, R4.reuse, c[0x0][0x174], R5.reuse, 0x1, P1 ;  /* 0x00005d00040fba11 */ /* 0x140fe400008f0c05 */
[C---:B------:R-:W-:Y:S02]  /*ab90*/  @!P2 LEA R12, P0, R4.reuse, c[0x0][0x170], 0x1 ;  /* 0x00005c00040caa11 */ /* 0x040fe400078008ff */
[C---:B------:R-:W-:Y:S01]  /*aba0*/  IADD3 R3, P5, R4.reuse, UR14, RZ ;  /* 0x0000000e04037c10 */ /* 0x040fe2000ffbe0ff */
[----:B------:R-:W-:Y:S01]  /*abb0*/  @P4 STS.128 [R195+0xc000], RZ ;  /* 0x00c000ffc3004388 */ /* 0x000fe20000000c00 */
[----:B------:R-:W-:Y:S02]  /*abc0*/  @!P2 LEA.HI.X R13, R4, c[0x0][0x174], R5, 0x1, P0 ;  /* 0x00005d00040daa11 */ /* 0x000fe400000f0c05 */
[----:B------:R-:W-:Y:S01]  /*abd0*/  @!P4 LEA R16, P6, R3, c[0x0][0x170], 0x1 ;  /* 0x00005c000310ca11 */ /* 0x000fe200078c08ff */
[----:B------:R-:W-:Y:S01]  /*abe0*/  @!PT LDS RZ, [RZ] ;  /* 0x00000000fffff984 */ /* 0x000fe20000000800 */
[----:B------:R-:W-:Y:S01]  /*abf0*/  @!PT LDS RZ, [RZ] ;  /* 0x00000000fffff984 */ /* 0x000fe20000000800 */
[----:B------:R-:W-:Y:S01]  /*ac00*/  @!PT LDS RZ, [RZ] ;  /* 0x00000000fffff984 */ /* 0x000fe20000000800 */
[----:B------:R1:W-:Y:S01]  /*ac10*/  @!P4 LDGSTS.E.BYPASS.LTC128B.128 [R195+0xc000], [R6.64] ;  /* 0x0c00000006c3cfae */ /* 0x0003e2000b901d52 */
[----:B------:R-:W-:Y:S02]  /*ac20*/  IADD3.X R5, R5, UR9, RZ, P5, !PT ;  /* 0x0000000905057c10 */ /* 0x000fe4000affe4ff */
[C---:B------:R-:W-:Y:S01]  /*ac30*/  @!P3 LEA R10, P1, R3.reuse, c[0x0][0x170], 0x1 ;  /* 0x00005c00030aba11 */ /* 0x040fe200078208ff */
[----:B------:R-:W-:Y:S01]  /*ac40*/  @P3 STS.128 [R195+0xe000], RZ ;  /* 0x00e000ffc3003388 */ /* 0x000fe20000000c00 */
[C-C-:B------:R-:W-:Y:S02]  /*ac50*/  @!P4 LEA.HI.X R17, R3.reuse, c[0x0][0x174], R5.reuse, 0x1, P6 ;  /* 0x00005d000311ca11 */ /* 0x140fe400030f0c05 */
[C-C-:B------:R-:W-:Y:S01]  /*ac60*/  @!P3 LEA.HI.X R11, R3.reuse, c[0x0][0x174], R5.reuse, 0x1, P1 ;  /* 0x00005d00030bba11 */ /* 0x140fe200008f0c05 */
[----:B------:R-:W-:Y:S01]  /*ac70*/  @!PT LDS RZ, [RZ] ;  /* 0x00000000fffff984 */ /* 0x000fe20000000800 */
[----:B------:R-:W-:Y:S01]  /*ac80*/  @!PT LDS RZ, [RZ] ;  /* 0x00000000fffff984 */ /* 0x000fe20000000800 */
[----:B------:R-:W-:Y:S01]  /*ac90*/  @!PT LDS RZ, [RZ] ;  /* 0x00000000fffff984 */ /* 0x000fe20000000800 */
[----:B------:R2:W-:Y:S01]  /*aca0*/  @!P3 LDGSTS.E.BYPASS.LTC128B.128 [R195+0xe000], [R14.64+0x80] ;  /* 0x0e0000800ec3bfae */ /* 0x0005e2000b901d52 */
[C---:B------:R-:W-:Y:S03]  /*acb0*/  @!P2 LEA R8, P0, R3.reuse, c[0x0][0x170], 0x1 ;  /* 0x00005c000308aa11 */ /* 0x040fe600078008ff */
[----:B------:R-:W-:Y:S01]  /*acc0*/  @P2 STS.128 [R195+0x10000], RZ ;  /* 0x010000ffc3002388 */ /* 0x000fe20000000c00 */
[C---:B------:R-:W-:Y:S03]  /*acd0*/  @!P2 LEA.HI.X R9, R3.reuse, c[0x0][0x174], R5, 0x1, P0 ;  /* 0x00005d000309aa11 */ /* 0x040fe600000f0c05 */
        /* <DEDUP_REMOVED lines=8> */
[----:B------:R3:W-:Y:S01]  /*ad60*/  @!P4 LDGSTS.E.BYPASS.LTC128B.128 [R195+0xc800], [R16.64] ;  /* 0x0c80000010c3cfae */ /* 0x0007e2000b901d52 */
[----:B-1----:R-:W-:Y:S03]  /*ad70*/  IADD3 R6, P5, R3, UR14, RZ ;  /* 0x0000000e03067c10 */ /* 0x002fe6000ffbe0ff */
[----:B------:R-:W-:Y:S01]  /*ad80*/  @P3 STS.128 [R195+0xe800], RZ ;  /* 0x00e800ffc3003388 */ /* 0x000fe20000000c00 */
[C---:B------:R-:W-:Y:S03]  /*ad90*/  @!P4 LEA R28, P1, R6.reuse, c[0x0][0x170], 0x1 ;  /* 0x00005c00061cca11 */ /* 0x040fe600078208ff */
[----:B------:R-:W-:Y:S01]  /*ada0*/  @!PT LDS RZ, [RZ] ;  /* 0x00000000fffff984 */ /* 0x000fe20000000800 */
[----:B------:R-:W-:Y:S01]  /*adb0*/  @!PT LDS RZ, [RZ] ;  /* 0x00000000fffff984 */ /* 0x000fe20000000800 */
[----:B------:R-:W-:Y:S01]  /*adc0*/  @!PT LDS RZ, [RZ] ;  /* 0x00000000fffff984 */ /* 0x000fe20000000800 */
[----:B------:R1:W-:Y:S01]  /*add0*/  @!P3 LDGSTS.E.BYPASS.LTC128B.128 [R195+0xe800], [R10.64+0x80] ;  /* 0x0e8000800ac3bfae */ /* 0x0003e2000b901d52 */
        /* <DEDUP_REMOVED lines=9> */
[C---:B------:R-:W-:Y:S02]  /*ae70*/  @!P2 LEA R22, P5, R6.reuse, c[0x0][0x170], 0x1 ;  /* 0x00005c000616aa11 */ /* 0x040fe400078a08ff */
[C---:B------:R-:W-:Y:S01]  /*ae80*/  IADD3 R4, P6, R6.reuse, UR14, RZ ;  /* 0x0000000e06047c10 */ /* 0x040fe2000ffde0ff */
[----:B------:R-:W-:Y:S01]  /*ae90*/  @P4 STS.128 [R195+0xd000], RZ ;  /* 0x00d000ffc3004388 */ /* 0x000fe20000000c00 */
[----:B------:R-:W-:Y:S02]  /*aea0*/  @!P2 LEA.HI.X R23, R6, c[0x0][0x174], R5, 0x1, P5 ;  /* 0x00005d000617aa11 */ /* 0x000fe400028f0c05 */
[----:B------:R-:W-:Y:S01]  /*aeb0*/  IADD3.X R3, R5, UR9, RZ, P6, !PT ;  /* 0x0000000905037c10 */ /* 0x000fe2000b7fe4ff */
[----:B------:R-:W-:Y:S01]  /*aec0*/  @!PT LDS RZ, [RZ] ;  /* 0x00000000fffff984 */ /* 0x000fe20000000800 */
[----:B------:R-:W-:Y:S01]  /*aed0*/  @!PT LDS RZ, [RZ] ;  /* 0x00000000fffff984 */ /* 0x000fe20000000800 */
[----:B------:R-:W-:Y:S01]  /*aee0*/  @!PT LDS RZ, [RZ] ;  /* 0x00000000fffff984 */ /* 0x000fe20000000800 */
[----:B------:R4:W-:Y:S01]  /*aef0*/  @!P4 LDGSTS.E.BYPASS.LTC128B.128 [R195+0xd000], [R28.64] ;  /* 0x0d0000001cc3cfae */ /* 0x0009e2000b901d52 */
[C---:B------:R-:W-:Y:S02]  /*af00*/  @!P4 LEA R26, P6, R4.reuse, c[0x0][0x170], 0x1 ;  /* 0x00005c00041aca11 */ /* 0x040fe400078c08ff */
        /* <DEDUP_REMOVED lines=9> */
[----:B------:R-:W-:Y:S01]  /*afa0*/  ISETP.LT.AND P5, PT, RZ, UR8, PT ;  /* 0x00000008ff007c0c */ /* 0x000fe2000bfa1270 */
[----:B------:R-:W-:Y:S01]  /*afb0*/  @P2 STS.128 [R195+0x11000], RZ ;  /* 0x011000ffc3002388 */ /* 0x000fe20000000c00 */
[----:B------:R-:W-:Y:S03]  /*afc0*/  @!P2 LEA.HI.X R19, R4, c[0x0][0x174], R3, 0x1, P0 ;  /* 0x00005d000413aa11 */ /* 0x000fe600000f0c03 */
        /* <DEDUP_REMOVED lines=20> */
[----:B-1----:R-:W1:Y:S04]  /*b110*/  LDSM.16.M88.4 R8, [R193+0x6000] ;  /* 0x00600000c108783b */ /* 0x002e680000000200 */
[----:B-----5:R-:W-:Y:S04]  /*b120*/  LDSM.16.M88.4 R24, [R193+0x7000] ;  /* 0x00700000c118783b */ /* 0x020fe80000000200 */
[----:B------:R-:W0:Y:S04]  /*b130*/  LDGDEPBAR ;  /* 0x00000000000079af */ /* 0x000e280000000000 */
[----:B------:R-:W-:Y:S04]  /*b140*/  LDSM.16.M88.4 R132, [R193+0x7800] ;  /* 0x00780000c184783b */ /* 0x000fe80000000200 */
[----:B------:R-:W-:Y:S04]  /*b150*/  LDSM.16.M88.4 R136, [R192] ;  /* 0x00000000c088783b */ /* 0x000fe80000000200 */
[----:B---3--:R-:W2:Y:S04]  /*b160*/  LDSM.16.M88.4 R16, [R193+0x6800] ;  /* 0x00680000c110783b */ /* 0x008ea80000000200 */
[----:B------:R-:W3:Y:S04]  /*b170*/  LDSM.16.M88.4 R140, [R191] ;  /* 0x00000000bf8c783b */ /* 0x000ee80000000200 */
[----:B------:R-:W5:Y:S04]  /*b180*/  LDSM.16.M88.4 R144, [R183] ;  /* 0x00000000b790783b */ /* 0x000f680000000200 */
[----:B------:R-:W3:Y:S04]  /*b190*/  LDSM.16.M88.4 R148, [R182] ;  /* 0x00000000b694783b */ /* 0x000ee80000000200 */
[----:B------:R-:W3:Y:S01]  /*b1a0*/  LDSM.16.M88.4 R152, [R181] ;  /* 0x00000000b598783b */ /* 0x000ee20000000200 */
[C---:B-1----:R-:W-:Y:S03]  /*b1b0*/  HMMA.16816.F32 R4, R32.reuse, R8, RZ ;  /* 0x000000082004723c */ /* 0x042fe600000018ff */
[----:B------:R-:W-:Y:S04]  /*b1c0*/  LDSM.16.M88.4 R156, [R190] ;  /* 0x00000000be9c783b */ /* 0x000fe80000000200 */
[----:B------:R-:W1:Y:S01]  /*b1d0*/  LDSM.16.M88.4 R160, [R187+0x6000] ;  /* 0x00600000bba0783b */ /* 0x000e620000000200 */
[C---:B------:R-:W-:Y:S03]  /*b1e0*/  HMMA.16816.F32 R8, R32.reuse, R10, RZ ;  /* 0x0000000a2008723c */ /* 0x040fe600000018ff */
[----:B------:R-:W1:Y:S04]  /*b1f0*/  LDSM.16.M88.4 R164, [R187+0x6800] ;  /* 0x00680000bba4783b */ /* 0x000e680000000200 */
[----:B------:R-:W-:Y:S01]  /*b200*/  LDSM.16.M88.4 R168, [R187+0x7800] ;  /* 0x00780000bba8783b */ /* 0x000fe20000000200 */
[C---:B--2---:R-:W-:Y:S08]  /*b210*/  HMMA.16816.F32 R12, R32.reuse, R16, RZ ;  /* 0x00000010200c723c */ /* 0x044ff000000018ff */
[C---:B------:R-:W-:Y:S08]  /*b220*/  HMMA.16816.F32 R16, R32.reuse, R18, RZ ;  /* 0x000000122010723c */ /* 0x040ff000000018ff */
[C---:B------:R-:W-:Y:S08]  /*b230*/  HMMA.16816.F32 R20, R32.reuse, R24, RZ ;  /* 0x000000182014723c */ /* 0x040ff000000018ff */
[C---:B------:R-:W-:Y:S08]  /*b240*/  HMMA.16816.F32 R24, R32.reuse, R26, RZ ;  /* 0x0000001a2018723c */ /* 0x040ff000000018ff */
[C---:B----4-:R-:W-:Y:S08]  /*b250*/  HMMA.16816.F32 R28, R32.reuse, R132, RZ ;  /* 0x00000084201c723c */ /* 0x050ff000000018ff */
[----:B------:R-:W-:Y:S01]  /*b260*/  HMMA.16816.F32 R32, R32, R134, RZ ;  /* 0x000000862020723c */ /* 0x000fe200000018ff */
[----:B------:R-:W2:Y:S07]  /*b270*/  LDSM.16.M88.4 R132, [R187+0x7000] ;  /* 0x00700000bb84783b */ /* 0x000eae0000000200 */
[C---:B---3--:R-:W-:Y:S08]  /*b280*/  HMMA.16816.F32 R4, R136.reuse, R140, R4 ;  /* 0x0000008c8804723c */ /* 0x048ff00000001804 */
[C---:B------:R-:W-:Y:S01]  /*b290*/  HMMA.16816.F32 R8, R136.reuse, R142, R8 ;  /* 0x0000008e8808723c */ /* 0x040fe20000001808 */
[----:B------:R-:W-:Y:S07]  /*b2a0*/  LDSM.16.M88.4 R140, [R189] ;  /* 0x00000000bd8c783b */ /* 0x000fee0000000200 */
[C---:B-----5:R-:W-:Y:S08]  /*b2b0*/  HMMA.16816.F32 R12, R136.reuse, R144, R12 ;  /* 0x00000090880c723c */ /* 0x060ff0000000180c */
        /* <DEDUP_REMOVED lines=8> */
[----:B------:R-:W3:Y:S03]  /*b340*/  LDSM.16.M88.4 R152, [R180+0x1800] ;  /* 0x00180000b498783b */ /* 0x000ee60000000200 */
[C---:B-1----:R-:W-:Y:S08]  /*b350*/  HMMA.16816.F32 R4, R156.reuse, R160, R4 ;  /* 0x000000a09c04723c */ /* 0x042ff00000001804 */
[C---:B------:R-:W-:Y:S01]  /*b360*/  HMMA.16816.F32 R8, R156.reuse, R162, R8 ;  /* 0x000000a29c08723c */ /* 0x040fe20000001808 */
[----:B------:R-:W-:Y:S07]  /*b370*/  LDSM.16.M88.4 R160, [R193+0x8000] ;  /* 0x00800000c1a0783b */ /* 0x000fee0000000200 */
[C---:B------:R-:W-:Y:S08]  /*b380*/  HMMA.16816.F32 R12, R156.reuse, R164, R12 ;  /* 0x000000a49c0c723c */ /* 0x040ff0000000180c */
[C---:B------:R-:W-:Y:S01]  /*b390*/  HMMA.16816.F32 R16, R156.reuse, R166, R16 ;  /* 0x000000a69c10723c */ /* 0x040fe20000001810 */
[----:B------:R-:W-:Y:S07]  /*b3a0*/  LDSM.16.M88.4 R164, [R193+0x8800] ;  /* 0x00880000c1a4783b */ /* 0x000fee0000000200 */
[C---:B--2---:R-:W-:Y:S08]  /*b3b0*/  HMMA.16816.F32 R20, R156.reuse, R132, R20 ;  /* 0x000000849c14723c */ /* 0x044ff00000001814 */
[C---:B------:R-:W-:Y:S01]  /*b3c0*/  HMMA.16816.F32 R24, R156.reuse, R134, R24 ;  /* 0x000000869c18723c */ /* 0x040fe20000001818 */
[----:B------:R-:W1:Y:S07]  /*b3d0*/  LDSM.16.M88.4 R132, [R194+0x2000] ;  /* 0x00200000c284783b */ /* 0x000e6e0000000200 */
[C---:B------:R-:W-:Y:S08]  /*b3e0*/  HMMA.16816.F32 R28, R156.reuse, R168, R28 ;  /* 0x000000a89c1c723c */ /* 0x040ff0000000181c */
[----:B------:R-:W-:Y:S01]  /*b3f0*/  HMMA.16816.F32 R32, R156, R170, R32 ;  /* 0x000000aa9c20723c */ /* 0x000fe20000001820 */
[----:B------:R-:W2:Y:S04]  /*b400*/  LDSM.16.M88.4 R156, [R193+0x9000] ;  /* 0x00900000c19c783b */ /* 0x000ea80000000200 */
[----:B------:R-:W1:Y:S03]  /*b410*/  LDSM.16.M88.4 R168, [R193+0x9800] ;  /* 0x00980000c1a8783b */ /* 0x000e660000000200 */
[C---:B---3--:R-:W-:Y:S08]  /*b420*/  HMMA.16816.F32 R4, R140.reuse, R144, R4 ;  /* 0x000000908c04723c */ /* 0x048ff00000001804 */
[C---:B------:R-:W-:Y:S01]  /*b430*/  HMMA.16816.F32 R8, R140.reuse, R146, R8 ;  /* 0x000000928c08723c */ /* 0x040fe20000001808 */
[----:B------:R-:W-:Y:S07]  /*b440*/  LDSM.16.M88.4 R144, [R179] ;  /* 0x00000000b390783b */ /* 0x000fee0000000200 */
[C---:B----4-:R-:W-:Y:S08]  /*b450*/  HMMA.16816.F32 R12, R140.reuse, R148, R12 ;  /* 0x000000948c0c723c */ /* 0x050ff0000000180c */
[C---:B------:R-:W-:Y:S01]  /*b460*/  HMMA.16816.F32 R16, R140.reuse, R150, R16 ;  /* 0x000000968c10723c */ /* 0x040fe20000001810 */
[----:B------:R-:W-:Y:S07]  /*b470*/  LDSM.16.M88.4 R148, [R178] ;  /* 0x00000000b294783b */ /* 0x000fee0000000200 */
[C---:B-----5:R-:W-:Y:S08]  /*b480*/  HMMA.16816.F32 R20, R140.reuse, R136, R20 ;  /* 0x000000888c14723c */ /* 0x060ff00000001814 */
[C---:B------:R-:W-:Y:S01]  /*b490*/  HMMA.16816.F32 R24, R140.reuse, R138, R24 ;  /* 0x0000008a8c18723c */ /* 0x040fe20000001818 */
[----:B------:R-:W3:Y:S07]  /*b4a0*/  LDSM.16.M88.4 R136, [R192+0x2000] ;  /* 0x00200000c088783b */ /* 0x000eee0000000200 */
[C---:B------:R-:W-:Y:S08]  /*b4b0*/  HMMA.16816.F32 R28, R140.reuse, R152, R28 ;  /* 0x000000988c1c723c */ /* 0x040ff0000000181c */
[----:B------:R-:W-:Y:S01]  /*b4c0*/  HMMA.16816.F32 R32, R140, R154, R32 ;  /* 0x0000009a8c20723c */ /* 0x000fe20000001820 */
[----:B------:R-:W4:Y:S04]  /*b4d0*/  LDSM.16.M88.4 R140, [R177] ;  /* 0x00000000b18c783b */ /* 0x000f280000000200 */
[----:B------:R-:W5:Y:S03]  /*b4e0*/  LDSM.16.M88.4 R152, [R176] ;  /* 0x00000000b098783b */ /* 0x000f660000000200 */
        /* <DEDUP_REMOVED lines=15> */
[----:B------:R-:W-:Y:S07]  /*b5e0*/  LDSM.16.M88.4 R144, [R180+0x2000] ;  /* 0x00200000b490783b */ /* 0x000fee0000000200 */
[C---:B------:R-:W-:Y:S08]  /*b5f0*/  HMMA.16816.F32 R12, R136.reuse, R148, R12 ;  /* 0x00000094880c723c */ /* 0x040ff0000000180c */
[C---:B------:R-:W-:Y:S01]  /*b600*/  HMMA.16816.F32 R16, R136.reuse, R150, R16 ;  /* 0x000000968810723c */ /* 0x040fe20000001810 */
[----:B------:R-:W-:Y:S07]  /*b610*/  LDSM.16.M88.4 R148, [R180+0x2800] ;  /* 0x00280000b494783b */ /* 0x000fee0000000200 */
[C---:B----4-:R-:W-:Y:S08]  /*b620*/  HMMA.16816.F32 R20, R136.reuse, R140, R20 ;  /* 0x0000008c8814723c */ /* 0x050ff00000001814 */
[C---:B------:R-:W-:Y:S01]  /*b630*/  HMMA.16816.F32 R24, R136.reuse, R142, R24 ;  /* 0x0000008e8818723c */ /* 0x040fe20000001818 */
[----:B------:R-:W3:Y:S07]  /*b640*/  LDSM.16.M88.4 R140, [R189+0x2000] ;  /* 0x00200000bd8c783b */ /* 0x000eee0000000200 */
[C---:B-----5:R-:W-:Y:S08]  /*b650*/  HMMA.16816.F32 R28, R136.reuse, R152, R28 ;  /* 0x00000098881c723c */ /* 0x060ff0000000181c */
[----:B------:R-:W-:Y:S01]  /*b660*/  HMMA.16816.F32 R32, R136, R154, R32 ;  /* 0x0000009a8820723c */ /* 0x000fe20000001820 */
[----:B------:R-:W4:Y:S04]  /*b670*/  LDSM.16.M88.4 R136, [R180+0x3000] ;  /* 0x00300000b488783b */ /* 0x000f280000000200 */
[----:B------:R-:W5:Y:S03]  /*b680*/  LDSM.16.M88.4 R152, [R180+0x3800] ;  /* 0x00380000b498783b */ /* 0x000f660000000200 */
        /* <DEDUP_REMOVED lines=16> */
[C---:B------:R-:W-:Y:S08]  /*b790*/  HMMA.16816.F32 R12, R140.reuse, R148, R12 ;  /* 0x000000948c0c723c */ /* 0x040ff0000000180c */
[C---:B------:R-:W-:Y:S01]  /*b7a0*/  HMMA.16816.F32 R16, R140.reuse, R150, R16 ;  /* 0x000000968c10723c */ /* 0x040fe20000001810 */
[----:B------:R-:W-:Y:S07]  /*b7b0*/  LDSM.16.M88.4 R148, [R174] ;  /* 0x00000000ae94783b */ /* 0x000fee0000000200 */
[C---:B----4-:R-:W-:Y:S08]  /*b7c0*/  HMMA.16816.F32 R20, R140.reuse, R136, R20 ;  /* 0x000000888c14723c */ /* 0x050ff00000001814 */
[C---:B------:R-:W-:Y:S01]  /*b7d0*/  HMMA.16816.F32 R24, R140.reuse, R138, R24 ;  /* 0x0000008a8c18723c */ /* 0x040fe20000001818 */
[----:B------:R-:W3:Y:S07]  /*b7e0*/  LDSM.16.M88.4 R136, [R192+0x4000] ;  /* 0x00400000c088783b */ /* 0x000eee0000000200 */
[C---:B-----5:R-:W-:Y:S08]  /*b7f0*/  HMMA.16816.F32 R28, R140.reuse, R152, R28 ;  /* 0x000000988c1c723c */ /* 0x060ff0000000181c */
        /* <DEDUP_REMOVED lines=29> */
[C---:B-1----:R-:W-:Y:S01]  /*b9d0*/  HMMA.16816.F32 R4, R156.reuse, R160, R4 ;  /* 0x000000a09c04723c */ /* 0x042fe20000001804 */
[----:B------:R-:W-:Y:S04]  /*b9e0*/  DEPBAR.LE SB0, 0x0 ;  /* 0x000080000000791a */ /* 0x000fe80000000000 */
[----:B------:R-:W-:Y:S03]  /*b9f0*/  BAR.SYNC.DEFER_BLOCKING 0x0 ;  /* 0x0000000000007b1d */ /* 0x000fe60000010000 */
[C---:B------:R-:W-:Y:S08]  /*ba00*/  HMMA.16816.F32 R8, R156.reuse, R162, R8 ;  /* 0x000000a29c08723c */ /* 0x040ff00000001808 */
[C---:B------:R-:W-:Y:S08]  /*ba10*/  HMMA.16816.F32 R12, R156.reuse, R164, R12 ;  /* 0x000000a49c0c723c */ /* 0x040ff0000000180c */
[C---:B------:R-:W-:Y:S08]  /*ba20*/  HMMA.16816.F32 R16, R156.reuse, R166, R16 ;  /* 0x000000a69c10723c */ /* 0x040ff00000001810 */
[C---:B--2---:R-:W-:Y:S08]  /*ba30*/  HMMA.16816.F32 R20, R156.reuse, R132, R20 ;  /* 0x000000849c14723c */ /* 0x044ff00000001814 */
[C---:B------:R-:W-:Y:S08]  /*ba40*/  HMMA.16816.F32 R24, R156.reuse, R134, R24 ;  /* 0x000000869c18723c */ /* 0x040ff00000001818 */
[C---:B------:R-:W-:Y:S08]  /*ba50*/  HMMA.16816.F32 R28, R156.reuse, R168, R28 ;  /* 0x000000a89c1c723c */ /* 0x040ff0000000181c */
[----:B------:R-:W-:Y:S08]  /*ba60*/  HMMA.16816.F32 R32, R156, R170, R32 ;  /* 0x000000aa9c20723c */ /* 0x000ff00000001820 */
[C---:B---3--:R-:W-:Y:S08]  /*ba70*/  HMMA.16816.F32 R4, R140.reuse, R144, R4 ;  /* 0x000000908c04723c */ /* 0x048ff00000001804 */
[C---:B------:R-:W-:Y:S08]  /*ba80*/  HMMA.16816.F32 R8, R140.reuse, R146, R8 ;  /* 0x000000928c08723c */ /* 0x040ff00000001808 */
[C---:B------:R-:W-:Y:S08]  /*ba90*/  HMMA.16816.F32 R12, R140.reuse, R148, R12 ;  /* 0x000000948c0c723c */ /* 0x040ff0000000180c */
[C---:B------:R-:W-:Y:S08]  /*baa0*/  HMMA.16816.F32 R16, R140.reuse, R150, R16 ;  /* 0x000000968c10723c */ /* 0x040ff00000001810 */
[C---:B----4-:R-:W-:Y:S08]  /*bab0*/  HMMA.16816.F32 R20, R140.reuse, R136, R20 ;  /* 0x000000888c14723c */ /* 0x050ff00000001814 */
[C---:B------:R-:W-:Y:S08]  /*bac0*/  HMMA.16816.F32 R24, R140.reuse, R138, R24 ;  /* 0x0000008a8c18723c */ /* 0x040ff00000001818 */
[C---:B-----5:R-:W-:Y:S08]  /*bad0*/  HMMA.16816.F32 R28, R140.reuse, R152, R28 ;  /* 0x000000988c1c723c */ /* 0x060ff0000000181c */
[----:B------:R-:W-:Y:S01]  /*bae0*/  HMMA.16816.F32 R32, R140, R154, R32 ;  /* 0x0000009a8c20723c */ /* 0x000fe20000001820 */
[----:B------:R-:W-:-:S07]  /*baf0*/  @P5 BRA `(.L_x_314) ;  /* 0xffffe95000005947 */ /* 0x000fce000383ffff */
.L_x_313:
[----:B------:R-:W-:Y:S01]  /*bb00*/  FMNMX.FTZ R132, R4, R2, !PT ;  /* 0x0000000204847209 */ /* 0x000fe20007810000 */
[----:B------:R-:W-:Y:S01]  /*bb10*/  USHF.L.U32 UR30, UR8, 0x1, URZ ;  /* 0x00000001081e7899 */ /* 0x000fe2000800063f */
[----:B------:R-:W-:Y:S01]  /*bb20*/  FMNMX.FTZ R3, R6, R0, !PT ;  /* 0x0000000006037209 */ /* 0x000fe20007810000 */
[----:B------:R-:W-:Y:S01]  /*bb30*/  UIADD3 UR4, UR22, -0x61c88647, URZ ;  /* 0x9e3779b916047890 */ /* 0x000fe2000fffe03f */
[----:B------:R-:W-:Y:S01]  /*bb40*/  FMNMX.FTZ R132, R5, R132, !PT ;  /* 0x0000008405847209 */ /* 0x000fe20007810000 */
[----:B-1----:R-:W-:Y:S01]  /*bb50*/  LDSM.16.MT88.4 R140, [R188+0xc000] ;  /* 0x00c00000bc8c783b */ /* 0x002fe20000004200 */
[----:B------:R-:W-:Y:S01]  /*bb60*/  FMNMX.FTZ R3, R7, R3, !PT ;  /* 0x0000000307037209 */ /* 0x000fe20007810000 */
[----:B------:R-:W-:Y:S01]  /*bb70*/  UIADD3 UR17, UR22, -0x4ab325aa, URZ ;  /* 0xb54cda5616117890 */ /* 0x000fe2000fffe03f */
[----:B------:R-:W-:Y:S01]  /*bb80*/  FMNMX.FTZ R132, R8, R132, !PT ;  /* 0x0000008408847209 */ /* 0x000fe20007810000 */
[----:B------:R-:W-:Y:S01]  /*bb90*/  UIADD3 UR5, UR23, 0x646e171e, URZ ;  /* 0x646e171e17057890 */ /* 0x000fe2000fffe03f */
[----:B------:R-:W-:Y:S01]  /*bba0*/  FMNMX.FTZ R3, R10, R3, !PT ;  /* 0x000000030a037209 */ /* 0x000fe20007810000 */
[----:B------:R-:W-:Y:S01]  /*bbb0*/  UIADD3 UR8, UR8, -0x1, URZ ;  /* 0xffffffff08087890 */ /* 0x000fe2000fffe03f */
        /* <DEDUP_REMOVED lines=28> */
[----:B------:R-:W-:Y:S01]  /*bd80*/  MOV R135, UR23 ;  /* 0x0000001700877c02 */ /* 0x000fe20008000f00 */
[----:B------:R-:W-:Y:S01]  /*bd90*/  SHFL.BFLY PT, R134, R132, 0x2, 0x1f ;  /* 0x0c401f0084867f89 */ /* 0x000fe200000e0000 */
[----:B------:R-:W-:Y:S05]  /*bda0*/  LOP3.LUT R220, R209, UR29, R212, 0x96, !PT ;  /* 0x0000001dd1dc7c12 */ /* 0x000fea000f8e96d4 */
[----:B------:R-:W-:Y:S02]  /*bdb0*/  IMAD.WIDE.U32 R220, R220, -0x326172a9, RZ ;  /* 0xcd9e8d57dcdc7825 */ /* 0x000fe400078e00ff */
[----:B------:R-:W1:Y:S02]  /*bdc0*/  SHFL.BFLY PT, R133, R3, 0x2, 0x1f ;  /* 0x0c401f0003857f89 */ /* 0x000e6400000e0000 */
[----:B-1----:R-:W-:Y:S02]  /*bdd0*/  FMNMX.FTZ R133, R3, R133, !PT ;  /* 0x0000008503857209 */ /* 0x002fe40007810000 */
[----:B------:R-:W-:Y:S04]  /*bde0*/  FMNMX.FTZ R134, R132, R134, !PT ;  /* 0x0000008684867209 */ /* 0x000fe80007810000 */
[----:B------:R-:W1:Y:S08]  /*bdf0*/  SHFL.BFLY PT, R3, R133, 0x1, 0x1f ;  /* 0x0c201f0085037f89 */ /* 0x000e7000000e0000 */
[----:B------:R-:W2:Y:S01]  /*be00*/  SHFL.BFLY PT, R132, R134, 0x1, 0x1f ;  /* 0x0c201f0086847f89 */ /* 0x000ea200000e0000 */
[----:B-1----:R-:W-:Y:S05]  /*be10*/  FMNMX.FTZ R3, R133, R3, !PT ;  /* 0x0000000385037209 */ /* 0x002fea0007810000 */
[C---:B------:R-:W-:Y:S02]  /*be20*/  FMUL.FTZ R166, R3.reuse, c[0x0][0x23c] ;  /* 0x00008f0003a67a20 */ /* 0x040fe40000410000 */
[----:B------:R-:W-:Y:S01]  /*be30*/  FADD.FTZ R0, -R3, R0 ;  /* 0x0000000003007221 */ /* 0x000fe20000010100 */
[----:B--2---:R-:W-:Y:S03]  /*be40*/  FMNMX.FTZ R132, R134, R132, !PT ;  /* 0x0000008486847209 */ /* 0x004fe60007810000 */
[----:B------:R-:W-:Y:S01]  /*be50*/  FMUL.FTZ R0, R0, c[0x0][0x23c] ;  /* 0x00008f0000007a20 */ /* 0x000fe20000410000 */
[C---:B------:R-:W-:Y:S01]  /*be60*/  FSETP.NEU.FTZ.AND P0, PT, R132.reuse, -INF , PT ;  /* 0xff8000008400780b */ /* 0x040fe20003f1d000 */
[C---:B------:R-:W-:Y:S02]  /*be70*/  FMUL.FTZ R167, R132.reuse, c[0x0][0x23c] ;  /* 0x00008f0084a77a20 */ /* 0x040fe40000410000 */
[----:B------:R-:W-:Y:S02]  /*be80*/  FADD.FTZ R2, -R132, R2 ;  /* 0x0000000284027221 */ /* 0x000fe40000010100 */
[----:B------:R-:W-:Y:S01]  /*be90*/  MUFU.EX2 R0, R0 ;  /* 0x0000000000007308 */ /* 0x000fe20000000800 */
[----:B------:R-:W-:Y:S01]  /*bea0*/  FSEL R167, R167, RZ, P0 ;  /* 0x000000ffa7a77208 */ /* 0x000fe20000000000 */
[----:B------:R-:W-:Y:S01]  /*beb0*/  FMUL.FTZ R2, R2, c[0x0][0x23c] ;  /* 0x00008f0002027a20 */ /* 0x000fe20000410000 */
[----:B------:R-:W-:Y:S03]  /*bec0*/  FSETP.NEU.FTZ.AND P0, PT, R3, -INF , PT ;  /* 0xff8000000300780b */ /* 0x000fe60003f1d000 */
[----:B------:R-:W-:Y:S01]  /*bed0*/  FFMA.FTZ R134, R8, c[0x0][0x23c], -R167 ;  /* 0x00008f0008867a23 */ /* 0x000fe200000108a7 */
[----:B------:R-:W-:Y:S01]  /*bee0*/  LOP3.LUT R8, R213, UR30, R135, 0x96, !PT ;  /* 0x0000001ed5087c12 */ /* 0x000fe2000f8e9687 */
[--C-:B------:R-:W-:Y:S01]  /*bef0*/  FFMA.FTZ R135, R9, c[0x0][0x23c], -R167.reuse ;  /* 0x00008f0009877a23 */ /* 0x100fe200000108a7 */
[----:B------:R-:W-:Y:S01]  /*bf00*/  FSEL R166, R166, RZ, P0 ;  /* 0x000000ffa6a67208 */ /* 0x000fe20000000000 */
[--C-:B------:R-:W-:Y:S01]  /*bf10*/  FFMA.FTZ R162, R4, c[0x0][0x23c], -R167.reuse ;  /* 0x00008f0004a27a23 */ /* 0x100fe200000108a7 */
[----:B------:R-:W1:Y:S01]  /*bf20*/  MUFU.EX2 R2, R2 ;  /* 0x0000000200027308 */ /* 0x000e620000000800 */
[----:B------:R-:W-:Y:S01]  /*bf30*/  IMAD.WIDE.U32 R152, R8, -0x326172a9, RZ ;  /* 0xcd9e8d5708987825 */ /* 0x000fe200078e00ff */
[----:B------:R-:W-:Y:S03]  /*bf40*/  UIADD3 UR30, UR30, 0x1, URZ ;  /* 0x000000011e1e7890 */ /* 0x000fe6000fffe03f */
[----:B------:R-:W-:Y:S01]  /*bf50*/  FFMA.FTZ R160, R10, c[0x0][0x23c], -R166 ;  /* 0x00008f000aa07a23 */ /* 0x000fe200000108a6 */
[----:B------:R-:W-:Y:S01]  /*bf60*/  LOP3.LUT R8, R153, UR4, R210, 0x96, !PT ;  /* 0x0000000499087c12 */ /* 0x000fe2000f8e96d2 */
[----:B------:R-:W-:Y:S01]  /*bf70*/  FFMA.FTZ R161, R11, c[0x0][0x23c], -R166 ;  /* 0x00008f000ba17a23 */ /* 0x000fe200000108a6 */
[----:B------:R-:W-:Y:S01]  /*bf80*/  LOP3.LUT R152, R221, UR28, R152, 0x96, !PT ;  /* 0x0000001cdd987c12 */ /* 0x000fe2000f8e9698 */
[----:B------:R-:W-:Y:S01]  /*bf90*/  FFMA.FTZ R164, R6, c[0x0][0x23c], -R166 ;  /* 0x00008f0006a47a23 */ /* 0x000fe200000108a6 */
[----:B------:R-:W-:Y:S01]  /*bfa0*/  MUFU.EX2 R134, R134 ;  /* 0x0000008600867308 */ /* 0x000fe20000000800 */
[----:B------:R-:W-:Y:S04]  /*bfb0*/  IMAD.WIDE.U32 R150, R8, -0x2daee0ad, RZ ;  /* 0xd2511f5308967825 */ /* 0x000fe800078e00ff */
[----:B------:R-:W-:Y:S01]  /*bfc0*/  IMAD.WIDE.U32 R152, R152, -0x2daee0ad, RZ ;  /* 0xd2511f5398987825 */ /* 0x000fe200078e00ff */
[----:B------:R-:W-:Y:S03]  /*bfd0*/  LOP3.LUT R8, R151, UR27, R208, 0x96, !PT ;  /* 0x0000001b97087c12 */ /* 0x000fe6000f8e96d0 */
[----:B------:R-:W-:Y:S01]  /*bfe0*/  FFMA.FTZ R165, R7, c[0x0][0x23c], -R166 ;  /* 0x00008f0007a57a23 */ /* 0x000fe200000108a6 */
[----:B------:R-:W-:Y:S01]  /*bff0*/  LOP3.LUT R150, R153, UR25, R150, 0x96, !PT ;  /* 0x0000001999967c12 */ /* 0x000fe2000f8e9696 */
[----:B------:R-:W-:Y:S01]  /*c000*/  IMAD.WIDE.U32 R148, R8, -0x326172a9, RZ ;  /* 0xcd9e8d5708947825 */ /* 0x000fe200078e00ff */
[----:B------:R-:W2:Y:S03]  /*c010*/  MUFU.EX2 R135, R135 ;  /* 0x0000008700877308 */ /* 0x000ea60000000800 */
[----:B------:R-:W-:Y:S01]  /*c020*/  IMAD.WIDE.U32 R150, R150, -0x326172a9, RZ ;  /* 0xcd9e8d5796967825 */ /* 0x000fe200078e00ff */
[----:B------:R-:W-:Y:S03]  /*c030*/  LOP3.LUT R8, R149, UR26, R220, 0x96, !PT ;  /* 0x0000001a95087c12 */ /* 0x000fe6000f8e96dc */
[----:B------:R-:W-:Y:S01]  /*c040*/  FFMA.FTZ R163, R5, c[0x0][0x23c], -R167 ;  /* 0x00008f0005a37a23 */ /* 0x000fe200000108a7 */
[----:B------:R-:W-:Y:S01]  /*c050*/  LOP3.LUT R148, R151, UR24, R148, 0x96, !PT ;  /* 0x0000001897947c12 */ /* 0x000fe2000f8e9694 */
[----:B------:R-:W-:Y:S01]  /*c060*/  IMAD.WIDE.U32 R8, R8, -0x2daee0ad, RZ ;  /* 0xd2511f5308087825 */ /* 0x000fe200078e00ff */
[----:B------:R-:W-:Y:S03]  /*c070*/  MUFU.EX2 R160, R160 ;  /* 0x000000a000a07308 */ /* 0x000fe60000000800 */
[----:B------:R-:W-:Y:S01]  /*c080*/  IMAD.WIDE.U32 R148, R148, -0x2daee0ad, RZ ;  /* 0xd2511f5394947825 */ /* 0x000fe200078e00ff */
[----:B------:R-:W-:Y:S03]  /*c090*/  LOP3.LUT R152, R9, UR21, R152, 0x96, !PT ;  /* 0x0000001509987c12 */ /* 0x000fe6000f8e9698 */
[----:B-1----:R-:W-:Y:S01]  /*c0a0*/  FMUL.FTZ R9, R2, R125 ;  /* 0x0000007d02097220 */ /* 0x002fe20000410000 */
[----:B------:R-:W-:Y:S01]  /*c0b0*/  LOP3.LUT R4, R149, UR15, R8, 0x96, !PT ;  /* 0x0000000f95047c12 */ /* 0x000fe2000f8e9608 */
[----:B------:R-:W-:Y:S01]  /*c0c0*/  IMAD.WIDE.U32 R152, R152, -0x326172a9, RZ ;  /* 0xcd9e8d5798987825 */ /* 0x000fe200078e00ff */
[----:B------:R-:W1:Y:S03]  /*c0d0*/  MUFU.EX2 R161, R161 ;  /* 0x000000a100a17308 */ /* 0x000e660000000800 */
[----:B------:R-:W-:Y:S01]  /*c0e0*/  IMAD.WIDE.U32 R4, R4, -0x326172a9, RZ ;  /* 0xcd9e8d5704047825 */ /* 0x000fe200078e00ff */
[----:B------:R-:W-:Y:S03]  /*c0f0*/  LOP3.LUT R150, R153, UR20, R150, 0x96, !PT ;  /* 0x0000001499967c12 */ /* 0x000fe6000f8e9696 */
[----:B------:R-:W-:Y:S01]  /*c100*/  FMUL.FTZ R8, R2, R124 ;  /* 0x0000007c02087220 */ /* 0x000fe20000410000 */
[----:B------:R-:W-:Y:S01]  /*c110*/  LOP3.LUT R6, R4, 0xffff, RZ, 0xc0, !PT ;  /* 0x0000ffff04067812 */ /* 0x000fe200078ec0ff */
[C---:B------:R-:W-:Y:S01]  /*c120*/  FMUL.FTZ R10, R0.reuse, R126 ;  /* 0x0000007e000a7220 */ /* 0x040fe20000410000 */
[----:B------:R-:W-:Y:S01]  /*c130*/  MUFU.EX2 R162, R162 ;  /* 0x000000a200a27308 */ /* 0x000fe20000000800 */
[----:B------:R-:W-:Y:S01]  /*c140*/  LOP3.LUT R5, R5, UR17, R152, 0x96, !PT ;  /* 0x0000001105057c12 */ /* 0x000fe2000f8e9698 */
[----:B------:R-:W-:Y:S01]  /*c150*/  FMUL.FTZ R11, R0, R127 ;  /* 0x0000007f000b7220 */ /* 0x000fe20000410000 */
[----:B------:R-:W-:Y:S01]  /*c160*/  SHF.R.U32.HI R139, RZ, 0x10, R4 ;  /* 0x00000010ff8b7819 */ /* 0x000fe20000011604 */
[----:B------:R-:W-:Y:S01]  /*c170*/  LDSM.16.MT88.4 R124, [R184+0xc000] ;  /* 0x00c00000b87c783b */ /* 0x000fe20000004200 */
[----:B------:R-:W-:Y:S01]  /*c180*/  LOP3.LUT R7, R5, 0xffff, RZ, 0xc0, !PT ;  /* 0x0000ffff05077812 */ /* 0x000fe200078ec0ff */
[C---:B------:R-:W-:Y:S01]  /*c190*/  FMUL.FTZ R36, R2.reuse, R36 ;  /* 0x0000002402247220 */ /* 0x040fe20000410000 */
[----:B------:R-:W-:Y:S01]  /*c1a0*/  SHF.R.U32.HI R137, RZ, 0x10, R5 ;  /* 0x00000010ff897819 */ /* 0x000fe20000011605 */
[----:B------:R-:W-:Y:S01]  /*c1b0*/  FMUL.FTZ R37, R2, R37 ;  /* 0x0000002502257220 */ /* 0x000fe20000410000 */
[----:B------:R-:W-:Y:S01]  /*c1c0*/  SHF.R.U32.HI R6, RZ, 0x8, R6 ;  /* 0x00000008ff067819 */ /* 0x000fe20000011606 */
[----:B------:R-:W3:Y:S01]  /*c1d0*/  MUFU.EX2 R163, R163 ;  /* 0x000000a300a37308 */ /* 0x000ee20000000800 */
[----:B------:R-:W-:Y:S01]  /*c1e0*/  SHF.R.U32.HI R7, RZ, 0x8, R7 ;  /* 0x00000008ff077819 */ /* 0x000fe20000011607 */
[----:B------:R-:W-:Y:S01]  /*c1f0*/  FMUL.FTZ R38, R0, R38 ;  /* 0x0000002600267220 */ /* 0x000fe20000410000 */
[----:B------:R-:W-:Y:S01]  /*c200*/  LOP3.LUT R138, R4, 0xff, RZ, 0xc0, !PT ;  /* 0x000000ff048a7812 */ /* 0x000fe200078ec0ff */
[----:B------:R-:W-:Y:S01]  /*c210*/  FMUL.FTZ R39, R0, R39 ;  /* 0x0000002700277220 */ /* 0x000fe20000410000 */
[----:B------:R-:W-:Y:S01]  /*c220*/  SHF.R.U32.HI R4, RZ, 0x18, R4 ;  /* 0x00000018ff047819 */ /* 0x000fe20000011604 */
[C---:B------:R-:W-:Y:S01]  /*c230*/  FMUL.FTZ R40, R2.reuse, R40 ;  /* 0x0000002802287220 */ /* 0x040fe20000410000 */
[----:B------:R-:W-:Y:S01]  /*c240*/  LOP3.LUT R139, R139, 0xff, RZ, 0xc0, !PT ;  /* 0x000000ff8b8b7812 */ /* 0x000fe200078ec0ff */
[----:B------:R-:W-:Y:S01]  /*c250*/  FMUL.FTZ R41, R2, R41 ;  /* 0x0000002902297220 */ /* 0x000fe20000410000 */
[----:B------:R-:W-:Y:S01]  /*c260*/  LOP3.LUT R136, R5, 0xff, RZ, 0xc0, !PT ;  /* 0x000000ff05887812 */ /* 0x000fe200078ec0ff */
[----:B------:R-:W-:Y:S01]  /*c270*/  MUFU.EX2 R164, R164 ;  /* 0x000000a400a47308 */ /* 0x000fe20000000800 */
[----:B------:R-:W-:Y:S01]  /*c280*/  SHF.R.U32.HI R5, RZ, 0x18, R5 ;  /* 0x00000018ff057819 */ /* 0x000fe20000011605 */
[C---:B------:R-:W-:Y:S01]  /*c290*/  FMUL.FTZ R42, R0.reuse, R42 ;  /* 0x0000002a002a7220 */ /* 0x040fe20000410000 */
[----:B------:R-:W-:Y:S01]  /*c2a0*/  LOP3.LUT R137, R137, 0xff, RZ, 0xc0, !PT ;  /* 0x000000ff89897812 */ /* 0x000fe200078ec0ff */
[----:B------:R-:W-:Y:S01]  /*c2b0*/  FMUL.FTZ R43, R0, R43 ;  /* 0x0000002b002b7220 */ /* 0x000fe20000410000 */
[----:B------:R-:W-:Y:S01]  /*c2c0*/  PRMT R138, R138, 0x5410, R6 ;  /* 0x000054108a8a7816 */ /* 0x000fe20000000006 */
[C---:B------:R-:W-:Y:S01]  /*c2d0*/  FMUL.FTZ R44, R2.reuse, R44 ;  /* 0x0000002c022c7220 */ /* 0x040fe20000410000 */
[----:B------:R-:W-:Y:S01]  /*c2e0*/  PRMT R139, R139, 0x5410, R4 ;  /* 0x000054108b8b7816 */ /* 0x000fe20000000004 */
[----:B------:R-:W-:Y:S01]  /*c2f0*/  FMUL.FTZ R45, R2, R45 ;  /* 0x0000002d022d7220 */ /* 0x000fe20000410000 */
[----:B------:R-:W-:Y:S01]  /*c300*/  PRMT R136, R136, 0x5410, R7 ;  /* 0x0000541088887816 */ /* 0x000fe20000000007 */
[----:B------:R-:W4:Y:S01]  /*c310*/  MUFU.EX2 R165, R165 ;  /* 0x000000a500a57308 */ /* 0x000f220000000800 */
[----:B------:R-:W-:Y:S01]  /*c320*/  PRMT R137, R137, 0x5410, R5 ;  /* 0x0000541089897816 */ /* 0x000fe20000000005 */
[--C-:B------:R-:W-:Y:S01]  /*c330*/  HSET2.LE.AND R138, R138, R204.reuse, PT ;  /* 0x000000cc8a8a7233 */ /* 0x100fe20003803000 */
[----:B--2---:R-:W-:Y:S01]  /*c340*/  F2FP.PACK_AB R7, R135, R134 ;  /* 0x000000868707723e */ /* 0x004fe200000000ff */
[--C-:B------:R-:W-:Y:S01]  /*c350*/  HSET2.LE.AND R139, R139, R204.reuse, PT ;  /* 0x000000cc8b8b7233 */ /* 0x100fe20003803000 */
[----:B-1----:R-:W-:Y:S01]  /*c360*/  F2FP.PACK_AB R6, R161, R160 ;  /* 0x000000a0a106723e */ /* 0x002fe200000000ff */
[--C-:B------:R-:W-:Y:S01]  /*c370*/  HSET2.LE.AND R136, R136, R204.reuse, PT ;  /* 0x000000cc88887233 */ /* 0x100fe20003803000 */
[----:B---3--:R-:W-:Y:S01]  /*c380*/  F2FP.PACK_AB R5, R163, R162 ;  /* 0x000000a2a305723e */ /* 0x008fe200000000ff */
[--C-:B------:R-:W-:Y:S01]  /*c390*/  HSET2.LE.AND R137, R137, R204.reuse, PT ;  /* 0x000000cc89897233 */ /* 0x100fe20003803000 */
[----:B------:R-:W-:Y:S01]  /*c3a0*/  LOP3.LUT R138, R138, R7, RZ, 0xc0, !PT ;  /* 0x000000078a8a7212 */ /* 0x000fe200078ec0ff */
[C---:B------:R-:W-:Y:S01]  /*c3b0*/  FMUL.FTZ R7, R0.reuse, R131 ;  /* 0x0000008300077220 */ /* 0x040fe20000410000 */
[----:B------:R-:W-:Y:S01]  /*c3c0*/  LOP3.LUT R139, R139, R6, RZ, 0xc0, !PT ;  /* 0x000000068b8b7212 */ /* 0x000fe200078ec0ff */
[----:B------:R-:W-:Y:S01]  /*c3d0*/  FMUL.FTZ R6, R0, R130 ;  /* 0x0000008200067220 */ /* 0x000fe20000410000 */
[----:B------:R-:W-:Y:S01]  /*c3e0*/  LOP3.LUT R136, R136, R5, RZ, 0xc0, !PT ;  /* 0x0000000588887212 */ /* 0x000fe200078ec0ff */
[----:B------:R-:W-:Y:S01]  /*c3f0*/  FMUL.FTZ R5, R2, R129 ;  /* 0x0000008102057220 */ /* 0x000fe20000410000 */
[----:B------:R-:W-:Y:S01]  /*c400*/  LDSM.16.MT88.4 R152, [R186+0xe800] ;  /* 0x00e80000ba98783b */ /* 0x000fe20000004200 */
[C---:B------:R-:W-:Y:S02]  /*c410*/  FMUL.FTZ R46, R0.reuse, R46 ;  /* 0x0000002e002e7220 */ /* 0x040fe40000410000 */
[----:B------:R-:W-:Y:S02]  /*c420*/  FMUL.FTZ R47, R0, R47 ;  /* 0x0000002f002f7220 */ /* 0x000fe40000410000 */
[C---:B------:R-:W-:Y:S02]  /*c430*/  FMUL.FTZ R48, R2.reuse, R48 ;  /* 0x0000003002307220 */ /* 0x040fe40000410000 */
[----:B------:R-:W-:Y:S01]  /*c440*/  FMUL.FTZ R49, R2, R49 ;  /* 0x0000003102317220 */ /* 0x000fe20000410000 */
[----:B----4-:R-:W-:Y:S01]  /*c450*/  F2FP.PACK_AB R4, R165, R164 ;  /* 0x000000a4a504723e */ /* 0x010fe200000000ff */
[C---:B------:R-:W-:Y:S02]  /*c460*/  FMUL.FTZ R50, R0.reuse, R50 ;  /* 0x0000003200327220 */ /* 0x040fe40000410000 */
[----:B------:R-:W-:Y:S01]  /*c470*/  FMUL.FTZ R51, R0, R51 ;  /* 0x0000003300337220 */ /* 0x000fe20000410000 */
[----:B------:R-:W-:Y:S01]  /*c480*/  LOP3.LUT R137, R137, R4, RZ, 0xc0, !PT ;  /* 0x0000000489897212 */ /* 0x000fe200078ec0ff */
[----:B------:R-:W-:Y:S02]  /*c490*/  FMUL.FTZ R4, R2, R128 ;  /* 0x0000008002047220 */ /* 0x000fe40000410000 */
[----:B------:R-:W1:Y:S01]  /*c4a0*/  LDSM.16.MT88.4 R128, [R185+0xc000] ;  /* 0x00c00000b980783b */ /* 0x000e620000004200 */
[----:B------:R-:W-:Y:S04]  /*c4b0*/  IMAD.WIDE.U32 R150, R150, -0x2daee0ad, RZ ;  /* 0xd2511f5396967825 */ /* 0x000fe800078e00ff */
[C---:B------:R-:W-:Y:S05]  /*c4c0*/  HMMA.16816.F32 R4, R136.reuse, R140, R4 ;  /* 0x0000008c8804723c */ /* 0x040fea0000001804 */
[----:B------:R-:W-:Y:S01]  /*c4d0*/  LOP3.LUT R133, R150, 0xff, RZ, 0xc0, !PT ;  /* 0x000000ff96857812 */ /* 0x000fe200078ec0ff */
[C---:B------:R-:W-:Y:S01]  /*c4e0*/  FMUL.FTZ R52, R2.reuse, R52 ;  /* 0x0000003402347220 */ /* 0x040fe20000410000 */
[----:B------:R-:W-:Y:S01]  /*c4f0*/  LOP3.LUT R148, R151, UR5, R148, 0x96, !PT ;  /* 0x0000000597947c12 */ /* 0x000fe2000f8e9694 */
[C---:B------:R-:W-:Y:S01]  /*c500*/  HMMA.16816.F32 R8, R136.reuse, R142, R8 ;  /* 0x0000008e8808723c */ /* 0x040fe20000001808 */
[----:B------:R-:W2:Y:S03]  /*c510*/  LDSM.16.MT88.4 R140, [R188+0xe000] ;  /* 0x00e00000bc8c783b */ /* 0x000ea60000004200 */
[----:B------:R-:W-:Y:S01]  /*c520*/  SHF.R.U32.HI R222, RZ, 0x18, R150 ;  /* 0x00000018ffde7819 */ /* 0x000fe20000011696 */
[----:B------:R-:W-:Y:S01]  /*c530*/  FMUL.FTZ R53, R2, R53 ;  /* 0x0000003502357220 */ /* 0x000fe20000410000 */
[----:B------:R-:W-:Y:S01]  /*c540*/  LOP3.LUT R219, R148, 0xff, RZ, 0xc0, !PT ;  /* 0x000000ff94db7812 */ /* 0x000fe200078ec0ff */
[C---:B------:R-:W-:Y:S01]  /*c550*/  FMUL.FTZ R54, R0.reuse, R54 ;  /* 0x0000003600367220 */ /* 0x040fe20000410000 */
[C---:B------:R-:W-:Y:S04]  /*c560*/  HMMA.16816.F32 R36, R136.reuse, R144, R36 ;  /* 0x000000908824723c */ /* 0x040fe80000001824 */
[----:B------:R-:W-:Y:S02]  /*c570*/  FMUL.FTZ R55, R0, R55 ;  /* 0x0000003700377220 */ /* 0x000fe40000410000 */
[----:B------:R-:W-:Y:S01]  /*c580*/  FMUL.FTZ R56, R2, R56 ;  /* 0x0000003802387220 */ /* 0x000fe20000410000 */
[----:B------:R-:W-:Y:S01]  /*c590*/  SHF.R.U32.HI R144, RZ, 0x10, R148 ;  /* 0x00000010ff907819 */ /* 0x000fe20000011694 */
[C---:B------:R-:W-:Y:S04]  /*c5a0*/  HMMA.16816.F32 R40, R136.reuse, R146, R40 ;  /* 0x000000928828723c */ /* 0x040fe80000001828 */
[----:B------:R-:W-:Y:S01]  /*c5b0*/  LOP3.LUT R144, R144, 0xff, RZ, 0xc0, !PT ;  /* 0x000000ff90907812 */ /* 0x000fe200078ec0ff */
        /* <DEDUP_REMOVED lines=25> */
[----:B------:R-:W-:Y:S03]  /*c750*/  FMUL.FTZ R73, R2, R73 ;  /* 0x0000004902497220 */ /* 0x000fe60000410000 */
[C---:B-1----:R-:W-:Y:S03]  /*c760*/  HMMA.16816.F32 R68, R136.reuse, R128, R68 ;  /* 0x000000808844723c */ /* 0x042fe60000001844 */
[C---:B------:R-:W-:Y:S02]  /*c770*/  FMUL.FTZ R74, R0.reuse, R74 ;  /* 0x0000004a004a7220 */ /* 0x040fe40000410000 */
[----:B------:R-:W-:Y:S02]  /*c780*/  FMUL.FTZ R75, R0, R75 ;  /* 0x0000004b004b7220 */ /* 0x000fe40000410000 */
[C---:B------:R-:W-:Y:S02]  /*c790*/  FMUL.FTZ R76, R2.reuse, R76 ;  /* 0x0000004c024c7220 */ /* 0x040fe40000410000 */
[----:B------:R-:W-:Y:S03]  /*c7a0*/  FMUL.FTZ R77, R2, R77 ;  /* 0x0000004d024d7220 */ /* 0x000fe60000410000 */
[C---:B------:R-:W-:Y:S01]  /*c7b0*/  HMMA.16816.F32 R72, R136.reuse, R130, R72 ;  /* 0x000000828848723c */ /* 0x040fe20000001848 */
[----:B------:R-:W1:Y:S02]  /*c7c0*/  LDSM.16.MT88.4 R128, [R188+0x10000] ;  /* 0x01000000bc80783b */ /* 0x000e640000004200 */
[C---:B------:R-:W-:Y:S02]  /*c7d0*/  FMUL.FTZ R78, R0.reuse, R78 ;  /* 0x0000004e004e7220 */ /* 0x040fe40000410000 */
[----:B------:R-:W-:Y:S02]  /*c7e0*/  FMUL.FTZ R79, R0, R79 ;  /* 0x0000004f004f7220 */ /* 0x000fe40000410000 */
[C---:B------:R-:W-:Y:S02]  /*c7f0*/  FMUL.FTZ R80, R2.reuse, R80 ;  /* 0x0000005002507220 */ /* 0x040fe40000410000 */
[----:B------:R-:W-:Y:S03]  /*c800*/  FMUL.FTZ R81, R2, R81 ;  /* 0x0000005102517220 */ /* 0x000fe60000410000 */
[C---:B---3--:R-:W-:Y:S03]  /*c810*/  HMMA.16816.F32 R76, R136.reuse, R124, R76 ;  /* 0x0000007c884c723c */ /* 0x048fe6000000184c */
[C---:B------:R-:W-:Y:S02]  /*c820*/  FMUL.FTZ R82, R0.reuse, R82 ;  /* 0x0000005200527220 */ /* 0x040fe40000410000 */
[----:B------:R-:W-:Y:S02]  /*c830*/  FMUL.FTZ R83, R0, R83 ;  /* 0x0000005300537220 */ /* 0x000fe40000410000 */
[C---:B------:R-:W-:Y:S02]  /*c840*/  FMUL.FTZ R84, R2.reuse, R84 ;  /* 0x0000005402547220 */ /* 0x040fe40000410000 */
[----:B------:R-:W-:Y:S03]  /*c850*/  FMUL.FTZ R85, R2, R85 ;  /* 0x0000005502557220 */ /* 0x000fe60000410000 */
[C---:B------:R-:W-:Y:S01]  /*c860*/  HMMA.16816.F32 R80, R136.reuse, R126, R80 ;  /* 0x0000007e8850723c */ /* 0x040fe20000001850 */
[----:B------:R-:W3:Y:S02]  /*c870*/  LDSM.16.MT88.4 R124, [R186+0x10000] ;  /* 0x01000000ba7c783b */ /* 0x000ee40000004200 */
[C---:B------:R-:W-:Y:S02]  /*c880*/  FMUL.FTZ R86, R0.reuse, R86 ;  /* 0x0000005600567220 */ /* 0x040fe40000410000 */
[----:B------:R-:W-:Y:S02]  /*c890*/  FMUL.FTZ R87, R0, R87 ;  /* 0x0000005700577220 */ /* 0x000fe40000410000 */
[C---:B------:R-:W-:Y:S02]  /*c8a0*/  FMUL.FTZ R88, R2.reuse, R88 ;  /* 0x0000005802587220 */ /* 0x040fe40000410000 */
[----:B------:R-:W-:Y:S03]  /*c8b0*/  FMUL.FTZ R89, R2, R89 ;  /* 0x0000005902597220 */ /* 0x000fe60000410000 */
[C---:B--2---:R-:W-:Y:S03]  /*c8c0*/  HMMA.16816.F32 R84, R136.reuse, R140, R84 ;  /* 0x0000008c8854723c */ /* 0x044fe60000001854 */
[C---:B------:R-:W-:Y:S02]  /*c8d0*/  FMUL.FTZ R90, R0.reuse, R90 ;  /* 0x0000005a005a7220 */ /* 0x040fe40000410000 */
[----:B------:R-:W-:Y:S02]  /*c8e0*/  FMUL.FTZ R91, R0, R91 ;  /* 0x0000005b005b7220 */ /* 0x000fe40000410000 */
[C---:B------:R-:W-:Y:S02]  /*c8f0*/  FMUL.FTZ R92, R2.reuse, R92 ;  /* 0x0000005c025c7220 */ /* 0x040fe40000410000 */
[----:B------:R-:W-:Y:S03]  /*c900*/  FMUL.FTZ R93, R2, R93 ;  /* 0x0000005d025d7220 */ /* 0x000fe60000410000 */
[C---:B------:R-:W-:Y:S01]  /*c910*/  HMMA.16816.F32 R88, R136.reuse, R142, R88 ;  /* 0x0000008e8858723c */ /* 0x040fe20000001858 */
[----:B------:R-:W-:Y:S02]  /*c920*/  LDSM.16.MT88.4 R140, [R185+0xc800] ;  /* 0x00c80000b98c783b */ /* 0x000fe40000004200 */
[C---:B------:R-:W-:Y:S02]  /*c930*/  FMUL.FTZ R94, R0.reuse, R94 ;  /* 0x0000005e005e7220 */ /* 0x040fe40000410000 */
        /* <DEDUP_REMOVED lines=12> */
[--C-:B------:R-:W-:Y:S02]  /*ca00*/  FFMA.FTZ R168, R16, c[0x0][0x23c], -R167.reuse ;  /* 0x00008f0010a87a23 */ /* 0x100fe400000108a7 */
[C---:B------:R-:W-:Y:S03]  /*ca10*/  FMUL.FTZ R16, R2.reuse, R120 ;  /* 0x0000007802107220 */ /* 0x040fe60000410000 */
[C---:B---3--:R-:W-:Y:S01]  /*ca20*/  HMMA.16816.F32 R100, R136.reuse, R124, R100 ;  /* 0x0000007c8864723c */ /* 0x048fe20000001864 */
[----:B------:R-:W-:Y:S02]  /*ca30*/  MUFU.EX2 R168, R168 ;  /* 0x000000a800a87308 */ /* 0x000fe40000000800 */
[--C-:B------:R-:W-:Y:S02]  /*ca40*/  FFMA.FTZ R169, R17, c[0x0][0x23c], -R167.reuse ;  /* 0x00008f0011a97a23 */ /* 0x100fe400000108a7 */
[----:B------:R-:W-:Y:S02]  /*ca50*/  FMUL.FTZ R17, R2, R121 ;  /* 0x0000007902117220 */ /* 0x000fe40000410000 */
[--C-:B------:R-:W-:Y:S01]  /*ca60*/  FFMA.FTZ R171, R18, c[0x0][0x23c], -R166.reuse ;  /* 0x00008f0012ab7a23 */ /* 0x100fe200000108a6 */
[----:B------:R-:W-:Y:S01]  /*ca70*/  LOP3.LUT R124, R150, 0xffff, RZ, 0xc0, !PT ;  /* 0x0000ffff967c7812 */ /* 0x000fe200078ec0ff */
[C---:B------:R-:W-:Y:S02]  /*ca80*/  FMUL.FTZ R18, R0.reuse, R122 ;  /* 0x0000007a00127220 */ /* 0x040fe40000410000 */
[----:B------:R-:W2:Y:S01]  /*ca90*/  MUFU.EX2 R169, R169 ;  /* 0x000000a900a97308 */ /* 0x000ea20000000800 */
[----:B------:R-:W-:Y:S01]  /*caa0*/  FFMA.FTZ R170, R19, c[0x0][0x23c], -R166 ;  /* 0x00008f0013aa7a23 */ /* 0x000fe200000108a6 */
[----:B------:R-:W-:Y:S01]  /*cab0*/  SHF.R.U32.HI R124, RZ, 0x8, R124 ;  /* 0x00000008ff7c7819 */ /* 0x000fe2000001167c */
[----:B------:R-:W-:Y:S02]  /*cac0*/  FMUL.FTZ R19, R0, R123 ;  /* 0x0000007b00137220 */ /* 0x000fe40000410000 */
[----:B------:R-:W3:Y:S01]  /*cad0*/  LDSM.16.MT88.4 R120, [R184+0x10000] ;  /* 0x01000000b878783b */ /* 0x000ee20000004200 */
[----:B------:R-:W-:Y:S01]  /*cae0*/  PRMT R133, R133, 0x5410, R124 ;  /* 0x0000541085857816 */ /* 0x000fe2000000007c */
[--C-:B------:R-:W-:Y:S01]  /*caf0*/  FFMA.FTZ R207, R12, c[0x0][0x23c], -R167.reuse ;  /* 0x00008f000ccf7a23 */ /* 0x100fe200000108a7 */
[----:B------:R-:W-:Y:S01]  /*cb00*/  SHF.R.U32.HI R12, RZ, 0x10, R150 ;  /* 0x00000010ff0c7819 */ /* 0x000fe20000011696 */
[C---:B------:R-:W-:Y:S01]  /*cb10*/  FMUL.FTZ R104, R2.reuse, R104 ;  /* 0x0000006802687220 */ /* 0x040fe20000410000 */
[C---:B------:R-:W-:Y:S01]  /*cb20*/  HMMA.16816.F32 R16, R136.reuse, R126, R16 ;  /* 0x0000007e8810723c */ /* 0x040fe20000001810 */
[----:B------:R-:W-:Y:S02]  /*cb30*/  MUFU.EX2 R171, R171 ;  /* 0x000000ab00ab7308 */ /* 0x000fe40000000800 */
[----:B------:R-:W-:Y:S01]  /*cb40*/  FMUL.FTZ R105, R2, R105 ;  /* 0x0000006902697220 */ /* 0x000fe20000410000 */
[----:B------:R-:W4:Y:S01]  /*cb50*/  LDSM.16.MT88.4 R124, [R188+0xc800] ;  /* 0x00c80000bc7c783b */ /* 0x000f220000004200 */
[----:B------:R-:W-:Y:S01]  /*cb60*/  FMUL.FTZ R106, R0, R106 ;  /* 0x0000006a006a7220 */ /* 0x000fe20000410000 */
[----:B------:R-:W-:Y:S01]  /*cb70*/  LOP3.LUT R12, R12, 0xff, RZ, 0xc0, !PT ;  /* 0x000000ff0c0c7812 */ /* 0x000fe200078ec0ff */
[----:B------:R-:W-:Y:S01]  /*cb80*/  FMUL.FTZ R107, R0, R107 ;  /* 0x0000006b006b7220 */ /* 0x000fe20000410000 */
[--C-:B------:R-:W-:Y:S01]  /*cb90*/  HSET2.LE.AND R133, R133, R204.reuse, PT ;  /* 0x000000cc85857233 */ /* 0x100fe20003803000 */
[--C-:B------:R-:W-:Y:S02]  /*cba0*/  FFMA.FTZ R217, R14, c[0x0][0x23c], -R166.reuse ;  /* 0x00008f000ed97a23 */ /* 0x100fe400000108a6 */
[----:B------:R-:W-:Y:S01]  /*cbb0*/  MUFU.EX2 R207, R207 ;  /* 0x000000cf00cf7308 */ /* 0x000fe20000000800 */
[----:B------:R-:W-:Y:S01]  /*cbc0*/  FFMA.FTZ R218, R15, c[0x0][0x23c], -R166 ;  /* 0x00008f000fda7a23 */ /* 0x000fe200000108a6 */
[----:B------:R-:W-:Y:S01]  /*cbd0*/  PRMT R222, R12, 0x5410, R222 ;  /* 0x000054100cde7816 */ /* 0x000fe200000000de */
[C---:B-1----:R-:W-:Y:S03]  /*cbe0*/  HMMA.16816.F32 R104, R136.reuse, R128, R104 ;  /* 0x000000808868723c */ /* 0x042fe60000001868 */
[----:B------:R-:W-:Y:S01]  /*cbf0*/  FFMA.FTZ R216, R13, c[0x0][0x23c], -R167 ;  /* 0x00008f000dd87a23 */ /* 0x000fe200000108a7 */
[----:B------:R-:W-:Y:S01]  /*cc00*/  LOP3.LUT R13, R148, 0xffff, RZ, 0xc0, !PT ;  /* 0x0000ffff940d7812 */ /* 0x000fe200078ec0ff */
[C---:B------:R-:W-:Y:S01]  /*cc10*/  FMUL.FTZ R108, R2.reuse, R108 ;  /* 0x0000006c026c7220 */ /* 0x040fe20000410000 */
[----:B------:R-:W-:Y:S01]  /*cc20*/  SHF.R.U32.HI R148, RZ, 0x18, R148 ;  /* 0x00000018ff947819 */ /* 0x000fe20000011694 */
[----:B------:R-:W-:Y:S01]  /*cc30*/  MUFU.EX2 R217, R217 ;  /* 0x000000d900d97308 */ /* 0x000fe20000000800 */
[----:B------:R-:W-:Y:S01]  /*cc40*/  FMUL.FTZ R109, R2, R109 ;  /* 0x0000006d026d7220 */ /* 0x000fe20000410000 */
[----:B------:R-:W-:Y:S03]  /*cc50*/  SHF.R.U32.HI R13, RZ, 0x8, R13 ;  /* 0x00000008ff0d7819 */ /* 0x000fe6000001160d */
[C---:B------:R-:W-:Y:S01]  /*cc60*/  FMUL.FTZ R110, R0.reuse, R110 ;  /* 0x0000006e006e7220 */ /* 0x040fe20000410000 */
[----:B------:R-:W-:Y:S01]  /*cc70*/  PRMT R219, R219, 0x5410, R13 ;  /* 0x00005410dbdb7816 */ /* 0x000fe2000000000d */
[----:B------:R-:W-:Y:S02]  /*cc80*/  FMUL.FTZ R111, R0, R111 ;  /* 0x0000006f006f7220 */ /* 0x000fe40000410000 */
[C---:B------:R-:W-:Y:S01]  /*cc90*/  FMUL.FTZ R12, R2.reuse, R116 ;  /* 0x00000074020c7220 */ /* 0x040fe20000410000 */
[----:B------:R-:W1:Y:S01]  /*cca0*/  MUFU.EX2 R216, R216 ;  /* 0x000000d800d87308 */ /* 0x000e620000000800 */
[----:B------:R-:W-:Y:S01]  /*ccb0*/  FMUL.FTZ R13, R2, R117 ;  /* 0x00000075020d7220 */ /* 0x000fe20000410000 */
[----:B------:R-:W-:Y:S01]  /*ccc0*/  PRMT R117, R144, 0x5410, R148 ;  /* 0x0000541090757816 */ /* 0x000fe20000000094 */
[C---:B------:R-:W-:Y:S01]  /*ccd0*/  FMUL.FTZ R14, R0.reuse, R118 ;  /* 0x00000076000e7220 */ /* 0x040fe20000410000 */
[C---:B------:R-:W-:Y:S01]  /*cce0*/  HMMA.16816.F32 R108, R136.reuse, R130, R108 ;  /* 0x00000082886c723c */ /* 0x040fe2000000186c */
[----:B------:R-:W5:Y:S02]  /*ccf0*/  LDSM.16.MT88.4 R128, [R186+0xc800] ;  /* 0x00c80000ba80783b */ /* 0x000f640000004200 */
[----:B------:R-:W-:Y:S01]  /*cd00*/  FMUL.FTZ R15, R0, R119 ;  /* 0x00000077000f7220 */ /* 0x000fe20000410000 */
[----:B--2---:R-:W-:Y:S01]  /*cd10*/  F2FP.PACK_AB R118, R169, R168 ;  /* 0x000000a8a976723e */ /* 0x004fe200000000ff */
[C---:B------:R-:W-:Y:S01]  /*cd20*/  FMUL.FTZ R112, R2.reuse, R112 ;  /* 0x0000007002707220 */ /* 0x040fe20000410000 */
[----:B------:R-:W2:Y:S01]  /*cd30*/  MUFU.EX2 R218, R218 ;  /* 0x000000da00da7308 */ /* 0x000ea20000000800 */
[----:B------:R-:W-:Y:S01]  /*cd40*/  FMUL.FTZ R113, R2, R113 ;  /* 0x0000007102717220 */ /* 0x000fe20000410000 */
[----:B------:R-:W-:Y:S01]  /*cd50*/  LOP3.LUT R118, R133, R118, RZ, 0xc0, !PT ;  /* 0x0000007685767212 */ /* 0x000fe200078ec0ff */
[----:B------:R-:W4:Y:S01]  /*cd60*/  LDSM.16.MT88.4 R144, [R184+0xc800] ;  /* 0x00c80000b890783b */ /* 0x000f220000004200 */
[C---:B---3--:R-:W-:Y:S03]  /*cd70*/  HMMA.16816.F32 R12, R136.reuse, R120, R12 ;  /* 0x00000078880c723c */ /* 0x048fe6000000180c */
[C---:B------:R-:W-:Y:S01]  /*cd80*/  FMUL.FTZ R114, R0.reuse, R114 ;  /* 0x0000007200727220 */ /* 0x040fe20000410000 */
[--C-:B------:R-:W-:Y:S01]  /*cd90*/  HSET2.LE.AND R119, R222, R204.reuse, PT ;  /* 0x000000ccde777233 */ /* 0x100fe20003803000 */
[----:B------:R-:W-:Y:S01]  /*cda0*/  FMUL.FTZ R115, R0, R115 ;  /* 0x0000007300737220 */ /* 0x000fe20000410000 */
[----:B------:R-:W3:Y:S01]  /*cdb0*/  MUFU.EX2 R170, R170 ;  /* 0x000000aa00aa7308 */ /* 0x000ee20000000800 */
[--C-:B------:R-:W-:Y:S01]  /*cdc0*/  HSET2.LE.AND R116, R219, R204.reuse, PT ;  /* 0x000000ccdb747233 */ /* 0x100fe20003803000 */
[----:B------:R-:W5:Y:S01]  /*cdd0*/  LDSM.16.MT88.4 R148, [R188+0xe800] ;  /* 0x00e80000bc94783b */ /* 0x000f620000004200 */
[--C-:B------:R-:W-:Y:S03]  /*cde0*/  HSET2.LE.AND R117, R117, R204.reuse, PT ;  /* 0x000000cc75757233 */ /* 0x100fe60003803000 */
[----:B------:R-:W-:Y:S03]  /*cdf0*/  HMMA.16816.F32 R112, R136, R122, R112 ;  /* 0x0000007a8870723c */ /* 0x000fe60000001870 */
[----:B-1----:R-:W-:Y:S01]  /*ce00*/  F2FP.PACK_AB R121, R216, R207 ;  /* 0x000000cfd879723e */ /* 0x002fe200000000ff */
[----:B------:R-:W-:Y:S02]  /*ce10*/  FFMA.FTZ R219, R20, c[0x0][0x23c], -R167 ;  /* 0x00008f0014db7a23 */ /* 0x000fe400000108a7 */
[----:B------:R-:W-:Y:S01]  /*ce20*/  FFMA.FTZ R162, R2, R206, R162 ;  /* 0x000000ce02a27223 */ /* 0x000fe200000100a2 */
[----:B------:R-:W-:Y:S01]  /*ce30*/  LOP3.LUT R116, R116, R121, RZ, 0xc0, !PT ;  /* 0x0000007974747212 */ /* 0x000fe200078ec0ff */
[----:B------:R-:W-:Y:S01]  /*ce40*/  FFMA.FTZ R164, R0, R205, R164 ;  /* 0x000000cd00a47223 */ /* 0x000fe200000100a4 */
[----:B--2---:R-:W-:Y:S01]  /*ce50*/  F2FP.PACK_AB R120, R218, R217 ;  /* 0x000000d9da78723e */ /* 0x004fe200000000ff */
[----:B------:R-:W1:Y:S02]  /*ce60*/  MUFU.EX2 R219, R219 ;  /* 0x000000db00db7308 */ /* 0x000e640000000800 */
[----:B------:R-:W-:Y:S01]  /*ce70*/  MOV R0, R3 ;  /* 0x0000000300007202 */ /* 0x000fe20000000f00 */
[----:B------:R-:W-:Y:S01]  /*ce80*/  FADD.FTZ R162, R163, R162 ;  /* 0x000000a2a3a27221 */ /* 0x000fe20000010000 */
[----:B------:R-:W-:Y:S01]  /*ce90*/  LOP3.LUT R117, R117, R120, RZ, 0xc0, !PT ;  /* 0x0000007875757212 */ /* 0x000fe200078ec0ff */
[----:B------:R-:W-:Y:S01]  /*cea0*/  FADD.FTZ R164, R165, R164 ;  /* 0x000000a4a5a47221 */ /* 0x000fe20000010000 */
[----:B------:R-:W2:Y:S01]  /*ceb0*/  LDSM.16.MT88.4 R120, [R184+0xe800] ;  /* 0x00e80000b878783b */ /* 0x000ea20000004200 */
[----:B------:R-:W-:Y:S01]  /*cec0*/  MOV R2, R132 ;  /* 0x0000008400027202 */ /* 0x000fe20000000f00 */
[----:B------:R-:W-:Y:S01]  /*ced0*/  FADD.FTZ R162, R134, R162 ;  /* 0x000000a286a27221 */ /* 0x000fe20000010000 */
[----:B---3--:R-:W-:Y:S01]  /*cee0*/  F2FP.PACK_AB R133, R170, R171 ;  /* 0x000000abaa85723e */ /* 0x008fe200000000ff */
[----:B------:R-:W-:Y:S02]  /*cef0*/  FADD.FTZ R164, R160, R164 ;  /* 0x000000a4a0a47221 */ /* 0x000fe40000010000 */
[----:B------:R-:W-:Y:S01]  /*cf00*/  FADD.FTZ R135, R135, R162 ;  /* 0x000000a287877221 */ /* 0x000fe20000010000 */
[----:B------:R-:W-:Y:S01]  /*cf10*/  LOP3.LUT R119, R119, R133, RZ, 0xc0, !PT ;  /* 0x0000008577777212 */ /* 0x000fe200078ec0ff */
[----:B------:R-:W-:Y:S02]  /*cf20*/  FADD.FTZ R161, R161, R164 ;  /* 0x000000a4a1a17221 */ /* 0x000fe40000010000 */
[----:B------:R-:W-:Y:S02]  /*cf30*/  FADD.FTZ R135, R207, R135 ;  /* 0x00000087cf877221 */ /* 0x000fe40000010000 */
[----:B------:R-:W-:Y:S02]  /*cf40*/  FADD.FTZ R161, R217, R161 ;  /* 0x000000a1d9a17221 */ /* 0x000fe40000010000 */
[C---:B----4-:R-:W-:Y:S05]  /*cf50*/  HMMA.16816.F32 R4, R116.reuse, R124, R4 ;  /* 0x0000007c7404723c */ /* 0x050fea0000001804 */
[----:B------:R-:W-:Y:S02]  /*cf60*/  FADD.FTZ R216, R216, R135 ;  /* 0x00000087d8d87221 */ /* 0x000fe40000010000 */
[----:B------:R-:W-:Y:S01]  /*cf70*/  FADD.FTZ R218, R218, R161 ;  /* 0x000000a1dada7221 */ /* 0x000fe20000010000 */
[C---:B------:R-:W-:Y:S01]  /*cf80*/  HMMA.16816.F32 R8, R116.reuse, R126, R8 ;  /* 0x0000007e7408723c */ /* 0x040fe20000001808 */
[----:B------:R-:W3:Y:S03]  /*cf90*/  LDSM.16.MT88.4 R124, [R188+0x10800] ;  /* 0x01080000bc7c783b */ /* 0x000ee60000004200 */
[----:B------:R-:W-:Y:S02]  /*cfa0*/  FADD.FTZ R216, R168, R216 ;  /* 0x000000d8a8d87221 */ /* 0x000fe40000010000 */
[----:B------:R-:W-:Y:S02]  /*cfb0*/  FADD.FTZ R218, R171, R218 ;  /* 0x000000daabda7221 */ /* 0x000fe40000010000 */
[C---:B-----5:R-:W-:Y:S04]  /*cfc0*/  HMMA.16816.F32 R36, R116.reuse, R128, R36 ;  /* 0x000000807424723c */ /* 0x060fe80000001824 */
[----:B------:R-:W-:Y:S02]  /*cfd0*/  FADD.FTZ R169, R169, R216 ;  /* 0x000000d8a9a97221 */ /* 0x000fe40000010000 */
[----:B------:R-:W-:Y:S01]  /*cfe0*/  FADD.FTZ R170, R170, R218 ;  /* 0x000000daaaaa7221 */ /* 0x000fe20000010000 */
[----:B------:R-:W-:Y:S01]  /*cff0*/  MOV R128, UR30 ;  /* 0x0000001e00807c02 */ /* 0x000fe20008000f00 */
[C---:B------:R-:W-:Y:S04]  /*d000*/  HMMA.16816.F32 R40, R116.reuse, R130, R40 ;  /* 0x000000827428723c */ /* 0x040fe80000001828 */
[----:B-1----:R-:W-:Y:S04]  /*d010*/  FADD.FTZ R169, R219, R169 ;  /* 0x000000a9dba97221 */ /* 0x002fe80000010000 */
[C---:B------:R-:W-:Y:S08]  /*d020*/  HMMA.16816.F32 R44, R116.reuse, R140, R44 ;  /* 0x0000008c742c723c */ /* 0x040ff0000000182c */
[C---:B------:R-:W-:Y:S08]  /*d030*/  HMMA.16816.F32 R48, R116.reuse, R142, R48 ;  /* 0x0000008e7430723c */ /* 0x040ff00000001830 */
[C---:B------:R-:W-:Y:S08]  /*d040*/  HMMA.16816.F32 R52, R116.reuse, R144, R52 ;  /* 0x000000907434723c */ /* 0x040ff00000001834 */
[C---:B------:R-:W-:Y:S01]  /*d050*/  HMMA.16816.F32 R56, R116.reuse, R146, R56 ;  /* 0x000000927438723c */ /* 0x040fe20000001838 */
[----:B------:R-:W-:Y:S07]  /*d060*/  LDSM.16.MT88.4 R144, [R186+0xf000] ;  /* 0x00f00000ba90783b */ /* 0x000fee0000004200 */
[C---:B------:R-:W-:Y:S08]  /*d070*/  HMMA.16816.F32 R60, R116.reuse, R148, R60 ;  /* 0x00000094743c723c */ /* 0x040ff0000000183c */
[C---:B------:R-:W-:Y:S01]  /*d080*/  HMMA.16816.F32 R64, R116.reuse, R150, R64 ;  /* 0x000000967440723c */ /* 0x040fe20000001840 */
[----:B------:R-:W-:Y:S07]  /*d090*/  LDSM.16.MT88.4 R148, [R185+0xf000] ;  /* 0x00f00000b994783b */ /* 0x000fee0000004200 */
[C---:B------:R-:W-:Y:S08]  /*d0a0*/  HMMA.16816.F32 R68, R116.reuse, R152, R68 ;  /* 0x000000987444723c */ /* 0x040ff00000001844 */
[C---:B------:R-:W-:Y:S08]  /*d0b0*/  HMMA.16816.F32 R72, R116.reuse, R154, R72 ;  /* 0x0000009a7448723c */ /* 0x040ff00000001848 */
[C---:B------:R-:W-:Y:S07]  /*d0c0*/  HMMA.16816.F32 R76, R116.reuse, R156, R76 ;  /* 0x0000009c744c723c */ /* 0x040fee000000184c */
[--C-:B------:R-:W-:Y:S01]  /*d0d0*/  FFMA.FTZ R156, R24, c[0x0][0x23c], -R167.reuse ;  /* 0x00008f00189c7a23 */ /* 0x100fe200000108a7 */
[C---:B------:R-:W-:Y:S04]  /*d0e0*/  HMMA.16816.F32 R80, R116.reuse, R158, R80 ;  /* 0x0000009e7450723c */ /* 0x040fe80000001850 */
[----:B------:R-:W-:Y:S01]  /*d0f0*/  LOP3.LUT R24, R213, UR23, R128, 0x96, !PT ;  /* 0x00000017d5187c12 */ /* 0x000fe2000f8e9680 */
[--C-:B------:R-:W-:Y:S01]  /*d100*/  FFMA.FTZ R157, R25, c[0x0][0x23c], -R167.reuse ;  /* 0x00008f00199d7a23 */ /* 0x100fe200000108a7 */
[----:B------:R-:W1:Y:S01]  /*d110*/  LDSM.16.MT88.4 R128, [R186+0x10800] ;  /* 0x01080000ba80783b */ /* 0x000e620000004200 */
[----:B------:R-:W-:Y:S01]  /*d120*/  FFMA.FTZ R158, R26, c[0x0][0x23c], -R166 ;  /* 0x00008f001a9e7a23 */ /* 0x000fe200000108a6 */
[C---:B--2---:R-:W-:Y:S01]  /*d130*/  HMMA.16816.F32 R84, R116.reuse, R120, R84 ;  /* 0x000000787454723c */ /* 0x044fe20000001854 */
[----:B------:R-:W-:Y:S03]  /*d140*/  MUFU.EX2 R156, R156 ;  /* 0x0000009c009c7308 */ /* 0x000fe60000000800 */
[----:B------:R-:W-:Y:S04]  /*d150*/  IMAD.WIDE.U32 R136, R24, -0x326172a9, RZ ;  /* 0xcd9e8d5718887825 */ /* 0x000fe800078e00ff */
[C---:B------:R-:W-:Y:S01]  /*d160*/  HMMA.16816.F32 R88, R116.reuse, R122, R88 ;  /* 0x0000007a7458723c */ /* 0x040fe20000001858 */
[----:B------:R-:W2:Y:S02]  /*d170*/  LDSM.16.MT88.4 R120, [R185+0x10800] ;  /* 0x01080000b978783b */ /* 0x000ea40000004200 */
[----:B------:R-:W-:Y:S01]  /*d180*/  MUFU.EX2 R157, R157 ;  /* 0x0000009d009d7308 */ /* 0x000fe20000000800 */
[----:B------:R-:W-:Y:S01]  /*d190*/  LOP3.LUT R24, R137, UR4, R210, 0x96, !PT ;  /* 0x0000000489187c12 */ /* 0x000fe2000f8e96d2 */
[----:B------:R-:W-:Y:S01]  /*d1a0*/  FFMA.FTZ R159, R27, c[0x0][0x23c], -R166 ;  /* 0x00008f001b9f7a23 */ /* 0x000fe200000108a6 */
[----:B------:R-:W-:Y:S02]  /*d1b0*/  LOP3.LUT R136, R221, UR28, R136, 0x96, !PT ;  /* 0x0000001cdd887c12 */ /* 0x000fe4000f8e9688 */
[C---:B---3--:R-:W-:Y:S04]  /*d1c0*/  HMMA.16816.F32 R92, R116.reuse, R124, R92 ;  /* 0x0000007c745c723c */ /* 0x048fe8000000185c */
[----:B------:R-:W-:Y:S01]  /*d1d0*/  IMAD.WIDE.U32 R136, R136, -0x2daee0ad, RZ ;  /* 0xd2511f5388887825 */ /* 0x000fe200078e00ff */
[----:B------:R-:W-:Y:S03]  /*d1e0*/  MUFU.EX2 R158, R158 ;  /* 0x0000009e009e7308 */ /* 0x000fe60000000800 */
[C---:B------:R-:W-:Y:S04]  /*d1f0*/  HMMA.16816.F32 R96, R116.reuse, R126, R96 ;  /* 0x0000007e7460723c */ /* 0x040fe80000001860 */
[----:B------:R-:W-:Y:S03]  /*d200*/  IMAD.WIDE.U32 R226, R24, -0x2daee0ad, RZ ;  /* 0xd2511f5318e27825 */ /* 0x000fe600078e00ff */
[----:B------:R-:W-:Y:S02]  /*d210*/  MUFU.EX2 R159, R159 ;  /* 0x0000009f009f7308 */ /* 0x000fe40000000800 */
[----:B------:R-:W-:Y:S03]  /*d220*/  LOP3.LUT R226, R137, UR25, R226, 0x96, !PT ;  /* 0x0000001989e27c12 */ /* 0x000fe6000f8e96e2 */
[----:B------:R-:W-:Y:S01]  /*d230*/  LOP3.LUT R24, R227, UR27, R208, 0x96, !PT ;  /* 0x0000001be3187c12 */ /* 0x000fe2000f8e96d0 */
[C---:B-1----:R-:W-:Y:S04]  /*d240*/  HMMA.16816.F32 R100, R116.reuse, R128, R100 ;  /* 0x000000807464723c */ /* 0x042fe80000001864 */
[----:B------:R-:W-:Y:S04]  /*d250*/  IMAD.WIDE.U32 R24, R24, -0x326172a9, RZ ;  /* 0xcd9e8d5718187825 */ /* 0x000fe800078e00ff */
[----:B------:R-:W-:Y:S01]  /*d260*/  IMAD.WIDE.U32 R226, R226, -0x326172a9, RZ ;  /* 0xcd9e8d57e2e27825 */ /* 0x000fe200078e00ff */
[C---:B------:R-:W-:Y:S01]  /*d270*/  HMMA.16816.F32 R16, R116.reuse, R130, R16 ;  /* 0x000000827410723c */ /* 0x040fe20000001810 */
[----:B------:R-:W-:Y:S02]  /*d280*/  LDSM.16.MT88.4 R128, [R186+0xd000] ;  /* 0x00d00000ba80783b */ /* 0x000fe40000004200 */
[----:B------:R-:W-:Y:S02]  /*d290*/  LOP3.LUT R220, R25, UR26, R220, 0x96, !PT ;  /* 0x0000001a19dc7c12 */ /* 0x000fe4000f8e96dc */
[----:B------:R-:W-:Y:S03]  /*d2a0*/  LOP3.LUT R224, R227, UR24, R24, 0x96, !PT ;  /* 0x00000018e3e07c12 */ /* 0x000fe6000f8e9618 */
[C---:B--2---:R-:W-:Y:S01]  /*d2b0*/  HMMA.16816.F32 R104, R116.reuse, R120, R104 ;  /* 0x000000787468723c */ /* 0x044fe20000001868 */
[----:B------:R-:W1:Y:S03]  /*d2c0*/  LDSM.16.MT88.4 R24, [R184+0x10800] ;  /* 0x01080000b818783b */ /* 0x000e660000004200 */
[----:B------:R-:W-:Y:S04]  /*d2d0*/  IMAD.WIDE.U32 R220, R220, -0x2daee0ad, RZ ;  /* 0xd2511f53dcdc7825 */ /* 0x000fe800078e00ff */
[C---:B------:R-:W-:Y:S04]  /*d2e0*/  HMMA.16816.F32 R108, R116.reuse, R122, R108 ;  /* 0x0000007a746c723c */ /* 0x040fe8000000186c */
[----:B------:R-:W-:Y:S01]  /*d2f0*/  IMAD.WIDE.U32 R224, R224, -0x2daee0ad, RZ ;  /* 0xd2511f53e0e07825 */ /* 0x000fe200078e00ff */
[----:B------:R-:W-:Y:S02]  /*d300*/  LOP3.LUT R222, R221, UR21, R136, 0x96, !PT ;  /* 0x00000015ddde7c12 */ /* 0x000fe4000f8e9688 */
[----:B------:R-:W-:Y:S01]  /*d310*/  LDSM.16.MT88.4 R136, [R185+0xd000] ;  /* 0x00d00000b988783b */ /* 0x000fe20000004200 */
[----:B------:R-:W-:Y:S01]  /*d320*/  FFMA.FTZ R221, R22, c[0x0][0x23c], -R166 ;  /* 0x00008f0016dd7a23 */ /* 0x000fe200000108a6 */
[----:B------:R-:W-:Y:S03]  /*d330*/  LOP3.LUT R20, R225, UR15, R220, 0x96, !PT ;  /* 0x0000000fe1147c12 */ /* 0x000fe6000f8e96dc */
[----:B------:R-:W-:Y:S02]  /*d340*/  IMAD.WIDE.U32 R222, R222, -0x326172a9, RZ ;  /* 0xcd9e8d57dede7825 */ /* 0x000fe400078e00ff */
[----:B------:R-:W2:Y:S02]  /*d350*/  MUFU.EX2 R221, R221 ;  /* 0x000000dd00dd7308 */ /* 0x000ea40000000800 */
[----:B------:R-:W-:Y:S01]  /*d360*/  IMAD.WIDE.U32 R124, R20, -0x326172a9, RZ ;  /* 0xcd9e8d57147c7825 */ /* 0x000fe200078e00ff */
[----:B------:R-:W-:Y:S03]  /*d370*/  LOP3.LUT R223, R223, UR20, R226, 0x96, !PT ;  /* 0x00000014dfdf7c12 */ /* 0x000fe6000f8e96e2 */
[----:B------:R-:W-:Y:S01]  /*d380*/  FFMA.FTZ R220, R21, c[0x0][0x23c], -R167 ;  /* 0x00008f0015dc7a23 */ /* 0x000fe200000108a7 */
[----:B------:R-:W-:Y:S01]  /*d390*/  LOP3.LUT R20, R125, UR17, R222, 0x96, !PT ;  /* 0x000000117d147c12 */ /* 0x000fe2000f8e96de */
[----:B------:R-:W-:Y:S01]  /*d3a0*/  FFMA.FTZ R222, R23, c[0x0][0x23c], -R166 ;  /* 0x00008f0017de7a23 */ /* 0x000fe200000108a6 */
[C---:B------:R-:W-:Y:S02]  /*d3b0*/  LOP3.LUT R133, R124.reuse, 0xffff, RZ, 0xc0, !PT ;  /* 0x0000ffff7c857812 */ /* 0x040fe400078ec0ff */
[--C-:B------:R-:W-:Y:S01]  /*d3c0*/  SHF.R.U32.HI R140, RZ, 0x10, R124.reuse ;  /* 0x00000010ff8c7819 */ /* 0x100fe2000001167c */
[----:B------:R-:W-:Y:S01]  /*d3d0*/  MUFU.EX2 R220, R220 ;  /* 0x000000dc00dc7308 */ /* 0x000fe20000000800 */
[----:B------:R-:W-:Y:S02]  /*d3e0*/  LOP3.LUT R22, R124, 0xff, RZ, 0xc0, !PT ;  /* 0x000000ff7c167812 */ /* 0x000fe400078ec0ff */
[----:B------:R-:W-:Y:S02]  /*d3f0*/  SHF.R.U32.HI R21, RZ, 0x18, R124 ;  /* 0x00000018ff157819 */ /* 0x000fe4000001167c */
[----:B------:R-:W3:Y:S01]  /*d400*/  LDSM.16.MT88.4 R124, [R188+0xd000] ;  /* 0x00d00000bc7c783b */ /* 0x000ee20000004200 */
[----:B------:R-:W-:Y:S01]  /*d410*/  LOP3.LUT R121, R20, 0xffff, RZ, 0xc0, !PT ;  /* 0x0000ffff14797812 */ /* 0x000fe200078ec0ff */
[C---:B-1----:R-:W-:Y:S03]  /*d420*/  HMMA.16816.F32 R12, R116.reuse, R24, R12 ;  /* 0x00000018740c723c */ /* 0x042fe6000000180c */
[----:B------:R-:W1:Y:S01]  /*d430*/  MUFU.EX2 R222, R222 ;  /* 0x000000de00de7308 */ /* 0x000e620000000800 */
[----:B------:R-:W-:Y:S01]  /*d440*/  SHF.R.U32.HI R133, RZ, 0x8, R133 ;  /* 0x00000008ff857819 */ /* 0x000fe20000011685 */
[----:B--2---:R-:W-:Y:S01]  /*d450*/  FADD.FTZ R170, R221, R170 ;  /* 0x000000aaddaa7221 */ /* 0x004fe20000010000 */
[--C-:B------:R-:W-:Y:S02]  /*d460*/  SHF.R.U32.HI R152, RZ, 0x10, R20.reuse ;  /* 0x00000010ff987819 */ /* 0x100fe40000011614 */
[----:B------:R-:W-:Y:S01]  /*d470*/  HMMA.16816.F32 R112, R116, R26, R112 ;  /* 0x0000001a7470723c */ /* 0x000fe20000001870 */
[----:B------:R-:W-:Y:S03]  /*d480*/  LDSM.16.MT88.4 R116, [R186+0x11000] ;  /* 0x01100000ba74783b */ /* 0x000fe60000004200 */
[----:B------:R-:W-:Y:S02]  /*d490*/  LOP3.LUT R23, R140, 0xff, RZ, 0xc0, !PT ;  /* 0x000000ff8c177812 */ /* 0x000fe400078ec0ff */
[----:B------:R-:W-:Y:S02]  /*d4a0*/  LOP3.LUT R120, R20, 0xff, RZ, 0xc0, !PT ;  /* 0x000000ff14787812 */ /* 0x000fe400078ec0ff */
[----:B------:R-:W-:Y:S01]  /*d4b0*/  SHF.R.U32.HI R121, RZ, 0x8, R121 ;  /* 0x00000008ff797819 */ /* 0x000fe20000011679 */
[----:B------:R-:W-:Y:S03]  /*d4c0*/  LDSM.16.MT88.4 R140, [R188+0xf000] ;  /* 0x00f00000bc8c783b */ /* 0x000fe60000004200 */
[----:B------:R-:W-:Y:S02]  /*d4d0*/  LOP3.LUT R152, R152, 0xff, RZ, 0xc0, !PT ;  /* 0x000000ff98987812 */ /* 0x000fe400078ec0ff */
[----:B------:R-:W-:Y:S02]  /*d4e0*/  PRMT R22, R22, 0x5410, R133 ;  /* 0x0000541016167816 */ /* 0x000fe40000000085 */
[----:B------:R-:W-:Y:S02]  /*d4f0*/  SHF.R.U32.HI R133, RZ, 0x18, R20 ;  /* 0x00000018ff857819 */ /* 0x000fe40000011614 */
[----:B------:R-:W-:Y:S01]  /*d500*/  PRMT R23, R23, 0x5410, R21 ;  /* 0x0000541017177816 */ /* 0x000fe20000000015 */
[--C-:B------:R-:W-:Y:S01]  /*d510*/  HSET2.LE.AND R22, R22, R204.reuse, PT ;  /* 0x000000cc16167233 */ /* 0x100fe20003803000 */
[----:B------:R-:W-:Y:S02]  /*d520*/  PRMT R21, R120, 0x5410, R121 ;  /* 0x0000541078157816 */ /* 0x000fe40000000079 */
[----:B------:R-:W-:Y:S01]  /*d530*/  PRMT R152, R152, 0x5410, R133 ;  /* 0x0000541098987816 */ /* 0x000fe20000000085 */
[--C-:B------:R-:W-:Y:S01]  /*d540*/  HSET2.LE.AND R23, R23, R204.reuse, PT ;  /* 0x000000cc17177233 */ /* 0x100fe20003803000 */
[----:B------:R-:W-:Y:S01]  /*d550*/  F2FP.PACK_AB R20, R157, R156 ;  /* 0x0000009c9d14723e */ /* 0x000fe200000000ff */
[--C-:B------:R-:W-:Y:S01]  /*d560*/  HSET2.LE.AND R25, R21, R204.reuse, PT ;  /* 0x000000cc15197233 */ /* 0x100fe20003803000 */
[----:B-1----:R-:W-:Y:S01]  /*d570*/  F2FP.PACK_AB R24, R222, R221 ;  /* 0x000000ddde18723e */ /* 0x002fe200000000ff */
[--C-:B------:R-:W-:Y:S01]  /*d580*/  HSET2.LE.AND R21, R152, R204.reuse, PT ;  /* 0x000000cc98157233 */ /* 0x100fe20003803000 */
[----:B------:R-:W-:Y:S01]  /*d590*/  LOP3.LUT R22, R22, R20, RZ, 0xc0, !PT ;  /* 0x0000001416167212 */ /* 0x000fe200078ec0ff */
[----:B------:R-:W1:Y:S01]  /*d5a0*/  LDSM.16.MT88.4 R120, [R184+0xd000] ;  /* 0x00d00000b878783b */ /* 0x000e620000004200 */
[----:B------:R-:W-:Y:S01]  /*d5b0*/  F2FP.PACK_AB R20, R159, R158 ;  /* 0x0000009e9f14723e */ /* 0x000fe200000000ff */
[----:B------:R-:W-:Y:S01]  /*d5c0*/  FADD.FTZ R222, R222, R170 ;  /* 0x000000aadede7221 */ /* 0x000fe20000010000 */
[C---:B------:R-:W-:Y:S01]  /*d5d0*/  F2FP.PACK_AB R133, R220.reuse, R219 ;  /* 0x000000dbdc85723e */ /* 0x040fe200000000ff */
[----:B------:R-:W-:Y:S01]  /*d5e0*/  FADD.FTZ R220, R220, R169 ;  /* 0x000000a9dcdc7221 */ /* 0x000fe20000010000 */
[----:B------:R-:W-:Y:S01]  /*d5f0*/  LOP3.LUT R23, R23, R20, RZ, 0xc0, !PT ;  /* 0x0000001417177212 */ /* 0x000fe200078ec0ff */
[----:B------:R-:W-:Y:S01]  /*d600*/  FADD.FTZ R222, R158, R222 ;  /* 0x000000de9ede7221 */ /* 0x000fe20000010000 */
[----:B------:R-:W-:Y:S01]  /*d610*/  LOP3.LUT R20, R25, R133, RZ, 0xc0, !PT ;  /* 0x0000008519147212 */ /* 0x000fe200078ec0ff */
[----:B------:R-:W2:Y:S01]  /*d620*/  LDSM.16.MT88.4 R152, [R184+0xf000] ;  /* 0x00f00000b898783b */ /* 0x000ea20000004200 */
[----:B------:R-:W-:Y:S01]  /*d630*/  LOP3.LUT R21, R21, R24, RZ, 0xc0, !PT ;  /* 0x0000001815157212 */ /* 0x000fe200078ec0ff */
[----:B------:R-:W-:Y:S02]  /*d640*/  FFMA.FTZ R133, R28, c[0x0][0x23c], -R167 ;  /* 0x00008f001c857a23 */ /* 0x000fe400000108a7 */
[----:B------:R-:W-:Y:S02]  /*d650*/  FADD.FTZ R220, R156, R220 ;  /* 0x000000dc9cdc7221 */ /* 0x000fe40000010000 */
[----:B------:R-:W-:Y:S02]  /*d660*/  FADD.FTZ R159, R159, R222 ;  /* 0x000000de9f9f7221 */ /* 0x000fe40000010000 */
[C---:B---3--:R-:W-:Y:S01]  /*d670*/  HMMA.16816.F32 R4, R20.reuse, R124, R4 ;  /* 0x0000007c1404723c */ /* 0x048fe20000001804 */
[----:B------:R-:W3:Y:S01]  /*d680*/  LDSM.16.MT88.4 R24, [R188+0x11000] ;  /* 0x01100000bc18783b */ /* 0x000ee20000004200 */
[----:B------:R-:W4:Y:S03]  /*d690*/  MUFU.EX2 R133, R133 ;  /* 0x0000008500857308 */ /* 0x000f260000000800 */
[----:B------:R-:W-:Y:S03]  /*d6a0*/  FADD.FTZ R157, R157, R220 ;  /* 0x000000dc9d9d7221 */ /* 0x000fe60000010000 */
[C---:B------:R-:W-:Y:S01]  /*d6b0*/  HMMA.16816.F32 R8, R20.reuse, R126, R8 ;  /* 0x0000007e1408723c */ /* 0x040fe20000001808 */
[----:B------:R-:W-:Y:S07]  /*d6c0*/  LDSM.16.MT88.4 R124, [R188+0xd800] ;  /* 0x00d80000bc7c783b */ /* 0x000fee0000004200 */
[C---:B------:R-:W-:Y:S08]  /*d6d0*/  HMMA.16816.F32 R36, R20.reuse, R128, R36 ;  /* 0x000000801424723c */ /* 0x040ff00000001824 */
[C---:B------:R-:W-:Y:S04]  /*d6e0*/  HMMA.16816.F32 R40, R20.reuse, R130, R40 ;  /* 0x000000821428723c */ /* 0x040fe80000001828 */
[----:B----4-:R-:W-:Y:S03]  /*d6f0*/  FADD.FTZ R157, R133, R157 ;  /* 0x0000009d859d7221 */ /* 0x010fe60000010000 */
[----:B------:R-:W-:Y:S01]  /*d700*/  IMAD.WIDE.U32 R130, R223, -0x2daee0ad, RZ ;  /* 0xd2511f53df827825 */ /* 0x000fe200078e00ff */
[C---:B------:R-:W-:Y:S04]  /*d710*/  HMMA.16816.F32 R44, R20.reuse, R136, R44 ;  /* 0x00000088142c723c */ /* 0x040fe8000000182c */
[----:B------:R-:W-:Y:S01]  /*d720*/  FFMA.FTZ R223, R34, c[0x0][0x23c], -R166 ;  /* 0x00008f0022df7a23 */ /* 0x000fe200000108a6 */
[----:B------:R-:W-:Y:S02]  /*d730*/  LOP3.LUT R224, R131, UR5, R224, 0x96, !PT ;  /* 0x0000000583e07c12 */ /* 0x000fe4000f8e96e0 */
[----:B------:R-:W-:Y:S01]  /*d740*/  LOP3.LUT R28, R130, 0xffff, RZ, 0xc0, !PT ;  /* 0x0000ffff821c7812 */ /* 0x000fe200078ec0ff */
[C---:B------:R-:W-:Y:S01]  /*d750*/  HMMA.16816.F32 R48, R20.reuse, R138, R48 ;  /* 0x0000008a1430723c */ /* 0x040fe20000001830 */
[----:B------:R-:W-:Y:S01]  /*d760*/  LDSM.16.MT88.4 R136, [R188+0xf800] ;  /* 0x00f80000bc88783b */ /* 0x000fe20000004200 */
[----:B------:R-:W-:Y:S02]  /*d770*/  MUFU.EX2 R223, R223 ;  /* 0x000000df00df7308 */ /* 0x000fe40000000800 */
[----:B------:R-:W-:Y:S04]  /*d780*/  LOP3.LUT R34, R224, 0xffff, RZ, 0xc0, !PT ;  /* 0x0000ffffe0227812 */ /* 0x000fe800078ec0ff */
[C---:B-1----:R-:W-:Y:S04]  /*d790*/  HMMA.16816.F32 R52, R20.reuse, R120, R52 ;  /* 0x000000781434723c */ /* 0x042fe80000001834 */
[----:B------:R-:W-:Y:S04]  /*d7a0*/  SHF.R.U32.HI R34, RZ, 0x8, R34 ;  /* 0x00000008ff227819 */ /* 0x000fe80000011622 */
        /* <DEDUP_REMOVED lines=11> */
[C---:B--2---:R-:W-:Y:S07]  /*d860*/  HMMA.16816.F32 R84, R20.reuse, R152, R84 ;  /* 0x000000981454723c */ /* 0x044fee0000001854 */
[----:B------:R-:W-:Y:S01]  /*d870*/  FFMA.FTZ R153, R30, c[0x0][0x23c], -R166 ;  /* 0x00008f001e997a23 */ /* 0x000fe200000108a6 */
[C---:B------:R-:W-:Y:S04]  /*d880*/  HMMA.16816.F32 R88, R20.reuse, R154, R88 ;  /* 0x0000009a1458723c */ /* 0x040fe80000001858 */
[----:B------:R-:W-:Y:S01]  /*d890*/  LOP3.LUT R30, R130, 0xff, RZ, 0xc0, !PT ;  /* 0x000000ff821e7812 */ /* 0x000fe200078ec0ff */
[--C-:B------:R-:W-:Y:S01]  /*d8a0*/  FFMA.FTZ R152, R29, c[0x0][0x23c], -R167.reuse ;  /* 0x00008f001d987a23 */ /* 0x100fe200000108a7 */
[----:B------:R-:W-:Y:S01]  /*d8b0*/  SHF.R.U32.HI R29, RZ, 0x10, R130 ;  /* 0x00000010ff1d7819 */ /* 0x000fe20000011682 */
[--C-:B------:R-:W-:Y:S01]  /*d8c0*/  FFMA.FTZ R155, R32, c[0x0][0x23c], -R167.reuse ;  /* 0x00008f00209b7a23 */ /* 0x100fe200000108a7 */
[C---:B---3--:R-:W-:Y:S01]  /*d8d0*/  HMMA.16816.F32 R92, R20.reuse, R24, R92 ;  /* 0x00000018145c723c */ /* 0x048fe2000000185c */
[----:B------:R-:W2:Y:S03]  /*d8e0*/  MUFU.EX2 R153, R153 ;  /* 0x0000009900997308 */ /* 0x000ea60000000800 */
[----:B------:R-:W-:Y:S01]  /*d8f0*/  LOP3.LUT R32, R29, 0xff, RZ, 0xc0, !PT ;  /* 0x000000ff1d207812 */ /* 0x000fe200078ec0ff */
[----:B------:R-:W-:Y:S01]  /*d900*/  FFMA.FTZ R167, R33, c[0x0][0x23c], -R167 ;  /* 0x00008f0021a77a23 */ /* 0x000fe200000108a7 */
[----:B------:R-:W-:Y:S01]  /*d910*/  SHF.R.U32.HI R33, RZ, 0x8, R28 ;  /* 0x00000008ff217819 */ /* 0x000fe2000001161c */
[--C-:B------:R-:W-:Y:S01]  /*d920*/  FFMA.FTZ R154, R31, c[0x0][0x23c], -R166.reuse ;  /* 0x00008f001f9a7a23 */ /* 0x100fe200000108a6 */
[C---:B------:R-:W-:Y:S01]  /*d930*/  HMMA.16816.F32 R96, R20.reuse, R26, R96 ;  /* 0x0000001a1460723c */ /* 0x040fe20000001860 */
[----:B------:R-:W3:Y:S02]  /*d940*/  LDSM.16.MT88.4 R24, [R184+0x11000] ;  /* 0x01100000b818783b */ /* 0x000ee40000004200 */
[----:B------:R-:W4:Y:S01]  /*d950*/  MUFU.EX2 R152, R152 ;  /* 0x0000009800987308 */ /* 0x000f220000000800 */
[----:B------:R-:W-:Y:S01]  /*d960*/  FFMA.FTZ R166, R35, c[0x0][0x23c], -R166 ;  /* 0x00008f0023a67a23 */ /* 0x000fe200000108a6 */
[----:B------:R-:W-:Y:S02]  /*d970*/  PRMT R30, R30, 0x5410, R33 ;  /* 0x000054101e1e7816 */ /* 0x000fe40000000021 */
[----:B------:R-:W-:Y:S01]  /*d980*/  SHF.R.U32.HI R130, RZ, 0x18, R130 ;  /* 0x00000018ff827819 */ /* 0x000fe20000011682 */
[C---:B------:R-:W-:Y:S04]  /*d990*/  HMMA.16816.F32 R100, R20.reuse, R116, R100 ;  /* 0x000000741464723c */ /* 0x040fe80000001864 */
[----:B------:R-:W-:Y:S01]  /*d9a0*/  PRMT R130, R32, 0x5410, R130 ;  /* 0x0000541020827816 */ /* 0x000fe20000000082 */
[----:B------:R-:W5:Y:S01]  /*d9b0*/  MUFU.EX2 R154, R154 ;  /* 0x0000009a009a7308 */ /* 0x000f620000000800 */
[----:B------:R-:W-:Y:S01]  /*d9c0*/  LOP3.LUT R28, R224, 0xff, RZ, 0xc0, !PT ;  /* 0x000000ffe01c7812 */ /* 0x000fe200078ec0ff */
[--C-:B------:R-:W-:Y:S01]  /*d9d0*/  HSET2.LE.AND R30, R30, R204.reuse, PT ;  /* 0x000000cc1e1e7233 */ /* 0x100fe20003803000 */
[C---:B------:R-:W-:Y:S01]  /*d9e0*/  HMMA.16816.F32 R16, R20.reuse, R118, R16 ;  /* 0x000000761410723c */ /* 0x040fe20000001810 */
[----:B------:R-:W-:Y:S03]  /*d9f0*/  LDSM.16.MT88.4 R116, [R185+0xd800] ;  /* 0x00d80000b974783b */ /* 0x000fe60000004200 */
[----:B------:R-:W-:Y:S01]  /*da00*/  PRMT R28, R28, 0x5410, R34 ;  /* 0x000054101c1c7816 */ /* 0x000fe20000000022 */
[----:B--2---:R-:W-:Y:S01]  /*da10*/  FADD.FTZ R159, R153, R159 ;  /* 0x0000009f999f7221 */ /* 0x004fe20000010000 */
[--C-:B------:R-:W-:Y:S01]  /*da20*/  SHF.R.U32.HI R31, RZ, 0x10, R224.reuse ;  /* 0x00000010ff1f7819 */ /* 0x100fe200000116e0 */
[----:B------:R-:W2:Y:S01]  /*da30*/  MUFU.EX2 R155, R155 ;  /* 0x0000009b009b7308 */ /* 0x000ea20000000800 */
[C---:B-1----:R-:W-:Y:S01]  /*da40*/  HMMA.16816.F32 R104, R20.reuse, R120, R104 ;  /* 0x000000781468723c */ /* 0x042fe20000001868 */
[----:B------:R-:W1:Y:S03]  /*da50*/  LDSM.16.MT88.4 R32, [R186+0xd800] ;  /* 0x00d80000ba20783b */ /* 0x000e660000004200 */
[C---:B----4-:R-:W-:Y:S01]  /*da60*/  F2FP.PACK_AB R129, R152.reuse, R133 ;  /* 0x000000859881723e */ /* 0x050fe200000000ff */
[--C-:B------:R-:W-:Y:S01]  /*da70*/  HSET2.LE.AND R28, R28, R204.reuse, PT ;  /* 0x000000cc1c1c7233 */ /* 0x100fe20003803000 */
[----:B------:R-:W-:Y:S01]  /*da80*/  LOP3.LUT R31, R31, 0xff, RZ, 0xc0, !PT ;  /* 0x000000ff1f1f7812 */ /* 0x000fe200078ec0ff */
[----:B------:R-:W-:Y:S01]  /*da90*/  FADD.FTZ R157, R152, R157 ;  /* 0x0000009d989d7221 */ /* 0x000fe20000010000 */
[C---:B------:R-:W-:Y:S01]  /*daa0*/  HMMA.16816.F32 R108, R20.reuse, R122, R108 ;  /* 0x0000007a146c723c */ /* 0x040fe2000000186c */
[----:B------:R-:W4:Y:S01]  /*dab0*/  MUFU.EX2 R167, R167 ;  /* 0x000000a700a77308 */ /* 0x000f220000000800 */
[----:B------:R-:W1:Y:S02]  /*dac0*/  LDSM.16.MT88.4 R120, [R184+0xd800] ;  /* 0x00d80000b878783b */ /* 0x000e640000004200 */
[----:B------:R-:W-:Y:S01]  /*dad0*/  SHF.R.U32.HI R29, RZ, 0x18, R224 ;  /* 0x00000018ff1d7819 */ /* 0x000fe200000116e0 */
[C---:B-----5:R-:W-:Y:S01]  /*dae0*/  FADD.FTZ R159, R154.reuse, R159 ;  /* 0x0000009f9a9f7221 */ /* 0x060fe20000010000 */
[----:B------:R-:W-:Y:S02]  /*daf0*/  F2FP.PACK_AB R128, R154, R153 ;  /* 0x000000999a80723e */ /* 0x000fe400000000ff */
[----:B------:R-:W-:Y:S01]  /*db00*/  LOP3.LUT R28, R28, R129, RZ, 0xc0, !PT ;  /* 0x000000811c1c7212 */ /* 0x000fe200078ec0ff */
[C---:B---3--:R-:W-:Y:S02]  /*db10*/  HMMA.16816.F32 R12, R20.reuse, R24, R12 ;  /* 0x00000018140c723c */ /* 0x048fe4000000180c */
[----:B------:R-:W3:Y:S01]  /*db20*/  MUFU.EX2 R166, R166 ;  /* 0x000000a600a67308 */ /* 0x000ee20000000800 */
[----:B------:R-:W-:Y:S01]  /*db30*/  PRMT R29, R31, 0x5410, R29 ;  /* 0x000054101f1d7816 */ /* 0x000fe2000000001d */
[----:B------:R-:W-:Y:S02]  /*db40*/  FADD.FTZ R159, R223, R159 ;  /* 0x0000009fdf9f7221 */ /* 0x000fe40000010000 */
[----:B--2---:R-:W-:Y:S02]  /*db50*/  FADD.FTZ R157, R155, R157 ;  /* 0x0000009d9b9d7221 */ /* 0x004fe40000010000 */
[----:B------:R-:W-:Y:S01]  /*db60*/  HMMA.16816.F32 R112, R20, R26, R112 ;  /* 0x0000001a1470723c */ /* 0x000fe20000001870 */
[----:B------:R-:W2:Y:S03]  /*db70*/  LDSM.16.MT88.4 R20, [R188+0x11800] ;  /* 0x01180000bc14783b */ /* 0x000ea60000004200 */
[--C-:B------:R-:W-:Y:S01]  /*db80*/  HSET2.LE.AND R29, R29, R204.reuse, PT ;  /* 0x000000cc1d1d7233 */ /* 0x100fe20003803000 */
[C---:B----4-:R-:W-:Y:S01]  /*db90*/  F2FP.PACK_AB R31, R167.reuse, R155 ;  /* 0x0000009ba71f723e */ /* 0x050fe200000000ff */
[----:B------:R-:W-:Y:S03]  /*dba0*/  FADD.FTZ R206, R167, R157 ;  /* 0x0000009da7ce7221 */ /* 0x000fe60000010000 */
[----:B------:R-:W-:Y:S03]  /*dbb0*/  LOP3.LUT R30, R30, R31, RZ, 0xc0, !PT ;  /* 0x0000001f1e1e7212 */ /* 0x000fe600078ec0ff */
[----:B------:R-:W-:Y:S01]  /*dbc0*/  HSET2.LE.AND R31, R130, R204, PT ;  /* 0x000000cc821f7233 */ /* 0x000fe20003803000 */
[----:B------:R-:W-:Y:S02]  /*dbd0*/  LOP3.LUT R29, R29, R128, RZ, 0xc0, !PT ;  /* 0x000000801d1d7212 */ /* 0x000fe400078ec0ff */
[C---:B---3--:R-:W-:Y:S01]  /*dbe0*/  F2FP.PACK_AB R24, R166.reuse, R223 ;  /* 0x000000dfa618723e */ /* 0x048fe200000000ff */
[----:B------:R-:W-:Y:S03]  /*dbf0*/  FADD.FTZ R205, R166, R159 ;  /* 0x0000009fa6cd7221 */ /* 0x000fe60000010000 */
[----:B------:R-:W-:Y:S07]  /*dc00*/  LOP3.LUT R31, R31, R24, RZ, 0xc0, !PT ;  /* 0x000000181f1f7212 */ /* 0x000fee00078ec0ff */
[C---:B------:R-:W-:Y:S01]  /*dc10*/  HMMA.16816.F32 R128, R28.reuse, R124, R4 ;  /* 0x0000007c1c80723c */ /* 0x040fe20000001804 */
[----:B------:R-:W3:Y:S07]  /*dc20*/  LDSM.16.MT88.4 R4, [R186+0x11800] ;  /* 0x01180000ba04783b */ /* 0x000eee0000004200 */
[C---:B------:R-:W-:Y:S01]  /*dc30*/  HMMA.16816.F32 R124, R28.reuse, R126, R8 ;  /* 0x0000007e1c7c723c */ /* 0x040fe20000001808 */
[----:B------:R-:W4:Y:S07]  /*dc40*/  LDSM.16.MT88.4 R8, [R185+0x11800] ;  /* 0x01180000b908783b */ /* 0x000f2e0000004200 */
[C---:B-1----:R-:W-:Y:S08]  /*dc50*/  HMMA.16816.F32 R36, R28.reuse, R32, R36 ;  /* 0x000000201c24723c */ /* 0x042ff00000001824 */
        /* <DEDUP_REMOVED lines=13> */
[C---:B--2---:R-:W-:Y:S08]  /*dd30*/  HMMA.16816.F32 R92, R28.reuse, R20, R92 ;  /* 0x000000141c5c723c */ /* 0x044ff0000000185c */
[C---:B------:R-:W-:Y:S01]  /*dd40*/  HMMA.16816.F32 R96, R28.reuse, R22, R96 ;  /* 0x000000161c60723c */ /* 0x040fe20000001860 */
[----:B------:R-:W1:Y:S07]  /*dd50*/  LDSM.16.MT88.4 R20, [R184+0x11800] ;  /* 0x01180000b814783b */ /* 0x000e6e0000004200 */
[C---:B---3--:R-:W-:Y:S08]  /*dd60*/  HMMA.16816.F32 R100, R28.reuse, R4, R100 ;  /* 0x000000041c64723c */ /* 0x048ff00000001864 */
[C---:B------:R-:W-:Y:S08]  /*dd70*/  HMMA.16816.F32 R120, R28.reuse, R6, R16 ;  /* 0x000000061c78723c */ /* 0x040ff00000001810 */
[C---:B----4-:R-:W-:Y:S08]  /*dd80*/  HMMA.16816.F32 R104, R28.reuse, R8, R104 ;  /* 0x000000081c68723c */ /* 0x050ff00000001868 */
[C---:B------:R-:W-:Y:S08]  /*dd90*/  HMMA.16816.F32 R108, R28.reuse, R10, R108 ;  /* 0x0000000a1c6c723c */ /* 0x040ff0000000186c */
[C---:B-1----:R-:W-:Y:S08]  /*dda0*/  HMMA.16816.F32 R116, R28.reuse, R20, R12 ;  /* 0x000000141c74723c */ /* 0x042ff0000000180c */
[----:B------:R-:W-:Y:S01]  /*ddb0*/  HMMA.16816.F32 R112, R28, R22, R112 ;  /* 0x000000161c70723c */ /* 0x000fe20000001870 */
[----:B------:R-:W-:-:S07]  /*ddc0*/  @P5 BRA `(.L_x_312) ;  /* 0xffffcd0000005947 */ /* 0x000fce000383ffff */
.L_x_311:
[----:B------:R-:W1:Y:S01]  /*ddd0*/  SHFL.BFLY PT, R2, R206, 0x2, 0x1f ;  /* 0x0c401f00ce027f89 */ /* 0x000e6200000e0000 */
[----:B------:R-:W-:Y:S01]  /*dde0*/  MOV R9, 0x3f800000 ;  /* 0x3f80000000097802 */ /* 0x000fe20000000f00 */
[----:B------:R-:W2:Y:S01]  /*ddf0*/  S2UR UR6, SR_CTAID.Y ;  /* 0x00000000000679c3 */ /* 0x000ea20000002600 */
[----:B------:R-:W-:Y:S01]  /*de00*/  MOV R10, 0x3f800000 ;  /* 0x3f800000000a7802 */ /* 0x000fe20000000f00 */
[----:B------:R-:W3:Y:S01]  /*de10*/  SHFL.BFLY PT, R0, R205, 0x2, 0x1f ;  /* 0x0c401f00cd007f89 */ /* 0x000ee200000e0000 */
[----:B------:R-:W-:Y:S01]  /*de20*/  MOV R13, 0x40 ;  /* 0x00000040000d7802 */ /* 0x000fe20000000f00 */
[----:B------:R-:W-:Y:S01]  /*de30*/  UISETP.NE.AND UP0, UPT, UR10, -0x1, UPT ;  /* 0xffffffff0a00788c */ /* 0x000fe2000bf05270 */
[----:B------:R-:W-:Y:S01]  /*de40*/  BSSY B0, `(.L_x_315) ;  /* 0x000014e000007945 */ /* 0x000fe20003800000 */
[----:B------:R-:W-:-:S02]  /*de50*/  ULDC.64 UR4, c[0x0][0x1e8] ;  /* 0x00007a0000047ab9 */ /* 0x000fc40000000a00 */
[----:B------:R-:W-:Y:S01]  /*de60*/  ULDC.U8 UR9, c[0x0][0x328] ;  /* 0x0000ca0000097ab9 */ /* 0x000fe20000000000 */
[----:B------:R-:W4:Y:S01]  /*de70*/  S2UR UR11, SR_CTAID.Z ;  /* 0x00000000000b79c3 */ /* 0x000f220000002700 */
[----:B------:R-:W-:Y:S02]  /*de80*/  UISETP.NE.AND UP3, UPT, UR9, URZ, UPT ;  /* 0x0000003f0900728c */ /* 0x000fe4000bf65270 */
[----:B------:R-:W-:-:S03]  /*de90*/  ULDC UR8, c[0x0][0x214] ;  /* 0x0000850000087ab9 */ /* 0x000fc60000000800 */
[----:B------:R-:W-:-:S04]  /*dea0*/  @UP0 UIMAD.WIDE.U32 UR20, UR10, UR4, URZ ;  /* 0x000000040a1402a5 */ /* 0x000fc8000f8e003f */
[----:B------:R-:W-:Y:S01]  /*deb0*/  @UP0 UIMAD UR7, UR10, UR5, UR21 ;  /* 0x000000050a0702a4 */ /* 0x000fe2000f8e0215 */
[----:B-1----:R-:W-:Y:S02]  /*dec0*/  FADD.FTZ R206, R2, R206 ;  /* 0x000000ce02ce7221 */ /* 0x002fe40000010000 */
[----:B------:R-:W-:Y:S01]  /*ded0*/  ULDC.64 UR4, c[0x0][0x1e0] ;  /* 0x0000780000047ab9 */ /* 0x000fe20000000a00 */
[----:B------:R-:W1:Y:S01]  /*dee0*/  S2R R2, SR_TID.X ;  /* 0x0000000000027919 */ /* 0x000e620000002100 */
[----:B--2---:R-:W-:Y:S01]  /*def0*/  @!UP0 USHF.R.S32.HI UR14, URZ, 0x1f, UR6 ;  /* 0x0000001f3f0e8899 */ /* 0x004fe20008011406 */
[----:B---3--:R-:W-:Y:S01]  /*df00*/  FADD.FTZ R205, R0, R205 ;  /* 0x000000cd00cd7221 */ /* 0x008fe20000010000 */
[----:B------:R-:W-:Y:S01]  /*df10*/  @!UP0 UIMAD.WIDE.U32 UR22, UR6, UR4, URZ ;  /* 0x00000004061682a5 */ /* 0x000fe2000f8e003f */
[----:B------:R-:W2:Y:S01]  /*df20*/  SHFL.BFLY PT, R5, R206, 0x1, 0x1f ;  /* 0x0c201f00ce057f89 */ /* 0x000ea200000e0000 */
[----:B------:R-:W-:-:S03]  /*df30*/  @!UP0 UIMAD UR14, UR14, UR4, URZ ;  /* 0x000000040e0e82a4 */ /* 0x000fc6000f8e023f */
[----:B------:R-:W3:Y:S01]  /*df40*/  SHFL.BFLY PT, R4, R205, 0x1, 0x1f ;  /* 0x0c201f00cd047f89 */ /* 0x000ee200000e0000 */
[----:B------:R-:W-:Y:S02]  /*df50*/  ULDC.U8 UR4, c[0x0][0x329] ;  /* 0x0000ca4000047ab9 */ /* 0x000fe40000000000 */
[----:B------:R-:W-:Y:S02]  /*df60*/  UISETP.NE.AND UP2, UPT, UR4, URZ, UPT ;  /* 0x0000003f0400728c */ /* 0x000fe4000bf45270 */
[----:B------:R-:W-:Y:S02]  /*df70*/  UISETP.EQ.AND UP3, UPT, UR4, URZ, UP3 ;  /* 0x0000003f0400728c */ /* 0x000fe40009f62270 */
[----:B------:R-:W-:Y:S02]  /*df80*/  @!UP0 UIMAD UR14, UR6, UR5, UR14 ;  /* 0x00000005060e82a4 */ /* 0x000fe4000f8e020e */
[----:B------:R-:W-:Y:S02]  /*df90*/  ULDC UR4, c[0x0][0x1c0] ;  /* 0x0000700000047ab9 */ /* 0x000fe40000000800 */
[----:B------:R-:W-:-:S02]  /*dfa0*/  ULDC UR5, c[0x0][0x234] ;  /* 0x00008d0000057ab9 */ /* 0x000fc40000000800 */
[----:B------:R-:W-:Y:S02]  /*dfb0*/  @!UP0 UIADD3 UR7, UR23, UR14, URZ ;  /* 0x0000000e17078290 */ /* 0x000fe4000fffe03f */
[----:B------:R-:W-:Y:S01]  /*dfc0*/  @!UP2 UISETP.NE.AND UP1, UPT, UR9, URZ, UPT ;  /* 0x0000003f0900a28c */ /* 0x000fe2000bf25270 */
[----:B-1----:R-:W-:Y:S01]  /*dfd0*/  SHF.R.S32.HI R0, RZ, 0x1f, R2 ;  /* 0x0000001fff007819 */ /* 0x002fe20000011402 */
[----:B------:R-:W1:Y:S01]  /*dfe0*/  S2UR UR9, SR_CTAID.X ;  /* 0x00000000000979c3 */ /* 0x000e620000002500 */
[----:B------:R-:W-:Y:S01]  /*dff0*/  @UP2 ULDC UR12, c[0x0][0x210] ;  /* 0x00008400000c2ab9 */ /* 0x000fe20000000800 */
[----:B--2---:R-:W-:Y:S01]  /*e000*/  FADD.FTZ R5, R206, R5 ;  /* 0x00000005ce057221 */ /* 0x004fe20000010000 */
[----:B------:R-:W-:Y:S01]  /*e010*/  LEA.HI R8, R0, R2, RZ, 0x2 ;  /* 0x0000000200087211 */ /* 0x000fe200078f10ff */
[----:B------:R-:W-:Y:S01]  /*e020*/  @UP2 UIMAD UR12, UR12, UR8, URZ ;  /* 0x000000080c0c22a4 */ /* 0x000fe2000f8e023f */
[----:B---3--:R-:W-:Y:S02]  /*e030*/  FADD.FTZ R4, R205, R4 ;  /* 0x00000004cd047221 */ /* 0x008fe40000010000 */
[----:B------:R-:W-:Y:S01]  /*e040*/  FSETP.NE.FTZ.AND P4, PT, R5, RZ, PT ;  /* 0x000000ff0500720b */ /* 0x000fe20003f95000 */
[----:B------:R-:W-:Y:S01]  /*e050*/  @!UP2 USEL UR12, UR8, UR5, !UP1 ;  /* 0x00000005080ca287 */ /* 0x000fe2000c800000 */
[----:B------:R-:W-:Y:S01]  /*e060*/  SHF.R.S32.HI R7, RZ, 0x2, R8 ;  /* 0x00000002ff077819 */ /* 0x000fe20000011408 */
[----:B------:R-:W-:Y:S01]  /*e070*/  @UP2 UMOV UR15, 0x1 ;  /* 0x00000001000f2882 */ /* 0x000fe20000000000 */
[----:B------:R-:W-:Y:S01]  /*e080*/  FSETP.NE.FTZ.AND P3, PT, R4, RZ, PT ;  /* 0x000000ff0400720b */ /* 0x000fe20003f75000 */
[----:B------:R-:W-:Y:S01]  /*e090*/  @!UP2 UIMAD UR15, UR12, UR4, URZ ;  /* 0x000000040c0fa2a4 */ /* 0x000fe2000f8e023f */
[----:B------:R-:W-:Y:S01]  /*e0a0*/  SHF.R.S32.HI R6, RZ, 0x1f, R8 ;  /* 0x0000001fff067819 */ /* 0x000fe20000011408 */
[----:B------:R-:W-:Y:S01]  /*e0b0*/  @UP3 UIMAD UR21, UR6, UR8, URZ ;  /* 0x00000008061532a4 */ /* 0x000fe2000f8e023f */
[----:B------:R-:W-:Y:S01]  /*e0c0*/  LOP3.LUT R8, R8, 0x3ffffffc, RZ, 0xc0, !PT ;  /* 0x3ffffffc08087812 */ /* 0x000fe200078ec0ff */
[----:B------:R-:W-:Y:S01]  /*e0d0*/  @UP2 ULDC UR17, c[0x0][0x210] ;  /* 0x0000840000112ab9 */ /* 0x000fe20000000800 */
[----:B------:R-:W-:Y:S01]  /*e0e0*/  LEA.HI R6, R6, R7, RZ, 0x3 ;  /* 0x0000000706067211 */ /* 0x000fe200078f18ff */
[----:B------:R-:W-:Y:S01]  /*e0f0*/  UIMAD UR4, UR6, UR15, URZ ;  /* 0x0000000f060472a4 */ /* 0x000fe2000f8e023f */
[----:B------:R-:W-:Y:S01]  /*e100*/  IADD3 R8, -R8, R2, RZ ;  /* 0x0000000208087210 */ /* 0x000fe20007ffe1ff */
[----:B------:R-:W2:Y:S01]  /*e110*/  @P4 MUFU.RCP R9, R5 ;  /* 0x0000000500094308 */ /* 0x000ea20000001000 */
[----:B------:R-:W-:Y:S01]  /*e120*/  LOP3.LUT R6, R6, 0xfffffff8, RZ, 0xc0, !PT ;  /* 0xfffffff806067812 */ /* 0x000fe200078ec0ff */
[----:B------:R-:W-:-:S02]  /*e130*/  @!UP2 UMOV UR17, 0x1 ;  /* 0x000000010011a882 */ /* 0x000fc40000000000 */
[----:B------:R-:W-:Y:S01]  /*e140*/  @UP3 USEL UR21, UR21, UR10, !UP0 ;  /* 0x0000000a15153287 */ /* 0x000fe2000c000000 */
[----:B------:R-:W-:Y:S01]  /*e150*/  IADD3 R6, R7, -R6, RZ ;  /* 0x8000000607067210 */ /* 0x000fe20007ffe0ff */
[----:B-1----:R-:W-:Y:S01]  /*e160*/  UIMAD UR5, UR9, UR17, URZ ;  /* 0x00000011090572a4 */ /* 0x002fe2000f8e023f */
[----:B------:R-:W-:Y:S01]  /*e170*/  LEA.HI R7, R0, R2, RZ, 0x5 ;  /* 0x0000000200077211 */ /* 0x000fe200078f28ff */
[----:B------:R-:W1:Y:S01]  /*e180*/  @P3 MUFU.RCP R10, R4 ;  /* 0x00000004000a3308 */ /* 0x000e620000001000 */
[C---:B------:R-:W-:Y:S01]  /*e190*/  SHF.L.U32 R12, R6.reuse, 0x6, RZ ;  /* 0x00000006060c7819 */ /* 0x040fe200000006ff */
[----:B------:R-:W-:Y:S01]  /*e1a0*/  USEL UR4, UR4, URZ, !UP3 ;  /* 0x0000003f04047287 */ /* 0x000fe2000d800000 */
[----:B------:R-:W-:Y:S01]  /*e1b0*/  R2P PR, R6, 0x6 ;  /* 0x0000000606007804 */ /* 0x000fe20000000000 */
[----:B------:R-:W-:Y:S01]  /*e1c0*/  USHF.L.U32 UR5, UR5, 0x6, URZ ;  /* 0x0000000605057899 */ /* 0x000fe2000800063f */
[----:B------:R-:W-:Y:S01]  /*e1d0*/  SHF.R.S32.HI R11, RZ, 0x5, R7 ;  /* 0x00000005ff0b7819 */ /* 0x000fe20000011407 */
[----:B----4-:R-:W-:Y:S01]  /*e1e0*/  UIMAD UR12, UR11, UR12, UR4 ;  /* 0x0000000c0b0c72a4 */ /* 0x010fe2000f8e0204 */
[----:B------:R-:W-:Y:S01]  /*e1f0*/  LOP3.LUT R12, R12, 0x1c0, RZ, 0xc0, !PT ;  /* 0x000001c00c0c7812 */ /* 0x000fe200078ec0ff */
[----:B--2---:R-:W-:Y:S01]  /*e200*/  FMUL.FTZ R9, R9, c[0x0][0x2dc] ;  /* 0x0000b70009097a20 */ /* 0x004fe20000410000 */
[----:B------:R-:W-:Y:S01]  /*e210*/  LOP3.LUT R6, R6, 0x1, RZ, 0xc0, !PT ;  /* 0x0000000106067812 */ /* 0x000fe200078ec0ff */
[----:B------:R-:W2:Y:S01]  /*e220*/  @P4 MUFU.LG2 R5, R5 ;  /* 0x0000000500054308 */ /* 0x000ea20000000c00 */
[----:B------:R-:W-:Y:S01]  /*e230*/  LEA R8, R11, R8, 0x9 ;  /* 0x000000080b087211 */ /* 0x000fe200078e48ff */
[C---:B------:R-:W-:Y:S01]  /*e240*/  FMUL.FTZ R128, R9.reuse, R128 ;  /* 0x0000008009807220 */ /* 0x040fe20000410000 */
[----:B------:R-:W-:Y:S01]  /*e250*/  LEA.HI R12, R12, R12, RZ, 0x1d ;  /* 0x0000000c0c0c7211 */ /* 0x000fe200078fe8ff */
[C---:B------:R-:W-:Y:S01]  /*e260*/  FMUL.FTZ R129, R9.reuse, R129 ;  /* 0x0000008109817220 */ /* 0x040fe20000410000 */
[----:B------:R-:W-:Y:S01]  /*e270*/  ISETP.NE.U32.AND P0, PT, R6, 0x1, PT ;  /* 0x000000010600780c */ /* 0x000fe20003f05070 */
[----:B-1----:R-:W-:Y:S01]  /*e280*/  FMUL.FTZ R10, R10, c[0x0][0x2dc] ;  /* 0x0000b7000a0a7a20 */ /* 0x002fe20000410000 */
[----:B------:R-:W-:Y:S01]  /*e290*/  LEA R8, R8, R12, 0x1 ;  /* 0x0000000c08087211 */ /* 0x000fe200078e08ff */
[C---:B------:R-:W-:Y:S01]  /*e2a0*/  FMUL.FTZ R124, R9.reuse, R124 ;  /* 0x0000007c097c7220 */ /* 0x040fe20000410000 */
[----:B------:R-:W-:Y:S01]  /*e2b0*/  MOV R6, 0x20 ;  /* 0x0000002000067802 */ /* 0x000fe20000000f00 */
[----:B------:R-:W-:Y:S01]  /*e2c0*/  FMUL.FTZ R130, R10, R130 ;  /* 0x000000820a827220 */ /* 0x000fe20000410000 */
[----:B------:R-:W-:Y:S01]  /*e2d0*/  SHF.L.U32 R8, R8, 0x1, RZ ;  /* 0x0000000108087819 */ /* 0x000fe200000006ff */
[----:B------:R-:W-:Y:S01]  /*e2e0*/  FMUL.FTZ R131, R10, R131 ;  /* 0x000000830a837220 */ /* 0x000fe20000410000 */
[----:B------:R-:W-:Y:S01]  /*e2f0*/  SEL R6, R6, 0xffffffe0, !P1 ;  /* 0xffffffe006067807 */ /* 0x000fe20004800000 */
[----:B------:R-:W-:Y:S01]  /*e300*/  FMUL.FTZ R125, R9, R125 ;  /* 0x0000007d097d7220 */ /* 0x000fe20000410000 */
[----:B------:R-:W-:Y:S01]  /*e310*/  IADD3 R12, R8, -0x10, RZ ;  /* 0xfffffff0080c7810 */ /* 0x000fe20007ffe0ff */
[C---:B------:R-:W-:Y:S01]  /*e320*/  FMUL.FTZ R126, R10.reuse, R126 ;  /* 0x0000007e0a7e7220 */ /* 0x040fe20000410000 */
[----:B------:R-:W-:Y:S01]  /*e330*/  F2FP.PACK_AB R128, R129, R128 ;  /* 0x000000808180723e */ /* 0x000fe200000000ff */
[----:B------:R-:W-:Y:S01]  /*e340*/  FMUL.FTZ R127, R10, R127 ;  /* 0x0000007f0a7f7220 */ /* 0x000fe20000410000 */
[----:B------:R-:W-:Y:S01]  /*e350*/  @P0 IADD3 R12, R8, 0x10, RZ ;  /* 0x00000010080c0810 */ /* 0x000fe20007ffe0ff */
[----:B------:R-:W-:Y:S01]  /*e360*/  FMUL.FTZ R36, R9, R36 ;  /* 0x0000002409247220 */ /* 0x000fe20000410000 */
[----:B------:R-:W-:Y:S01]  /*e370*/  F2FP.PACK_AB R130, R131, R130 ;  /* 0x000000828382723e */ /* 0x000fe200000000ff */
[----:B------:R-:W-:Y:S01]  /*e380*/  FMUL.FTZ R37, R9, R37 ;  /* 0x0000002509257220 */ /* 0x000fe20000410000 */
[----:B------:R-:W-:Y:S01]  /*e390*/  SEL R13, R13, 0xffffffc0, !P2 ;  /* 0xffffffc00d0d7807 */ /* 0x000fe20005000000 */
[C---:B------:R-:W-:Y:S01]  /*e3a0*/  FMUL.FTZ R38, R10.reuse, R38 ;  /* 0x000000260a267220 */ /* 0x040fe20000410000 */
[----:B------:R-:W-:Y:S01]  /*e3b0*/  F2FP.PACK_AB R124, R125, R124 ;  /* 0x0000007c7d7c723e */ /* 0x000fe200000000ff */
[C---:B------:R-:W-:Y:S01]  /*e3c0*/  FMUL.FTZ R39, R10.reuse, R39 ;  /* 0x000000270a277220 */ /* 0x040fe20000410000 */
[----:B------:R-:W-:Y:S01]  /*e3d0*/  F2FP.PACK_AB R126, R127, R126 ;  /* 0x0000007e7f7e723e */ /* 0x000fe200000000ff */
[----:B------:R-:W-:Y:S01]  /*e3e0*/  FMUL.FTZ R40, R9, R40 ;  /* 0x0000002809287220 */ /* 0x000fe20000410000 */
[----:B------:R-:W-:Y:S01]  /*e3f0*/  F2FP.PACK_AB R36, R37, R36 ;  /* 0x000000242524723e */ /* 0x000fe200000000ff */
[----:B------:R-:W-:Y:S01]  /*e400*/  FMUL.FTZ R41, R9, R41 ;  /* 0x0000002909297220 */ /* 0x000fe20000410000 */
[----:B------:R-:W-:Y:S01]  /*e410*/  F2FP.PACK_AB R38, R39, R38 ;  /* 0x000000262726723e */ /* 0x000fe200000000ff */
[----:B------:R-:W-:Y:S01]  /*e420*/  FMUL.FTZ R42, R10, R42 ;  /* 0x0000002a0a2a7220 */ /* 0x000fe20000410000 */
[----:B------:R-:W-:Y:S01]  /*e430*/  IADD3 R14, R8, R6, RZ ;  /* 0x00000006080e7210 */ /* 0x000fe20007ffe0ff */
[----:B------:R-:W-:Y:S01]  /*e440*/  FMUL.FTZ R43, R10, R43 ;  /* 0x0000002b0a2b7220 */ /* 0x000fe20000410000 */
[----:B------:R-:W-:Y:S01]  /*e450*/  F2FP.PACK_AB R40, R41, R40 ;  /* 0x000000282928723e */ /* 0x000fe200000000ff */
[C---:B------:R-:W-:Y:S01]  /*e460*/  FMUL.FTZ R44, R9.reuse, R44 ;  /* 0x0000002c092c7220 */ /* 0x040fe20000410000 */
[----:B------:R-:W-:Y:S01]  /*e470*/  IADD3 R15, R6, R12, RZ ;  /* 0x0000000c060f7210 */ /* 0x000fe20007ffe0ff */
[----:B------:R-:W-:Y:S01]  /*e480*/  FMUL.FTZ R45, R9, R45 ;  /* 0x0000002d092d7220 */ /* 0x000fe20000410000 */
[----:B------:R-:W-:Y:S01]  /*e490*/  F2FP.PACK_AB R42, R43, R42 ;  /* 0x0000002a2b2a723e */ /* 0x000fe200000000ff */
[----:B------:R-:W-:Y:S01]  /*e4a0*/  FMUL.FTZ R46, R10, R46 ;  /* 0x0000002e0a2e7220 */ /* 0x000fe20000410000 */
[----:B------:R-:W-:Y:S01]  /*e4b0*/  IADD3 R16, R8, R13, RZ ;  /* 0x0000000d08107210 */ /* 0x000fe20007ffe0ff */
[C---:B------:R-:W-:Y:S01]  /*e4c0*/  FMUL.FTZ R47, R10.reuse, R47 ;  /* 0x0000002f0a2f7220 */ /* 0x040fe20000410000 */
[----:B------:R-:W-:Y:S01]  /*e4d0*/  F2FP.PACK_AB R44, R45, R44 ;  /* 0x0000002c2d2c723e */ /* 0x000fe200000000ff */
[C---:B------:R-:W-:Y:S01]  /*e4e0*/  FMUL.FTZ R48, R9.reuse, R48 ;  /* 0x0000003009307220 */ /* 0x040fe20000410000 */
[----:B------:R-:W-:Y:S01]  /*e4f0*/  STS [R8], R128 ;  /* 0x0000008008007388 */ /* 0x000fe20000000800 */
[----:B------:R-:W-:Y:S01]  /*e500*/  FMUL.FTZ R49, R9, R49 ;  /* 0x0000003109317220 */ /* 0x000fe20000410000 */
[----:B------:R-:W-:Y:S01]  /*e510*/  F2FP.PACK_AB R46, R47, R46 ;  /* 0x0000002e2f2e723e */ /* 0x000fe200000000ff */
[C---:B------:R-:W-:Y:S01]  /*e520*/  FMUL.FTZ R50, R10.reuse, R50 ;  /* 0x000000320a327220 */ /* 0x040fe20000410000 */
[----:B------:R-:W-:Y:S01]  /*e530*/  STS [R8+0x400], R130 ;  /* 0x0004008208007388 */ /* 0x000fe20000000800 */
[C---:B------:R-:W-:Y:S01]  /*e540*/  FMUL.FTZ R51, R10.reuse, R51 ;  /* 0x000000330a337220 */ /* 0x040fe20000410000 */
[----:B------:R-:W-:Y:S01]  /*e550*/  F2FP.PACK_AB R48, R49, R48 ;  /* 0x000000303130723e */ /* 0x000fe200000000ff */
[----:B------:R-:W-:Y:S01]  /*e560*/  FMUL.FTZ R52, R9, R52 ;  /* 0x0000003409347220 */ /* 0x000fe20000410000 */
[----:B------:R-:W-:Y:S01]  /*e570*/  IADD3 R17, R13, R12, RZ ;  /* 0x0000000c0d117210 */ /* 0x000fe20007ffe0ff */
[----:B------:R-:W-:Y:S01]  /*e580*/  FMUL.FTZ R53, R9, R53 ;  /* 0x0000003509357220 */ /* 0x000fe20000410000 */
[----:B------:R-:W-:Y:S01]  /*e590*/  F2FP.PACK_AB R50, R51, R50 ;  /* 0x000000323332723e */ /* 0x000fe200000000ff */
[C---:B------:R-:W-:Y:S01]  /*e5a0*/  FMUL.FTZ R54, R10.reuse, R54 ;  /* 0x000000360a367220 */ /* 0x040fe20000410000 */
[----:B------:R-:W-:Y:S01]  /*e5b0*/  STS [R12], R124 ;  /* 0x0000007c0c007388 */ /* 0x000fe20000000800 */
[C---:B------:R-:W-:Y:S01]  /*e5c0*/  FMUL.FTZ R55, R10.reuse, R55 ;  /* 0x000000370a377220 */ /* 0x040fe20000410000 */
[----:B------:R-:W-:Y:S01]  /*e5d0*/  F2FP.PACK_AB R52, R53, R52 ;  /* 0x000000343534723e */ /* 0x000fe200000000ff */
[C---:B------:R-:W-:Y:S01]  /*e5e0*/  FMUL.FTZ R56, R9.reuse, R56 ;  /* 0x0000003809387220 */ /* 0x040fe20000410000 */
[----:B------:R-:W-:Y:S01]  /*e5f0*/  STS [R12+0x400], R126 ;  /* 0x0004007e0c007388 */ /* 0x000fe20000000800 */
        /* <DEDUP_REMOVED lines=13> */
[----:B------:R-:W-:Y:S01]  /*e6d0*/  IADD3 R13, R15, R13, RZ ;  /* 0x0000000d0f0d7210 */ /* 0x000fe20007ffe0ff */
[----:B------:R-:W-:Y:S01]  /*e6e0*/  FMUL.FTZ R64, R9, R64 ;  /* 0x0000004009407220 */ /* 0x000fe20000410000 */
[----:B------:R-:W-:Y:S01]  /*e6f0*/  F2FP.PACK_AB R60, R61, R60 ;  /* 0x0000003c3d3c723e */ /* 0x000fe200000000ff */
        /* <DEDUP_REMOVED lines=106> */
[----:B------:R-:W-:Y:S01]  /*eda0*/  FMUL.FTZ R112, R9, R112 ;  /* 0x0000007009707220 */ /* 0x000fe20000410000 */
[----:B------:R-:W-:Y:S01]  /*edb0*/  STS [R8+0x4000], R92 ;  /* 0x0040005c08007388 */ /* 0x000fe20000000800 */
[C---:B------:R-:W-:Y:S01]  /*edc0*/  FMUL.FTZ R118, R10.reuse, R118 ;  /* 0x000000760a767220 */ /* 0x040fe20000410000 */
[----:B------:R-:W-:Y:S01]  /*edd0*/  F2FP.PACK_AB R116, R117, R116 ;  /* 0x000000747574723e */ /* 0x000fe200000000ff */
[C---:B------:R-:W-:Y:S01]  /*ede0*/  FMUL.FTZ R119, R10.reuse, R119 ;  /* 0x000000770a777220 */ /* 0x040fe20000410000 */
[----:B------:R-:W-:Y:S01]  /*edf0*/  STS [R8+0x4400], R94 ;  /* 0x0044005e08007388 */ /* 0x000fe20000000800 */
[C---:B------:R-:W-:Y:S01]  /*ee00*/  FMUL.FTZ R114, R10.reuse, R114 ;  /* 0x000000720a727220 */ /* 0x040fe20000410000 */
[----:B------:R-:W-:Y:S01]  /*ee10*/  @!UP3 UMOV UR24, URZ ;  /* 0x0000003f0018bc82 */ /* 0x000fe20008000000 */
[----:B------:R-:W-:Y:S01]  /*ee20*/  FMUL.FTZ R9, R9, R113 ;  /* 0x0000007109097220 */ /* 0x000fe20000410000 */
[----:B------:R-:W-:Y:S01]  /*ee30*/  F2FP.PACK_AB R118, R119, R118 ;  /* 0x000000767776723e */ /* 0x000fe200000000ff */
[----:B------:R-:W-:Y:S01]  /*ee40*/  FMUL.FTZ R10, R10, R115 ;  /* 0x000000730a0a7220 */ /* 0x000fe20000410000 */
[----:B------:R-:W-:Y:S01]  /*ee50*/  STS [R12+0x4000], R96 ;  /* 0x004000600c007388 */ /* 0x000fe20000000800 */
[----:B------:R-:W-:Y:S01]  /*ee60*/  @UP3 UMOV UR24, UR21 ;  /* 0x0000001500183c82 */ /* 0x000fe20008000000 */
[----:B------:R-:W-:Y:S01]  /*ee70*/  F2FP.PACK_AB R9, R9, R112 ;  /* 0x000000700909723e */ /* 0x000fe200000000ff */
[----:B------:R-:W-:Y:S01]  /*ee80*/  @!UP3 UMOV UR25, URZ ;  /* 0x0000003f0019bc82 */ /* 0x000fe20008000000 */
[----:B------:R-:W-:Y:S01]  /*ee90*/  STS [R12+0x4400], R98 ;  /* 0x004400620c007388 */ /* 0x000fe20000000800 */
[----:B------:R-:W-:Y:S01]  /*eea0*/  F2FP.PACK_AB R10, R10, R114 ;  /* 0x000000720a0a723e */ /* 0x000fe200000000ff */
[----:B------:R-:W-:Y:S01]  /*eeb0*/  USHF.R.S32.HI UR4, URZ, 0x1f, UR5 ;  /* 0x0000001f3f047899 */ /* 0x000fe20008011405 */
[----:B--2---:R-:W-:Y:S01]  /*eec0*/  @P4 FMUL.FTZ R5, R5, 0.69314718246459960938 ;  /* 0x3f31721805054820 */ /* 0x004fe20000410000 */
[----:B------:R-:W-:Y:S01]  /*eed0*/  STS [R14+0x4000], R100 ;  /* 0x004000640e007388 */ /* 0x000fe20000000800 */
[----:B------:R-:W-:-:S02]  /*eee0*/  @UP3 USHF.R.S32.HI UR25, URZ, 0x1f, UR21 ;  /* 0x0000001f3f193899 */ /* 0x000fc40008011415 */
[----:B------:R-:W-:Y:S01]  /*eef0*/  USHF.R.S32.HI UR6, URZ, 0x1f, UR12 ;  /* 0x0000001f3f067899 */ /* 0x000fe2000801140c */
[----:B------:R-:W-:Y:S01]  /*ef00*/  STS [R14+0x4400], R102 ;  /* 0x004400660e007388 */ /* 0x000fe20000000800 */
[----:B------:R-:W-:Y:S02]  /*ef10*/  UIADD3 UR5, UP2, UP1, UR5, UR24, UR12 ;  /* 0x0000001805057290 */ /* 0x000fe4000f95e00c */
[----:B------:R-:W-:Y:S01]  /*ef20*/  @!UP0 UMOV UR20, UR22 ;  /* 0x0000001600148c82 */ /* 0x000fe20008000000 */
[----:B------:R-:W-:Y:S01]  /*ef30*/  STS [R15+0x4000], R120 ;  /* 0x004000780f007388 */ /* 0x000fe20000000800 */
[----:B------:R-:W-:-:S03]  /*ef40*/  UIADD3.X UR4, UR4, UR25, UR6, UP2, UP1 ;  /* 0x0000001904047290 */ /* 0x000fc600097e2406 */
        /* <DEDUP_REMOVED lines=9> */
[----:B------:R-:W-:Y:S06]  /*efe0*/  BAR.SYNC.DEFER_BLOCKING 0x0 ;  /* 0x0000000000007b1d */ /* 0x000fec0000010000 */
[----:B------:R-:W3:Y:S01]  /*eff0*/  S2R R6, SR_TID.X ;  /* 0x0000000000067919 */ /* 0x000ee20000002100 */
[----:B-1----:R-:W-:-:S04]  /*f000*/  LOP3.LUT R9, R7, 0xffffffe0, RZ, 0xc0, !PT ;  /* 0xffffffe007097812 */ /* 0x002fc800078ec0ff */
[----:B------:R-:W-:Y:S02]  /*f010*/  IADD3 R9, -R9, R2, RZ ;  /* 0x0000000209097210 */ /* 0x000fe40007ffe1ff */
[----:B--2---:R-:W-:Y:S01]  /*f020*/  SHF.R.S32.HI R10, RZ, 0x1f, R11 ;  /* 0x0000001fff0a7819 */ /* 0x004fe2000001140b */
[----:B------:R1:W2:Y:S01]  /*f030*/  LDS.128 R52, [R195] ;  /* 0x00000000c3347984 */ /* 0x0002a20000000c00 */
[----:B------:R-:W-:Y:S02]  /*f040*/  LOP3.LUT P0, RZ, R9, 0x3, RZ, 0xc0, !PT ;  /* 0x0000000309ff7812 */ /* 0x000fe4000780c0ff */
[----:B------:R-:W-:Y:S01]  /*f050*/  LEA.HI R10, R10, R11, RZ, 0x2 ;  /* 0x0000000b0a0a7211 */ /* 0x000fe200078f10ff */
[----:B------:R1:W4:Y:S01]  /*f060*/  LDS.128 R48, [R195+0x800] ;  /* 0x00080000c3307984 */ /* 0x0003220000000c00 */
[----:B---3--:R-:W-:-:S03]  /*f070*/  SHF.R.S32.HI R8, RZ, 0x1f, R6 ;  /* 0x0000001fff087819 */ /* 0x008fc60000011406 */
[----:B------:R1:W3:Y:S01]  /*f080*/  LDS.128 R44, [R195+0x1000] ;  /* 0x00100000c32c7984 */ /* 0x0002e20000000c00 */
[----:B------:R-:W-:Y:S02]  /*f090*/  LOP3.LUT R10, R10, 0xffffffc, RZ, 0xc0, !PT ;  /* 0x0ffffffc0a0a7812 */ /* 0x000fe400078ec0ff */
[----:B------:R-:W-:Y:S01]  /*f0a0*/  LEA.HI R7, R8, R6, RZ, 0x5 ;  /* 0x0000000608077211 */ /* 0x000fe200078f28ff */
[----:B------:R1:W1:Y:S01]  /*f0b0*/  LDS.128 R40, [R195+0x1800] ;  /* 0x00180000c3287984 */ /* 0x0002620000000c00 */
[----:B------:R-:W-:Y:S02]  /*f0c0*/  IADD3 R11, R11, -R10, RZ ;  /* 0x8000000a0b0b7210 */ /* 0x000fe40007ffe0ff */
[----:B------:R-:W-:Y:S01]  /*f0d0*/  LOP3.LUT R7, R7, 0xffffffe0, RZ, 0xc0, !PT ;  /* 0xffffffe007077812 */ /* 0x000fe200078ec0ff */
[----:B------:R1:W1:Y:S01]  /*f0e0*/  LDS.128 R36, [R195+0x2000] ;  /* 0x00200000c3247984 */ /* 0x0002620000000c00 */
[----:B------:R-:W-:Y:S02]  /*f0f0*/  MOV R10, 0x7f800000 ;  /* 0x7f800000000a7802 */ /* 0x000fe40000000f00 */
[----:B------:R-:W-:Y:S01]  /*f100*/  IADD3 R9, -R7, R6, RZ ;  /* 0x0000000607097210 */ /* 0x000fe20007ffe1ff */
[----:B------:R1:W1:Y:S01]  /*f110*/  LDS.128 R32, [R195+0x2800] ;  /* 0x00280000c3207984 */ /* 0x0002620000000c00 */
[----:B------:R5:W5:Y:S03]  /*f120*/  @P3 MUFU.LG2 R7, R4 ;  /* 0x0000000400073308 */ /* 0x000b660000000c00 */
[----:B------:R1:W1:Y:S04]  /*f130*/  LDS.128 R28, [R195+0x3000] ;  /* 0x00300000c31c7984 */ /* 0x0002680000000c00 */
[----:B------:R1:W1:Y:S04]  /*f140*/  LDS.128 R24, [R195+0x3800] ;  /* 0x00380000c3187984 */ /* 0x0002680000000c00 */
[----:B------:R1:W1:Y:S04]  /*f150*/  LDS.128 R20, [R195+0x4000] ;  /* 0x00400000c3147984 */ /* 0x0002680000000c00 */
[----:B------:R1:W1:Y:S01]  /*f160*/  LDS.128 R16, [R195+0x4800] ;  /* 0x00480000c3107984 */ /* 0x0002620000000c00 */
[----:B-----5:R-:W-:Y:S01]  /*f170*/  SHF.R.S32.HI R4, RZ, 0x1f, R9 ;  /* 0x0000001fff047819 */ /* 0x020fe20000011409 */
[----:B------:R-:W-:-:S02]  /*f180*/  @P3 FMUL.FTZ R7, R7, 0.69314718246459960938 ;  /* 0x3f31721807073820 */ /* 0x000fc40000410000 */
[----:B------:R1:W1:Y:S01]  /*f190*/  LDS.128 R12, [R195+0x5000] ;  /* 0x00500000c30c7984 */ /* 0x0002620000000c00 */
[----:B------:R-:W-:Y:S01]  /*f1a0*/  LEA.HI R4, R4, R9, RZ, 0x2 ;  /* 0x0000000904047211 */ /* 0x000fe200078f10ff */
[----:B------:R-:W-:Y:S01]  /*f1b0*/  @P3 FFMA.FTZ R10, R3, c[0x0][0x238], R7 ;  /* 0x00008e00030a3a23 */ /* 0x000fe20000010007 */
[----:B------:R-:W-:Y:S01]  /*f1c0*/  MOV R9, 0x7f800000 ;  /* 0x7f80000000097802 */ /* 0x000fe20000000f00 */
[----:B------:R1:W1:Y:S01]  /*f1d0*/  LDS.128 R56, [R195+0x5800] ;  /* 0x00580000c3387984 */ /* 0x0002620000000c00 */
[----:B------:R-:W-:Y:S01]  /*f1e0*/  SHF.R.S32.HI R4, RZ, 0x2, R4 ;  /* 0x00000002ff047819 */ /* 0x000fe20000011404 */
[----:B------:R-:W-:-:S03]  /*f1f0*/  @P4 FFMA.FTZ R9, R132, c[0x0][0x238], R5 ;  /* 0x00008e0084094a23 */ /* 0x000fc60000010005 */
[----:B------:R-:W-:Y:S01]  /*f200*/  LEA R4, R11, R4, 0x4 ;  /* 0x000000040b047211 */ /* 0x000fe200078e20ff */
[----:B------:R-:W-:Y:S05]  /*f210*/  @P0 BRA `(.L_x_316) ;  /* 0x0000010000000947 */ /* 0x000fea0003800000 */
[----:B--234-:R-:W-:Y:S01]  /*f220*/  UIMAD UR6, UR9, -0x40, UR16 ;  /* 0xffffffc0090678a4 */ /* 0x01cfe2000f8e0210 */
[----:B------:R-:W-:-:S05]  /*f230*/  IADD3 R5, R4, 0x8, RZ ;  /* 0x0000000804057810 */ /* 0x000fca0007ffe0ff */
[----:B------:R-:W-:Y:S02]  /*f240*/  ISETP.GE.AND P3, PT, R4, UR6, PT ;  /* 0x0000000604007c0c */ /* 0x000fe4000bf66270 */
[----:B------:R-:W-:-:S11]  /*f250*/  ISETP.GE.AND P2, PT, R5, UR6, PT ;  /* 0x0000000605007c0c */ /* 0x000fd6000bf46270 */
[----:B------:R-:W-:Y:S02]  /*f260*/  @!P3 IMAD R3, R4, UR17, RZ ;  /* 0x000000110403bc24 */ /* 0x000fe4000f8e02ff */
[----:B------:R-:W-:-:S03]  /*f270*/  @!P2 IMAD R5, R5, UR17, RZ ;  /* 0x000000110505ac24 */ /* 0x000fc6000f8e02ff */
[----:B------:R-:W-:Y:S02]  /*f280*/  @!P3 IADD3 R4, P1, R3, UR5, RZ ;  /* 0x000000050304bc10 */ /* 0x000fe4000ff3e0ff */
[----:B------:R-:W-:Y:S02]  /*f290*/  @!P2 IADD3 R7, P0, R5, UR5, RZ ;  /* 0x000000050507ac10 */ /* 0x000fe4000ff1e0ff */
[----:B------:R-:W-:Y:S02]  /*f2a0*/  @!P3 LEA.HI.X.SX32 R3, R3, UR4, 0x1, P1 ;  /* 0x000000040303bc11 */ /* 0x000fe400088f0eff */
[----:B------:R-:W-:Y:S02]  /*f2b0*/  @!P2 LEA.HI.X.SX32 R5, R5, UR4, 0x1, P0 ;  /* 0x000000040505ac11 */ /* 0x000fe400080f0eff */
[----:B------:R-:W-:Y:S02]  /*f2c0*/  @!P3 LEA R62, P1, R4, c[0x0][0x200], 0x2 ;  /* 0x00008000043eba11 */ /* 0x000fe400078210ff */
[----:B------:R-:W-:-:S02]  /*f2d0*/  @!P2 LEA R60, P0, R7, c[0x0][0x200], 0x2 ;  /* 0x00008000073caa11 */ /* 0x000fc400078010ff */
[----:B------:R-:W-:Y:S02]  /*f2e0*/  @!P3 LEA.HI.X R63, R4, c[0x0][0x204], R3, 0x2, P1 ;  /* 0x00008100043fba11 */ /* 0x000fe400008f1403 */
[----:B------:R-:W-:-:S03]  /*f2f0*/  @!P2 LEA.HI.X R61, R7, c[0x0][0x204], R5, 0x2, P0 ;  /* 0x00008100073daa11 */ /* 0x000fc600000f1405 */
[----:B------:R2:W-:Y:S04]  /*f300*/  @!P3 STG.E [R62.64], R9 ;  /* 0x000000093e00b986 */ /* 0x0005e8000c101912 */
[----:B------:R2:W-:Y:S02]  /*f310*/  @!P2 STG.E [R60.64], R10 ;  /* 0x0000000a3c00a986 */ /* 0x0005e4000c101912 */
.L_x_316:
[----:B--234-:R-:W-:Y:S05]  /*f320*/  BSYNC B0 ;  /* 0x0000000000007941 */ /* 0x01cfea0003800000 */
.L_x_315:
[----:B------:R-:W2:Y:S01]  /*f330*/  S2R R3, SR_CTAID.Z ;  /* 0x0000000000037919 */ /* 0x000ea20000002700 */
[----:B------:R-:W-:Y:S01]  /*f340*/  LEA.HI R4, R0, R2, RZ, 0x3 ;  /* 0x0000000200047211 */ /* 0x000fe200078f18ff */
[----:B------:R-:W-:Y:S01]  /*f350*/  UIMAD UR9, UR9, -0x40, UR16 ;  /* 0xffffffc0090978a4 */ /* 0x000fe2000f8e0210 */
[----:B------:R-:W-:Y:S01]  /*f360*/  SHF.R.S32.HI R0, RZ, 0x1f, R202 ;  /* 0x0000001fff007819 */ /* 0x000fe200000114ca */
[----:B------:R-:W-:Y:S01]  /*f370*/  USHF.R.S32.HI UR6, URZ, 0x1f, UR11 ;  /* 0x0000001f3f067899 */ /* 0x000fe2000801140b */
[----:B------:R-:W-:Y:S01]  /*f380*/  IADD3 R10, P0, R202, UR20, RZ ;  /* 0x00000014ca0a7c10 */ /* 0x000fe2000ff1e0ff */
[----:B------:R-:W-:Y:S01]  /*f390*/  ULDC.64 UR4, c[0x0][0x1f0] ;  /* 0x00007c0000047ab9 */ /* 0x000fe20000000a00 */
[----:B------:R-:W-:Y:S01]  /*f3a0*/  SHF.R.S32.HI R2, RZ, 0x3, R4 ;  /* 0x00000003ff027819 */ /* 0x000fe20000011404 */
[----:B------:R-:W-:Y:S01]  /*f3b0*/  UIMAD UR4, UR6, UR4, URZ ;  /* 0x00000004060472a4 */ /* 0x000fe2000f8e023f */
[----:B------:R-:W-:Y:S01]  /*f3c0*/  IADD3.X R11, R0, UR7, RZ, P0, !PT ;  /* 0x00000007000b7c10 */ /* 0x000fe200087fe4ff */
[----:B------:R-:W-:Y:S01]  /*f3d0*/  IMAD.U32 R0, RZ, RZ, UR13 ;  /* 0x0000000dff007e24 */ /* 0x000fe2000f8e00ff */
[----:B------:R-:W-:Y:S01]  /*f3e0*/  ISETP.GE.AND P0, PT, R2, UR9, PT ;  /* 0x0000000902007c0c */ /* 0x000fe2000bf06270 */
[----:B------:R-:W-:Y:S01]  /*f3f0*/  UIMAD UR4, UR11, UR5, UR4 ;  /* 0x000000050b0472a4 */ /* 0x000fe2000f8e0204 */
[----:B------:R-:W-:Y:S01]  /*f400*/  LEA.HI R6, R8, R6, RZ, 0x3 ;  /* 0x0000000608067211 */ /* 0x000fe200078f18ff */
[----:B------:R-:W-:Y:S03]  /*f410*/  BSSY B0, `(.L_x_317) ;  /* 0x0000014000007945 */ /* 0x000fe60003800000 */
[----:B------:R-:W-:-:S04]  /*f420*/  SHF.R.S32.HI R8, RZ, 0x3, R6 ;  /* 0x00000003ff087819 */ /* 0x000fc80000011406 */
[----:B------:R-:W-:Y:S01]  /*f430*/  SHF.R.S32.HI R9, RZ, 0x1f, R8 ;  /* 0x0000001fff097819 */ /* 0x000fe20000011408 */
[----:B--2---:R-:W-:-:S04]  /*f440*/  IMAD.WIDE.U32 R6, R3, c[0x0][0x1f0], R10 ;  /* 0x00007c0003067a25 */ /* 0x004fc800078e000a */
[----:B------:R-:W-:Y:S01]  /*f450*/  IMAD.WIDE R8, R0, 0x40, R8 ;  /* 0x0000004000087825 */ /* 0x000fe200078e0208 */
[----:B------:R-:W-:Y:S01]  /*f460*/  IADD3 R11, R7, UR4, RZ ;  /* 0x00000004070b7c10 */ /* 0x000fe2000fffe0ff */
        /* <DEDUP_REMOVED lines=14> */
.L_x_318:
[----:B------:R-:W-:Y:S05]  /*f550*/  BSYNC B0 ;  /* 0x0000000000007941 */ /* 0x000fea0003800000 */
.L_x_317:
[----:B------:R-:W-:Y:S01]  /*f560*/  LEA.HI.SX32 R0, R4, 0x10, 0x1d ;  /* 0x0000001004007811 */ /* 0x000fe200078feaff */
[----:B------:R-:W-:Y:S03]  /*f570*/  BSSY B0, `(.L_x_319) ;  /* 0x0000013000007945 */ /* 0x000fe60003800000 */
[----:B------:R-:W-:-:S13]  /*f580*/  ISETP.GE.AND P0, PT, R0, UR9, PT ;  /* 0x0000000900007c0c */ /* 0x000fda000bf06270 */
[----:B------:R-:W-:Y:S05]  /*f590*/  @P0 BRA `(.L_x_320) ;  /* 0x0000010000000947 */ /* 0x000fea0003800000 */
[----:B------:R-:W-:Y:S01]  /*f5a0*/  IADD3 R2, P0, R8, 0x10, RZ ;  /* 0x0000001008027810 */ /* 0x000fe20007f1e0ff */
[----:B-12---:R-:W-:Y:S01]  /*f5b0*/  IMAD.MOV.U32 R20, RZ, RZ, R6 ;  /* 0x000000ffff147224 */ /* 0x006fe200078e0006 */
        /* <DEDUP_REMOVED lines=14> */
.L_x_320:
[----:B------:R-:W-:Y:S05]  /*f6a0*/  BSYNC B0 ;  /* 0x0000000000007941 */ /* 0x000fea0003800000 */
.L_x_319:
[----:B------:R-:W-:Y:S01]  /*f6b0*/  LEA.HI.SX32 R0, R4, 0x20, 0x1d ;  /* 0x0000002004007811 */ /* 0x000fe200078feaff */
[----:B------:R-:W-:Y:S03]  /*f6c0*/  BSSY B0, `(.L_x_321) ;  /* 0x0000013000007945 */ /* 0x000fe60003800000 */
[----:B------:R-:W-:-:S13]  /*f6d0*/  ISETP.GE.AND P0, PT, R0, UR9, PT ;  /* 0x0000000900007c0c */ /* 0x000fda000bf06270 */
        /* <DEDUP_REMOVED lines=17> */
.L_x_322:
[----:B------:R-:W-:Y:S05]  /*f7f0*/  BSYNC B0 ;  /* 0x0000000000007941 */ /* 0x000fea0003800000 */
.L_x_321:
[----:B------:R-:W-:-:S04]  /*f800*/  LEA.HI.SX32 R4, R4, 0x30, 0x1d ;  /* 0x0000003004047811 */ /* 0x000fc800078feaff */
[----:B------:R-:W-:-:S13]  /*f810*/  ISETP.GE.AND P0, PT, R4, UR9, PT ;  /* 0x0000000904007c0c */ /* 0x000fda000bf06270 */
[----:B------:R-:W-:Y:S05]  /*f820*/  @P0 EXIT ;  /* 0x000000000000094d */ /* 0x000fea0003800000 */
[----:B------:R-:W-:Y:S01]  /*f830*/  IADD3 R0, P0, R8, 0x30, RZ ;  /* 0x0000003008007810 */ /* 0x000fe20007f1e0ff */
[----:B-1----:R-:W-:Y:S01]  /*f840*/  IMAD.MOV.U32 R2, RZ, RZ, R6 ;  /* 0x000000ffff027224 */ /* 0x002fe200078e0006 */
[----:B------:R-:W-:Y:S02]  /*f850*/  MOV R3, R11 ;  /* 0x0000000b00037202 */ /* 0x000fe40000000f00 */
        /* <DEDUP_REMOVED lines=15> */
.L_x_276:
[----:B------:R-:W-:Y:S01]  /*f950*/  UISETP.NE.AND UP4, UPT, UR10, -0x1, UPT ;  /* 0xffffffff0a00788c */ /* 0x000fe2000bf85270 */
[----:B------:R-:W-:Y:S01]  /*f960*/  LEA.HI R2, R2, R8, RZ, 0x3 ;  /* 0x0000000802027211 */ /* 0x000fe200078f18ff */
[----:B------:R-:W-:Y:S01]  /*f970*/  ULDC.U8 UR20, c[0x0][0x329] ;  /* 0x0000ca4000147ab9 */ /* 0x000fe20000000000 */
[----:B------:R-:W1:Y:S01]  /*f980*/  S2R R10, SR_CTAID.Z ;  /* 0x00000000000a7919 */ /* 0x000e620000002700 */
[----:B------:R-:W-:Y:S01]  /*f990*/  UISETP.NE.AND UP3, UPT, UR20, URZ, UPT ;  /* 0x0000003f1400728c */ /* 0x000fe2000bf65270 */
[----:B------:R-:W-:Y:S01]  /*f9a0*/  LOP3.LUT R0, R2, 0xfffffff8, RZ, 0xc0, !PT ;  /* 0xfffffff802007812 */ /* 0x000fe200078ec0ff */
[----:B------:R-:W-:Y:S01]  /*f9b0*/  ULDC.64 UR4, c[0x0][0x1e0] ;  /* 0x0000780000047ab9 */ /* 0x000fe20000000a00 */
[----:B------:R-:W-:Y:S01]  /*f9c0*/  SHF.R.S32.HI R14, RZ, 0x3, R2 ;  /* 0x00000003ff0e7819 */ /* 0x000fe20000011402 */
[----:B------:R-:W-:Y:S01]  /*f9d0*/  ULDC.64 UR6, c[0x0][0x1e8] ;  /* 0x00007a0000067ab9 */ /* 0x000fe20000000a00 */
[----:B------:R-:W-:Y:S01]  /*f9e0*/  IMAD.U32 R16, RZ, RZ, UR13 ;  /* 0x0000000dff107e24 */ /* 0x000fe2000f8e00ff */
[----:B------:R-:W-:Y:S01]  /*f9f0*/  USHF.R.S32.HI UR17, URZ, 0x1f, UR11 ;  /* 0x0000001f3f117899 */ /* 0x000fe2000801140b */
[----:B------:R-:W-:Y:S01]  /*fa00*/  IMAD.IADD R8, R8, 0x1, -R0 ;  /* 0x0000000108087824 */ /* 0x000fe200078e0a00 */
[----:B------:R-:W-:Y:S01]  /*fa10*/  @!UP4 USHF.R.S32.HI UR22, URZ, 0x1f, UR12 ;  /* 0x0000001f3f16c899 */ /* 0x000fe2000801140c */
[--C-:B------:R-:W-:Y:S01]  /*fa20*/  SHF.R.S32.HI R15, RZ, 0x1f, R14.reuse ;  /* 0x0000001fff0f7819 */ /* 0x100fe2000001140e */
[----:B------:R-:W-:Y:S01]  /*fa30*/  @UP4 UIMAD.WIDE.U32 UR8, UR10, UR6, URZ ;  /* 0x000000060a0842a5 */ /* 0x000fe2000f8e003f */
[----:B------:R-:W-:Y:S01]  /*fa40*/  IMAD.SHL.U32 R6, R8, 0x8, RZ ;  /* 0x0000000808067824 */ /* 0x000fe200078e00ff */
[----:B------:R-:W-:Y:S01]  /*fa50*/  @!UP4 UIMAD UR22, UR22, UR4, URZ ;  /* 0x000000041616c2a4 */ /* 0x000fe2000f8e023f */
[----:B------:R-:W-:Y:S01]  /*fa60*/  BSSY B0, `(.L_x_323) ;  /* 0x000003d000007945 */ /* 0x000fe20003800000 */
[----:B------:R-:W-:Y:S01]  /*fa70*/  ULDC.U8 UR21, c[0x0][0x328] ;  /* 0x0000ca0000157ab9 */ /* 0x000fe20000000000 */
[----:B------:R-:W-:Y:S01]  /*fa80*/  IMAD.WIDE R16, R16, 0x40, R14 ;  /* 0x0000004010107825 */ /* 0x000fe200078e020e */
[----:B------:R-:W-:-:S02]  /*fa90*/  @!UP4 UIMAD.WIDE.U32 UR24, UR12, UR4, URZ ;  /* 0x000000040c18c2a5 */ /* 0x000fc4000f8e003f */
[----:B------:R-:W-:Y:S02]  /*faa0*/  @!UP4 UIMAD UR22, UR12, UR5, UR22 ;  /* 0x000000050c16c2a4 */ /* 0x000fe4000f8e0216 */
[----:B------:R-:W-:Y:S02]  /*fab0*/  UISETP.NE.AND UP2, UPT, UR21, URZ, UPT ;  /* 0x0000003f1500728c */ /* 0x000fe4000bf45270 */
[----:B------:R-:W-:Y:S02]  /*fac0*/  ULDC.64 UR4, c[0x0][0x1f0] ;  /* 0x00007c0000047ab9 */ /* 0x000fe40000000a00 */
[----:B------:R-:W-:Y:S02]  /*fad0*/  UIMAD UR4, UR17, UR4, URZ ;  /* 0x00000004110472a4 */ /* 0x000fe4000f8e023f */
[----:B------:R-:W-:Y:S02]  /*fae0*/  @!UP3 UISETP.NE.AND UP1, UPT, UR21, URZ, UPT ;  /* 0x0000003f1500b28c */ /* 0x000fe4000bf25270 */
[----:B------:R-:W-:-:S02]  /*faf0*/  @UP4 UMOV UR17, UR8 ;  /* 0x0000000800114c82 */ /* 0x000fc40008000000 */
[----:B------:R-:W-:Y:S02]  /*fb00*/  @UP4 UIMAD UR7, UR10, UR7, UR9 ;  /* 0x000000070a0742a4 */ /* 0x000fe4000f8e0209 */
[----:B------:R-:W-:Y:S02]  /*fb10*/  ULDC UR15, c[0x0][0x214] ;  /* 0x00008500000f7ab9 */ /* 0x000fe40000000800 */
[----:B------:R-:W-:Y:S02]  /*fb20*/  @UP3 ULDC UR8, c[0x0][0x210] ;  /* 0x0000840000083ab9 */ /* 0x000fe40000000800 */
[----:B------:R-:W-:Y:S02]  /*fb30*/  UISETP.EQ.AND UP2, UPT, UR20, URZ, UP2 ;  /* 0x0000003f1400728c */ /* 0x000fe40009742270 */
[----:B------:R-:W-:Y:S02]  /*fb40*/  ULDC UR9, c[0x0][0x234] ;  /* 0x00008d0000097ab9 */ /* 0x000fe40000000800 */
[----:B------:R-:W-:-:S02]  /*fb50*/  @UP3 UIMAD UR8, UR8, UR15, URZ ;  /* 0x0000000f080832a4 */ /* 0x000fc4000f8e023f */
[----:B------:R-:W-:Y:S02]  /*fb60*/  @!UP3 USEL UR8, UR15, UR9, !UP1 ;  /* 0x000000090f08b287 */ /* 0x000fe4000c800000 */
[----:B------:R-:W-:Y:S02]  /*fb70*/  UISETP.NE.OR UP0, UPT, UR10, -0x1, !UP2 ;  /* 0xffffffff0a00788c */ /* 0x000fe4000d705670 */
[----:B------:R-:W-:Y:S02]  /*fb80*/  ULDC UR6, c[0x0][0x1c0] ;  /* 0x0000700000067ab9 */ /* 0x000fe40000000800 */
[----:B------:R-:W-:Y:S02]  /*fb90*/  @UP3 UMOV UR23, 0x1 ;  /* 0x0000000100173882 */ /* 0x000fe40000000000 */
[----:B------:R-:W-:Y:S02]  /*fba0*/  @!UP3 UIMAD UR23, UR8, UR6, URZ ;  /* 0x000000060817b2a4 */ /* 0x000fe4000f8e023f */
[----:B------:R-:W-:-:S02]  /*fbb0*/  @!UP4 UMOV UR17, UR24 ;  /* 0x000000180011cc82 */ /* 0x000fc40008000000 */
[----:B------:R-:W-:Y:S01]  /*fbc0*/  @!UP4 UIADD3 UR7, UR25, UR22, URZ ;  /* 0x000000161907c290 */ /* 0x000fe2000fffe03f */
[C---:B------:R-:W-:Y:S01]  /*fbd0*/  IADD3 R4, P0, R6.reuse, UR17, RZ ;  /* 0x0000001106047c10 */ /* 0x040fe2000ff1e0ff */
[----:B------:R-:W-:Y:S02]  /*fbe0*/  UIADD3 UR16, -UR14, UR16, URZ ;  /* 0x000000100e107290 */ /* 0x000fe4000fffe13f */
[----:B------:R-:W-:Y:S02]  /*fbf0*/  UIMAD UR23, UR12, UR23, URZ ;  /* 0x000000170c1772a4 */ /* 0x000fe4000f8e023f */
[----:B------:R-:W-:Y:S01]  /*fc00*/  @!UP0 UIMAD UR10, UR12, UR15, URZ ;  /* 0x0000000f0c0a82a4 */ /* 0x000fe2000f8e023f */
[----:B------:R-:W-:Y:S01]  /*fc10*/  LEA.HI.X.SX32 R5, R6, UR7, 0x1, P0 ;  /* 0x0000000706057c11 */ /* 0x000fe200080f0eff */
[----:B------:R-:W-:Y:S01]  /*fc20*/  USEL UR23, UR23, URZ, !UP2 ;  /* 0x0000003f17177287 */ /* 0x000fe2000d000000 */
[----:B------:R-:W-:Y:S01]  /*fc30*/  ISETP.GE.AND P0, PT, R14, UR16, PT ;  /* 0x000000100e007c0c */ /* 0x000fe2000bf06270 */
[----:B------:R-:W-:-:S02]  /*fc40*/  @UP3 ULDC UR26, c[0x0][0x210] ;  /* 0x00008400001a3ab9 */ /* 0x000fc40000000800 */
[----:B------:R-:W-:Y:S01]  /*fc50*/  @!UP3 UMOV UR26, 0x1 ;  /* 0x00000001001ab882 */ /* 0x000fe20000000000 */
[----:B-1----:R-:W-:Y:S01]  /*fc60*/  IMAD.WIDE.U32 R10, R10, c[0x0][0x1f0], R4 ;  /* 0x00007c000a0a7a25 */ /* 0x002fe200078e0004 */
[----:B------:R-:W-:Y:S01]  /*fc70*/  UIMAD UR8, UR11, UR8, UR23 ;  /* 0x000000080b0872a4 */ /* 0x000fe2000f8e0217 */
[C---:B------:R-:W-:Y:S01]  /*fc80*/  IADD3 R5, R6.reuse, 0x40, RZ ;  /* 0x0000004006057810 */ /* 0x040fe20007ffe0ff */
[----:B------:R-:W-:Y:S01]  /*fc90*/  UIMAD UR14, UR14, UR26, URZ ;  /* 0x0000001a0e0e72a4 */ /* 0x000fe2000f8e023f */
[----:B------:R-:W-:Y:S01]  /*fca0*/  IADD3 R4, R6, 0x80, RZ ;  /* 0x0000008006047810 */ /* 0x000fe20007ffe0ff */
[----:B------:R-:W-:Y:S02]  /*fcb0*/  @!UP2 UMOV UR20, URZ ;  /* 0x0000003f0014ac82 */ /* 0x000fe40008000000 */
[----:B------:R-:W-:Y:S02]  /*fcc0*/  @UP2 UMOV UR20, UR10 ;  /* 0x0000000a00142c82 */ /* 0x000fe40008000000 */
[----:B------:R-:W-:-:S02]  /*fcd0*/  UIMAD UR4, UR11, UR5, UR4 ;  /* 0x000000050b0472a4 */ /* 0x000fc4000f8e0204 */
[----:B------:R-:W-:Y:S02]  /*fce0*/  @!UP2 UMOV UR21, URZ ;  /* 0x0000003f0015ac82 */ /* 0x000fe40008000000 */
[----:B------:R-:W-:Y:S02]  /*fcf0*/  USHF.R.S32.HI UR7, URZ, 0x1f, UR8 ;  /* 0x0000001f3f077899 */ /* 0x000fe40008011408 */
[----:B------:R-:W-:Y:S01]  /*fd00*/  @UP2 USHF.R.S32.HI UR21, URZ, 0x1f, UR10 ;  /* 0x0000001f3f152899 */ /* 0x000fe2000801140a */
[----:B------:R-:W-:Y:S01]  /*fd10*/  IADD3 R13, R11, UR4, RZ ;  /* 0x000000040b0d7c10 */ /* 0x000fe2000fffe0ff */
[----:B------:R-:W-:Y:S02]  /*fd20*/  USHF.R.S32.HI UR6, URZ, 0x1f, UR14 ;  /* 0x0000001f3f067899 */ /* 0x000fe4000801140e */
[----:B------:R-:W-:-:S04]  /*fd30*/  UIADD3 UR8, UP1, UP0, UR14, UR20, UR8 ;  /* 0x000000140e087290 */ /* 0x000fc8000f83e008 */
[----:B------:R-:W-:Y:S01]  /*fd40*/  UIADD3.X UR6, UR6, UR21, UR7, UP1, UP0 ;  /* 0x0000001506067290 */ /* 0x000fe20008fe0407 */
[----:B------:R-:W-:Y:S06]  /*fd50*/  @P0 BRA `(.L_x_324) ;  /* 0x000000d000000947 */ /* 0x000fec0003800000 */
        /* <DEDUP_REMOVED lines=13> */
.L_x_324:
[----:B------:R-:W-:Y:S05]  /*fe30*/  BSYNC B0 ;  /* 0x0000000000007941 */ /* 0x000fea0003800000 */
.L_x_323:
[----:B------:R-:W-:Y:S01]  /*fe40*/  IADD3 R3, R14, 0x10, RZ ;  /* 0x000000100e037810 */ /* 0x000fe20007ffe0ff */
[----:B------:R-:W-:Y:S03]  /*fe50*/  BSSY B0, `(.L_x_325) ;  /* 0x0000013000007945 */ /* 0x000fe60003800000 */
[----:B------:R-:W-:-:S13]  /*fe60*/  ISETP.GE.AND P0, PT, R3, UR16, PT ;  /* 0x0000001003007c0c */ /* 0x000fda000bf06270 */
        /* <DEDUP_REMOVED lines=17> */
.L_x_326:
[----:B------:R-:W-:Y:S05]  /*ff80*/  BSYNC B0 ;  /* 0x0000000000007941 */ /* 0x000fea0003800000 */
.L_x_325:
        /* <DEDUP_REMOVED lines=20> */
.L_x_328:
[----:B------:R-:W-:Y:S05]  /*100d0*/  BSYNC B0 ;  /* 0x0000000000007941 */ /* 0x000fea0003800000 */
.L_x_327:
[----:B------:R-:W-:Y:S01]  /*100e0*/  IADD3 R0, R14, 0x30, RZ ;  /* 0x000000300e007810 */ /* 0x000fe20007ffe0ff */
[----:B------:R-:W-:Y:S03]  /*100f0*/  BSSY B0, `(.L_x_329) ;  /* 0x0000012000007945 */ /* 0x000fe60003800000 */
[----:B------:R-:W-:-:S13]  /*10100*/  ISETP.GE.AND P0, PT, R0, UR16, PT ;  /* 0x0000001000007c0c */ /* 0x000fda000bf06270 */
        /* <DEDUP_REMOVED lines=16> */
.L_x_330:
[----:B------:R-:W-:Y:S05]  /*10210*/  BSYNC B0 ;  /* 0x0000000000007941 */ /* 0x000fea0003800000 */
.L_x_329:
[----:B------:R-:W-:-:S04]  /*10220*/  ISETP.NE.AND P6, PT, R8, RZ, PT ;  /* 0x000000ff0800720c */ /* 0x000fc80003fc5270 */
[----:B------:R-:W-:Y:S02]  /*10230*/  ISETP.GE.OR P5, PT, R14, UR16, P6 ;  /* 0x000000100e007c0c */ /* 0x000fe4000b7a6670 */
[----:B------:R-:W-:Y:S02]  /*10240*/  ISETP.GE.OR P4, PT, R3, UR16, P6 ;  /* 0x0000001003007c0c */ /* 0x000fe4000b786670 */
[----:B------:R-:W-:Y:S02]  /*10250*/  ISETP.GE.OR P3, PT, R2, UR16, P6 ;  /* 0x0000001002007c0c */ /* 0x000fe4000b766670 */
[----:B------:R-:W-:-:S07]  /*10260*/  ISETP.GE.OR P6, PT, R0, UR16, P6 ;  /* 0x0000001000007c0c */ /* 0x000fce000b7c6670 */
[----:B------:R-:W-:Y:S02]  /*10270*/  @!P5 IMAD R7, R14, UR26, RZ ;  /* 0x0000001a0e07dc24 */ /* 0x000fe4000f8e02ff */
[----:B------:R-:W-:Y:S02]  /*10280*/  @!P4 IMAD R8, R3, UR26, RZ ;  /* 0x0000001a0308cc24 */ /* 0x000fe4000f8e02ff */
[----:B--2---:R-:W-:Y:S01]  /*10290*/  @!P3 IMAD R4, R2, UR26, RZ ;  /* 0x0000001a0204bc24 */ /* 0x004fe2000f8e02ff */
[C---:B------:R-:W-:Y:S02]  /*102a0*/  @!P5 IADD3 R6, P0, R7.reuse, UR8, RZ ;  /* 0x000000080706dc10 */ /* 0x040fe4000ff1e0ff */
[----:B------:R-:W-:Y:S02]  /*102b0*/  @!P4 IADD3 R3, P1, R8, UR8, RZ ;  /* 0x000000080803cc10 */ /* 0x000fe4000ff3e0ff */
[----:B------:R-:W-:Y:S02]  /*102c0*/  @!P5 LEA.HI.X.SX32 R7, R7, UR6, 0x1, P0 ;  /* 0x000000060707dc11 */ /* 0x000fe400080f0eff */
[----:B------:R-:W-:-:S02]  /*102d0*/  @!P5 LEA R10, P2, R6, c[0x0][0x200], 0x2 ;  /* 0x00008000060ada11 */ /* 0x000fc400078410ff */
[----:B------:R-:W-:Y:S02]  /*102e0*/  @!P3 IADD3 R5, P0, R4, UR8, RZ ;  /* 0x000000080405bc10 */ /* 0x000fe4000ff1e0ff */
[----:B------:R-:W-:Y:S02]  /*102f0*/  @!P4 LEA.HI.X.SX32 R2, R8, UR6, 0x1, P1 ;  /* 0x000000060802cc11 */ /* 0x000fe400088f0eff */
[----:B------:R-:W-:Y:S02]  /*10300*/  @!P5 LEA.HI.X R11, R6, c[0x0][0x204], R7, 0x2, P2 ;  /* 0x00008100060bda11 */ /* 0x000fe400010f1407 */
[----:B------:R-:W-:Y:S02]  /*10310*/  @!P4 LEA R8, P1, R3, c[0x0][0x200], 0x2 ;  /* 0x000080000308ca11 */ /* 0x000fe400078210ff */
[----:B------:R-:W-:Y:S02]  /*10320*/  @!P3 LEA.HI.X.SX32 R4, R4, UR6, 0x1, P0 ;  /* 0x000000060404bc11 */ /* 0x000fe400080f0eff */
[----:B------:R-:W-:-:S02]  /*10330*/  @!P3 LEA R6, P0, R5, c[0x0][0x200], 0x2 ;  /* 0x000080000506ba11 */ /* 0x000fc400078010ff */
[----:B------:R-:W-:Y:S01]  /*10340*/  @!P4 LEA.HI.X R9, R3, c[0x0][0x204], R2, 0x2, P1 ;  /* 0x000081000309ca11 */ /* 0x000fe200008f1402 */
[----:B------:R-:W-:Y:S01]  /*10350*/  @!P5 IMAD.MOV.U32 R2, RZ, RZ, 0x7f800000 ;  /* 0x7f800000ff02d424 */ /* 0x000fe200078e00ff */
[----:B------:R-:W-:Y:S01]  /*10360*/  @!P3 LEA.HI.X R7, R5, c[0x0][0x204], R4, 0x2, P0 ;  /* 0x000081000507ba11 */ /* 0x000fe200000f1404 */
[----:B------:R-:W-:Y:S02]  /*10370*/  @!P4 IMAD.MOV.U32 R4, RZ, RZ, 0x7f800000 ;  /* 0x7f800000ff04c424 */ /* 0x000fe400078e00ff */
[----:B------:R-:W-:Y:S01]  /*10380*/  @!P3 IMAD.MOV.U32 R3, RZ, RZ, 0x7f800000 ;  /* 0x7f800000ff03b424 */ /* 0x000fe200078e00ff */
[----:B------:R2:W-:Y:S04]  /*10390*/  @!P5 STG.E [R10.64], R2 ;  /* 0x000000020a00d986 */ /* 0x0005e8000c101912 */
[----:B------:R2:W-:Y:S04]  /*103a0*/  @!P4 STG.E [R8.64], R4 ;  /* 0x000000040800c986 */ /* 0x0005e8000c101912 */
[----:B------:R2:W-:Y:S01]  /*103b0*/  @!P3 STG.E [R6.64], R3 ;  /* 0x000000030600b986 */ /* 0x0005e2000c101912 */
[----:B------:R-:W-:Y:S05]  /*103c0*/  @P6 EXIT ;  /* 0x000000000000694d */ /* 0x000fea0003800000 */
[----:B------:R-:W-:-:S05]  /*103d0*/  IMAD R0, R0, UR26, RZ ;  /* 0x0000001a00007c24 */ /* 0x000fca000f8e02ff */
[----:B--2---:R-:W-:-:S04]  /*103e0*/  IADD3 R2, P0, R0, UR8, RZ ;  /* 0x0000000800027c10 */ /* 0x004fc8000ff1e0ff */
[----:B------:R-:W-:Y:S02]  /*103f0*/  LEA.HI.X.SX32 R0, R0, UR6, 0x1, P0 ;  /* 0x0000000600007c11 */ /* 0x000fe400080f0eff */
[----:B------:R-:W-:-:S04]  /*10400*/  LEA R4, P0, R2, c[0x0][0x200], 0x2 ;  /* 0x0000800002047a11 */ /* 0x000fc800078010ff */
[----:B------:R-:W-:Y:S01]  /*10410*/  LEA.HI.X R5, R2, c[0x0][0x204], R0, 0x2, P0 ;  /* 0x0000810002057a11 */ /* 0x000fe200000f1400 */
[----:B------:R-:W-:-:S05]  /*10420*/  IMAD.MOV.U32 R0, RZ, RZ, 0x7f800000 ;  /* 0x7f800000ff007424 */ /* 0x000fca00078e00ff */
[----:B------:R-:W-:Y:S01]  /*10430*/  STG.E [R4.64], R0 ;  /* 0x0000000004007986 */ /* 0x000fe2000c101912 */
[----:B------:R-:W-:Y:S05]  /*10440*/  EXIT ;  /* 0x000000000000794d */ /* 0x000fea0003800000 */
.L_x_331:
        /* <DEDUP_REMOVED lines=11> */
.L_x_688:


//--------------------- .text._ZN5flash16flash_fwd_kernelI23Flash_fwd_kernel_traitsILi192ELi64ELi64ELi4ELb0ELb0EN7cutlass6half_tE19Flash_kernel_traitsILi192ELi64ELi64ELi4ES3_EELb1ELb1ELb0ELb0ELb0ELb1ELb0ELb0EEEvNS_16Flash_fwd_paramsE --------------------------
	.section	.text._ZN5flash16flash_fwd_kernelI23Flash_fwd_kernel_traitsILi192ELi64ELi64ELi4ELb0ELb0EN7cutlass6half_tE19Flash_kernel_traitsILi192ELi64ELi64ELi4ES3_EELb1ELb1ELb0ELb0ELb0ELb1ELb0ELb0EEEvNS_16Flash_fwd_paramsE,"ax",@progbits
	.sectioninfo	@"SHI_REGISTERS=254"
	.align	128
        .global         _ZN5flash16flash_fwd_kernelI23Flash_fwd_kernel_traitsILi192ELi64ELi64ELi4ELb0ELb0EN7cutlass6half_tE19Flash_kernel_traitsILi192ELi64ELi64ELi4ES3_EELb1ELb1ELb0ELb0ELb0ELb1ELb0ELb0EEEvNS_16Flash_fwd_paramsE
        .type           _ZN5flash16flash_fwd_kernelI23Flash_fwd_kernel_traitsILi192ELi64ELi64ELi4ELb0ELb0EN7cutlass6half_tE19Flash_kernel_traitsILi192ELi64ELi64ELi4ES3_EELb1ELb1ELb0ELb0ELb0ELb1ELb0ELb0EEEvNS_16Flash_fwd_paramsE,@function
        .size           _ZN5flash16flash_fwd_kernelI23Flash_fwd_kernel_traitsILi192ELi64ELi64ELi4ELb0ELb0EN7cutlass6half_tE19Flash_kernel_traitsILi192ELi64ELi64ELi4ES3_EELb1ELb1ELb0ELb0ELb0ELb1ELb0ELb0EEEvNS_16Flash_fwd_paramsE,(.L_x_689 - _ZN5flash16flash_fwd_kernelI23Flash_fwd_kernel_traitsILi192ELi64ELi64ELi4ELb0ELb0EN7cutlass6half_tE19Flash_kernel_traitsILi192ELi64ELi64ELi4ES3_EELb1ELb1ELb0ELb0ELb0ELb1ELb0ELb0EEEvNS_16Flash_fwd_paramsE)
        .other          _ZN5flash16flash_fwd_kernelI23Flash_fwd_kernel_traitsILi192ELi64ELi64ELi4ELb0ELb0EN7cutlass6half_tE19Flash_kernel_traitsILi192ELi64ELi64ELi4ES3_EELb1ELb1ELb0ELb0ELb0ELb1ELb0ELb0EEEvNS_16Flash_fwd_paramsE,@"STO_CUDA_ENTRY STV_DEFAULT"
_ZN5flash16flash_fwd_kernelI23Flash_fwd_kernel_traitsILi192ELi64ELi64ELi4ELb0ELb0EN7cutlass6half_tE19Flash_kernel_traitsILi192ELi64ELi64ELi4ES3_EELb1ELb1ELb0ELb0ELb0ELb1ELb0ELb0EEEvNS_16Flash_fwd_paramsE:
.text._ZN5flash16flash_fwd_kernelI23Flash_fwd_kernel_traitsILi192ELi64ELi64ELi4ELb0ELb0EN7cutlass6half_tE19Flash_kernel_traitsILi192ELi64ELi64ELi4ES3_EELb1ELb1ELb0ELb0ELb0ELb1ELb0ELb0EEEvNS_16Flash_fwd_paramsE:
        /* <DEDUP_REMOVED lines=21> */
[----:B------:R-:W-:Y:S01]  /*0150*/  ULDC.64 UR12, c[0x0][0x240] ;  /* 0x00009000000c7ab9 */ /* 0x000fe20000000a00 */
[----:B------:R-:W1:Y:S01]  /*0160*/  S2UR UR8, SR_CTAID.Z ;  /* 0x00000000000879c3 */ /* 0x000e620000002700 */
[----:B------:R-:W-:-:S02]  /*0170*/  UMOV UR7, 0x4 ;  /* 0x0000000400077882 */ /* 0x000fc40000000000 */
        /* <DEDUP_REMOVED lines=13> */
[----:B------:R-:W-:Y:S01]  /*0250*/  UIMAD.WIDE UR4, UR11, UR7, UR4 ;  /* 0x000000070b0472a5 */ /* 0x000fe2000f8e0204 */
        /* <DEDUP_REMOVED lines=9> */
[----:B------:R-:W-:Y:S01]  /*02f0*/  PLOP3.LUT P2, PT, PT, PT, UP0, 0x80, 0x0 ;  /* 0x000000000000781c */ /* 0x000fe20003f4f008 */
[----:B------:R-:W-:Y:S01]  /*0300*/  ULDC.64 UR12, c[0x0][0x250] ;  /* 0x00009400000c7ab9 */ /* 0x000fe20000000a00 */
[----:B------:R-:W-:Y:S01]  /*0310*/  PLOP3.LUT P1, PT, PT, PT, UP1, 0x80, 0x0 ;  /* 0x000000000000781c */ /* 0x000fe20003f2f018 */
[----:B------:R-:W-:Y:S01]  /*0320*/  @UP1 UIMAD.WIDE UR12, UR11, UR7, UR12 ;  /* 0x000000070b0c12a5 */ /* 0x000fe2000f8e020c */
[----:B-1----:R-:W-:Y:S01]  /*0330*/  @!P3 MOV R4, R200 ;  /* 0x000000c80004b202 */ /* 0x002fe20000000f00 */
[----:B------:R-:W-:-:S05]  /*0340*/  @!P3 IMAD.MOV.U32 R5, RZ, RZ, R77 ;  /* 0x000000ffff05b224 */ /* 0x000fca00078e004d */
[----:B------:R1:W-:Y:S01]  /*0350*/  @!P3 STG.E.64 [R6.64+0x8], R4 ;  /* 0x000008040600b986 */ /* 0x0003e2000c101b16 */
[----:B------:R-:W-:Y:S02]  /*0360*/  IMAD.U32 R8, RZ, RZ, UR12 ;  /* 0x0000000cff087e24 */ /* 0x000fe4000f8e00ff */
[----:B------:R-:W-:Y:S01]  /*0370*/  IMAD.U32 R9, RZ, RZ, UR13 ;  /* 0x0000000dff097e24 */ /* 0x000fe2000f8e00ff */
[----:B-1----:R1:W2:Y:S04]  /*0380*/  @P0 LDG.E R6, [R2.64] ;  /* 0x0000001602060981 */ /* 0x0022a8000c1e1900 */
[----:B------:R1:W3:Y:S04]  /*0390*/  @P0 LDG.E R5, [R2.64+0x4] ;  /* 0x0000041602050981 */ /* 0x0002e8000c1e1900 */
[----:B------:R-:W4:Y:S01]  /*03a0*/  @P1 LDG.E R4, [R8.64] ;  /* 0x0000001608041981 */ /* 0x000f22000c1e1900 */
[----:B-1----:R-:W-:Y:S01]  /*03b0*/  MOV R2, UR4 ;  /* 0x0000000400027c02 */ /* 0x002fe20008000f00 */
[----:B------:R-:W-:-:S05]  /*03c0*/  IMAD.U32 R3, RZ, RZ, UR5 ;  /* 0x00000005ff037e24 */ /* 0x000fca000f8e00ff */
[----:B------:R-:W5:Y:S01]  /*03d0*/  @!P2 LDG.E R0, [R2.64] ;  /* 0x000000160200a981 */ /* 0x000f62000c1e1900 */
[----:B------:R-:W-:Y:S01]  /*03e0*/  UMOV UR19, 0xffffffff ;  /* 0xffffffff00137882 */ /* 0x000fe20000000000 */
[----:B------:R-:W-:Y:S01]  /*03f0*/  SHF.R.S32.HI R7, RZ, 0x1f, R86 ;  /* 0x0000001fff077819 */ /* 0x000fe20000011456 */
[----:B------:R-:W-:-:S03]  /*0400*/  UMOV UR14, 0xffffffff ;  /* 0xffffffff000e7882 */ /* 0x000fc60000000000 */
[----:B------:R-:W-:Y:S01]  /*0410*/  LEA.HI R85, R7, R86, RZ, 0x5 ;  /* 0x0000005607557211 */ /* 0x000fe200078f28ff */
[----:B------:R-:W-:Y:S02]  /*0420*/  ULDC UR4, c[0x0][0x1c0] ;  /* 0x0000700000047ab9 */ /* 0x000fe40000000800 */
[----:B------:R-:W-:Y:S01]  /*0430*/  UIMAD UR4, UR11, UR4, UR8 ;  /* 0x000000040b0472a4 */ /* 0x000fe2000f8e0208 */
[----:B------:R-:W-:Y:S01]  /*0440*/  LOP3.LUT R87, R85, 0xffffffe0, RZ, 0xc0, !PT ;  /* 0xffffffe055577812 */ /* 0x000fe200078ec0ff */
[----:B------:R-:W-:Y:S02]  /*0450*/  UMOV UR13, URZ ;  /* 0x0000003f000d7c82 */ /* 0x000fe40008000000 */
[----:B------:R-:W-:Y:S02]  /*0460*/  USHF.L.U32 UR5, UR4, 0x5, URZ ;  /* 0x0000000504057899 */ /* 0x000fe4000800063f */
[----:B------:R-:W-:Y:S02]  /*0470*/  IMAD.IADD R87, R86, 0x1, -R87 ;  /* 0x0000000156577824 */ /* 0x000fe400078e0a57 */
[----:B------:R-:W-:Y:S01]  /*0480*/  USHF.R.S32.HI UR4, URZ, 0x1f, UR5 ;  /* 0x0000001f3f047899 */ /* 0x000fe20008011405 */
[----:B--2---:R-:W1:Y:S08]  /*0490*/  @P0 R2UR UR19, R6 ;  /* 0x00000000061303c2 */ /* 0x004e7000000e0000 */
[----:B---3--:R-:W1:Y:S08]  /*04a0*/  @P0 R2UR UR20, R5 ;  /* 0x00000000051403c2 */ /* 0x008e7000000e0000 */
[----:B----4-:R2:W3:Y:S01]  /*04b0*/  @P1 R2UR UR13, R4 ;  /* 0x00000000040d13c2 */ /* 0x0104e200000e0000 */
[----:B------:R-:W-:-:S07]  /*04c0*/  IADD3 R200, P1, P0, R200, UR5, R87 ;  /* 0x00000005c8c87c10 */ /* 0x000fce000f83e057 */
[----:B-----5:R4:W2:Y:S01]  /*04d0*/  @!P2 R2UR UR14, R0 ;  /* 0x00000000000ea3c2 */ /* 0x0208a200000e0000 */
[----:B------:R-:W-:-:S04]  /*04e0*/  ISETP.NE.U32.AND P2, PT, RZ, c[0x0][0x248], PT ;  /* 0x00009200ff007a0c */ /* 0x000fc80003f45070 */
[----:B------:R-:W-:Y:S01]  /*04f0*/  ISETP.NE.AND.EX P2, PT, RZ, c[0x0][0x24c], PT, P2 ;  /* 0x00009300ff007a0c */ /* 0x000fe20003f45320 */
[----:B-1----:R-:W-:-:S07]  /*0500*/  @UP2 UIADD3 UR20, UR20, -UR19, URZ ;  /* 0x8000001314142290 */ /* 0x002fce000fffe03f */
[----:B------:R-:W-:Y:S01]  /*0510*/  @!UP2 ULDC UR20, c[0x0][0x214] ;  /* 0x000085000014aab9 */ /* 0x000fe20000000800 */
[----:B----4-:R-:W-:-:S04]  /*0520*/  SHF.R.S32.HI R0, RZ, 0x1f, R87 ;  /* 0x0000001fff007819 */ /* 0x010fc80000011457 */
[----:B------:R-:W-:Y:S01]  /*0530*/  IADD3.X R77, R77, UR4, R0, P1, P0 ;  /* 0x000000044d4d7c10 */ /* 0x000fe20008fe0400 */
[----:B--23--:R-:W-:Y:S05]  /*0540*/  @!P2 BRA `(.L_x_332) ;  /* 0x000000700000a947 */ /* 0x00cfea0003800000 */
[----:B------:R-:W-:-:S13]  /*0550*/  PLOP3.LUT P0, PT, PT, PT, UP3, 0x80, 0x0 ;  /* 0x000000000000781c */ /* 0x000fda0003f0f038 */
[----:B------:R-:W2:Y:S04]  /*0560*/  @P0 LDG.E R0, [R2.64+0x4] ;  /* 0x0000041602000981 */ /* 0x000ea8000c1e1900 */
[----:B------:R-:W3:Y:S01]  /*0570*/  @!P0 LDG.E R2, [R2.64] ;  /* 0x0000001602028981 */ /* 0x000ee2000c1e1900 */
[----:B--2---:R-:W1:Y:S02]  /*0580*/  @P0 R2UR UR6, R0 ;  /* 0x00000000000603c2 */ /* 0x004e6400000e0000 */
[----:B-1----:R-:W-:-:S11]  /*0590*/  @UP3 UIADD3 UR6, UR6, -UR14, URZ ;  /* 0x8000000e06063290 */ /* 0x002fd6000fffe03f */
[----:B---3--:R1:W2:Y:S02]  /*05a0*/  @!P0 R2UR UR6, R2 ;  /* 0x00000000020683c2 */ /* 0x0082a400000e0000 */
[----:B-12---:R-:W-:Y:S05]  /*05b0*/  BRA `(.L_x_333) ;  /* 0x0000001000007947 */ /* 0x006fea0003800000 */
.L_x_332:
[----:B------:R-:W-:Y:S02]  /*05c0*/  ULDC UR6, c[0x0][0x218] ;  /* 0x0000860000067ab9 */ /* 0x000fe40000000800 */
.L_x_333:
        /* <DEDUP_REMOVED lines=42> */
[----:B------:R-:W-:Y:S02]  /*0870*/  @UP1 UIMAD.WIDE.U32 UR28, UR19, UR4, URZ ;  /* 0x00000004131c12a5 */ /* 0x000fe4000f8e003f */
[----:B------:R-:W-:Y:S02]  /*0880*/  @!UP1 USHF.R.S32.HI UR15, URZ, 0x1f, UR11 ;  /* 0x0000001f3f0f9899 */ /* 0x000fe4000801140b */
[----:B------:R-:W-:Y:S02]  /*0890*/  @UP0 UIADD3 UR16, UR13, UR14, URZ ;  /* 0x0000000e0d100290 */ /* 0x000fe4000fffe03f */
[----:B------:R-:W-:Y:S02]  /*08a0*/  @UP1 UIMAD UR12, UR19, UR5, UR29 ;  /* 0x00000005130c12a4 */ /* 0x000fe4000f8e021d */
[----:B------:R-:W-:Y:S02]  /*08b0*/  @!UP1 UIMAD UR15, UR15, UR6, URZ ;  /* 0x000000060f0f92a4 */ /* 0x000fe4000f8e023f */
[----:B------:R-:W-:-:S02]  /*08c0*/  ULDC.64 UR4, c[0x0][0x198] ;  /* 0x0000660000047ab9 */ /* 0x000fc40000000a00 */
[----:B------:R-:W-:Y:S02]  /*08d0*/  @!UP1 UIMAD.WIDE.U32 UR26, UR11, UR6, URZ ;  /* 0x000000060b1a92a5 */ /* 0x000fe4000f8e003f */
[----:B------:R-:W-:Y:S02]  /*08e0*/  @UP0 UIMAD.WIDE.U32 UR30, UR16, UR4, URZ ;  /* 0x00000004101e02a5 */ /* 0x000fe4000f8e003f */
[----:B------:R-:W-:Y:S02]  /*08f0*/  @!UP1 UIMAD UR15, UR11, UR7, UR15 ;  /* 0x000000070b0f92a4 */ /* 0x000fe4000f8e020f */
[----:B------:R-:W-:Y:S02]  /*0900*/  @UP0 UIMAD UR7, UR16, UR5, UR31 ;  /* 0x00000005100702a4 */ /* 0x000fe4000f8e021f */
[----:B------:R-:W-:Y:S02]  /*0910*/  @UP1 UMOV UR6, UR28 ;  /* 0x0000001c00061c82 */ /* 0x000fe40008000000 */
[----:B------:R-:W-:-:S02]  /*0920*/  @!UP1 UIADD3 UR12, UR27, UR15, URZ ;  /* 0x0000000f1b0c9290 */ /* 0x000fc4000fffe03f */
        /* <DEDUP_REMOVED lines=15> */
.L_x_335:
        /* <DEDUP_REMOVED lines=44> */
.L_x_336:
[CC--:B------:R-:W-:Y:S01]  /*0ce0*/  LEA.HI R10, R7.reuse, R86.reuse, RZ, 0x3 ;  /* 0x00000056070a7211 */ /* 0x0c0fe200078f18ff */
[----:B------:R-:W1:Y:S01]  /*0cf0*/  S2R R18, SR_CTAID.Z ;  /* 0x0000000000127919 */ /* 0x000e620000002700 */
[----:B------:R-:W-:Y:S01]  /*0d00*/  UIADD3 UR18, -UR9, UR20, URZ ;  /* 0x0000001409127290 */ /* 0x000fe2000fffe13f */
[----:B------:R-:W-:Y:S01]  /*0d10*/  LEA.HI R2, R7, R86, RZ, 0x6 ;  /* 0x0000005607027211 */ /* 0x000fe200078f30ff */
[----:B------:R-:W-:Y:S01]  /*0d20*/  ULDC.64 UR4, c[0x0][0x1a8] ;  /* 0x00006a0000047ab9 */ /* 0x000fe20000000a00 */
[----:B------:R-:W-:Y:S01]  /*0d30*/  LOP3.LUT R3, R10, 0xfffffff8, RZ, 0xc0, !PT ;  /* 0xfffffff80a037812 */ /* 0x000fe200078ec0ff */
[----:B------:R-:W2:Y:S01]  /*0d40*/  S2R R84, SR_CTAID.X ;  /* 0x0000000000547919 */ /* 0x000ea20000002500 */
[----:B------:R-:W-:Y:S01]  /*0d50*/  SHF.R.S32.HI R10, RZ, 0x3, R10 ;  /* 0x00000003ff0a7819 */ /* 0x000fe2000001140a */
[----:B------:R-:W-:Y:S01]  /*0d60*/  UIMAD UR4, UR14, UR4, URZ ;  /* 0x000000040e0472a4 */ /* 0x000fe2000f8e023f */
[----:B------:R-:W-:Y:S01]  /*0d70*/  IMAD.SHL.U32 R2, R2, 0x8, RZ ;  /* 0x0000000802027824 */ /* 0x000fe200078e00ff */
[----:B------:R-:W-:Y:S01]  /*0d80*/  SHF.R.S32.HI R201, RZ, 0x1f, R218 ;  /* 0x0000001fffc97819 */ /* 0x000fe200000114da */
[----:B------:R-:W-:Y:S01]  /*0d90*/  IMAD.IADD R3, R86, 0x1, -R3 ;  /* 0x0000000156037824 */ /* 0x000fe200078e0a03 */
[C---:B------:R-:W-:Y:S01]  /*0da0*/  IADD3 R196, R10.reuse, 0x20, RZ ;  /* 0x000000200ac47810 */ /* 0x040fe20007ffe0ff */
[C---:B------:R-:W-:Y:S01]  /*0db0*/  IMAD.SHL.U32 R0, R10.reuse, 0x40, RZ ;  /* 0x000000400a007824 */ /* 0x040fe200078e00ff */
[----:B------:R-:W-:Y:S01]  /*0dc0*/  SHF.R.S32.HI R11, RZ, 0x1f, R10 ;  /* 0x0000001fff0b7819 */ /* 0x000fe2000001140a */
[----:B------:R-:W-:Y:S01]  /*0dd0*/  IMAD.SHL.U32 R206, R3, 0x8, RZ ;  /* 0x0000000803ce7824 */ /* 0x000fe200078e00ff */
[----:B------:R-:W-:Y:S01]  /*0de0*/  IADD3 R195, R10, 0x30, RZ ;  /* 0x000000300ac37810 */ /* 0x000fe20007ffe0ff */
[----:B------:R-:W-:Y:S01]  /*0df0*/  UIMAD UR4, UR8, UR5, UR4 ;  /* 0x00000005080472a4 */ /* 0x000fe2000f8e0204 */
[----:B------:R-:W-:Y:S01]  /*0e00*/  LOP3.LUT R0, R0, 0x1c0, RZ, 0xc0, !PT ;  /* 0x000001c000007812 */ /* 0x000fe200078ec0ff */
[----:B------:R-:W-:Y:S01]  /*0e10*/  IMAD.MOV.U32 R79, RZ, RZ, c[0x0][0x198] ;  /* 0x00006600ff4f7624 */ /* 0x000fe200078e00ff */
[----:B------:R-:W-:Y:S01]  /*0e20*/  SHF.R.S32.HI R207, RZ, 0x1f, R206 ;  /* 0x0000001fffcf7819 */ /* 0x000fe200000114ce */
[----:B------:R-:W-:Y:S01]  /*0e30*/  IMAD.MOV.U32 R80, RZ, RZ, 0x6 ;  /* 0x00000006ff507424 */ /* 0x000fe200078e00ff */
[----:B------:R-:W-:Y:S01]  /*0e40*/  IADD3 R4, P0, R206, UR6, RZ ;  /* 0x00000006ce047c10 */ /* 0x000fe2000ff1e0ff */
[----:B------:R-:W-:Y:S01]  /*0e50*/  UIADD3 UR6, UR21, -0x1, URZ ;  /* 0xffffffff15067890 */ /* 0x000fe2000fffe03f */
[----:B------:R-:W-:Y:S01]  /*0e60*/  SHF.R.U32.HI R197, RZ, 0x3, R0 ;  /* 0x00000003ffc57819 */ /* 0x000fe20000011600 */
[----:B------:R-:W-:Y:S01]  /*0e70*/  IMAD.WIDE.U32 R8, R10, c[0x0][0x198], R206 ;  /* 0x000066000a087a25 */ /* 0x000fe200078e00ce */
[----:B------:R-:W-:Y:S01]  /*0e80*/  IADD3.X R5, R207, UR12, RZ, P0, !PT ;  /* 0x0000000ccf057c10 */ /* 0x000fe200087fe4ff */
[----:B------:R-:W-:Y:S01]  /*0e90*/  USHF.R.S32.HI UR8, URZ, 0x1f, UR6 ;  /* 0x0000001f3f087899 */ /* 0x000fe20008011406 */
[----:B------:R-:W-:Y:S01]  /*0ea0*/  LOP3.LUT R0, R0, 0x38, R206, 0xf8, !PT ;  /* 0x0000003800007812 */ /* 0x000fe200078ef8ce */
[----:B------:R-:W-:Y:S01]  /*0eb0*/  IMAD R202, R201, c[0x0][0x1b0], RZ ;  /* 0x00006c00c9ca7a24 */ /* 0x000fe200078e02ff */
[----:B------:R-:W-:Y:S01]  /*0ec0*/  ISETP.GE.AND P3, PT, R10, UR18, PT ;  /* 0x000000120a007c0c */ /* 0x000fe2000bf66270 */
[----:B-1----:R-:W-:Y:S01]  /*0ed0*/  IMAD.WIDE.U32 R18, R18, c[0x0][0x1a8], R4 ;  /* 0x00006a0012127a25 */ /* 0x002fe200078e0004 */
[----:B------:R-:W-:Y:S01]  /*0ee0*/  IADD3 R4, R10, 0x10, RZ ;  /* 0x000000100a047810 */ /* 0x000fe20007ffe0ff */
[----:B------:R-:W-:Y:S01]  /*0ef0*/  UISETP.GE.AND UP0, UPT, UR21, 0x2, UPT ;  /* 0x000000021500788c */ /* 0x000fe2000bf06270 */
[----:B------:R-:W-:Y:S01]  /*0f00*/  ISETP.GE.AND P1, PT, R196, UR18, PT ;  /* 0x00000012c4007c0c */ /* 0x000fe2000bf26270 */
[----:B--2---:R-:W-:Y:S01]  /*0f10*/  IMAD.WIDE R208, R84, 0x40, R10 ;  /* 0x0000004054d07825 */ /* 0x004fe200078e020a */
[----:B------:R-:W-:Y:S01]  /*0f20*/  ISETP.GE.AND P2, PT, R4, UR18, PT ;  /* 0x0000001204007c0c */ /* 0x000fe2000bf46270 */
[----:B------:R-:W-:Y:S01]  /*0f30*/  UIADD3 UR17, UR25, 0x646e171e, URZ ;  /* 0x646e171e19117890 */ /* 0x000fe2000fffe03f */
[----:B------:R-:W-:Y:S01]  /*0f40*/  LOP3.LUT R197, R0, R197, RZ, 0x3c, !PT ;  /* 0x000000c500c57212 */ /* 0x000fe200078e3cff */
[----:B------:R-:W-:Y:S01]  /*0f50*/  IMAD R0, R11, c[0x0][0x198], RZ ;  /* 0x000066000b007a24 */ /* 0x000fe200078e02ff */
[----:B------:R-:W-:Y:S01]  /*0f60*/  ISETP.GE.AND P0, PT, R195, UR18, PT ;  /* 0x00000012c3007c0c */ /* 0x000fe2000bf06270 */
[----:B------:R-:W-:Y:S01]  /*0f70*/  IMAD R202, R218, c[0x0][0x1b4], R202 ;  /* 0x00006d00daca7a24 */ /* 0x000fe200078e02ca */
[----:B------:R-:W-:Y:S01]  /*0f80*/  IADD3 R198, P4, R8, UR16, RZ ;  /* 0x0000001008c67c10 */ /* 0x000fe2000ff9e0ff */
[----:B------:R-:W-:Y:S01]  /*0f90*/  IMAD R0, R10, c[0x0][0x19c], R0 ;  /* 0x000067000a007a24 */ /* 0x000fe200078e0200 */
[----:B------:R-:W-:Y:S01]  /*0fa0*/  IADD3 R17, R19, UR4, RZ ;  /* 0x0000000413117c10 */ /* 0x000fe2000fffe0ff */
[----:B------:R-:W-:Y:S01]  /*0fb0*/  @!P3 IMAD R6, R209, c[0x0][0x190], RZ ;  /* 0x00006400d106ba24 */ /* 0x000fe200078e02ff */
[----:B------:R-:W-:Y:S01]  /*0fc0*/  LOP3.LUT R197, R197, 0xfffffe00, R2, 0xf8, !PT ;  /* 0xfffffe00c5c57812 */ /* 0x000fe200078ef802 */
[----:B------:R-:W-:Y:S01]  /*0fd0*/  @!P3 IMAD.MOV.U32 R16, RZ, RZ, R18 ;  /* 0x000000ffff10b224 */ /* 0x000fe200078e0012 */
[----:B------:R-:W-:Y:S01]  /*0fe0*/  IADD3.X R199, R9, UR7, R0, P4, !PT ;  /* 0x0000000709c77c10 */ /* 0x000fe2000a7fe400 */
[--C-:B------:R-:W-:Y:S01]  /*0ff0*/  @!P2 IMAD.MOV.U32 R15, RZ, RZ, R17.reuse ;  /* 0x000000ffff0fa224 */ /* 0x100fe200078e0011 */
[C---:B------:R-:W-:Y:S01]  /*1000*/  @!P2 IADD3 R12, P5, R208.reuse, 0x10, RZ ;  /* 0x00000010d00ca810 */ /* 0x040fe20007fbe0ff */
[--C-:B------:R-:W-:Y:S01]  /*1010*/  @!P1 IMAD.MOV.U32 R21, RZ, RZ, R17.reuse ;  /* 0x000000ffff159224 */ /* 0x100fe200078e0011 */
[----:B------:R-:W-:Y:S01]  /*1020*/  @!P1 IADD3 R9, P4, R208, 0x20, RZ ;  /* 0x00000020d0099810 */ /* 0x000fe20007f9e0ff */
[----:B------:R-:W-:Y:S01]  /*1030*/  @!P0 IMAD.MOV.U32 R19, RZ, RZ, R17 ;  /* 0x000000ffff138224 */ /* 0x000fe200078e0011 */
[----:B------:R-:W-:Y:S01]  /*1040*/  UIMAD UR7, UR6, -0x40, UR10 ;  /* 0xffffffc0060778a4 */ /* 0x000fe2000f8e020a */
[----:B------:R-:W-:Y:S01]  /*1050*/  @!P2 IMAD.X R0, RZ, RZ, R209, P5 ;  /* 0x000000ffff00a224 */ /* 0x000fe200028e06d1 */
[----:B------:R-:W-:Y:S01]  /*1060*/  SHF.L.U64.HI R80, R79, R80, c[0x0][0x19c] ;  /* 0x000067004f507619 */ /* 0x000fe20000010250 */
[----:B------:R-:W-:Y:S01]  /*1070*/  @!P2 IMAD.MOV.U32 R14, RZ, RZ, R18 ;  /* 0x000000ffff0ea224 */ /* 0x000fe200078e0012 */
[----:B------:R-:W-:Y:S01]  /*1080*/  ULDC.64 UR4, c[0x0][0x1a0] ;  /* 0x0000680000047ab9 */ /* 0x000fe20000000a00 */
[----:B------:R-:W-:Y:S01]  /*1090*/  @!P2 IMAD R0, R0, c[0x0][0x190], RZ ;  /* 0x000064000000aa24 */ /* 0x000fe200078e02ff */
[----:B------:R-:W-:Y:S01]  /*10a0*/  ISETP.GE.AND P6, PT, R10, UR7, PT ;  /* 0x000000070a007c0c */ /* 0x000fe2000bfc6270 */
[C---:B------:R-:W-:Y:S01]  /*10b0*/  @!P3 IMAD R6, R208.reuse, c[0x0][0x194], R6 ;  /* 0x00006500d006ba24 */ /* 0x040fe200078e0206 */
[----:B------:R-:W-:Y:S01]  /*10c0*/  UIMAD.WIDE.U32 UR12, UR6, UR4, URZ ;  /* 0x00000004060c72a5 */ /* 0x000fe2000f8e003f */
[----:B------:R-:W-:Y:S01]  /*10d0*/  @!P3 IMAD.WIDE.U32 R16, R208, c[0x0][0x190], R16 ;  /* 0x00006400d010ba25 */ /* 0x000fe200078e0010 */
[----:B------:R-:W-:-:S02]  /*10e0*/  LEA.HI R7, R7, R86, RZ, 0x4 ;  /* 0x0000005607077211 */ /* 0x000fc400078f20ff */
[----:B------:R-:W-:Y:S01]  /*10f0*/  SHF.R.S32.HI R85, RZ, 0x5, R85 ;  /* 0x00000005ff557819 */ /* 0x000fe20000011455 */
[----:B------:R-:W-:Y:S01]  /*1100*/  @!P1 IMAD.X R2, RZ, RZ, R209, P4 ;  /* 0x000000ffff029224 */ /* 0x000fe200020e06d1 */
[----:B------:R-:W-:Y:S01]  /*1110*/  @!P0 IADD3 R8, P4, R208, 0x30, RZ ;  /* 0x00000030d0088810 */ /* 0x000fe20007f9e0ff */
[C---:B------:R-:W-:Y:S02]  /*1120*/  @!P2 IMAD R0, R12.reuse, c[0x0][0x194], R0 ;  /* 0x000065000c00aa24 */ /* 0x040fe400078e0200 */
[----:B------:R-:W-:Y:S01]  /*1130*/  @!P2 IMAD.WIDE.U32 R12, R12, c[0x0][0x190], R14 ;  /* 0x000064000c0caa25 */ /* 0x000fe200078e000e */
[----:B------:R-:W-:-:S03]  /*1140*/  @!P3 LEA R14, P5, R16, c[0x0][0x160], 0x1 ;  /* 0x00005800100eba11 */ /* 0x000fc600078a08ff */
[----:B------:R-:W-:Y:S02]  /*1150*/  @!P3 IMAD.IADD R6, R17, 0x1, R6 ;  /* 0x000000011106b824 */ /* 0x000fe400078e0206 */
[----:B------:R-:W-:Y:S02]  /*1160*/  @!P1 IMAD.MOV.U32 R20, RZ, RZ, R18 ;  /* 0x000000ffff149224 */ /* 0x000fe400078e0012 */
[----:B------:R-:W-:Y:S01]  /*1170*/  @!P1 IMAD R2, R2, c[0x0][0x190], RZ ;  /* 0x0000640002029a24 */ /* 0x000fe200078e02ff */
[----:B------:R-:W-:Y:S01]  /*1180*/  @!P3 LEA.HI.X R15, R16, c[0x0][0x164], R6, 0x1, P5 ;  /* 0x00005900100fba11 */ /* 0x000fe200028f0c06 */
[----:B------:R-:W-:Y:S01]  /*1190*/  @!P0 IMAD.X R5, RZ, RZ, R209, P4 ;  /* 0x000000ffff058224 */ /* 0x000fe200020e06d1 */
[----:B------:R-:W-:Y:S01]  /*11a0*/  @!P2 LEA R22, P5, R12, c[0x0][0x160], 0x1 ;  /* 0x000058000c16aa11 */ /* 0x000fe200078a08ff */
[C---:B------:R-:W-:Y:S02]  /*11b0*/  @!P1 IMAD R2, R9.reuse, c[0x0][0x194], R2 ;  /* 0x0000650009029a24 */ /* 0x040fe400078e0202 */
[----:B------:R-:W-:-:S04]  /*11c0*/  @!P1 IMAD.WIDE.U32 R20, R9, c[0x0][0x190], R20 ;  /* 0x0000640009149a25 */ /* 0x000fc800078e0014 */
[----:B------:R-:W-:Y:S01]  /*11d0*/  @!P2 IMAD.IADD R0, R13, 0x1, R0 ;  /* 0x000000010d00a824 */ /* 0x000fe200078e0200 */
[----:B------:R-:W-:Y:S01]  /*11e0*/  @!P1 LEA R16, P4, R20, c[0x0][0x160], 0x1 ;  /* 0x0000580014109a11 */ /* 0x000fe200078808ff */
[----:B------:R-:W-:Y:S02]  /*11f0*/  @!P0 IMAD R5, R5, c[0x0][0x190], RZ ;  /* 0x0000640005058a24 */ /* 0x000fe400078e02ff */
[----:B------:R-:W-:Y:S01]  /*1200*/  @!P1 IMAD.IADD R2, R21, 0x1, R2 ;  /* 0x0000000115029824 */ /* 0x000fe200078e0202 */
[----:B------:R-:W-:Y:S01]  /*1210*/  @!P2 LEA.HI.X R23, R12, c[0x0][0x164], R0, 0x1, P5 ;  /* 0x000059000c17aa11 */ /* 0x000fe200028f0c00 */
[----:B------:R-:W-:Y:S01]  /*1220*/  IMAD.WIDE.U32 R198, R218, c[0x0][0x1b0], R198 ;  /* 0x00006c00dac67a25 */ /* 0x000fe200078e00c6 */
[----:B------:R-:W-:Y:S02]  /*1230*/  ISETP.GE.AND P5, PT, R4, UR7, PT ;  /* 0x0000000704007c0c */ /* 0x000fe4000bfa6270 */
[----:B------:R-:W-:Y:S01]  /*1240*/  @!P1 LEA.HI.X R17, R20, c[0x0][0x164], R2, 0x1, P4 ;  /* 0x0000590014119a11 */ /* 0x000fe200020f0c02 */
[----:B------:R-:W-:-:S02]  /*1250*/  IMAD.SHL.U32 R197, R197, 0x2, RZ ;  /* 0x00000002c5c57824 */ /* 0x000fc400078e00ff */
[C---:B------:R-:W-:Y:S02]  /*1260*/  @!P0 IMAD R5, R8.reuse, c[0x0][0x194], R5 ;  /* 0x0000650008058a24 */ /* 0x040fe400078e0205 */
[----:B------:R-:W-:Y:S01]  /*1270*/  @!P0 IMAD.WIDE.U32 R8, R8, c[0x0][0x190], R18 ;  /* 0x0000640008088a25 */ /* 0x000fe200078e0012 */
[----:B------:R-:W-:Y:S01]  /*1280*/  @!PT LDS RZ, [RZ] ;  /* 0x00000000fffff984 */ /* 0x000fe20000000800 */
[----:B------:R-:W-:Y:S01]  /*1290*/  @!PT LDS RZ, [RZ] ;  /* 0x00000000fffff984 */ /* 0x000fe20000000800 */
[----:B------:R-:W-:Y:S01]  /*12a0*/  @!PT LDS RZ, [RZ] ;  /* 0x00000000fffff984 */ /* 0x000fe20000000800 */
[----:B------:R1:W-:Y:S03]  /*12b0*/  @!P3 LDGSTS.E.BYPASS.LTC128B.128 [R197], [R14.64] ;  /* 0x000000000ec5bfae */ /* 0x0003e6000b901d56 */
[----:B------:R-:W-:Y:S01]  /*12c0*/  IMAD.IADD R203, R199, 0x1, R202 ;  /* 0x00000001c7cb7824 */ /* 0x000fe200078e02ca */
[----:B------:R1:W-:Y:S01]  /*12d0*/  @!P3 LDGSTS.E.BYPASS.LTC128B.128 [R197+0x2000], [R14.64+0x80] ;  /* 0x020000800ec5bfae */ /* 0x0003e2000b901d56 */
[----:B------:R-:W-:Y:S01]  /*12e0*/  IMAD.SHL.U32 R81, R79, 0x40, RZ ;  /* 0x000000404f517824 */ /* 0x000fe200078e00ff */
[----:B------:R-:W-:Y:S01]  /*12f0*/  @!P0 LEA R12, P4, R8, c[0x0][0x160], 0x1 ;  /* 0x00005800080c8a11 */ /* 0x000fe200078808ff */
[----:B------:R-:W-:Y:S01]  /*1300*/  IMAD R2, R80, UR6, RZ ;  /* 0x0000000650027c24 */ /* 0x000fe2000f8e02ff */
[----:B------:R1:W-:Y:S01]  /*1310*/  @!P3 LDGSTS.E.BYPASS.LTC128B.128 [R197+0x4000], [R14.64+0x100] ;  /* 0x040001000ec5bfae */ /* 0x0003e2000b901d56 */
[----:B------:R-:W-:-:S02]  /*1320*/  IMAD.MOV.U32 R202, RZ, RZ, R198 ;  /* 0x000000ffffca7224 */ /* 0x000fc400078e00c6 */
[----:B------:R-:W-:Y:S01]  /*1330*/  @!P0 IMAD.IADD R5, R9, 0x1, R5 ;  /* 0x0000000109058824 */ /* 0x000fe200078e0205 */
[----:B------:R2:W-:Y:S01]  /*1340*/  @!P2 LDGSTS.E.BYPASS.LTC128B.128 [R197+0x800], [R22.64] ;  /* 0x0080000016c5afae */ /* 0x0005e2000b901d56 */
[----:B------:R-:W-:Y:S01]  /*1350*/  IMAD R0, R11, c[0x0][0x1a0], RZ ;  /* 0x000068000b007a24 */ /* 0x000fe200078e02ff */
[----:B------:R-:W-:Y:S01]  /*1360*/  LOP3.LUT R11, R7, 0xfffffff0, RZ, 0xc0, !PT ;  /* 0xfffffff0070b7812 */ /* 0x000fe200078ec0ff */
[----:B------:R-:W-:Y:S01]  /*1370*/  IMAD.WIDE.U32 R18, R10, c[0x0][0x1a0], R206 ;  /* 0x000068000a127a25 */ /* 0x000fe200078e00ce */
[----:B------:R2:W-:Y:S01]  /*1380*/  @!P2 LDGSTS.E.BYPASS.LTC128B.128 [R197+0x2800], [R22.64+0x80] ;  /* 0x0280008016c5afae */ /* 0x0005e2000b901d56 */
[----:B------:R-:W-:Y:S02]  /*1390*/  @!P0 LEA.HI.X R13, R8, c[0x0][0x164], R5, 0x1, P4 ;  /* 0x00005900080d8a11 */ /* 0x000fe400020f0c05 */
[----:B------:R-:W-:Y:S01]  /*13a0*/  IMAD R2, R81, UR8, R2 ;  /* 0x0000000851027c24 */ /* 0x000fe2000f8e0202 */
[----:B------:R2:W-:Y:S01]  /*13b0*/  @!P2 LDGSTS.E.BYPASS.LTC128B.128 [R197+0x4800], [R22.64+0x100] ;  /* 0x0480010016c5afae */ /* 0x0005e2000b901d56 */
[----:B------:R-:W-:Y:S01]  /*13c0*/  IMAD R0, R10, c[0x0][0x1a4], R0 ;  /* 0x000069000a007a24 */ /* 0x000fe200078e0200 */
[----:B------:R-:W-:Y:S01]  /*13d0*/  ISETP.GE.AND P4, PT, R196, UR7, PT ;  /* 0x00000007c4007c0c */ /* 0x000fe2000bf86270 */
[----:B------:R-:W-:Y:S01]  /*13e0*/  IMAD.MOV.U32 R78, RZ, RZ, c[0x0][0x19c] ;  /* 0x00006700ff4e7624 */ /* 0x000fe200078e00ff */
[----:B------:R3:W-:Y:S01]  /*13f0*/  @!P1 LDGSTS.E.BYPASS.LTC128B.128 [R197+0x1000], [R16.64] ;  /* 0x0100000010c59fae */ /* 0x0007e2000b901d56 */
[----:B------:R-:W-:Y:S01]  /*1400*/  IMAD R201, R201, c[0x0][0x1b8], RZ ;  /* 0x00006e00c9c97a24 */ /* 0x000fe200078e02ff */
[----:B------:R-:W-:Y:S01]  /*1410*/  UIMAD UR8, UR8, UR4, URZ ;  /* 0x00000004080872a4 */ /* 0x000fe2000f8e023f */
[----:B------:R-:W-:Y:S01]  /*1420*/  IMAD.U32 R24, RZ, RZ, UR12 ;  /* 0x0000000cff187e24 */ /* 0x000fe2000f8e00ff */
[----:B------:R3:W-:Y:S01]  /*1430*/  @!P1 LDGSTS.E.BYPASS.LTC128B.128 [R197+0x3000], [R16.64+0x80] ;  /* 0x0300008010c59fae */ /* 0x0007e2000b901d56 */
[----:B------:R-:W-:Y:S01]  /*1440*/  IMAD R201, R218, c[0x0][0x1bc], R201 ;  /* 0x00006f00dac97a24 */ /* 0x000fe200078e02c9 */
[----:B------:R-:W-:Y:S01]  /*1450*/  UIMAD UR5, UR6, UR5, UR8 ;  /* 0x00000005060572a4 */ /* 0x000fe2000f8e0208 */
[----:B------:R-:W-:Y:S01]  /*1460*/  IMAD.IADD R11, R86, 0x1, -R11 ;  /* 0x00000001560b7824 */ /* 0x000fe200078e0a0b */
[----:B------:R3:W-:Y:S01]  /*1470*/  @!P1 LDGSTS.E.BYPASS.LTC128B.128 [R197+0x5000], [R16.64+0x100] ;  /* 0x0500010010c59fae */ /* 0x0007e2000b901d56 */
[----:B------:R-:W-:Y:S01]  /*1480*/  IMAD.MOV.U32 R6, RZ, RZ, c[0x0][0x1a0] ;  /* 0x00006800ff067624 */ /* 0x000fe200078e00ff */
[----:B------:R-:W-:Y:S01]  /*1490*/  UIADD3 UR5, UR13, UR5, URZ ;  /* 0x000000050d057290 */ /* 0x000fe2000fffe03f */
[----:B-1----:R-:W-:Y:S01]  /*14a0*/  IMAD.WIDE.U32 R14, R81, UR6, R202 ;  /* 0x00000006510e7c25 */ /* 0x002fe2000f8e00ca */
[----:B------:R1:W-:Y:S03]  /*14b0*/  @!P0 LDGSTS.E.BYPASS.LTC128B.128 [R197+0x1800], [R12.64] ;  /* 0x018000000cc58fae */ /* 0x0003e6000b901d56 */
[----:B------:R-:W-:Y:S01]  /*14c0*/  IMAD.IADD R15, R15, 0x1, R2 ;  /* 0x000000010f0f7824 */ /* 0x000fe200078e0202 */
[----:B------:R-:W-:Y:S01]  /*14d0*/  @!P5 LEA R2, P2, R79, R14, 0x4 ;  /* 0x0000000e4f02d211 */ /* 0x000fe200078420ff */
[----:B------:R1:W-:Y:S01]  /*14e0*/  @!P0 LDGSTS.E.BYPASS.LTC128B.128 [R197+0x3800], [R12.64+0x80] ;  /* 0x038000800cc58fae */ /* 0x0003e2000b901d56 */
[----:B------:R-:W-:-:S02]  /*14f0*/  IMAD.MOV.U32 R5, RZ, RZ, c[0x0][0x1a4] ;  /* 0x00006900ff057624 */ /* 0x000fc400078e00ff */
[----:B------:R-:W-:Y:S01]  /*1500*/  IMAD.U32 R25, RZ, RZ, UR13 ;  /* 0x0000000dff197e24 */ /* 0x000fe2000f8e00ff */
[----:B------:R1:W-:Y:S01]  /*1510*/  @!P0 LDGSTS.E.BYPASS.LTC128B.128 [R197+0x5800], [R12.64+0x100] ;  /* 0x058001000cc58fae */ /* 0x0003e2000b901d56 */
[----:B------:R-:W-:Y:S01]  /*1520*/  IMAD.U32 R205, RZ, RZ, UR10 ;  /* 0x0000000affcd7e24 */ /* 0x000fe2000f8e00ff */
[----:B--2---:R-:W-:Y:S01]  /*1530*/  IADD3 R22, P3, R18, UR26, RZ ;  /* 0x0000001a12167c10 */ /* 0x004fe2000ff7e0ff */
[----:B------:R-:W-:Y:S01]  /*1540*/  IMAD.SHL.U32 R222, R86, 0x2, RZ ;  /* 0x0000000256de7824 */ /* 0x000fe200078e00ff */
[----:B------:R-:W-:Y:S01]  /*1550*/  UMOV UR26, UR6 ;  /* 0x00000006001a7c82 */ /* 0x000fe20008000000 */
[----:B------:R-:W-:Y:S01]  /*1560*/  IMAD R217, R84, 0x4, R85 ;  /* 0x0000000454d97824 */ /* 0x000fe200078e0255 */
[----:B------:R-:W-:Y:S01]  /*1570*/  IADD3.X R23, R19, UR15, R0, P3, !PT ;  /* 0x0000000f13177c10 */ /* 0x000fe20009ffe400 */
[C---:B------:R-:W-:Y:S01]  /*1580*/  IMAD.WIDE.U32 R18, R79.reuse, 0x20, RZ ;  /* 0x000000204f127825 */ /* 0x040fe200078e00ff */
[----:B------:R-:W-:Y:S02]  /*1590*/  @!P6 LEA R8, P3, R14, c[0x0][0x168], 0x1 ;  /* 0x00005a000e08ea11 */ /* 0x000fe400078608ff */
[----:B------:R-:W-:Y:S01]  /*15a0*/  @!P5 LEA.HI.X R0, R79, R15, R78, 0x4, P2 ;  /* 0x0000000f4f00d211 */ /* 0x000fe200010f244e */
[----:B------:R-:W-:Y:S01]  /*15b0*/  IMAD.WIDE.U32 R218, R218, c[0x0][0x1b8], R22 ;  /* 0x00006e00dada7a25 */ /* 0x000fe200078e0016 */
[----:B------:R-:W-:-:S02]  /*15c0*/  @!P5 LEA R20, P2, R2, c[0x0][0x168], 0x1 ;  /* 0x00005a000214da11 */ /* 0x000fc400078408ff */
[----:B------:R-:W-:Y:S01]  /*15d0*/  @!P6 LEA.HI.X R9, R14, c[0x0][0x16c], R15, 0x1, P3 ;  /* 0x00005b000e09ea11 */ /* 0x000fe200018f0c0f */
[----:B------:R-:W-:Y:S01]  /*15e0*/  IMAD.IADD R201, R219, 0x1, R201 ;  /* 0x00000001dbc97824 */ /* 0x000fe200078e02c9 */
[----:B------:R-:W-:Y:S02]  /*15f0*/  ISETP.GE.AND P3, PT, R195, UR7, PT ;  /* 0x00000007c3007c0c */ /* 0x000fe4000bf66270 */
[----:B------:R-:W-:Y:S01]  /*1600*/  @!P5 LEA.HI.X R21, R2, c[0x0][0x16c], R0, 0x1, P2 ;  /* 0x00005b000215da11 */ /* 0x000fe200010f0c00 */
[----:B------:R-:W-:Y:S01]  /*1610*/  IMAD.SHL.U32 R0, R78, 0x20, RZ ;  /* 0x000000204e007824 */ /* 0x000fe200078e00ff */
[----:B------:R-:W-:Y:S01]  /*1620*/  @!P4 IADD3 R2, P2, R14, R18, RZ ;  /* 0x000000120e02c210 */ /* 0x000fe20007f5e0ff */
[----:B------:R2:W-:Y:S01]  /*1630*/  @!P6 LDGSTS.E.BYPASS.LTC128B.128 [R197+0x6000], [R8.64] ;  /* 0x0600000008c5efae */ /* 0x0005e2000b901d56 */
[----:B------:R-:W-:Y:S02]  /*1640*/  LOP3.LUT R222, R222, 0x6, RZ, 0xc0, !PT ;  /* 0x00000006dede7812 */ /* 0x000fe400078ec0ff */
[----:B------:R-:W-:Y:S01]  /*1650*/  @!P4 IADD3.X R0, R15, R19, R0, P2, !PT ;  /* 0x000000130f00c210 */ /* 0x000fe200017fe400 */
[----:B------:R2:W-:Y:S01]  /*1660*/  @!P6 LDGSTS.E.BYPASS.LTC128B.128 [R197+0x8000], [R8.64+0x80] ;  /* 0x0800008008c5efae */ /* 0x0005e2000b901d56 */
[----:B------:R-:W-:-:S02]  /*1670*/  @!P4 LEA R18, P2, R2, c[0x0][0x168], 0x1 ;  /* 0x00005a000212ca11 */ /* 0x000fc400078408ff */
[----:B-1----:R-:W-:Y:S01]  /*1680*/  SHF.R.S32.HI R12, RZ, 0x4, R7 ;  /* 0x00000004ff0c7819 */ /* 0x002fe20000011407 */
[----:B------:R-:W-:Y:S01]  /*1690*/  @!P3 IMAD.WIDE.U32 R22, R79, 0x30, R14 ;  /* 0x000000304f16b825 */ /* 0x000fe200078e000e */
[----:B------:R-:W-:Y:S01]  /*16a0*/  @!P4 LEA.HI.X R19, R2, c[0x0][0x16c], R0, 0x1, P2 ;  /* 0x00005b000213ca11 */ /* 0x000fe200010f0c00 */
[----:B------:R2:W-:Y:S01]  /*16b0*/  @!P6 LDGSTS.E.BYPASS.LTC128B.128 [R197+0xa000], [R8.64+0x100] ;  /* 0x0a00010008c5efae */ /* 0x0005e2000b901d56 */
[----:B------:R-:W-:Y:S01]  /*16c0*/  LEA R14, P1, R24, R218, 0x6 ;  /* 0x000000da180e7211 */ /* 0x000fe200078230ff */
[----:B------:R-:W-:Y:S01]  /*16d0*/  @!P3 IMAD R2, R78, 0x30, RZ ;  /* 0x000000304e02b824 */ /* 0x000fe200078e02ff */
[----:B---3--:R-:W-:Y:S01]  /*16e0*/  @!P3 LEA R16, P2, R22, c[0x0][0x168], 0x1 ;  /* 0x00005a001610ba11 */ /* 0x008fe200078408ff */
[----:B------:R1:W-:Y:S01]  /*16f0*/  @!P5 LDGSTS.E.BYPASS.LTC128B.128 [R197+0x6800], [R20.64] ;  /* 0x0680000014c5dfae */ /* 0x0003e2000b901d56 */
[----:B------:R-:W-:Y:S01]  /*1700*/  IMAD.U32 R0, RZ, RZ, UR5 ;  /* 0x00000005ff007e24 */ /* 0x000fe2000f8e00ff */
[C---:B------:R-:W-:Y:S01]  /*1710*/  ISETP.GE.AND P6, PT, R10.reuse, UR7, PT ;  /* 0x000000070a007c0c */ /* 0x040fe2000bfc6270 */
[----:B------:R-:W-:Y:S01]  /*1720*/  @!P3 IMAD.IADD R2, R23, 0x1, R2 ;  /* 0x000000011702b824 */ /* 0x000fe200078e0202 */
[----:B------:R1:W-:Y:S01]  /*1730*/  @!P5 LDGSTS.E.BYPASS.LTC128B.128 [R197+0x8800], [R20.64+0x80] ;  /* 0x0880008014c5dfae */ /* 0x0003e2000b901d56 */
[----:B------:R-:W-:Y:S01]  /*1740*/  IMAD.SHL.U32 R10, R10, 0x8, RZ ;  /* 0x000000080a0a7824 */ /* 0x000fe200078e00ff */
[----:B------:R-:W-:-:S02]  /*1750*/  LEA.HI.X R15, R24, R201, R0, 0x6, P1 ;  /* 0x000000c9180f7211 */ /* 0x000fc400008f3400 */
[----:B------:R-:W-:Y:S01]  /*1760*/  @!P3 LEA.HI.X R17, R22, c[0x0][0x16c], R2, 0x1, P2 ;  /* 0x00005b001611ba11 */ /* 0x000fe200010f0c02 */
[----:B------:R1:W-:Y:S01]  /*1770*/  @!P5 LDGSTS.E.BYPASS.LTC128B.128 [R197+0xa800], [R20.64+0x100] ;  /* 0x0a80010014c5dfae */ /* 0x0003e2000b901d56 */
[----:B------:R-:W-:Y:S01]  /*1780*/  ISETP.GE.AND P1, PT, R196, UR7, PT ;  /* 0x00000007c4007c0c */ /* 0x000fe2000bf26270 */
[----:B------:R-:W-:Y:S01]  /*1790*/  IMAD.WIDE.U32 R22, R6, 0x20, RZ ;  /* 0x0000002006167825 */ /* 0x000fe200078e00ff */
[----:B------:R-:W-:Y:S01]  /*17a0*/  ISETP.GE.AND P2, PT, R4, UR7, PT ;  /* 0x0000000704007c0c */ /* 0x000fe2000bf46270 */
[----:B------:R3:W-:Y:S01]  /*17b0*/  @!P4 LDGSTS.E.BYPASS.LTC128B.128 [R197+0x7000], [R18.64] ;  /* 0x0700000012c5cfae */ /* 0x0007e2000b901d56 */
[----:B------:R-:W-:Y:S02]  /*17c0*/  SHF.R.S32.HI R4, RZ, 0x1f, R11 ;  /* 0x0000001fff047819 */ /* 0x000fe4000001140b */
[----:B------:R-:W-:Y:S01]  /*17d0*/  LEA.HI R7, R7, R12, RZ, 0x1 ;  /* 0x0000000c07077211 */ /* 0x000fe200078f08ff */
[----:B------:R3:W-:Y:S01]  /*17e0*/  @!P4 LDGSTS.E.BYPASS.LTC128B.128 [R197+0x9000], [R18.64+0x80] ;  /* 0x0900008012c5cfae */ /* 0x0007e2000b901d56 */
[----:B------:R-:W-:-:S02]  /*17f0*/  LEA.HI R4, R4, R11, RZ, 0x3 ;  /* 0x0000000b04047211 */ /* 0x000fc400078f18ff */
[----:B------:R-:W-:Y:S01]  /*1800*/  LOP3.LUT R7, R7, 0xfffffffe, RZ, 0xc0, !PT ;  /* 0xfffffffe07077812 */ /* 0x000fe200078ec0ff */
[----:B------:R3:W-:Y:S01]  /*1810*/  @!P4 LDGSTS.E.BYPASS.LTC128B.128 [R197+0xb000], [R18.64+0x100] ;  /* 0x0b00010012c5cfae */ /* 0x0007e2000b901d56 */
[----:B------:R-:W-:Y:S01]  /*1820*/  LOP3.LUT R0, R4, 0xfffffff8, RZ, 0xc0, !PT ;  /* 0xfffffff804007812 */ /* 0x000fe200078ec0ff */
[----:B--2---:R-:W-:Y:S01]  /*1830*/  IMAD.SHL.U32 R9, R3, 0x40, RZ ;  /* 0x0000004003097824 */ /* 0x004fe200078e00ff */
[----:B------:R-:W-:Y:S01]  /*1840*/  @!P1 IADD3 R2, P0, R14, R22, RZ ;  /* 0x000000160e029210 */ /* 0x000fe20007f1e0ff */
[----:B------:R2:W-:Y:S01]  /*1850*/  @!P3 LDGSTS.E.BYPASS.LTC128B.128 [R197+0x7800], [R16.64] ;  /* 0x0780000010c5bfae */ /* 0x0005e2000b901d56 */
[----:B------:R-:W-:Y:S02]  /*1860*/  IMAD.SHL.U32 R8, R5, 0x20, RZ ;  /* 0x0000002005087824 */ /* 0x000fe400078e00ff */
[----:B------:R-:W-:Y:S01]  /*1870*/  LOP3.LUT R9, R9, 0x1c0, RZ, 0xc0, !PT ;  /* 0x000001c009097812 */ /* 0x000fe200078ec0ff */
[----:B------:R2:W-:Y:S01]  /*1880*/  @!P3 LDGSTS.E.BYPASS.LTC128B.128 [R197+0x9800], [R16.64+0x80] ;  /* 0x0980008010c5bfae */ /* 0x0005e2000b901d56 */
[----:B------:R-:W-:Y:S01]  /*1890*/  IMAD.IADD R0, R11, 0x1, -R0 ;  /* 0x000000010b007824 */ /* 0x000fe200078e0a00 */
[----:B------:R-:W-:Y:S01]  /*18a0*/  @!P1 IADD3.X R8, R15, R23, R8, P0, !PT ;  /* 0x000000170f089210 */ /* 0x000fe200007fe408 */
[----:B------:R-:W-:Y:S01]  /*18b0*/  IMAD.IADD R7, R12, 0x1, -R7 ;  /* 0x000000010c077824 */ /* 0x000fe200078e0a07 */
[----:B------:R2:W-:Y:S01]  /*18c0*/  @!P3 LDGSTS.E.BYPASS.LTC128B.128 [R197+0xb800], [R16.64+0x100] ;  /* 0x0b80010010c5bfae */ /* 0x0005e2000b901d56 */
[----:B------:R-:W-:Y:S01]  /*18d0*/  LOP3.LUT R10, R9, 0x8, R10, 0xf8, !PT ;  /* 0x00000008090a7812 */ /* 0x000fe200078ef80a */
[----:B------:R-:W-:Y:S01]  /*18e0*/  IMAD.SHL.U32 R11, R0, 0x40, RZ ;  /* 0x00000040000b7824 */ /* 0x000fe200078e00ff */
[----:B------:R-:W-:Y:S01]  /*18f0*/  SHF.R.U32.HI R9, RZ, 0x3, R9 ;  /* 0x00000003ff097819 */ /* 0x000fe20000011609 */
[----:B------:R-:W0:Y:S01]  /*1900*/  LDGDEPBAR ;  /* 0x00000000000079af */ /* 0x000e220000000000 */
[----:B------:R-:W-:Y:S01]  /*1910*/  ISETP.GE.AND P0, PT, R195, UR7, PT ;  /* 0x00000007c3007c0c */ /* 0x000fe2000bf06270 */
[----:B------:R-:W-:Y:S01]  /*1920*/  IMAD.SHL.U32 R83, R4, 0x40, RZ ;  /* 0x0000004004537824 */ /* 0x000fe200078e00ff */
[----:B------:R-:W-:Y:S01]  /*1930*/  LOP3.LUT R9, R10, R9, RZ, 0x3c, !PT ;  /* 0x000000090a097212 */ /* 0x000fe200078e3cff */
[----:B------:R-:W-:Y:S01]  /*1940*/  IMAD.SHL.U32 R10, R7, 0x8, RZ ;  /* 0x00000008070a7824 */ /* 0x000fe200078e00ff */
[----:B------:R-:W-:-:S02]  /*1950*/  @!P6 LEA R12, P4, R14, c[0x0][0x170], 0x1 ;  /* 0x00005c000e0cea11 */ /* 0x000fc400078808ff */
[----:B------:R-:W-:Y:S01]  /*1960*/  LOP3.LUT R11, R11, 0x1c0, RZ, 0xc0, !PT ;  /* 0x000001c00b0b7812 */ /* 0x000fe200078ec0ff */
[----:B------:R-:W-:Y:S01]  /*1970*/  IMAD R193, R7, 0x200, R9 ;  /* 0x0000020007c17824 */ /* 0x000fe200078e0209 */
[----:B------:R-:W-:Y:S02]  /*1980*/  @!P2 LEA R9, P3, R6, R14, 0x4 ;  /* 0x0000000e0609a211 */ /* 0x000fe400078620ff */
[----:B------:R-:W-:Y:S01]  /*1990*/  @!P6 LEA.HI.X R13, R14, c[0x0][0x174], R15, 0x1, P4 ;  /* 0x00005d000e0dea11 */ /* 0x000fe200020f0c0f */
[----:B------:R-:W-:Y:S01]  /*19a0*/  IMAD.SHL.U32 R193, R193, 0x2, RZ ;  /* 0x00000002c1c17824 */ /* 0x000fe200078e00ff */
[C---:B------:R-:W-:Y:S01]  /*19b0*/  @!P2 LEA.HI.X R7, R6.reuse, R15, R5, 0x4, P3 ;  /* 0x0000000f0607a211 */ /* 0x040fe200018f2405 */
[----:B------:R-:W-:Y:S01]  /*19c0*/  @!P0 IMAD.WIDE.U32 R14, R6, 0x30, R14 ;  /* 0x00000030060e8825 */ /* 0x000fe200078e000e */
[----:B------:R-:W-:Y:S02]  /*19d0*/  LOP3.LUT R10, R11, 0x8, R10, 0xf8, !PT ;  /* 0x000000080b0a7812 */ /* 0x000fe400078ef80a */
[----:B------:R-:W-:Y:S01]  /*19e0*/  SHF.R.U32.HI R82, RZ, 0x3, R11 ;  /* 0x00000003ff527819 */ /* 0x000fe2000001160b */
[----:B------:R-:W-:Y:S01]  /*19f0*/  @!P0 IMAD R5, R5, 0x30, RZ ;  /* 0x0000003005058824 */ /* 0x000fe200078e02ff */
[----:B------:R-:W-:-:S02]  /*1a00*/  LOP3.LUT R83, R83, 0xfffffe00, RZ, 0xc0, !PT ;  /* 0xfffffe0053537812 */ /* 0x000fc400078ec0ff */
[----:B---3--:R-:W-:Y:S01]  /*1a10*/  @!P1 LEA R18, P4, R2, c[0x0][0x170], 0x1 ;  /* 0x00005c0002129a11 */ /* 0x008fe200078808ff */
[----:B------:R-:W-:Y:S01]  /*1a20*/  @!P0 IMAD.IADD R5, R15, 0x1, R5 ;  /* 0x000000010f058824 */ /* 0x000fe200078e0205 */
[----:B--2---:R-:W-:Y:S01]  /*1a30*/  @!P2 LEA R16, P3, R9, c[0x0][0x170], 0x1 ;  /* 0x00005c000910aa11 */ /* 0x004fe200078608ff */
[----:B------:R-:W-:-:S04]  /*1a40*/  DEPBAR.LE SB0, 0x0 ;  /* 0x000080000000791a */ /* 0x000fc80000000000 */
[----:B------:R-:W-:Y:S01]  /*1a50*/  BAR.SYNC.DEFER_BLOCKING 0x0 ;  /* 0x0000000000007b1d */ /* 0x000fe20000010000 */
[----:B------:R-:W-:Y:S01]  /*1a60*/  @!P2 LEA.HI.X R17, R9, c[0x0][0x174], R7, 0x1, P3 ;  /* 0x00005d000911aa11 */ /* 0x000fe200018f0c07 */
[----:B------:R-:W-:Y:S01]  /*1a70*/  IMAD R194, R85, 0x400, R83 ;  /* 0x0000040055c27824 */ /* 0x000fe200078e0253 */
[----:B------:R-:W-:Y:S02]  /*1a80*/  LOP3.LUT R82, R10, R82, RZ, 0x3c, !PT ;  /* 0x000000520a527212 */ /* 0x000fe400078e3cff */
[----:B------:R-:W-:Y:S02]  /*1a90*/  @!P0 LEA R6, P3, R14, c[0x0][0x170], 0x1 ;  /* 0x00005c000e068a11 */ /* 0x000fe400078608ff */
[----:B------:R-:W-:Y:S01]  /*1aa0*/  @!P1 LEA.HI.X R19, R2, c[0x0][0x174], R8, 0x1, P4 ;  /* 0x00005d0002139a11 */ /* 0x000fe200020f0c08 */
[----:B------:R-:W-:Y:S01]  /*1ab0*/  IMAD.IADD R194, R82, 0x1, R194 ;  /* 0x0000000152c27824 */ /* 0x000fe200078e02c2 */
[----:B------:R-:W-:Y:S01]  /*1ac0*/  @!P0 LEA.HI.X R7, R14, c[0x0][0x174], R5, 0x1, P3 ;  /* 0x00005d000e078a11 */ /* 0x000fe200018f0c05 */
[----:B------:R-:W-:Y:S01]  /*1ad0*/  IMAD.MOV.U32 R2, RZ, RZ, 0x10 ;  /* 0x00000010ff027424 */ /* 0x000fe200078e00ff */
[----:B------:R-:W-:Y:S01]  /*1ae0*/  IADD3 R191, R193, 0x6020, RZ ;  /* 0x00006020c1bf7810 */ /* 0x000fe20007ffe0ff */
[----:B------:R-:W-:Y:S01]  /*1af0*/  IMAD.SHL.U32 R194, R194, 0x2, RZ ;  /* 0x00000002c2c27824 */ /* 0x000fe200078e00ff */
[----:B------:R-:W-:Y:S04]  /*1b00*/  @P6 STS.128 [R197+0xc000], RZ ;  /* 0x00c000ffc5006388 */ /* 0x000fe80000000c00 */
[----:B------:R-:W-:Y:S04]  /*1b10*/  @P6 STS.128 [R197+0xe000], RZ ;  /* 0x00e000ffc5006388 */ /* 0x000fe80000000c00 */
[----:B------:R-:W-:Y:S04]  /*1b20*/  @P6 STS.128 [R197+0x10000], RZ ;  /* 0x010000ffc5006388 */ /* 0x000fe80000000c00 */
[----:B------:R-:W-:Y:S01]  /*1b30*/  @!PT LDS RZ, [RZ] ;  /* 0x00000000fffff984 */ /* 0x000fe20000000800 */
[----:B------:R-:W-:Y:S01]  /*1b40*/  @!PT LDS RZ, [RZ] ;  /* 0x00000000fffff984 */ /* 0x000fe20000000800 */
[----:B------:R-:W-:Y:S01]  /*1b50*/  @!PT LDS RZ, [RZ] ;  /* 0x00000000fffff984 */ /* 0x000fe20000000800 */
[----:B------:R2:W-:Y:S04]  /*1b60*/  @!P6 LDGSTS.E.BYPASS.LTC128B.128 [R197+0xc000], [R12.64] ;  /* 0x0c0000000cc5efae */ /* 0x0005e8000b901d56 */
[----:B------:R2:W-:Y:S04]  /*1b70*/  @!P6 LDGSTS.E.BYPASS.LTC128B.128 [R197+0xe000], [R12.64+0x80] ;  /* 0x0e0000800cc5efae */ /* 0x0005e8000b901d56 */
[----:B------:R2:W-:Y:S04]  /*1b80*/  @!P6 LDGSTS.E.BYPASS.LTC128B.128 [R197+0x10000], [R12.64+0x100] ;  /* 0x100001000cc5efae */ /* 0x0005e8000b901d56 */
        /* <DEDUP_REMOVED lines=17> */
[----:B------:R3:W-:Y:S01]  /*1ca0*/  @!P1 LDGSTS.E.BYPASS.LTC128B.128 [R197+0x11000], [R18.64+0x100] ;  /* 0x1100010012c59fae */ /* 0x0007e2000b901d56 */
[----:B------:R-:W-:Y:S01]  /*1cb0*/  R2P PR, R0, 0x6 ;  /* 0x0000000600007804 */ /* 0x000fe20000000000 */
[----:B------:R-:W-:-:S02]  /*1cc0*/  IMAD.MOV.U32 R0, RZ, RZ, 0x20 ;  /* 0x00000020ff007424 */ /* 0x000fc400078e00ff */
[----:B------:R-:W-:Y:S02]  /*1cd0*/  @P0 STS.128 [R197+0xd800], RZ ;  /* 0x00d800ffc5000388 */ /* 0x000fe40000000c00 */
[----:B------:R-:W-:Y:S02]  /*1ce0*/  SEL R2, R2, 0xfffffff0, !P1 ;  /* 0xfffffff002027807 */ /* 0x000fe40004800000 */
[----:B------:R-:W-:Y:S01]  /*1cf0*/  @P0 STS.128 [R197+0xf800], RZ ;  /* 0x00f800ffc5000388 */ /* 0x000fe20000000c00 */
[----:B------:R-:W-:Y:S02]  /*1d00*/  SEL R0, R0, 0xffffffe0, !P2 ;  /* 0xffffffe000007807 */ /* 0x000fe40005000000 */
[----:B------:R-:W-:Y:S01]  /*1d10*/  R2P PR, R3, 0x6 ;  /* 0x0000000603007804 */ /* 0x000fe20000000000 */
[----:B------:R-:W-:Y:S01]  /*1d20*/  @P0 STS.128 [R197+0x11800], RZ ;  /* 0x011800ffc5000388 */ /* 0x000fe20000000c00 */
[----:B------:R-:W-:Y:S01]  /*1d30*/  IADD3 R3, R193, 0x6000, RZ ;  /* 0x00006000c1037810 */ /* 0x000fe20007ffe0ff */
[----:B------:R-:W-:-:S02]  /*1d40*/  IMAD R192, R2, 0x2, R194 ;  /* 0x0000000202c07824 */ /* 0x000fc400078e02c2 */
[----:B------:R-:W-:Y:S01]  /*1d50*/  @!PT LDS RZ, [RZ] ;  /* 0x00000000fffff984 */ /* 0x000fe20000000800 */
[----:B------:R-:W-:Y:S01]  /*1d60*/  @!PT LDS RZ, [RZ] ;  /* 0x00000000fffff984 */ /* 0x000fe20000000800 */
[----:B------:R-:W-:Y:S01]  /*1d70*/  @!PT LDS RZ, [RZ] ;  /* 0x00000000fffff984 */ /* 0x000fe20000000800 */
[----:B------:R4:W-:Y:S01]  /*1d80*/  @!P0 LDGSTS.E.BYPASS.LTC128B.128 [R197+0xd800], [R6.64] ;  /* 0x0d80000006c58fae */ /* 0x0009e2000b901d56 */
[C---:B------:R-:W-:Y:S02]  /*1d90*/  IMAD R190, R0.reuse, 0x2, R194 ;  /* 0x0000000200be7824 */ /* 0x040fe400078e02c2 */
[----:B------:R-:W-:Y:S01]  /*1da0*/  IMAD R189, R0, 0x2, R192 ;  /* 0x0000000200bd7824 */ /* 0x000fe200078e02c0 */
[----:B------:R4:W-:Y:S04]  /*1db0*/  @!P0 LDGSTS.E.BYPASS.LTC128B.128 [R197+0xf800], [R6.64+0x80] ;  /* 0x0f80008006c58fae */ /* 0x0009e8000b901d56 */
[----:B------:R4:W-:Y:S01]  /*1dc0*/  @!P0 LDGSTS.E.BYPASS.LTC128B.128 [R197+0x11800], [R6.64+0x100] ;  /* 0x1180010006c58fae */ /* 0x0009e2000b901d56 */
[----:B------:R-:W-:Y:S01]  /*1dd0*/  @P1 IADD3 R191, R3, -0x20, RZ ;  /* 0xffffffe003bf1810 */ /* 0x000fe20007ffe0ff */
[----:B------:R-:W-:-:S02]  /*1de0*/  IMAD.MOV.U32 R3, RZ, RZ, 0x40 ;  /* 0x00000040ff037424 */ /* 0x000fc400078e00ff */
[----:B------:R-:W-:Y:S01]  /*1df0*/  LDSM.16.M88.4 R28, [R194] ;  /* 0x00000000c21c783b */ /* 0x000fe20000000200 */
[----:B------:R-:W-:Y:S02]  /*1e00*/  IADD3 R183, R191, 0x800, RZ ;  /* 0x00000800bfb77810 */ /* 0x000fe40007ffe0ff */
[----:B------:R-:W-:Y:S01]  /*1e10*/  SEL R3, R3, 0xffffffc0, !P2 ;  /* 0xffffffc003037807 */ /* 0x000fe20005000000 */
[----:B-1----:R-:W1:Y:S01]  /*1e20*/  LDSM.16.M88.4 R20, [R193+0x6000] ;  /* 0x00600000c114783b */ /* 0x002e620000000200 */
[C---:B------:R-:W-:Y:S02]  /*1e30*/  IADD3 R182, R191.reuse, 0x1000, RZ ;  /* 0x00001000bfb67810 */ /* 0x040fe40007ffe0ff */
[----:B------:R-:W-:Y:S01]  /*1e40*/  IADD3 R181, R191, 0x1800, RZ ;  /* 0x00001800bfb57810 */ /* 0x000fe20007ffe0ff */
[----:B--2---:R-:W3:Y:S01]  /*1e50*/  LDSM.16.M88.4 R12, [R193+0x6800] ;  /* 0x00680000c10c783b */ /* 0x004ee20000000200 */
[----:B------:R-:W-:Y:S01]  /*1e60*/  IMAD.IADD R187, R193, 0x1, R3 ;  /* 0x00000001c1bb7824 */ /* 0x000fe200078e0203 */
[----:B------:R-:W-:Y:S01]  /*1e70*/  IADD3 R179, R191, 0x2000, RZ ;  /* 0x00002000bfb37810 */ /* 0x000fe20007ffe0ff */
[----:B------:R-:W-:Y:S01]  /*1e80*/  IMAD.IADD R180, R3, 0x1, R191 ;  /* 0x0000000103b47824 */ /* 0x000fe200078e02bf */
[----:B------:R-:W2:Y:S01]  /*1e90*/  LDSM.16.M88.4 R56, [R193+0x7000] ;  /* 0x00700000c138783b */ /* 0x000ea20000000200 */
[----:B------:R-:W-:-:S02]  /*1ea0*/  SHF.R.S32.HI R3, RZ, 0x1f, R87 ;  /* 0x0000001fff037819 */ /* 0x000fc40000011457 */
[----:B------:R-:W-:Y:S01]  /*1eb0*/  IADD3 R178, R191, 0x2800, RZ ;  /* 0x00002800bfb27810 */ /* 0x000fe20007ffe0ff */
[----:B------:R-:W5:Y:S01]  /*1ec0*/  LDSM.16.M88.4 R32, [R193+0x7800] ;  /* 0x00780000c120783b */ /* 0x000f620000000200 */
[----:B------:R-:W-:Y:S02]  /*1ed0*/  LEA.HI R204, R3, R87, RZ, 0x2 ;  /* 0x0000005703cc7211 */ /* 0x000fe400078f10ff */
[----:B------:R-:W-:Y:S01]  /*1ee0*/  LEA R3, R85, UR9, 0x4 ;  /* 0x0000000955037c11 */ /* 0x000fe2000f8e20ff */
[----:B------:R-:W-:Y:S01]  /*1ef0*/  LDSM.16.M88.4 R68, [R192] ;  /* 0x00000000c044783b */ /* 0x000fe20000000200 */
[----:B------:R-:W-:Y:S02]  /*1f00*/  SHF.R.S32.HI R204, RZ, 0x2, R204 ;  /* 0x00000002ffcc7819 */ /* 0x000fe400000114cc */
[----:B------:R-:W-:Y:S01]  /*1f10*/  IADD3 R177, R191, 0x3000, RZ ;  /* 0x00003000bfb17810 */ /* 0x000fe20007ffe0ff */
[----:B------:R-:W2:Y:S01]  /*1f20*/  LDSM.16.M88.4 R36, [R191] ;  /* 0x00000000bf24783b */ /* 0x000ea20000000200 */
[----:B------:R-:W-:-:S02]  /*1f30*/  IADD3 R3, R3, 0x1, R204 ;  /* 0x0000000103037810 */ /* 0x000fc40007ffe0cc */
[----:B------:R-:W-:Y:S01]  /*1f40*/  IADD3 R176, R191, 0x3800, RZ ;  /* 0x00003800bfb07810 */ /* 0x000fe20007ffe0ff */
[----:B------:R-:W2:Y:S01]  /*1f50*/  LDSM.16.M88.4 R8, [R191+0x800] ;  /* 0x00080000bf08783b */ /* 0x000ea20000000200 */
[----:B------:R-:W-:Y:S01]  /*1f60*/  IADD3 R205, R205, -UR20, R3 ;  /* 0x80000014cdcd7c10 */ /* 0x000fe2000fffe003 */
[----:B------:R-:W-:Y:S01]  /*1f70*/  IMAD.U32 R3, RZ, RZ, UR6 ;  /* 0x00000006ff037e24 */ /* 0x000fe2000f8e00ff */
[----:B------:R-:W-:Y:S01]  /*1f80*/  IADD3 R175, R191, 0x4000, RZ ;  /* 0x00004000bfaf7810 */ /* 0x000fe20007ffe0ff */
[----:B----4-:R-:W4:Y:S01]  /*1f90*/  LDSM.16.M88.4 R4, [R191+0x1000] ;  /* 0x00100000bf04783b */ /* 0x010f220000000200 */
[----:B------:R-:W-:Y:S01]  /*1fa0*/  IADD3 R205, R205, c[0x0][0x2e8], RZ ;  /* 0x0000ba00cdcd7a10 */ /* 0x000fe20007ffe0ff */
[----:B------:R-:W-:Y:S01]  /*1fb0*/  IMAD R3, R3, 0x40, R222 ;  /* 0x0000004003037824 */ /* 0x000fe200078e02de */
[----:B------:R-:W-:Y:S01]  /*1fc0*/  IADD3 R174, R191, 0x4800, RZ ;  /* 0x00004800bfae7810 */ /* 0x000fe20007ffe0ff */
[----:B------:R-:W4:Y:S01]  /*1fd0*/  LDSM.16.M88.4 R72, [R191+0x1800] ;  /* 0x00180000bf48783b */ /* 0x000f220000000200 */
[----:B------:R-:W-:-:S02]  /*1fe0*/  IADD3 R133, R205, 0x8, RZ ;  /* 0x00000008cd857810 */ /* 0x000fc40007ffe0ff */
[----:B------:R-:W-:Y:S01]  /*1ff0*/  IMNMX R205, R205, UR10, PT ;  /* 0x0000000acdcd7c17 */ /* 0x000fe2000b800200 */
[----:B------:R-:W-:Y:S01]  /*2000*/  LDSM.16.M88.4 R48, [R190] ;  /* 0x00000000be30783b */ /* 0x000fe20000000200 */
[----:B------:R-:W-:Y:S02]  /*2010*/  IMNMX R133, R133, UR10, PT ;  /* 0x0000000a85857c17 */ /* 0x000fe4000b800200 */
[C---:B------:R-:W-:Y:S01]  /*2020*/  IADD3 R173, R191.reuse, 0x5000, RZ ;  /* 0x00005000bfad7810 */ /* 0x040fe20007ffe0ff */
[----:B-1----:R-:W-:Y:S01]  /*2030*/  HMMA.16816.F32 R24, R28, R20, RZ ;  /* 0x000000141c18723c */ /* 0x002fe200000018ff */
[----:B------:R-:W1:Y:S01]  /*2040*/  LDSM.16.M88.4 R64, [R187+0x6000] ;  /* 0x00600000bb40783b */ /* 0x000e620000000200 */
[----:B------:R-:W-:-:S03]  /*2050*/  IADD3 R172, R191, 0x5800, RZ ;  /* 0x00005800bfac7810 */ /* 0x000fc60007ffe0ff */
[----:B------:R-:W-:Y:S03]  /*2060*/  LDSM.16.M88.4 R44, [R187+0x6800] ;  /* 0x00680000bb2c783b */ /* 0x000fe60000000200 */
[C---:B------:R-:W-:Y:S01]  /*2070*/  HMMA.16816.F32 R20, R28.reuse, R22, RZ ;  /* 0x000000161c14723c */ /* 0x040fe200000018ff */
[----:B------:R-:W-:Y:S04]  /*2080*/  LDSM.16.M88.4 R40, [R187+0x7800] ;  /* 0x00780000bb28783b */ /* 0x000fe80000000200 */
[----:B------:R-:W0:Y:S03]  /*2090*/  LDGDEPBAR ;  /* 0x00000000000079af */ /* 0x000e260000000000 */
[C---:B---3--:R-:W-:Y:S08]  /*20a0*/  HMMA.16816.F32 R16, R28.reuse, R12, RZ ;  /* 0x0000000c1c10723c */ /* 0x048ff000000018ff */
[C---:B--2---:R-:W-:Y:S08]  /*20b0*/  HMMA.16816.F32 R60, R28.reuse, R56, RZ ;  /* 0x000000381c3c723c */ /* 0x044ff000000018ff */
[C---:B------:R-:W-:Y:S08]  /*20c0*/  HMMA.16816.F32 R12, R28.reuse, R14, RZ ;  /* 0x0000000e1c0c723c */ /* 0x040ff000000018ff */
[C---:B------:R-:W-:Y:S08]  /*20d0*/  HMMA.16816.F32 R56, R28.reuse, R58, RZ ;  /* 0x0000003a1c38723c */ /* 0x040ff000000018ff */
[C---:B-----5:R-:W-:Y:S08]  /*20e0*/  HMMA.16816.F32 R52, R28.reuse, R32, RZ ;  /* 0x000000201c34723c */ /* 0x060ff000000018ff */
[----:B------:R-:W-:Y:S01]  /*20f0*/  HMMA.16816.F32 R28, R28, R34, RZ ;  /* 0x000000221c1c723c */ /* 0x000fe200000018ff */
[----:B------:R-:W2:Y:S07]  /*2100*/  LDSM.16.M88.4 R32, [R187+0x7000] ;  /* 0x00700000bb20783b */ /* 0x000eae0000000200 */
[C---:B------:R-:W-:Y:S08]  /*2110*/  HMMA.16816.F32 R24, R68.reuse, R36, R24 ;  /* 0x000000244418723c */ /* 0x040ff00000001818 */
[C---:B------:R-:W-:Y:S01]  /*2120*/  HMMA.16816.F32 R20, R68.reuse, R38, R20 ;  /* 0x000000264414723c */ /* 0x040fe20000001814 */
[----:B------:R-:W-:Y:S07]  /*2130*/  LDSM.16.M88.4 R36, [R180+0x800] ;  /* 0x00080000b424783b */ /* 0x000fee0000000200 */
        /* <DEDUP_REMOVED lines=8> */
[----:B------:R-:W-:Y:S04]  /*21c0*/  LDSM.16.M88.4 R72, [R192+0x2000] ;  /* 0x00200000c048783b */ /* 0x000fe80000000200 */
[----:B------:R-:W-:Y:S03]  /*21d0*/  LDSM.16.M88.4 R68, [R191+0x3000] ;  /* 0x00300000bf44783b */ /* 0x000fe60000000200 */
[C---:B-1----:R-:W-:Y:S08]  /*21e0*/  HMMA.16816.F32 R24, R48.reuse, R64, R24 ;  /* 0x000000403018723c */ /* 0x042ff00000001818 */
[C---:B------:R-:W-:Y:S01]  /*21f0*/  HMMA.16816.F32 R20, R48.reuse, R66, R20 ;  /* 0x000000423014723c */ /* 0x040fe20000001814 */
[----:B------:R-:W-:Y:S07]  /*2200*/  LDSM.16.M88.4 R64, [R191+0x3800] ;  /* 0x00380000bf40783b */ /* 0x000fee0000000200 */
[C---:B--2---:R-:W-:Y:S08]  /*2210*/  HMMA.16816.F32 R60, R48.reuse, R32, R60 ;  /* 0x00000020303c723c */ /* 0x044ff0000000183c */
[C---:B------:R-:W-:Y:S01]  /*2220*/  HMMA.16816.F32 R56, R48.reuse, R34, R56 ;  /* 0x000000223038723c */ /* 0x040fe20000001838 */
[----:B------:R-:W1:Y:S07]  /*2230*/  LDSM.16.M88.4 R32, [R180+0x1000] ;  /* 0x00100000b420783b */ /* 0x000e6e0000000200 */
[C---:B------:R-:W-:Y:S08]  /*2240*/  HMMA.16816.F32 R16, R48.reuse, R44, R16 ;  /* 0x0000002c3010723c */ /* 0x040ff00000001810 */
[C---:B------:R-:W-:Y:S01]  /*2250*/  HMMA.16816.F32 R12, R48.reuse, R46, R12 ;  /* 0x0000002e300c723c */ /* 0x040fe2000000180c */
[----:B------:R-:W2:Y:S07]  /*2260*/  LDSM.16.M88.4 R44, [R180+0x1800] ;  /* 0x00180000b42c783b */ /* 0x000eae0000000200 */
[C---:B------:R-:W-:Y:S08]  /*2270*/  HMMA.16816.F32 R52, R48.reuse, R40, R52 ;  /* 0x000000283034723c */ /* 0x040ff00000001834 */
[----:B------:R-:W-:Y:S01]  /*2280*/  HMMA.16816.F32 R48, R48, R42, R28 ;  /* 0x0000002a3030723c */ /* 0x000fe2000000181c */
[----:B------:R-:W-:Y:S04]  /*2290*/  LDSM.16.M88.4 R28, [R194+0x2000] ;  /* 0x00200000c21c783b */ /* 0x000fe80000000200 */
[----:B------:R-:W-:Y:S03]  /*22a0*/  LDSM.16.M88.4 R40, [R193+0x8000] ;  /* 0x00800000c128783b */ /* 0x000fe60000000200 */
        /* <DEDUP_REMOVED lines=9> */
[C---:B--2---:R-:W-:Y:S08]  /*2340*/  HMMA.16816.F32 R52, R8.reuse, R44, R52 ;  /* 0x0000002c0834723c */ /* 0x044ff00000001834 */
[----:B------:R-:W-:Y:S01]  /*2350*/  HMMA.16816.F32 R48, R8, R46, R48 ;  /* 0x0000002e0830723c */ /* 0x000fe20000001830 */
[----:B------:R-:W2:Y:S04]  /*2360*/  LDSM.16.M88.4 R8, [R191+0x2000] ;  /* 0x00200000bf08783b */ /* 0x000ea80000000200 */
[----:B------:R-:W-:Y:S03]  /*2370*/  LDSM.16.M88.4 R44, [R190+0x2000] ;  /* 0x00200000be2c783b */ /* 0x000fe60000000200 */
[C---:B---3--:R-:W-:Y:S08]  /*2380*/  HMMA.16816.F32 R16, R28.reuse, R4, R16 ;  /* 0x000000041c10723c */ /* 0x048ff00000001810 */
[C---:B------:R-:W-:Y:S01]  /*2390*/  HMMA.16816.F32 R12, R28.reuse, R6, R12 ;  /* 0x000000061c0c723c */ /* 0x040fe2000000180c */
[----:B------:R-:W3:Y:S07]  /*23a0*/  LDSM.16.M88.4 R4, [R191+0x2800] ;  /* 0x00280000bf04783b */ /* 0x000eee0000000200 */
[C---:B------:R-:W-:Y:S08]  /*23b0*/  HMMA.16816.F32 R24, R28.reuse, R40, R24 ;  /* 0x000000281c18723c */ /* 0x040ff00000001818 */
[C---:B------:R-:W-:Y:S01]  /*23c0*/  HMMA.16816.F32 R20, R28.reuse, R42, R20 ;  /* 0x0000002a1c14723c */ /* 0x040fe20000001814 */
[----:B------:R-:W5:Y:S07]  /*23d0*/  LDSM.16.M88.4 R40, [R187+0x8000] ;  /* 0x00800000bb28783b */ /* 0x000f6e0000000200 */
[C---:B----4-:R-:W-:Y:S08]  /*23e0*/  HMMA.16816.F32 R60, R28.reuse, R36, R60 ;  /* 0x000000241c3c723c */ /* 0x050ff0000000183c */
[C---:B------:R-:W-:Y:S01]  /*23f0*/  HMMA.16816.F32 R56, R28.reuse, R38, R56 ;  /* 0x000000261c38723c */ /* 0x040fe20000001838 */
[----:B------:R-:W4:Y:S07]  /*2400*/  LDSM.16.M88.4 R36, [R187+0x8800] ;  /* 0x00880000bb24783b */ /* 0x000f2e0000000200 */
[C---:B-1----:R-:W-:Y:S08]  /*2410*/  HMMA.16816.F32 R52, R28.reuse, R32, R52 ;  /* 0x000000201c34723c */ /* 0x042ff00000001834 */
        /* <DEDUP_REMOVED lines=8> */
[----:B------:R-:W2:Y:S07]  /*24a0*/  LDSM.16.M88.4 R4, [R180+0x2000] ;  /* 0x00200000b404783b */ /* 0x000eae0000000200 */
[C---:B------:R-:W-:Y:S08]  /*24b0*/  HMMA.16816.F32 R52, R72.reuse, R64, R52 ;  /* 0x000000404834723c */ /* 0x040ff00000001834 */
[C---:B------:R-:W-:Y:S08]  /*24c0*/  HMMA.16816.F32 R60, R72.reuse, R68, R60 ;  /* 0x00000044483c723c */ /* 0x040ff0000000183c */
[C---:B------:R-:W-:Y:S01]  /*24d0*/  HMMA.16816.F32 R56, R72.reuse, R70, R56 ;  /* 0x000000464838723c */ /* 0x040fe20000001838 */
[----:B------:R-:W-:Y:S07]  /*24e0*/  LDSM.16.M88.4 R68, [R193+0xb800] ;  /* 0x00b80000c144783b */ /* 0x000fee0000000200 */
[----:B------:R-:W-:Y:S01]  /*24f0*/  HMMA.16816.F32 R64, R72, R66, R48 ;  /* 0x000000424840723c */ /* 0x000fe20000001830 */
[----:B------:R-:W3:Y:S07]  /*2500*/  LDSM.16.M88.4 R48, [R180+0x2800] ;  /* 0x00280000b430783b */ /* 0x000eee0000000200 */
[C---:B-----5:R-:W-:Y:S08]  /*2510*/  HMMA.16816.F32 R24, R44.reuse, R40, R24 ;  /* 0x000000282c18723c */ /* 0x060ff00000001818 */
[C---:B------:R-:W-:Y:S01]  /*2520*/  HMMA.16816.F32 R20, R44.reuse, R42, R20 ;  /* 0x0000002a2c14723c */ /* 0x040fe20000001814 */
[----:B------:R-:W-:Y:S07]  /*2530*/  LDSM.16.M88.4 R40, [R180+0x3800] ;  /* 0x00380000b428783b */ /* 0x000fee0000000200 */
[C---:B----4-:R-:W-:Y:S08]  /*2540*/  HMMA.16816.F32 R16, R44.reuse, R36, R16 ;  /* 0x000000242c10723c */ /* 0x050ff00000001810 */
[C---:B------:R-:W-:Y:S01]  /*2550*/  HMMA.16816.F32 R12, R44.reuse, R38, R12 ;  /* 0x000000262c0c723c */ /* 0x040fe2000000180c */
[----:B------:R-:W4:Y:S07]  /*2560*/  LDSM.16.M88.4 R36, [R180+0x3000] ;  /* 0x00300000b424783b */ /* 0x000f2e0000000200 */
[C---:B-1----:R-:W-:Y:S08]  /*2570*/  HMMA.16816.F32 R60, R44.reuse, R32, R60 ;  /* 0x000000202c3c723c */ /* 0x042ff0000000183c */
[C---:B------:R-:W-:Y:S01]  /*2580*/  HMMA.16816.F32 R56, R44.reuse, R34, R56 ;  /* 0x000000222c38723c */ /* 0x040fe20000001838 */
[----:B------:R-:W-:Y:S07]  /*2590*/  LDSM.16.M88.4 R32, [R194+0x4000] ;  /* 0x00400000c220783b */ /* 0x000fee0000000200 */
        /* <DEDUP_REMOVED lines=8> */
[C---:B------:R-:W-:Y:S01]  /*2620*/  HMMA.16816.F32 R12, R8.reuse, R50, R12 ;  /* 0x00000032080c723c */ /* 0x040fe2000000180c */
[----:B------:R-:W-:Y:S07]  /*2630*/  LDSM.16.M88.4 R48, [R192+0x4000] ;  /* 0x00400000c030783b */ /* 0x000fee0000000200 */
[C---:B----4-:R-:W-:Y:S08]  /*2640*/  HMMA.16816.F32 R60, R8.reuse, R36, R60 ;  /* 0x00000024083c723c */ /* 0x050ff0000000183c */
[C---:B------:R-:W-:Y:S01]  /*2650*/  HMMA.16816.F32 R56, R8.reuse, R38, R56 ;  /* 0x000000260838723c */ /* 0x040fe20000001838 */
[----:B------:R-:W3:Y:S07]  /*2660*/  LDSM.16.M88.4 R36, [R191+0x4000] ;  /* 0x00400000bf24783b */ /* 0x000eee0000000200 */
[C---:B------:R-:W-:Y:S08]  /*2670*/  HMMA.16816.F32 R52, R8.reuse, R40, R52 ;  /* 0x000000280834723c */ /* 0x040ff00000001834 */
[----:B------:R-:W-:Y:S01]  /*2680*/  HMMA.16816.F32 R64, R8, R42, R64 ;  /* 0x0000002a0840723c */ /* 0x000fe20000001840 */
[----:B------:R-:W4:Y:S04]  /*2690*/  LDSM.16.M88.4 R8, [R191+0x4800] ;  /* 0x00480000bf08783b */ /* 0x000f280000000200 */
[----:B------:R-:W-:Y:S03]  /*26a0*/  LDSM.16.M88.4 R40, [R187+0xa000] ;  /* 0x00a00000bb28783b */ /* 0x000fe60000000200 */
[C---:B-1----:R-:W-:Y:S08]  /*26b0*/  HMMA.16816.F32 R24, R32.reuse, R28, R24 ;  /* 0x0000001c2018723c */ /* 0x042ff00000001818 */
[C---:B--2---:R-:W-:Y:S08]  /*26c0*/  HMMA.16816.F32 R16, R32.reuse, R4, R16 ;  /* 0x000000042010723c */ /* 0x044ff00000001810 */
[C---:B------:R-:W-:Y:S01]  /*26d0*/  HMMA.16816.F32 R12, R32.reuse, R6, R12 ;  /* 0x00000006200c723c */ /* 0x040fe2000000180c */
[----:B------:R-:W1:Y:S07]  /*26e0*/  LDSM.16.M88.4 R4, [R191+0x5000] ;  /* 0x00500000bf04783b */ /* 0x000e6e0000000200 */
[C---:B------:R-:W-:Y:S01]  /*26f0*/  HMMA.16816.F32 R20, R32.reuse, R30, R20 ;  /* 0x0000001e2014723c */ /* 0x040fe20000001814 */
[----:B------:R-:W2:Y:S07]  /*2700*/  LDSM.16.M88.4 R28, [R191+0x5800] ;  /* 0x00580000bf1c783b */ /* 0x000eae0000000200 */
[C---:B------:R-:W-:Y:S08]  /*2710*/  HMMA.16816.F32 R60, R32.reuse, R44, R60 ;  /* 0x0000002c203c723c */ /* 0x040ff0000000183c */
[C---:B------:R-:W-:Y:S01]  /*2720*/  HMMA.16816.F32 R56, R32.reuse, R46, R56 ;  /* 0x0000002e2038723c */ /* 0x040fe20000001838 */
[----:B------:R-:W-:Y:S07]  /*2730*/  LDSM.16.M88.4 R44, [R187+0xa800] ;  /* 0x00a80000bb2c783b */ /* 0x000fee0000000200 */
[C---:B------:R-:W-:Y:S08]  /*2740*/  HMMA.16816.F32 R52, R32.reuse, R68, R52 ;  /* 0x000000442034723c */ /* 0x040ff00000001834 */
[----:B------:R-:W-:Y:S08]  /*2750*/  HMMA.16816.F32 R64, R32, R70, R64 ;  /* 0x000000462040723c */ /* 0x000ff00000001840 */
[C---:B---3--:R-:W-:Y:S01]  /*2760*/  HMMA.16816.F32 R32, R48.reuse, R36, R24 ;  /* 0x000000243020723c */ /* 0x048fe20000001818 */
[----:B------:R-:W3:Y:S07]  /*2770*/  LDSM.16.M88.4 R24, [R190+0x4000] ;  /* 0x00400000be18783b */ /* 0x000eee0000000200 */
[C---:B----4-:R-:W-:Y:S01]  /*2780*/  HMMA.16816.F32 R68, R48.reuse, R8, R16 ;  /* 0x000000083044723c */ /* 0x050fe20000001810 */
[----:B------:R-:W4:Y:S07]  /*2790*/  LDSM.16.M88.4 R16, [R187+0xb800] ;  /* 0x00b80000bb10783b */ /* 0x000f2e0000000200 */
[C---:B------:R-:W-:Y:S01]  /*27a0*/  HMMA.16816.F32 R20, R48.reuse, R38, R20 ;  /* 0x000000263014723c */ /* 0x040fe20000001814 */
[----:B------:R-:W-:Y:S07]  /*27b0*/  LDSM.16.M88.4 R36, [R187+0xb000] ;  /* 0x00b00000bb24783b */ /* 0x000fee0000000200 */
[C---:B------:R-:W-:Y:S01]  /*27c0*/  HMMA.16816.F32 R12, R48.reuse, R10, R12 ;  /* 0x0000000a300c723c */ /* 0x040fe2000000180c */
[----:B------:R-:W-:Y:S07]  /*27d0*/  LDSM.16.M88.4 R8, [R180+0x4000] ;  /* 0x00400000b408783b */ /* 0x000fee0000000200 */
[C---:B-1----:R-:W-:Y:S08]  /*27e0*/  HMMA.16816.F32 R60, R48.reuse, R4, R60 ;  /* 0x00000004303c723c */ /* 0x042ff0000000183c */
[C---:B------:R-:W-:Y:S01]  /*27f0*/  HMMA.16816.F32 R56, R48.reuse, R6, R56 ;  /* 0x000000063038723c */ /* 0x040fe20000001838 */
[----:B------:R-:W1:Y:S07]  /*2800*/  LDSM.16.M88.4 R4, [R189+0x4000] ;  /* 0x00400000bd04783b */ /* 0x000e6e0000000200 */
[C---:B--2---:R-:W-:Y:S08]  /*2810*/  HMMA.16816.F32 R52, R48.reuse, R28, R52 ;  /* 0x0000001c3034723c */ /* 0x044ff00000001834 */
[----:B------:R-:W-:Y:S01]  /*2820*/  HMMA.16816.F32 R64, R48, R30, R64 ;  /* 0x0000001e3040723c */ /* 0x000fe20000001840 */
[----:B------:R-:W2:Y:S07]  /*2830*/  LDSM.16.M88.4 R28, [R180+0x4800] ;  /* 0x00480000b41c783b */ /* 0x000eae0000000200 */
[C---:B---3--:R-:W-:Y:S08]  /*2840*/  HMMA.16816.F32 R32, R24.reuse, R40, R32 ;  /* 0x000000281820723c */ /* 0x048ff00000001820 */
[C---:B------:R-:W-:Y:S08]  /*2850*/  HMMA.16816.F32 R20, R24.reuse, R42, R20 ;  /* 0x0000002a1814723c */ /* 0x040ff00000001814 */
[C---:B----4-:R-:W-:Y:S08]  /*2860*/  HMMA.16816.F32 R52, R24.reuse, R16, R52 ;  /* 0x000000101834723c */ /* 0x050ff00000001834 */
[----:B------:R-:W-:Y:S01]  /*2870*/  HMMA.16816.F32 R64, R24, R18, R64 ;  /* 0x000000121840723c */ /* 0x000fe20000001840 */
[----:B------:R-:W3:Y:S07]  /*2880*/  LDSM.16.M88.4 R16, [R180+0x5000] ;  /* 0x00500000b410783b */ /* 0x000eee0000000200 */
[----:B-1----:R-:W-:Y:S07]  /*2890*/  HMMA.16816.F32 R32, R4, R8, R32 ;  /* 0x000000080420723c */ /* 0x002fee0000001820 */
[C---:B------:R-:W-:Y:S01]  /*28a0*/  IADD3 R8, R3.reuse, 0x1, RZ ;  /* 0x0000000103087810 */ /* 0x040fe20007ffe0ff */
[----:B------:R-:W-:Y:S01]  /*28b0*/  HMMA.16816.F32 R68, R24, R44, R68 ;  /* 0x0000002c1844723c */ /* 0x000fe20000001844 */
[----:B------:R-:W-:-:S02]  /*28c0*/  IADD3 R9, R3, 0x8, RZ ;  /* 0x0000000803097810 */ /* 0x000fc40007ffe0ff */
[C---:B------:R-:W-:Y:S02]  /*28d0*/  ISETP.GE.AND P0, PT, R8.reuse, R205, PT ;  /* 0x000000cd0800720c */ /* 0x040fe40003f06270 */
[----:B------:R-:W-:Y:S02]  /*28e0*/  ISETP.GE.AND P3, PT, R8, R133, PT ;  /* 0x000000850800720c */ /* 0x000fe40003f66270 */
[C---:B------:R-:W-:Y:S01]  /*28f0*/  ISETP.GE.AND P4, PT, R9.reuse, R205, PT ;  /* 0x000000cd0900720c */ /* 0x040fe20003f86270 */
[----:B------:R-:W-:Y:S01]  /*2900*/  HMMA.16816.F32 R12, R24, R46, R12 ;  /* 0x0000002e180c723c */ /* 0x000fe2000000180c */
[----:B------:R-:W-:-:S07]  /*2910*/  ISETP.GE.AND P6, PT, R9, R133, PT ;  /* 0x000000850900720c */ /* 0x000fce0003fc6270 */
[----:B------:R-:W-:Y:S01]  /*2920*/  HMMA.16816.F32 R20, R4, R10, R20 ;  /* 0x0000000a0414723c */ /* 0x000fe20000001814 */
[----:B------:R-:W1:Y:S01]  /*2930*/  LDSM.16.M88.4 R8, [R180+0x5800] ;  /* 0x00580000b408783b */ /* 0x000e620000000200 */
[----:B------:R-:W-:Y:S01]  /*2940*/  FSEL R33, R33, -INF , !P0 ;  /* 0xff80000021217808 */ /* 0x000fe20004000000 */
[----:B------:R-:W-:-:S04]  /*2950*/  DEPBAR.LE SB0, 0x0 ;  /* 0x000080000000791a */ /* 0x000fc80000000000 */
[----:B------:R-:W-:Y:S01]  /*2960*/  FSEL R35, R35, -INF , !P3 ;  /* 0xff80000023237808 */ /* 0x000fe20005800000 */
[C---:B------:R-:W-:Y:S08]  /*2970*/  HMMA.16816.F32 R60, R24.reuse, R36, R60 ;  /* 0x00000024183c723c */ /* 0x040ff0000000183c */
[----:B------:R-:W-:Y:S07]  /*2980*/  HMMA.16816.F32 R56, R24, R38, R56 ;  /* 0x000000261838723c */ /* 0x000fee0000001838 */
[C---:B------:R-:W-:Y:S01]  /*2990*/  IADD3 R25, R3.reuse, 0x10, RZ ;  /* 0x0000001003197810 */ /* 0x040fe20007ffe0ff */
[----:B--2---:R-:W-:Y:S01]  /*29a0*/  HMMA.16816.F32 R68, R4, R28, R68 ;  /* 0x0000001c0444723c */ /* 0x004fe20000001844 */
[----:B------:R-:W-:-:S02]  /*29b0*/  IADD3 R24, R3, 0x9, RZ ;  /* 0x0000000903187810 */ /* 0x000fc40007ffe0ff */
[C---:B------:R-:W-:Y:S02]  /*29c0*/  ISETP.GE.AND P1, PT, R25.reuse, R205, PT ;  /* 0x000000cd1900720c */ /* 0x040fe40003f26270 */
[----:B------:R-:W-:Y:S02]  /*29d0*/  ISETP.GE.AND P0, PT, R25, R133, PT ;  /* 0x000000851900720c */ /* 0x000fe40003f06270 */
[----:B------:R-:W-:Y:S01]  /*29e0*/  IADD3 R25, R3, 0x11, RZ ;  /* 0x0000001103197810 */ /* 0x000fe20007ffe0ff */
[----:B------:R-:W-:Y:S01]  /*29f0*/  HMMA.16816.F32 R12, R4, R30, R12 ;  /* 0x0000001e040c723c */ /* 0x000fe2000000180c */
[C---:B------:R-:W-:Y:S02]  /*2a00*/  ISETP.GE.AND P2, PT, R24.reuse, R205, PT ;  /* 0x000000cd1800720c */ /* 0x040fe40003f46270 */
[----:B------:R-:W-:Y:S02]  /*2a10*/  ISETP.GE.AND P5, PT, R24, R133, PT ;  /* 0x000000851800720c */ /* 0x000fe40003fa6270 */
[----:B------:R-:W-:-:S02]  /*2a20*/  FSEL R24, R20, -INF , !P4 ;  /* 0xff80000014187808 */ /* 0x000fc40006000000 */
[C---:B------:R-:W-:Y:S01]  /*2a30*/  ISETP.GE.AND P3, PT, R25.reuse, R205, PT ;  /* 0x000000cd1900720c */ /* 0x040fe20003f66270 */
[C---:B---3--:R-:W-:Y:S01]  /*2a40*/  HMMA.16816.F32 R60, R4.reuse, R16, R60 ;  /* 0x00000010043c723c */ /* 0x048fe2000000183c */
[----:B------:R-:W-:Y:S02]  /*2a50*/  ISETP.GE.AND P4, PT, R25, R133, PT ;  /* 0x000000851900720c */ /* 0x000fe40003f86270 */
[C---:B------:R-:W-:Y:S02]  /*2a60*/  IADD3 R26, R3.reuse, 0x18, RZ ;  /* 0x00000018031a7810 */ /* 0x040fe40007ffe0ff */
[----:B------:R-:W-:Y:S02]  /*2a70*/  IADD3 R25, R3, 0x19, RZ ;  /* 0x0000001903197810 */ /* 0x000fe40007ffe0ff */
[----:B------:R-:W-:Y:S01]  /*2a80*/  FSEL R22, R22, -INF , !P6 ;  /* 0xff80000016167808 */ /* 0x000fe20007000000 */
[----:B------:R-:W-:Y:S01]  /*2a90*/  HMMA.16816.F32 R56, R4, R18, R56 ;  /* 0x000000120438723c */ /* 0x000fe20000001838 */
[----:B------:R-:W-:-:S02]  /*2aa0*/  FSEL R21, R21, -INF , !P2 ;  /* 0xff80000015157808 */ /* 0x000fc40005000000 */
[----:B------:R-:W-:Y:S02]  /*2ab0*/  FSEL R23, R23, -INF , !P5 ;  /* 0xff80000017177808 */ /* 0x000fe40006800000 */
[C---:B------:R-:W-:Y:S02]  /*2ac0*/  ISETP.GE.AND P6, PT, R26.reuse, R205, PT ;  /* 0x000000cd1a00720c */ /* 0x040fe40003fc6270 */
[----:B------:R-:W-:Y:S01]  /*2ad0*/  ISETP.GE.AND P2, PT, R26, R133, PT ;  /* 0x000000851a00720c */ /* 0x000fe20003f46270 */
[----:B-1----:R-:W-:Y:S01]  /*2ae0*/  HMMA.16816.F32 R64, R4, R10, R64 ;  /* 0x0000000a0440723c */ /* 0x002fe20000001840 */
[----:B------:R-:W-:Y:S02]  /*2af0*/  ISETP.GE.AND P5, PT, R25, R205, PT ;  /* 0x000000cd1900720c */ /* 0x000fe40003fa6270 */
[C---:B------:R-:W-:Y:S02]  /*2b00*/  IADD3 R26, R3.reuse, 0x20, RZ ;  /* 0x00000020031a7810 */ /* 0x040fe40007ffe0ff */
[----:B------:R-:W-:-:S02]  /*2b10*/  IADD3 R18, R3, 0x28, RZ ;  /* 0x0000002803127810 */ /* 0x000fc40007ffe0ff */
[----:B------:R-:W-:Y:S01]  /*2b20*/  FSEL R16, R70, -INF , !P0 ;  /* 0xff80000046107808 */ /* 0x000fe20004000000 */
[----:B------:R-:W-:Y:S01]  /*2b30*/  HMMA.16816.F32 R52, R4, R8, R52 ;  /* 0x000000080434723c */ /* 0x000fe20000001834 */
[----:B------:R-:W-:Y:S02]  /*2b40*/  FSEL R14, R14, -INF , !P2 ;  /* 0xff8000000e0e7808 */ /* 0x000fe40005000000 */
[----:B------:R-:W-:Y:S02]  /*2b50*/  FSEL R13, R13, -INF , !P5 ;  /* 0xff8000000d0d7808 */ /* 0x000fe40006800000 */
[-C--:B------:R-:W-:Y:S02]  /*2b60*/  ISETP.GE.AND P0, PT, R26, R205.reuse, PT ;  /* 0x000000cd1a00720c */ /* 0x080fe40003f06270 */
[C---:B------:R-:W-:Y:S02]  /*2b70*/  ISETP.GE.AND P2, PT, R18.reuse, R205, PT ;  /* 0x000000cd1200720c */ /* 0x040fe40003f46270 */
[----:B------:R-:W-:-:S02]  /*2b80*/  ISETP.GE.AND P5, PT, R18, R133, PT ;  /* 0x000000851200720c */ /* 0x000fc40003fa6270 */
[C---:B------:R-:W-:Y:S02]  /*2b90*/  IADD3 R18, R3.reuse, 0x29, RZ ;  /* 0x0000002903127810 */ /* 0x040fe40007ffe0ff */
[----:B------:R-:W-:Y:S02]  /*2ba0*/  FSEL R146, R60, -INF , !P0 ;  /* 0xff8000003c927808 */ /* 0x000fe40004000000 */
[----:B------:R-:W-:Y:S02]  /*2bb0*/  ISETP.GE.AND P0, PT, R18, R133, PT ;  /* 0x000000851200720c */ /* 0x000fe40003f06270 */
[----:B------:R-:W-:Y:S02]  /*2bc0*/  IADD3 R4, R3, 0x39, RZ ;  /* 0x0000003903047810 */ /* 0x000fe40007ffe0ff */
[----:B------:R-:W-:Y:S02]  /*2bd0*/  FSEL R137, R59, -INF , !P0 ;  /* 0xff8000003b897808 */ /* 0x000fe40004000000 */
[----:B------:R-:W-:-:S02]  /*2be0*/  ISETP.GE.AND P0, PT, R3, R205, PT ;  /* 0x000000cd0300720c */ /* 0x000fc40003f06270 */
[----:B------:R-:W-:Y:S02]  /*2bf0*/  FSEL R20, R68, -INF , !P1 ;  /* 0xff80000044147808 */ /* 0x000fe40004800000 */
[----:B------:R-:W-:Y:S02]  /*2c00*/  FSEL R32, R32, -INF , !P0 ;  /* 0xff80000020207808 */ /* 0x000fe40004000000 */
[-C--:B------:R-:W-:Y:S02]  /*2c10*/  ISETP.GE.AND P0, PT, R4, R133.reuse, PT ;  /* 0x000000850400720c */ /* 0x080fe40003f06270 */
[----:B------:R-:W-:Y:S02]  /*2c20*/  ISETP.GE.AND P1, PT, R25, R133, PT ;  /* 0x000000851900720c */ /* 0x000fe40003f26270 */
[----:B------:R-:W-:Y:S02]  /*2c30*/  IADD3 R25, R3, 0x21, RZ ;  /* 0x0000002103197810 */ /* 0x000fe40007ffe0ff */
[----:B------:R-:W-:-:S02]  /*2c40*/  FSEL R167, R67, -INF , !P0 ;  /* 0xff80000043a77808 */ /* 0x000fc40004000000 */
[----:B------:R-:W-:Y:S02]  /*2c50*/  FSEL R17, R69, -INF , !P3 ;  /* 0xff80000045117808 */ /* 0x000fe40005800000 */
[----:B------:R-:W-:Y:S02]  /*2c60*/  FSEL R116, R71, -INF , !P4 ;  /* 0xff80000047747808 */ /* 0x000fe40006000000 */
[----:B------:R-:W-:Y:S02]  /*2c70*/  PLOP3.LUT P0, PT, PT, PT, UP0, 0x80, 0x0 ;  /* 0x000000000000781c */ /* 0x000fe40003f0f008 */
[----:B------:R-:W-:Y:S02]  /*2c80*/  ISETP.GE.AND P3, PT, R26, R133, PT ;  /* 0x000000851a00720c */ /* 0x000fe40003f66270 */
[----:B------:R-:W-:Y:S02]  /*2c90*/  ISETP.GE.AND P4, PT, R25, R205, PT ;  /* 0x000000cd1900720c */ /* 0x000fe40003f86270 */
[----:B------:R-:W-:-:S02]  /*2ca0*/  IADD3 R8, R3, 0x30, RZ ;  /* 0x0000003003087810 */ /* 0x000fc40007ffe0ff */
[----:B------:R-:W-:Y:S02]  /*2cb0*/  FSEL R12, R12, -INF , !P6 ;  /* 0xff8000000c0c7808 */ /* 0x000fe40007000000 */
[----:B------:R-:W-:Y:S02]  /*2cc0*/  FSEL R15, R15, -INF , !P1 ;  /* 0xff8000000f0f7808 */ /* 0x000fe40004800000 */
[----:B------:R-:W-:Y:S02]  /*2cd0*/  FSEL R136, R62, -INF , !P3 ;  /* 0xff8000003e887808 */ /* 0x000fe40005800000 */
[----:B------:R-:W-:Y:S01]  /*2ce0*/  FSEL R145, R61, -INF , !P4 ;  /* 0xff8000003d917808 */ /* 0x000fe20006000000 */
[----:B------:R-:W-:Y:S01]  /*2cf0*/  BAR.SYNC.DEFER_BLOCKING 0x0 ;  /* 0x0000000000007b1d */ /* 0x000fe20000010000 */
[----:B------:R-:W-:Y:S02]  /*2d00*/  ISETP.GE.AND P6, PT, R25, R133, PT ;  /* 0x000000851900720c */ /* 0x000fe40003fc6270 */
[----:B------:R-:W-:-:S02]  /*2d10*/  ISETP.GE.AND P1, PT, R18, R205, PT ;  /* 0x000000cd1200720c */ /* 0x000fc40003f26270 */
[C---:B------:R-:W-:Y:S02]  /*2d20*/  ISETP.GE.AND P3, PT, R8.reuse, R205, PT ;  /* 0x000000cd0800720c */ /* 0x040fe40003f66270 */
[----:B------:R-:W-:Y:S02]  /*2d30*/  ISETP.GE.AND P4, PT, R8, R133, PT ;  /* 0x000000850800720c */ /* 0x000fe40003f86270 */
[C---:B------:R-:W-:Y:S02]  /*2d40*/  IADD3 R9, R3.reuse, 0x31, RZ ;  /* 0x0000003103097810 */ /* 0x040fe40007ffe0ff */
[----:B------:R-:W-:Y:S02]  /*2d50*/  IADD3 R8, R3, 0x38, RZ ;  /* 0x0000003803087810 */ /* 0x000fe40007ffe0ff */
[----:B------:R-:W-:Y:S02]  /*2d60*/  FSEL R215, R63, -INF , !P6 ;  /* 0xff8000003fd77808 */ /* 0x000fe40007000000 */
[----:B------:R-:W-:-:S02]  /*2d70*/  FSEL R144, R56, -INF , !P2 ;  /* 0xff80000038907808 */ /* 0x000fc40005000000 */
[----:B------:R-:W-:Y:S02]  /*2d80*/  FSEL R138, R58, -INF , !P5 ;  /* 0xff8000003a8a7808 */ /* 0x000fe40006800000 */
[----:B------:R-:W-:Y:S02]  /*2d90*/  FSEL R139, R57, -INF , !P1 ;  /* 0xff800000398b7808 */ /* 0x000fe40004800000 */
[----:B------:R-:W-:Y:S02]  /*2da0*/  FSEL R225, R52, -INF , !P3 ;  /* 0xff80000034e17808 */ /* 0x000fe40005800000 */
[----:B------:R-:W-:Y:S02]  /*2db0*/  FSEL R171, R54, -INF , !P4 ;  /* 0xff80000036ab7808 */ /* 0x000fe40006000000 */
[C---:B------:R-:W-:Y:S02]  /*2dc0*/  ISETP.GE.AND P6, PT, R9.reuse, R205, PT ;  /* 0x000000cd0900720c */ /* 0x040fe40003fc6270 */
[----:B------:R-:W-:-:S02]  /*2dd0*/  ISETP.GE.AND P2, PT, R9, R133, PT ;  /* 0x000000850900720c */ /* 0x000fc40003f46270 */
[C---:B------:R-:W-:Y:S02]  /*2de0*/  ISETP.GE.AND P5, PT, R8.reuse, R205, PT ;  /* 0x000000cd0800720c */ /* 0x040fe40003fa6270 */
[-C--:B------:R-:W-:Y:S02]  /*2df0*/  ISETP.GE.AND P1, PT, R8, R133.reuse, PT ;  /* 0x000000850800720c */ /* 0x080fe40003f26270 */
[----:B------:R-:W-:Y:S02]  /*2e00*/  ISETP.GE.AND P3, PT, R3, R133, PT ;  /* 0x000000850300720c */ /* 0x000fe40003f66270 */
[----:B------:R-:W-:Y:S01]  /*2e10*/  ISETP.GE.AND P4, PT, R4, R205, PT ;  /* 0x000000cd0400720c */ /* 0x000fe20003f86270 */
[----:B------:R-:W-:Y:S01]  /*2e20*/  IMAD.IADD R4, R83, 0x1, R82 ;  /* 0x0000000153047824 */ /* 0x000fe200078e0252 */
[----:B------:R-:W-:Y:S02]  /*2e30*/  FSEL R34, R34, -INF , !P3 ;  /* 0xff80000022227808 */ /* 0x000fe40005800000 */
[----:B------:R-:W-:-:S02]  /*2e40*/  FSEL R223, R53, -INF , !P6 ;  /* 0xff80000035df7808 */ /* 0x000fc40007000000 */
[----:B------:R-:W-:Y:S02]  /*2e50*/  FSEL R169, R55, -INF , !P2 ;  /* 0xff80000037a97808 */ /* 0x000fe40005000000 */
[----:B------:R-:W-:Y:S02]  /*2e60*/  FSEL R214, R64, -INF , !P5 ;  /* 0xff80000040d67808 */ /* 0x000fe40006800000 */
[----:B------:R-:W-:Y:S02]  /*2e70*/  FSEL R168, R66, -INF , !P1 ;  /* 0xff80000042a87808 */ /* 0x000fe40004800000 */
[----:B------:R-:W-:Y:S01]  /*2e80*/  FSEL R212, R65, -INF , !P4 ;  /* 0xff80000041d47808 */ /* 0x000fe20006000000 */
[----:B------:R-:W-:Y:S05]  /*2e90*/  @!P0 BRA `(.L_x_337) ;  /* 0x0000020000008947 */ /* 0x000fea0003800000 */
[----:B------:R-:W-:Y:S01]  /*2ea0*/  UIADD3 UR5, UR21, -0x2, URZ ;  /* 0xfffffffe15057890 */ /* 0x000fe2000fffe03f */
[C---:B------:R-:W-:Y:S01]  /*2eb0*/  IMAD.SHL.U32 R3, R79.reuse, 0x20, RZ ;  /* 0x000000204f037824 */ /* 0x040fe200078e00ff */
[----:B------:R-:W-:Y:S02]  /*2ec0*/  SHF.L.U64.HI R78, R79, 0x5, R78 ;  /* 0x000000054f4e7819 */ /* 0x000fe4000001024e */
[----:B------:R-:W-:-:S02]  /*2ed0*/  USHF.R.S32.HI UR4, URZ, 0x1f, UR5 ;  /* 0x0000001f3f047899 */ /* 0x000fc40008011405 */
[----:B------:R-:W-:Y:S02]  /*2ee0*/  IMAD R80, R80, UR5, RZ ;  /* 0x0000000550507c24 */ /* 0x000fe4000f8e02ff */
[----:B------:R-:W-:-:S04]  /*2ef0*/  IMAD.WIDE.U32 R6, R81, UR5, R202 ;  /* 0x0000000551067c25 */ /* 0x000fc8000f8e00ca */
[----:B------:R-:W-:Y:S01]  /*2f00*/  IMAD R80, R81, UR4, R80 ;  /* 0x0000000451507c24 */ /* 0x000fe2000f8e0250 */
[----:B------:R-:W-:-:S03]  /*2f10*/  LEA R8, P2, R6, c[0x0][0x168], 0x1 ;  /* 0x00005a0006087a11 */ /* 0x000fc600078408ff */
[----:B------:R-:W-:Y:S01]  /*2f20*/  IMAD.IADD R80, R7, 0x1, R80 ;  /* 0x0000000107507824 */ /* 0x000fe200078e0250 */
[----:B------:R-:W-:-:S04]  /*2f30*/  IADD3 R10, P1, R3, R8, RZ ;  /* 0x00000008030a7210 */ /* 0x000fc80007f3e0ff */
[----:B------:R-:W-:Y:S02]  /*2f40*/  LEA.HI.X R9, R6, c[0x0][0x16c], R80, 0x1, P2 ;  /* 0x00005b0006097a11 */ /* 0x000fe400010f0c50 */
[C---:B------:R-:W-:Y:S02]  /*2f50*/  IADD3 R6, P2, R3.reuse, R10, RZ ;  /* 0x0000000a03067210 */ /* 0x040fe40007f5e0ff */
[----:B------:R-:W-:Y:S01]  /*2f60*/  IADD3.X R11, R78, R9, RZ, P1, !PT ;  /* 0x000000094e0b7210 */ /* 0x000fe20000ffe4ff */
[----:B------:R-:W-:Y:S01]  /*2f70*/  @!PT LDS RZ, [RZ] ;  /* 0x00000000fffff984 */ /* 0x000fe20000000800 */
[----:B------:R-:W-:Y:S01]  /*2f80*/  @!PT LDS RZ, [RZ] ;  /* 0x00000000fffff984 */ /* 0x000fe20000000800 */
[----:B------:R-:W-:Y:S01]  /*2f90*/  @!PT LDS RZ, [RZ] ;  /* 0x00000000fffff984 */ /* 0x000fe20000000800 */
[----:B------:R1:W-:Y:S01]  /*2fa0*/  LDGSTS.E.BYPASS.LTC128B.128 [R197+0x6000], [R8.64] ;  /* 0x0600000008c57fae */ /* 0x0003e2000b901d56 */
[----:B------:R-:W-:-:S03]  /*2fb0*/  IADD3 R18, P1, R3, R6, RZ ;  /* 0x0000000603127210 */ /* 0x000fc60007f3e0ff */
[C---:B------:R-:W-:Y:S01]  /*2fc0*/  IMAD.X R7, R78.reuse, 0x1, R11, P2 ;  /* 0x000000014e077824 */ /* 0x040fe200010e060b */
[----:B------:R1:W-:Y:S04]  /*2fd0*/  LDGSTS.E.BYPASS.LTC128B.128 [R197+0x8000], [R8.64+0x80] ;  /* 0x0800008008c57fae */ /* 0x0003e8000b901d56 */
[----:B------:R1:W-:Y:S01]  /*2fe0*/  LDGSTS.E.BYPASS.LTC128B.128 [R197+0xa000], [R8.64+0x100] ;  /* 0x0a00010008c57fae */ /* 0x0003e2000b901d56 */
[----:B------:R-:W-:-:S03]  /*2ff0*/  IADD3.X R19, R78, R7, RZ, P1, !PT ;  /* 0x000000074e137210 */ /* 0x000fc60000ffe4ff */
[----:B------:R1:W-:Y:S04]  /*3000*/  LDGSTS.E.BYPASS.LTC128B.128 [R197+0x6800], [R10.64] ;  /* 0x068000000ac57fae */ /* 0x0003e8000b901d56 */
[----:B------:R1:W-:Y:S04]  /*3010*/  LDGSTS.E.BYPASS.LTC128B.128 [R197+0x8800], [R10.64+0x80] ;  /* 0x088000800ac57fae */ /* 0x0003e8000b901d56 */
[----:B------:R1:W-:Y:S04]  /*3020*/  LDGSTS.E.BYPASS.LTC128B.128 [R197+0xa800], [R10.64+0x100] ;  /* 0x0a8001000ac57fae */ /* 0x0003e8000b901d56 */
[----:B------:R1:W-:Y:S04]  /*3030*/  LDGSTS.E.BYPASS.LTC128B.128 [R197+0x7000], [R6.64] ;  /* 0x0700000006c57fae */ /* 0x0003e8000b901d56 */
[----:B------:R1:W-:Y:S04]  /*3040*/  LDGSTS.E.BYPASS.LTC128B.128 [R197+0x9000], [R6.64+0x80] ;  /* 0x0900008006c57fae */ /* 0x0003e8000b901d56 */
[----:B------:R1:W-:Y:S04]  /*3050*/  LDGSTS.E.BYPASS.LTC128B.128 [R197+0xb000], [R6.64+0x100] ;  /* 0x0b00010006c57fae */ /* 0x0003e8000b901d56 */
[----:B------:R1:W-:Y:S04]  /*3060*/  LDGSTS.E.BYPASS.LTC128B.128 [R197+0x7800], [R18.64] ;  /* 0x0780000012c57fae */ /* 0x0003e8000b901d56 */
[----:B------:R1:W-:Y:S04]  /*3070*/  LDGSTS.E.BYPASS.LTC128B.128 [R197+0x9800], [R18.64+0x80] ;  /* 0x0980008012c57fae */ /* 0x0003e8000b901d56 */
[----:B------:R1:W-:Y:S04]  /*3080*/  LDGSTS.E.BYPASS.LTC128B.128 [R197+0xb800], [R18.64+0x100] ;  /* 0x0b80010012c57fae */ /* 0x0003e8000b901d56 */
[----:B------:R-:W0:Y:S02]  /*3090*/  LDGDEPBAR ;  /* 0x00000000000079af */ /* 0x000e240000000000 */
.L_x_337:
[----:B------:R-:W-:Y:S01]  /*30a0*/  FMNMX.FTZ R3, R32, R33, !PT ;  /* 0x0000002120037209 */ /* 0x000fe20007810000 */
[----:B------:R-:W-:Y:S01]  /*30b0*/  USHF.L.U32 UR4, UR26, 0x1, URZ ;  /* 0x000000011a047899 */ /* 0x000fe2000800063f */
[----:B------:R-:W-:Y:S01]  /*30c0*/  FMNMX.FTZ R5, R34, R35, !PT ;  /* 0x0000002322057209 */ /* 0x000fe20007810000 */
[----:B------:R-:W-:Y:S01]  /*30d0*/  IMAD.WIDE.U32 R164, R217, -0x326172a9, RZ ;  /* 0xcd9e8d57d9a47825 */ /* 0x000fe200078e00ff */
[----:B------:R-:W-:Y:S01]  /*30e0*/  FMNMX.FTZ R3, R24, R3, !PT ;  /* 0x0000000318037209 */ /* 0x000fe20007810000 */
[----:B------:R-:W-:Y:S01]  /*30f0*/  UIADD3 UR14, UR25, -0x4498517b, URZ ;  /* 0xbb67ae85190e7890 */ /* 0x000fe2000fffe03f */
[----:B------:R-:W-:Y:S01]  /*3100*/  FMNMX.FTZ R5, R22, R5, !PT ;  /* 0x0000000516057209 */ /* 0x000fe20007810000 */
[----:B------:R-:W-:Y:S01]  /*3110*/  IMAD.WIDE.U32 R162, R200, -0x2daee0ad, RZ ;  /* 0xd2511f53c8a27825 */ /* 0x000fe200078e00ff */
[----:B------:R-:W-:Y:S01]  /*3120*/  FMNMX.FTZ R3, R21, R3, !PT ;  /* 0x0000000315037209 */ /* 0x000fe20007810000 */
[----:B------:R-:W-:Y:S01]  /*3130*/  UIADD3 UR15, UR24, -0x61c88647, URZ ;  /* 0x9e3779b9180f7890 */ /* 0x000fe2000fffe03f */
[----:B------:R-:W-:Y:S01]  /*3140*/  FMNMX.FTZ R5, R23, R5, !PT ;  /* 0x0000000517057209 */ /* 0x000fe20007810000 */
[----:B------:R-:W-:Y:S01]  /*3150*/  UIADD3 UR13, UR24, 0x3c6ef372, URZ ;  /* 0x3c6ef372180d7890 */ /* 0x000fe2000fffe03f */
[----:B------:R-:W-:Y:S01]  /*3160*/  FMNMX.FTZ R3, R20, R3, !PT ;  /* 0x0000000314037209 */ /* 0x000fe20007810000 */
[----:B------:R-:W-:Y:S01]  /*3170*/  UIADD3 UR12, UR25, 0x76cf5d0a, URZ ;  /* 0x76cf5d0a190c7890 */ /* 0x000fe2000fffe03f */
[----:B------:R-:W-:Y:S01]  /*3180*/  FMNMX.FTZ R5, R16, R5, !PT ;  /* 0x0000000510057209 */ /* 0x000fe20007810000 */
[----:B------:R-:W-:Y:S01]  /*3190*/  UIADD3 UR10, UR25, 0x32370b8f, URZ ;  /* 0x32370b8f190a7890 */ /* 0x000fe2000fffe03f */
[----:B------:R-:W-:Y:S01]  /*31a0*/  FMNMX.FTZ R3, R17, R3, !PT ;  /* 0x0000000311037209 */ /* 0x000fe20007810000 */
[----:B------:R-:W-:Y:S01]  /*31b0*/  UIADD3 UR11, UR24, -0x255992d5, URZ ;  /* 0xdaa66d2b180b7890 */ /* 0x000fe2000fffe03f */
[----:B------:R-:W-:Y:S01]  /*31c0*/  FMNMX.FTZ R5, R116, R5, !PT ;  /* 0x0000000574057209 */ /* 0x000fe20007810000 */
[----:B------:R-:W-:Y:S01]  /*31d0*/  UIADD3 UR9, UR24, 0x78dde6e4, URZ ;  /* 0x78dde6e418097890 */ /* 0x000fe2000fffe03f */
[----:B------:R-:W-:Y:S01]  /*31e0*/  FMNMX.FTZ R3, R12, R3, !PT ;  /* 0x000000030c037209 */ /* 0x000fe20007810000 */
[----:B------:R-:W-:Y:S01]  /*31f0*/  UIADD3 UR6, UR25, -0x56f99767, URZ ;  /* 0xa906689919067890 */ /* 0x000fe2000fffe03f */
[----:B------:R-:W-:Y:S01]  /*3200*/  FMNMX.FTZ R5, R14, R5, !PT ;  /* 0x000000050e057209 */ /* 0x000fe20007810000 */
[----:B------:R-:W-:Y:S01]  /*3210*/  UIADD3 UR8, UR25, -0x126145ec, URZ ;  /* 0xed9eba1419087890 */ /* 0x000fe2000fffe03f */
[----:B------:R-:W-:Y:S01]  /*3220*/  FMNMX.FTZ R3, R13, R3, !PT ;  /* 0x000000030d037209 */ /* 0x000fe20007810000 */
[----:B------:R-:W-:Y:S01]  /*3230*/  UIADD3 UR16, UR24, -0x4ab325aa, URZ ;  /* 0xb54cda5618107890 */ /* 0x000fe2000fffe03f */
[----:B------:R-:W-:Y:S01]  /*3240*/  FMNMX.FTZ R5, R15, R5, !PT ;  /* 0x000000050f057209 */ /* 0x000fe20007810000 */
[----:B------:R-:W-:Y:S01]  /*3250*/  IMAD.SHL.U32 R188, R4, 0x2, RZ ;  /* 0x0000000204bc7824 */ /* 0x000fe200078e00ff */
[----:B------:R-:W-:Y:S01]  /*3260*/  FMNMX.FTZ R3, R146, R3, !PT ;  /* 0x0000000392037209 */ /* 0x000fe20007810000 */
[----:B------:R-:W-:Y:S01]  /*3270*/  UIADD3 UR7, UR24, 0x1715609d, URZ ;  /* 0x1715609d18077890 */ /* 0x000fe2000fffe03f */
[----:B------:R-:W-:Y:S01]  /*3280*/  FMNMX.FTZ R5, R136, R5, !PT ;  /* 0x0000000588057209 */ /* 0x000fe20007810000 */
[--C-:B------:R-:W-:Y:S01]  /*3290*/  IMAD R186, R2, 0x2, R188.reuse ;  /* 0x0000000202ba7824 */ /* 0x100fe200078e02bc */
[----:B------:R-:W-:Y:S01]  /*32a0*/  FMNMX.FTZ R3, R145, R3, !PT ;  /* 0x0000000391037209 */ /* 0x000fe20007810000 */
[C---:B------:R-:W-:Y:S01]  /*32b0*/  IMAD R185, R0.reuse, 0x2, R188 ;  /* 0x0000000200b97824 */ /* 0x040fe200078e02bc */
[----:B------:R-:W-:Y:S01]  /*32c0*/  FMNMX.FTZ R5, R215, R5, !PT ;  /* 0x00000005d7057209 */ /* 0x000fe20007810000 */
[----:B------:R-:W-:Y:S01]  /*32d0*/  IMAD R184, R0, 0x2, R186 ;  /* 0x0000000200b87824 */ /* 0x000fe200078e02ba */
[----:B------:R-:W-:Y:S01]  /*32e0*/  FMNMX.FTZ R3, R144, R3, !PT ;  /* 0x0000000390037209 */ /* 0x000fe20007810000 */
        /* <DEDUP_REMOVED lines=17> */
[----:B------:R-:W-:Y:S01]  /*3400*/  LOP3.LUT R216, R77, UR24, RZ, 0x3c, !PT ;  /* 0x000000184dd87c12 */ /* 0x000fe2000f8e3cff */
[----:B------:R-:W2:Y:S03]  /*3410*/  SHFL.BFLY PT, R132, R3, 0x2, 0x1f ;  /* 0x0c401f0003847f89 */ /* 0x000ea600000e0000 */
[----:B------:R-:W-:Y:S01]  /*3420*/  LOP3.LUT R220, R165, R216, RZ, 0x3c, !PT ;  /* 0x000000d8a5dc7212 */ /* 0x000fe200078e3cff */
[----:B-1----:R-:W1:Y:S04]  /*3430*/  SHFL.BFLY PT, R7, R5, 0x2, 0x1f ;  /* 0x0c401f0005077f89 */ /* 0x002e6800000e0000 */
[----:B------:R-:W-:Y:S01]  /*3440*/  IMAD.WIDE.U32 R220, R220, -0x2daee0ad, RZ ;  /* 0xd2511f53dcdc7825 */ /* 0x000fe200078e00ff */
[----:B------:R-:W-:Y:S04]  /*3450*/  LDSM.16.MT88.4 R120, [R186+0x10000] ;  /* 0x01000000ba78783b */ /* 0x000fe80000004200 */
[----:B------:R-:W-:Y:S01]  /*3460*/  LOP3.LUT R134, R221, UR14, R162, 0x96, !PT ;  /* 0x0000000edd867c12 */ /* 0x000fe2000f8e96a2 */
[----:B------:R-:W-:Y:S01]  /*3470*/  IMAD R162, R76, 0x10000, R76 ;  /* 0x000100004ca27824 */ /* 0x000fe200078e024c */
[----:B------:R-:W-:Y:S03]  /*3480*/  LDSM.16.MT88.4 R108, [R185+0x10000] ;  /* 0x01000000b96c783b */ /* 0x000fe60000004200 */
[----:B------:R-:W-:Y:S01]  /*3490*/  IMAD.WIDE.U32 R134, R134, -0x326172a9, RZ ;  /* 0xcd9e8d5786867825 */ /* 0x000fe200078e00ff */
[----:B------:R-:W-:Y:S04]  /*34a0*/  LDSM.16.MT88.4 R56, [R184+0xc000] ;  /* 0x00c00000b838783b */ /* 0x000fe80000004200 */
[----:B------:R-:W-:Y:S01]  /*34b0*/  LDSM.16.MT88.4 R124, [R188+0xc000] ;  /* 0x00c00000bc7c783b */ /* 0x000fe20000004200 */
[----:B--2---:R-:W-:Y:S01]  /*34c0*/  FMNMX.FTZ R132, R3, R132, !PT ;  /* 0x0000008403847209 */ /* 0x004fe20007810000 */
[----:B------:R-:W-:Y:S01]  /*34d0*/  IMAD.U32 R3, RZ, RZ, UR4 ;  /* 0x00000004ff037e24 */ /* 0x000fe2000f8e00ff */
[----:B------:R-:W-:Y:S01]  /*34e0*/  UIADD3 UR4, UR4, 0x1, URZ ;  /* 0x0000000104047890 */ /* 0x000fe2000fffe03f */
[----:B------:R-:W-:Y:S01]  /*34f0*/  LDSM.16.MT88.4 R48, [R185+0xc000] ;  /* 0x00c00000b930783b */ /* 0x000fe20000004200 */
[----:B-1----:R-:W-:-:S02]  /*3500*/  FMNMX.FTZ R5, R5, R7, !PT ;  /* 0x0000000705057209 */ /* 0x002fc40007810000 */
[----:B------:R-:W-:Y:S01]  /*3510*/  LOP3.LUT R3, R163, UR25, R3, 0x96, !PT ;  /* 0x00000019a3037c12 */ /* 0x000fe2000f8e9603 */
[----:B------:R-:W1:Y:S04]  /*3520*/  SHFL.BFLY PT, R6, R132, 0x1, 0x1f ;  /* 0x0c201f0084067f89 */ /* 0x000e6800000e0000 */
[----:B------:R-:W-:Y:S01]  /*3530*/  IMAD.WIDE.U32 R8, R3, -0x326172a9, RZ ;  /* 0xcd9e8d5703087825 */ /* 0x000fe200078e00ff */
[----:B------:R-:W-:Y:S04]  /*3540*/  LDSM.16.MT88.4 R28, [R188+0xc800] ;  /* 0x00c80000bc1c783b */ /* 0x000fe80000004200 */
[----:B------:R-:W-:-:S02]  /*3550*/  LOP3.LUT R3, R9, UR15, R164, 0x96, !PT ;  /* 0x0000000f09037c12 */ /* 0x000fc4000f8e96a4 */
[----:B------:R-:W-:-:S03]  /*3560*/  LOP3.LUT R8, R135, UR13, R8, 0x96, !PT ;  /* 0x0000000d87087c12 */ /* 0x000fc6000f8e9608 */
[----:B------:R-:W-:Y:S02]  /*3570*/  IMAD.WIDE.U32 R10, R3, -0x2daee0ad, RZ ;  /* 0xd2511f53030a7825 */ /* 0x000fe400078e00ff */
[----:B------:R-:W2:Y:S02]  /*3580*/  SHFL.BFLY PT, R3, R5, 0x1, 0x1f ;  /* 0x0c201f0005037f89 */ /* 0x000ea400000e0000 */
[----:B------:R-:W-:-:S05]  /*3590*/  IMAD.WIDE.U32 R8, R8, -0x2daee0ad, RZ ;  /* 0xd2511f5308087825 */ /* 0x000fca00078e00ff */
[----:B------:R-:W-:Y:S02]  /*35a0*/  LOP3.LUT R10, R9, UR10, R10, 0x96, !PT ;  /* 0x0000000a090a7c12 */ /* 0x000fe4000f8e960a */
[----:B-1----:R-:W-:Y:S02]  /*35b0*/  FMNMX.FTZ R132, R132, R6, !PT ;  /* 0x0000000684847209 */ /* 0x002fe40007810000 */
[----:B------:R-:W-:Y:S01]  /*35c0*/  LOP3.LUT R6, R11, UR12, R220, 0x96, !PT ;  /* 0x0000000c0b067c12 */ /* 0x000fe2000f8e96dc */
[----:B------:R-:W-:Y:S01]  /*35d0*/  IMAD.WIDE.U32 R10, R10, -0x326172a9, RZ ;  /* 0xcd9e8d570a0a7825 */ /* 0x000fe200078e00ff */
[----:B------:R-:W-:-:S03]  /*35e0*/  FSETP.NEU.FTZ.AND P1, PT, R132, -INF , PT ;  /* 0xff8000008400780b */ /* 0x000fc60003f3d000 */
[----:B------:R-:W-:-:S04]  /*35f0*/  IMAD.WIDE.U32 R6, R6, -0x326172a9, RZ ;  /* 0xcd9e8d5706067825 */ /* 0x000fc800078e00ff */
[----:B------:R-:W-:Y:S01]  /*3600*/  FMUL.FTZ R213, R132, c[0x0][0x23c] ;  /* 0x00008f0084d57a20 */ /* 0x000fe20000410000 */
[----:B------:R-:W-:Y:S02]  /*3610*/  LOP3.LUT R7, R7, UR11, R134, 0x96, !PT ;  /* 0x0000000b07077c12 */ /* 0x000fe4000f8e9686 */
[----:B------:R-:W-:Y:S02]  /*3620*/  LOP3.LUT R6, R11, UR9, R6, 0x96, !PT ;  /* 0x000000090b067c12 */ /* 0x000fe4000f8e9606 */
[----:B--2---:R-:W-:Y:S01]  /*3630*/  FMNMX.FTZ R3, R5, R3, !PT ;  /* 0x0000000305037209 */ /* 0x004fe20007810000 */
[----:B------:R-:W-:Y:S01]  /*3640*/  IMAD.WIDE.U32 R18, R7, -0x2daee0ad, RZ ;  /* 0xd2511f5307127825 */ /* 0x000fe200078e00ff */
[----:B------:R-:W-:Y:S02]  /*3650*/  FSEL R213, R213, RZ, P1 ;  /* 0x000000ffd5d57208 */ /* 0x000fe40000800000 */
[----:B------:R-:W-:Y:S01]  /*3660*/  FSETP.NEU.FTZ.AND P1, PT, R3, -INF , PT ;  /* 0xff8000000300780b */ /* 0x000fe20003f3d000 */
[----:B------:R-:W-:Y:S01]  /*3670*/  IMAD.WIDE.U32 R6, R6, -0x2daee0ad, RZ ;  /* 0xd2511f5306067825 */ /* 0x000fe200078e00ff */
[----:B------:R-:W-:-:S03]  /*3680*/  LOP3.LUT R8, R19, UR8, R8, 0x96, !PT ;  /* 0x0000000813087c12 */ /* 0x000fc6000f8e9608 */
[----:B------:R-:W-:Y:S01]  /*3690*/  FMUL.FTZ R170, R3, c[0x0][0x23c] ;  /* 0x00008f0003aa7a20 */ /* 0x000fe20000410000 */
[----:B------:R-:W-:Y:S01]  /*36a0*/  LOP3.LUT R5, R7, UR6, R18, 0x96, !PT ;  /* 0x0000000607057c12 */ /* 0x000fe2000f8e9612 */
[--C-:B------:R-:W-:Y:S02]  /*36b0*/  FFMA.FTZ R156, R24, c[0x0][0x23c], -R213.reuse ;  /* 0x00008f00189c7a23 */ /* 0x100fe400000108d5 */
[--C-:B------:R-:W-:Y:S01]  /*36c0*/  FFMA.FTZ R151, R21, c[0x0][0x23c], -R213.reuse ;  /* 0x00008f0015977a23 */ /* 0x100fe200000108d5 */
[----:B------:R-:W-:Y:S01]  /*36d0*/  FSEL R170, R170, RZ, P1 ;  /* 0x000000ffaaaa7208 */ /* 0x000fe20000800000 */
[----:B------:R-:W-:Y:S02]  /*36e0*/  IMAD.WIDE.U32 R24, R5, -0x326172a9, RZ ;  /* 0xcd9e8d5705187825 */ /* 0x000fe400078e00ff */
        /* <DEDUP_REMOVED lines=12> */
[----:B------:R-:W-:Y:S01]  /*37b0*/  SHF.R.U32.HI R8, RZ, 0x10, R24 ;  /* 0x00000010ff087819 */ /* 0x000fe20000011618 */
[--C-:B------:R-:W-:Y:S01]  /*37c0*/  FFMA.FTZ R158, R32, c[0x0][0x23c], -R213.reuse ;  /* 0x00008f00209e7a23 */ /* 0x100fe200000108d5 */
[----:B------:R-:W-:Y:S01]  /*37d0*/  PRMT R4, R11, 0x5410, R18 ;  /* 0x000054100b047816 */ /* 0x000fe20000000012 */
[----:B------:R-:W-:Y:S01]  /*37e0*/  MUFU.EX2 R160, R160 ;  /* 0x000000a000a07308 */ /* 0x000fe20000000800 */
[----:B------:R-:W-:Y:S01]  /*37f0*/  LOP3.LUT R8, R8, 0xff, RZ, 0xc0, !PT ;  /* 0x000000ff08087812 */ /* 0x000fe200078ec0ff */
[----:B------:R-:W-:Y:S01]  /*3800*/  FFMA.FTZ R157, R33, c[0x0][0x23c], -R213 ;  /* 0x00008f00219d7a23 */ /* 0x000fe200000108d5 */
[----:B------:R-:W-:Y:S01]  /*3810*/  LOP3.LUT R11, R7, 0xffff, RZ, 0xc0, !PT ;  /* 0x0000ffff070b7812 */ /* 0x000fe200078ec0ff */
[--C-:B------:R-:W-:Y:S01]  /*3820*/  HSET2.LE.AND R4, R4, R162.reuse, PT ;  /* 0x000000a204047233 */ /* 0x100fe20003803000 */
[----:B------:R-:W-:Y:S01]  /*3830*/  SHF.R.U32.HI R2, RZ, 0x10, R7 ;  /* 0x00000010ff027819 */ /* 0x000fe20000011607 */
[----:B------:R-:W2:Y:S01]  /*3840*/  LDSM.16.MT88.4 R32, [R184+0x10000] ;  /* 0x01000000b820783b */ /* 0x000ea20000004200 */
[----:B------:R-:W-:Y:S01]  /*3850*/  PRMT R5, R8, 0x5410, R5 ;  /* 0x0000541008057816 */ /* 0x000fe20000000005 */
[----:B------:R-:W3:Y:S01]  /*3860*/  MUFU.EX2 R153, R153 ;  /* 0x0000009900997308 */ /* 0x000ee20000000800 */
[----:B-1----:R-:W-:Y:S01]  /*3870*/  F2FP.PACK_AB R114, R151, R156 ;  /* 0x0000009c9772723e */ /* 0x002fe200000000ff */
[--C-:B------:R-:W-:Y:S01]  /*3880*/  FFMA.FTZ R154, R20, c[0x0][0x23c], -R213.reuse ;  /* 0x00008f00149a7a23 */ /* 0x100fe200000108d5 */
[----:B------:R-:W-:Y:S01]  /*3890*/  LOP3.LUT R8, R9, UR7, R10, 0x96, !PT ;  /* 0x0000000709087c12 */ /* 0x000fe2000f8e960a */
[--C-:B------:R-:W-:Y:S01]  /*38a0*/  HSET2.LE.AND R115, R5, R162.reuse, PT ;  /* 0x000000a205737233 */ /* 0x100fe20003803000 */
[----:B------:R-:W-:Y:S01]  /*38b0*/  LOP3.LUT R0, R7, 0xff, RZ, 0xc0, !PT ;  /* 0x000000ff07007812 */ /* 0x000fe200078ec0ff */
[----:B------:R-:W-:Y:S01]  /*38c0*/  FFMA.FTZ R150, R17, c[0x0][0x23c], -R213 ;  /* 0x00008f0011967a23 */ /* 0x000fe200000108d5 */
[----:B------:R-:W-:Y:S01]  /*38d0*/  SHF.R.U32.HI R7, RZ, 0x18, R7 ;  /* 0x00000018ff077819 */ /* 0x000fe20000011607 */
[----:B------:R-:W-:Y:S01]  /*38e0*/  MUFU.EX2 R155, R155 ;  /* 0x0000009b009b7308 */ /* 0x000fe20000000800 */
[----:B------:R-:W-:Y:S01]  /*38f0*/  SHF.R.U32.HI R11, RZ, 0x8, R11 ;  /* 0x00000008ff0b7819 */ /* 0x000fe2000001160b */
[----:B------:R-:W-:Y:S01]  /*3900*/  IMAD.WIDE.U32 R8, R8, -0x2daee0ad, RZ ;  /* 0xd2511f5308087825 */ /* 0x000fe200078e00ff */
[----:B------:R-:W-:Y:S01]  /*3910*/  LOP3.LUT R2, R2, 0xff, RZ, 0xc0, !PT ;  /* 0x000000ff02027812 */ /* 0x000fe200078ec0ff */
[----:B------:R-:W-:Y:S01]  /*3920*/  LDSM.16.MT88.4 R20, [R184+0xc800] ;  /* 0x00c80000b814783b */ /* 0x000fe20000004200 */
[----:B------:R-:W-:Y:S01]  /*3930*/  LOP3.LUT R114, R4, R114, RZ, 0xc0, !PT ;  /* 0x0000007204727212 */ /* 0x000fe200078ec0ff */
[----:B------:R-:W-:Y:S01]  /*3940*/  FFMA.FTZ R149, R12, c[0x0][0x23c], -R213 ;  /* 0x00008f000c957a23 */ /* 0x000fe200000108d5 */
[----:B------:R-:W-:Y:S01]  /*3950*/  PRMT R0, R0, 0x5410, R11 ;  /* 0x0000541000007816 */ /* 0x000fe2000000000b */
[----:B------:R-:W1:Y:S01]  /*3960*/  MUFU.EX2 R161, R161 ;  /* 0x000000a100a17308 */ /* 0x000e620000000800 */
[----:B---3--:R-:W-:Y:S01]  /*3970*/  F2FP.PACK_AB R4, R153, R160 ;  /* 0x000000a09904723e */ /* 0x008fe200000000ff */
[--C-:B------:R-:W-:Y:S01]  /*3980*/  FFMA.FTZ R152, R16, c[0x0][0x23c], -R170.reuse ;  /* 0x00008f0010987a23 */ /* 0x100fe200000108aa */
[----:B------:R-:W-:Y:S01]  /*3990*/  PRMT R2, R2, 0x5410, R7 ;  /* 0x0000541002027816 */ /* 0x000fe20000000007 */
[--C-:B------:R-:W-:Y:S01]  /*39a0*/  HSET2.LE.AND R112, R0, R162.reuse, PT ;  /* 0x000000a200707233 */ /* 0x100fe20003803000 */
[----:B------:R-:W-:Y:S01]  /*39b0*/  LOP3.LUT R115, R115, R4, RZ, 0xc0, !PT ;  /* 0x0000000473737212 */ /* 0x000fe200078ec0ff */
[--C-:B------:R-:W-:Y:S01]  /*39c0*/  FFMA.FTZ R148, R14, c[0x0][0x23c], -R170.reuse ;  /* 0x00008f000e947a23 */ /* 0x100fe200000108aa */
[C---:B------:R-:W-:Y:S01]  /*39d0*/  LOP3.LUT R4, R8.reuse, 0xffff, RZ, 0xc0, !PT ;  /* 0x0000ffff08047812 */ /* 0x040fe200078ec0ff */
[----:B------:R-:W-:Y:S01]  /*39e0*/  MUFU.EX2 R158, R158 ;  /* 0x0000009e009e7308 */ /* 0x000fe20000000800 */
[--C-:B------:R-:W-:Y:S01]  /*39f0*/  HSET2.LE.AND R113, R2, R162.reuse, PT ;  /* 0x000000a202717233 */ /* 0x100fe20003803000 */
[----:B------:R-:W-:Y:S01]  /*3a00*/  LOP3.LUT R142, R8, 0xff, RZ, 0xc0, !PT ;  /* 0x000000ff088e7812 */ /* 0x000fe200078ec0ff */
[----:B------:R-:W-:Y:S01]  /*3a10*/  FFMA.FTZ R159, R116, c[0x0][0x23c], -R170 ;  /* 0x00008f00749f7a23 */ /* 0x000fe200000108aa */
[----:B------:R-:W-:Y:S01]  /*3a20*/  SHF.R.U32.HI R4, RZ, 0x8, R4 ;  /* 0x00000008ff047819 */ /* 0x000fe20000011604 */
[----:B------:R-:W-:Y:S01]  /*3a30*/  LDSM.16.MT88.4 R16, [R188+0xe800] ;  /* 0x00e80000bc10783b */ /* 0x000fe20000004200 */
[----:B------:R-:W-:Y:S01]  /*3a40*/  SHF.R.U32.HI R117, RZ, 0x10, R8 ;  /* 0x00000010ff757819 */ /* 0x000fe20000011608 */
[--C-:B------:R-:W-:Y:S01]  /*3a50*/  FFMA.FTZ R166, R139, c[0x0][0x23c], -R213.reuse ;  /* 0x00008f008ba67a23 */ /* 0x100fe200000108d5 */
[----:B------:R-:W3:Y:S01]  /*3a60*/  MUFU.EX2 R157, R157 ;  /* 0x0000009d009d7308 */ /* 0x000ee20000000800 */
[----:B-1----:R-:W-:Y:S01]  /*3a70*/  F2FP.PACK_AB R0, R161, R155 ;  /* 0x0000009ba100723e */ /* 0x002fe200000000ff */
[----:B------:R-:W-:Y:S01]  /*3a80*/  FFMA.FTZ R211, R138, c[0x0][0x23c], -R170 ;  /* 0x00008f008ad37a23 */ /* 0x000fe200000108aa */
[----:B------:R-:W-:Y:S01]  /*3a90*/  PRMT R142, R142, 0x5410, R4 ;  /* 0x000054108e8e7816 */ /* 0x000fe20000000004 */
[--C-:B------:R-:W-:Y:S01]  /*3aa0*/  FFMA.FTZ R210, R137, c[0x0][0x23c], -R170.reuse ;  /* 0x00008f0089d27a23 */ /* 0x100fe200000108aa */
[----:B------:R-:W-:Y:S01]  /*3ab0*/  LOP3.LUT R113, R113, R0, RZ, 0xc0, !PT ;  /* 0x0000000071717212 */ /* 0x000fe200078ec0ff */
[----:B------:R-:W-:Y:S01]  /*3ac0*/  FFMA.FTZ R224, R136, c[0x0][0x23c], -R170 ;  /* 0x00008f0088e07a23 */ /* 0x000fe200000108aa */
[----:B------:R-:W-:Y:S01]  /*3ad0*/  SHF.R.U32.HI R0, RZ, 0x18, R8 ;  /* 0x00000018ff007819 */ /* 0x000fe20000011608 */
[----:B------:R-:W-:Y:S01]  /*3ae0*/  MUFU.EX2 R154, R154 ;  /* 0x0000009a009a7308 */ /* 0x000fe20000000800 */
[----:B------:R-:W-:Y:S01]  /*3af0*/  LOP3.LUT R8, R9, UR17, R6, 0x96, !PT ;  /* 0x0000001109087c12 */ /* 0x000fe2000f8e9606 */
[--C-:B------:R-:W-:Y:S01]  /*3b00*/  HSET2.LE.AND R142, R142, R162.reuse, PT ;  /* 0x000000a28e8e7233 */ /* 0x100fe20003803000 */
[----:B------:R-:W1:Y:S01]  /*3b10*/  LDSM.16.MT88.4 R4, [R186+0xc800] ;  /* 0x00c80000ba04783b */ /* 0x000e620000004200 */
[----:B------:R-:W-:Y:S01]  /*3b20*/  LOP3.LUT R117, R117, 0xff, RZ, 0xc0, !PT ;  /* 0x000000ff75757812 */ /* 0x000fe200078ec0ff */
[----:B------:R-:W-:Y:S01]  /*3b30*/  FFMA.FTZ R215, R215, c[0x0][0x23c], -R170 ;  /* 0x00008f00d7d77a23 */ /* 0x000fe200000108aa */
[----:B------:R-:W-:Y:S01]  /*3b40*/  LOP3.LUT R9, R8, 0xffff, RZ, 0xc0, !PT ;  /* 0x0000ffff08097812 */ /* 0x000fe200078ec0ff */
[----:B------:R-:W-:Y:S01]  /*3b50*/  LDSM.16.MT88.4 R24, [R185+0xc800] ;  /* 0x00c80000b918783b */ /* 0x000fe20000004200 */
[----:B---3--:R-:W-:Y:S01]  /*3b60*/  F2FP.PACK_AB R2, R157, R158 ;  /* 0x0000009e9d02723e */ /* 0x008fe200000000ff */
[----:B------:R-:W-:Y:S01]  /*3b70*/  MUFU.EX2 R150, R150 ;  /* 0x0000009600967308 */ /* 0x000fe20000000800 */
[----:B------:R-:W-:Y:S01]  /*3b80*/  PRMT R117, R117, 0x5410, R0 ;  /* 0x0000541075757816 */ /* 0x000fe20000000000 */
[----:B------:R-:W-:Y:S01]  /*3b90*/  FFMA.FTZ R0, R15, c[0x0][0x23c], -R170 ;  /* 0x00008f000f007a23 */ /* 0x000fe200000108aa */
[----:B------:R-:W-:Y:S01]  /*3ba0*/  LOP3.LUT R112, R112, R2, RZ, 0xc0, !PT ;  /* 0x0000000270707212 */ /* 0x000fe200078ec0ff */
[----:B------:R-:W-:Y:S01]  /*3bb0*/  FFMA.FTZ R2, R13, c[0x0][0x23c], -R213 ;  /* 0x00008f000d027a23 */ /* 0x000fe200000108d5 */
[--C-:B------:R-:W-:Y:S01]  /*3bc0*/  SHF.R.U32.HI R141, RZ, 0x10, R8.reuse ;  /* 0x00000010ff8d7819 */ /* 0x100fe20000011608 */
[----:B------:R-:W3:Y:S01]  /*3bd0*/  LDSM.16.MT88.4 R12, [R186+0xe800] ;  /* 0x00e80000ba0c783b */ /* 0x000ee20000004200 */
[----:B------:R-:W-:Y:S01]  /*3be0*/  LOP3.LUT R140, R8, 0xff, RZ, 0xc0, !PT ;  /* 0x000000ff088c7812 */ /* 0x000fe200078ec0ff */
[----:B------:R-:W-:Y:S01]  /*3bf0*/  MUFU.EX2 R149, R149 ;  /* 0x0000009500957308 */ /* 0x000fe20000000800 */
[----:B------:R-:W-:Y:S01]  /*3c00*/  SHF.R.U32.HI R8, RZ, 0x18, R8 ;  /* 0x00000018ff087819 */ /* 0x000fe20000011608 */
[C---:B------:R-:W-:Y:S01]  /*3c10*/  HMMA.16816.F32 R36, R112.reuse, R40, RZ ;  /* 0x000000287024723c */ /* 0x040fe200000018ff */
[----:B------:R-:W-:Y:S01]  /*3c20*/  SHF.R.U32.HI R9, RZ, 0x8, R9 ;  /* 0x00000008ff097819 */ /* 0x000fe20000011609 */
[--C-:B------:R-:W-:Y:S01]  /*3c30*/  HSET2.LE.AND R143, R117, R162.reuse, PT ;  /* 0x000000a2758f7233 */ /* 0x100fe20003803000 */
[----:B------:R-:W-:Y:S01]  /*3c40*/  LOP3.LUT R141, R141, 0xff, RZ, 0xc0, !PT ;  /* 0x000000ff8d8d7812 */ /* 0x000fe200078ec0ff */
[----:B------:R-:W-:Y:S01]  /*3c50*/  LDSM.16.MT88.4 R136, [R186+0xd000] ;  /* 0x00d00000ba88783b */ /* 0x000fe20000004200 */
[----:B------:R-:W-:Y:S01]  /*3c60*/  PRMT R140, R140, 0x5410, R9 ;  /* 0x000054108c8c7816 */ /* 0x000fe20000000009 */
[----:B------:R-:W4:Y:S01]  /*3c70*/  MUFU.EX2 R2, R2 ;  /* 0x0000000200027308 */ /* 0x000f220000000800 */
[----:B------:R-:W-:Y:S01]  /*3c80*/  PRMT R141, R141, 0x5410, R8 ;  /* 0x000054108d8d7816 */ /* 0x000fe20000000008 */
[C---:B------:R-:W-:Y:S01]  /*3c90*/  HMMA.16816.F32 R40, R112.reuse, R42, RZ ;  /* 0x0000002a7028723c */ /* 0x040fe200000018ff */
[--C-:B------:R-:W-:Y:S01]  /*3ca0*/  FFMA.FTZ R225, R225, c[0x0][0x23c], -R213.reuse ;  /* 0x00008f00e1e17a23 */ /* 0x100fe200000108d5 */
[--C-:B------:R-:W-:Y:S01]  /*3cb0*/  HSET2.LE.AND R140, R140, R162.reuse, PT ;  /* 0x000000a28c8c7233 */ /* 0x100fe20003803000 */
[--C-:B------:R-:W-:Y:S01]  /*3cc0*/  FFMA.FTZ R223, R223, c[0x0][0x23c], -R213.reuse ;  /* 0x00008f00dfdf7a23 */ /* 0x100fe200000108d5 */
[----:B------:R-:W-:Y:S01]  /*3cd0*/  HSET2.LE.AND R141, R141, R162, PT ;  /* 0x000000a28d8d7233 */ /* 0x000fe20003803000 */
[--C-:B------:R-:W-:Y:S01]  /*3ce0*/  FFMA.FTZ R214, R214, c[0x0][0x23c], -R213.reuse ;  /* 0x00008f00d6d67a23 */ /* 0x100fe200000108d5 */
[----:B------:R-:W-:Y:S01]  /*3cf0*/  MUFU.EX2 R152, R152 ;  /* 0x0000009800987308 */ /* 0x000fe20000000800 */
[----:B------:R-:W-:Y:S01]  /*3d00*/  FFMA.FTZ R212, R212, c[0x0][0x23c], -R213 ;  /* 0x00008f00d4d47a23 */ /* 0x000fe200000108d5 */
[----:B------:R-:W-:Y:S01]  /*3d10*/  HMMA.16816.F32 R68, R112, R72, RZ ;  /* 0x000000487044723c */ /* 0x000fe200000018ff */
[----:B------:R-:W-:-:S02]  /*3d20*/  FFMA.FTZ R171, R171, c[0x0][0x23c], -R170 ;  /* 0x00008f00abab7a23 */ /* 0x000fc400000108aa */
[--C-:B------:R-:W-:Y:S02]  /*3d30*/  FFMA.FTZ R169, R169, c[0x0][0x23c], -R170.reuse ;  /* 0x00008f00a9a97a23 */ /* 0x100fe400000108aa */
[--C-:B------:R-:W-:Y:S01]  /*3d40*/  FFMA.FTZ R168, R168, c[0x0][0x23c], -R170.reuse ;  /* 0x00008f00a8a87a23 */ /* 0x100fe200000108aa */
[----:B------:R-:W-:Y:S01]  /*3d50*/  MUFU.EX2 R148, R148 ;  /* 0x0000009400947308 */ /* 0x000fe20000000800 */
[----:B----4-:R-:W-:Y:S01]  /*3d60*/  F2FP.PACK_AB R10, R2, R149 ;  /* 0x00000095020a723e */ /* 0x010fe200000000ff */
[C---:B------:R-:W-:Y:S01]  /*3d70*/  HMMA.16816.F32 R72, R112.reuse, R74, RZ ;  /* 0x0000004a7048723c */ /* 0x040fe200000018ff */
[----:B------:R-:W-:Y:S02]  /*3d80*/  FFMA.FTZ R167, R167, c[0x0][0x23c], -R170 ;  /* 0x00008f00a7a77a23 */ /* 0x000fe400000108aa */
[----:B------:R-:W-:Y:S01]  /*3d90*/  LOP3.LUT R142, R142, R10, RZ, 0xc0, !PT ;  /* 0x0000000a8e8e7212 */ /* 0x000fe200078ec0ff */
[----:B------:R-:W-:Y:S01]  /*3da0*/  FADD.FTZ R157, R158, R157 ;  /* 0x0000009d9e9d7221 */ /* 0x000fe20000010000 */
[----:B------:R-:W4:Y:S01]  /*3db0*/  LDSM.16.MT88.4 R8, [R185+0xe800] ;  /* 0x00e80000b908783b */ /* 0x000f220000004200 */
[----:B------:R-:W5:Y:S01]  /*3dc0*/  MUFU.EX2 R0, R0 ;  /* 0x0000000000007308 */ /* 0x000f620000000800 */
[----:B------:R-:W-:Y:S01]  /*3dd0*/  FADD.FTZ R155, R155, R161 ;  /* 0x000000a19b9b7221 */ /* 0x000fe20000010000 */
[----:B--2---:R-:W-:Y:S01]  /*3de0*/  HMMA.16816.F32 R116, R112, R32, RZ ;  /* 0x000000207074723c */ /* 0x004fe200000018ff */
[----:B------:R-:W-:-:S02]  /*3df0*/  FADD.FTZ R156, R156, R157 ;  /* 0x0000009d9c9c7221 */ /* 0x000fc40000010000 */
[----:B------:R-:W-:Y:S02]  /*3e00*/  FADD.FTZ R160, R160, R155 ;  /* 0x0000009ba0a07221 */ /* 0x000fe40000010000 */
[----:B------:R-:W-:Y:S01]  /*3e10*/  FADD.FTZ R156, R151, R156 ;  /* 0x0000009c979c7221 */ /* 0x000fe20000010000 */
[----:B------:R-:W2:Y:S01]  /*3e20*/  MUFU.EX2 R159, R159 ;  /* 0x0000009f009f7308 */ /* 0x000ea20000000800 */
[----:B------:R-:W-:Y:S01]  /*3e30*/  F2FP.PACK_AB R33, R150, R154 ;  /* 0x0000009a9621723e */ /* 0x000fe200000000ff */
[C---:B------:R-:W-:Y:S01]  /*3e40*/  HMMA.16816.F32 R60, R112.reuse, R64, RZ ;  /* 0x00000040703c723c */ /* 0x040fe200000018ff */
[----:B------:R-:W-:Y:S02]  /*3e50*/  FADD.FTZ R160, R153, R160 ;  /* 0x000000a099a07221 */ /* 0x000fe40000010000 */
[----:B------:R-:W-:Y:S01]  /*3e60*/  LOP3.LUT R140, R140, R33, RZ, 0xc0, !PT ;  /* 0x000000218c8c7212 */ /* 0x000fe200078ec0ff */
[----:B------:R-:W-:Y:S01]  /*3e70*/  FADD.FTZ R154, R154, R156 ;  /* 0x0000009c9a9a7221 */ /* 0x000fe20000010000 */
[----:B-----5:R-:W-:Y:S01]  /*3e80*/  F2FP.PACK_AB R147, R0, R148 ;  /* 0x000000940093723e */ /* 0x020fe200000000ff */
[----:B------:R-:W-:Y:S02]  /*3e90*/  MUFU.EX2 R166, R166 ;  /* 0x000000a600a67308 */ /* 0x000fe40000000800 */
[----:B------:R-:W-:Y:S01]  /*3ea0*/  HMMA.16816.F32 R76, R112, R80, RZ ;  /* 0x00000050704c723c */ /* 0x000fe200000018ff */
[----:B------:R-:W-:Y:S01]  /*3eb0*/  FADD.FTZ R154, R150, R154 ;  /* 0x0000009a969a7221 */ /* 0x000fe20000010000 */
[----:B------:R-:W-:-:S03]  /*3ec0*/  LOP3.LUT R143, R143, R147, RZ, 0xc0, !PT ;  /* 0x000000938f8f7212 */ /* 0x000fc600078ec0ff */
[----:B------:R-:W-:Y:S01]  /*3ed0*/  FADD.FTZ R149, R149, R154 ;  /* 0x0000009a95957221 */ /* 0x000fe20000010000 */
[----:B--2---:R-:W-:Y:S01]  /*3ee0*/  F2FP.PACK_AB R32, R159, R152 ;  /* 0x000000989f20723e */ /* 0x004fe200000000ff */
[----:B------:R-:W-:Y:S01]  /*3ef0*/  MUFU.EX2 R211, R211 ;  /* 0x000000d300d37308 */ /* 0x000fe20000000800 */
[C---:B------:R-:W-:Y:S01]  /*3f00*/  HMMA.16816.F32 R84, R112.reuse, R88, RZ ;  /* 0x000000587054723c */ /* 0x040fe200000018ff */
[----:B------:R-:W-:Y:S01]  /*3f10*/  FADD.FTZ R152, R152, R160 ;  /* 0x000000a098987221 */ /* 0x000fe20000010000 */
[----:B------:R-:W-:Y:S01]  /*3f20*/  LOP3.LUT R141, R141, R32, RZ, 0xc0, !PT ;  /* 0x000000208d8d7212 */ /* 0x000fe200078ec0ff */
[----:B------:R-:W-:Y:S02]  /*3f30*/  FADD.FTZ R149, R2, R149 ;  /* 0x0000009502957221 */ /* 0x000fe40000010000 */
[----:B------:R-:W-:Y:S02]  /*3f40*/  FADD.FTZ R152, R159, R152 ;  /* 0x000000989f987221 */ /* 0x000fe40000010000 */
[----:B------:R-:W2:Y:S01]  /*3f50*/  MUFU.EX2 R210, R210 ;  /* 0x000000d200d27308 */ /* 0x000ea20000000800 */
[----:B------:R-:W-:Y:S01]  /*3f60*/  HMMA.16816.F32 R80, R112, R82, RZ ;  /* 0x000000527050723c */ /* 0x000fe200000018ff */
[----:B------:R-:W-:-:S04]  /*3f70*/  FADD.FTZ R148, R148, R152 ;  /* 0x0000009894947221 */ /* 0x000fc80000010000 */
[----:B------:R-:W-:Y:S02]  /*3f80*/  FADD.FTZ R148, R0, R148 ;  /* 0x0000009400947221 */ /* 0x000fe40000010000 */
[----:B------:R-:W-:Y:S01]  /*3f90*/  MUFU.EX2 R224, R224 ;  /* 0x000000e000e07308 */ /* 0x000fe20000000800 */
[C---:B-1----:R-:W-:Y:S07]  /*3fa0*/  HMMA.16816.F32 R36, R140.reuse, R4, R36 ;  /* 0x000000048c24723c */ /* 0x042fee0000001824 */
[----:B------:R-:W-:Y:S01]  /*3fb0*/  MUFU.EX2 R215, R215 ;  /* 0x000000d700d77308 */ /* 0x000fe20000000800 */
[C---:B------:R-:W-:Y:S01]  /*3fc0*/  HMMA.16816.F32 R40, R140.reuse, R6, R40 ;  /* 0x000000068c28723c */ /* 0x040fe20000001828 */
[----:B------:R-:W1:Y:S06]  /*3fd0*/  LDSM.16.MT88.4 R4, [R184+0xe800] ;  /* 0x00e80000b804783b */ /* 0x000e6c0000004200 */
[----:B------:R-:W-:Y:S01]  /*3fe0*/  MUFU.EX2 R225, R225 ;  /* 0x000000e100e17308 */ /* 0x000fe20000000800 */
[C---:B---3--:R-:W-:Y:S07]  /*3ff0*/  HMMA.16816.F32 R68, R140.reuse, R12, R68 ;  /* 0x0000000c8c44723c */ /* 0x048fee0000001844 */
[----:B------:R-:W-:Y:S01]  /*4000*/  MUFU.EX2 R223, R223 ;  /* 0x000000df00df7308 */ /* 0x000fe20000000800 */
[----:B------:R-:W-:Y:S01]  /*4010*/  HMMA.16816.F32 R72, R140, R14, R72 ;  /* 0x0000000e8c48723c */ /* 0x000fe20000001848 */
[----:B------:R-:W3:Y:S06]  /*4020*/  LDSM.16.MT88.4 R12, [R188+0x10800] ;  /* 0x01080000bc0c783b */ /* 0x000eec0000004200 */
[----:B------:R-:W-:Y:S01]  /*4030*/  MUFU.EX2 R214, R214 ;  /* 0x000000d600d67308 */ /* 0x000fe20000000800 */
[----:B------:R-:W-:Y:S07]  /*4040*/  HMMA.16816.F32 R88, R112, R90, RZ ;  /* 0x0000005a7058723c */ /* 0x000fee00000018ff */
[----:B------:R-:W-:Y:S01]  /*4050*/  MUFU.EX2 R212, R212 ;  /* 0x000000d400d47308 */ /* 0x000fe20000000800 */
[----:B------:R-:W-:Y:S07]  /*4060*/  HMMA.16816.F32 R60, R140, R16, R60 ;  /* 0x000000108c3c723c */ /* 0x000fee000000183c */
[----:B------:R-:W-:Y:S01]  /*4070*/  IMAD.U32 R16, RZ, RZ, UR4 ;  /* 0x00000004ff107e24 */ /* 0x000fe2000f8e00ff */
[----:B------:R-:W-:Y:S01]  /*4080*/  HMMA.16816.F32 R92, R112, R96, RZ ;  /* 0x00000060705c723c */ /* 0x000fe200000018ff */
[----:B------:R-:W-:Y:S03]  /*4090*/  MUFU.EX2 R171, R171 ;  /* 0x000000ab00ab7308 */ /* 0x000fe60000000800 */
[----:B------:R-:W-:-:S04]  /*40a0*/  LOP3.LUT R163, R163, UR25, R16, 0x96, !PT ;  /* 0x00000019a3a37c12 */ /* 0x000fc8000f8e9610 */
[C---:B----4-:R-:W-:Y:S01]  /*40b0*/  HMMA.16816.F32 R76, R140.reuse, R8, R76 ;  /* 0x000000088c4c723c */ /* 0x050fe2000000184c */
[----:B------:R-:W-:Y:S01]  /*40c0*/  IMAD.WIDE.U32 R16, R163, -0x326172a9, RZ ;  /* 0xcd9e8d57a3107825 */ /* 0x000fe200078e00ff */
[----:B------:R-:W-:Y:S03]  /*40d0*/  MUFU.EX2 R169, R169 ;  /* 0x000000a900a97308 */ /* 0x000fe60000000800 */
[--C-:B------:R-:W-:Y:S01]  /*40e0*/  FFMA.FTZ R163, R146, c[0x0][0x23c], -R213.reuse ;  /* 0x00008f0092a37a23 */ /* 0x100fe200000108d5 */
[----:B------:R-:W-:Y:S02]  /*40f0*/  LOP3.LUT R164, R17, UR15, R164, 0x96, !PT ;  /* 0x0000000f11a47c12 */ /* 0x000fe4000f8e96a4 */
[C---:B------:R-:W-:Y:S01]  /*4100*/  HMMA.16816.F32 R80, R140.reuse, R10, R80 ;  /* 0x0000000a8c50723c */ /* 0x040fe20000001850 */
[----:B------:R-:W4:Y:S01]  /*4110*/  LDSM.16.MT88.4 R8, [R186+0x10800] ;  /* 0x01080000ba08783b */ /* 0x000f220000004200 */
[----:B------:R-:W-:Y:S01]  /*4120*/  LOP3.LUT R16, R135, UR13, R16, 0x96, !PT ;  /* 0x0000000d87107c12 */ /* 0x000fe2000f8e9610 */
[----:B------:R-:W-:Y:S01]  /*4130*/  IMAD.WIDE.U32 R164, R164, -0x2daee0ad, RZ ;  /* 0xd2511f53a4a47825 */ /* 0x000fe200078e00ff */
[----:B------:R-:W-:Y:S03]  /*4140*/  MUFU.EX2 R163, R163 ;  /* 0x000000a300a37308 */ /* 0x000fe60000000800 */
[----:B------:R-:W-:Y:S01]  /*4150*/  IMAD.WIDE.U32 R16, R16, -0x2daee0ad, RZ ;  /* 0xd2511f5310107825 */ /* 0x000fe200078e00ff */
[C---:B-1----:R-:W-:Y:S04]  /*4160*/  HMMA.16816.F32 R84, R140.reuse, R4, R84 ;  /* 0x000000048c54723c */ /* 0x042fe80000001854 */
[----:B------:R-:W-:Y:S01]  /*4170*/  LOP3.LUT R228, R17, UR10, R164, 0x96, !PT ;  /* 0x0000000a11e47c12 */ /* 0x000fe2000f8e96a4 */
[----:B------:R-:W-:Y:S01]  /*4180*/  FFMA.FTZ R164, R145, c[0x0][0x23c], -R213 ;  /* 0x00008f0091a47a23 */ /* 0x000fe200000108d5 */
[----:B------:R-:W-:Y:S02]  /*4190*/  MUFU.EX2 R168, R168 ;  /* 0x000000a800a87308 */ /* 0x000fe40000000800 */
[----:B------:R-:W-:Y:S01]  /*41a0*/  HMMA.16816.F32 R88, R140, R6, R88 ;  /* 0x000000068c58723c */ /* 0x000fe20000001858 */
[----:B------:R-:W1:Y:S01]  /*41b0*/  LDSM.16.MT88.4 R4, [R185+0x10800] ;  /* 0x01080000b904783b */ /* 0x000e620000004200 */
[----:B------:R-:W-:-:S04]  /*41c0*/  IMAD.WIDE.U32 R228, R228, -0x326172a9, RZ ;  /* 0xcd9e8d57e4e47825 */ /* 0x000fc800078e00ff */
[----:B------:R-:W-:Y:S02]  /*41d0*/  MUFU.EX2 R164, R164 ;  /* 0x000000a400a47308 */ /* 0x000fe40000000800 */
[----:B---3--:R-:W-:Y:S06]  /*41e0*/  HMMA.16816.F32 R92, R140, R12, R92 ;  /* 0x0000000c8c5c723c */ /* 0x008fec000000185c */
[----:B------:R-:W-:Y:S01]  /*41f0*/  MUFU.EX2 R167, R167 ;  /* 0x000000a700a77308 */ /* 0x000fe20000000800 */
[----:B------:R-:W-:Y:S01]  /*4200*/  LOP3.LUT R12, R165, UR12, R220, 0x96, !PT ;  /* 0x0000000ca50c7c12 */ /* 0x000fe2000f8e96dc */
[----:B------:R-:W-:Y:S01]  /*4210*/  HMMA.16816.F32 R100, R112, R120, RZ ;  /* 0x000000787064723c */ /* 0x000fe200000018ff */
[----:B------:R-:W-:-:S02]  /*4220*/  FFMA.FTZ R165, R144, c[0x0][0x23c], -R213 ;  /* 0x00008f0090a57a23 */ /* 0x000fc400000108d5 */
[----:B------:R-:W3:Y:S01]  /*4230*/  LDSM.16.MT88.4 R144, [R184+0x10800] ;  /* 0x01080000b890783b */ /* 0x000ee20000004200 */
[----:B------:R-:W-:-:S03]  /*4240*/  IMAD.WIDE.U32 R226, R12, -0x326172a9, RZ ;  /* 0xcd9e8d570ce27825 */ /* 0x000fc600078e00ff */
[----:B------:R-:W5:Y:S01]  /*4250*/  MUFU.EX2 R165, R165 ;  /* 0x000000a500a57308 */ /* 0x000f620000000800 */
[----:B------:R-:W-:Y:S01]  /*4260*/  HMMA.16816.F32 R104, R112, R108, RZ ;  /* 0x0000006c7068723c */ /* 0x000fe200000018ff */
[----:B------:R-:W-:Y:S02]  /*4270*/  LOP3.LUT R12, R227, UR11, R134, 0x96, !PT ;  /* 0x0000000be30c7c12 */ /* 0x000fe4000f8e9686 */
[----:B------:R-:W-:-:S03]  /*4280*/  LOP3.LUT R226, R229, UR9, R226, 0x96, !PT ;  /* 0x00000009e5e27c12 */ /* 0x000fc6000f8e96e2 */
[----:B------:R-:W-:Y:S02]  /*4290*/  IMAD.WIDE.U32 R12, R12, -0x2daee0ad, RZ ;  /* 0xd2511f530c0c7825 */ /* 0x000fe400078e00ff */
[----:B------:R-:W-:Y:S02]  /*42a0*/  HMMA.16816.F32 R64, R112, R66, RZ ;  /* 0x000000427040723c */ /* 0x000fe400000018ff */
[----:B------:R-:W-:Y:S01]  /*42b0*/  IMAD.WIDE.U32 R226, R226, -0x2daee0ad, RZ ;  /* 0xd2511f53e2e27825 */ /* 0x000fe200078e00ff */
[----:B------:R-:W-:-:S04]  /*42c0*/  LOP3.LUT R230, R13, UR8, R16, 0x96, !PT ;  /* 0x000000080de67c12 */ /* 0x000fc8000f8e9610 */
[----:B------:R-:W-:Y:S01]  /*42d0*/  LOP3.LUT R17, R227, UR6, R12, 0x96, !PT ;  /* 0x00000006e3117c12 */ /* 0x000fe2000f8e960c */
[----:B------:R-:W-:Y:S01]  /*42e0*/  HMMA.16816.F32 R108, R112, R110, RZ ;  /* 0x0000006e706c723c */ /* 0x000fe200000018ff */
[----:B------:R-:W-:-:S04]  /*42f0*/  IMAD.WIDE.U32 R230, R230, -0x326172a9, RZ ;  /* 0xcd9e8d57e6e67825 */ /* 0x000fc800078e00ff */
[----:B------:R-:W-:Y:S01]  /*4300*/  IMAD.WIDE.U32 R16, R17, -0x326172a9, RZ ;  /* 0xcd9e8d5711107825 */ /* 0x000fe200078e00ff */
[----:B------:R-:W-:Y:S02]  /*4310*/  LOP3.LUT R228, R231, UR7, R228, 0x96, !PT ;  /* 0x00000007e7e47c12 */ /* 0x000fe4000f8e96e4 */
[----:B------:R-:W-:Y:S03]  /*4320*/  HMMA.16816.F32 R120, R112, R122, RZ ;  /* 0x0000007a7078723c */ /* 0x000fe600000018ff */
[----:B------:R-:W-:-:S05]  /*4330*/  IMAD.WIDE.U32 R228, R228, -0x2daee0ad, RZ ;  /* 0xd2511f53e4e47825 */ /* 0x000fca00078e00ff */
[----:B------:R-:W-:Y:S01]  /*4340*/  HMMA.16816.F32 R96, R112, R98, RZ ;  /* 0x000000627060723c */ /* 0x000fe200000018ff */
[----:B------:R-:W-:-:S07]  /*4350*/  LOP3.LUT R226, R229, UR17, R226, 0x96, !PT ;  /* 0x00000011e5e27c12 */ /* 0x000fce000f8e96e2 */
[C---:B----4-:R-:W-:Y:S07]  /*4360*/  HMMA.16816.F32 R100, R140.reuse, R8, R100 ;  /* 0x000000088c64723c */ /* 0x050fee0000001864 */
[----:B------:R-:W-:Y:S01]  /*4370*/  LOP3.LUT R9, R16, 0xffff, RZ, 0xc0, !PT ;  /* 0x0000ffff10097812 */ /* 0x000fe200078ec0ff */
[----:B-1----:R-:W-:Y:S01]  /*4380*/  HMMA.16816.F32 R104, R140, R4, R104 ;  /* 0x000000048c68723c */ /* 0x002fe20000001868 */
[----:B------:R-:W-:Y:S02]  /*4390*/  SHF.R.U32.HI R8, RZ, 0x18, R16 ;  /* 0x00000018ff087819 */ /* 0x000fe40000011610 */
[----:B------:R-:W-:-:S04]  /*43a0*/  SHF.R.U32.HI R9, RZ, 0x8, R9 ;  /* 0x00000008ff097819 */ /* 0x000fc80000011609 */
[----:B------:R-:W-:Y:S01]  /*43b0*/  SHF.R.U32.HI R4, RZ, 0x10, R16 ;  /* 0x00000010ff047819 */ /* 0x000fe20000011610 */
[C---:B------:R-:W-:Y:S01]  /*43c0*/  HMMA.16816.F32 R52, R112.reuse, R56, RZ ;  /* 0x000000387034723c */ /* 0x040fe200000018ff */
[----:B------:R-:W-:Y:S02]  /*43d0*/  LOP3.LUT R5, R16, 0xff, RZ, 0xc0, !PT ;  /* 0x000000ff10057812 */ /* 0x000fe400078ec0ff */
[----:B------:R-:W-:Y:S02]  /*43e0*/  LOP3.LUT R4, R4, 0xff, RZ, 0xc0, !PT ;  /* 0x000000ff04047812 */ /* 0x000fe400078ec0ff */
[----:B------:R-:W-:Y:S02]  /*43f0*/  LOP3.LUT R16, R17, UR16, R230, 0x96, !PT ;  /* 0x0000001011107c12 */ /* 0x000fe4000f8e96e6 */
[----:B------:R-:W-:Y:S01]  /*4400*/  PRMT R5, R5, 0x5410, R9 ;  /* 0x0000541005057816 */ /* 0x000fe20000000009 */
[----:B------:R-:W-:Y:S01]  /*4410*/  HMMA.16816.F32 R56, R112, R58, RZ ;  /* 0x0000003a7038723c */ /* 0x000fe200000018ff */
[----:B------:R-:W-:-:S02]  /*4420*/  PRMT R4, R4, 0x5410, R8 ;  /* 0x0000541004047816 */ /* 0x000fc40000000008 */
[----:B------:R-:W-:Y:S01]  /*4430*/  SHF.R.U32.HI R17, RZ, 0x10, R16 ;  /* 0x00000010ff117819 */ /* 0x000fe20000011610 */
[--C-:B------:R-:W-:Y:S02]  /*4440*/  HSET2.LE.AND R5, R5, R162.reuse, PT ;  /* 0x000000a205057233 */ /* 0x100fe40003803000 */
[----:B------:R-:W-:Y:S01]  /*4450*/  HSET2.LE.AND R4, R4, R162, PT ;  /* 0x000000a204047233 */ /* 0x000fe20003803000 */
[----:B------:R-:W-:Y:S01]  /*4460*/  LOP3.LUT R17, R17, 0xff, RZ, 0xc0, !PT ;  /* 0x000000ff11117812 */ /* 0x000fe200078ec0ff */
[C---:B------:R-:W-:Y:S07]  /*4470*/  HMMA.16816.F32 R64, R140.reuse, R18, R64 ;  /* 0x000000128c40723c */ /* 0x040fee0000001840 */
[----:B------:R-:W-:Y:S01]  /*4480*/  LOP3.LUT R18, R16, 0xffff, RZ, 0xc0, !PT ;  /* 0x0000ffff10127812 */ /* 0x000fe200078ec0ff */
[----:B------:R-:W-:Y:S01]  /*4490*/  HMMA.16816.F32 R108, R140, R6, R108 ;  /* 0x000000068c6c723c */ /* 0x000fe2000000186c */
[----:B--2---:R-:W-:-:S04]  /*44a0*/  F2FP.PACK_AB R19, R210, R211 ;  /* 0x000000d3d213723e */ /* 0x004fc800000000ff */
[----:B------:R-:W-:Y:S02]  /*44b0*/  LOP3.LUT R19, R4, R19, RZ, 0xc0, !PT ;  /* 0x0000001304137212 */ /* 0x000fe400078ec0ff */
[----:B------:R-:W-:Y:S01]  /*44c0*/  LOP3.LUT R6, R16, 0xff, RZ, 0xc0, !PT ;  /* 0x000000ff10067812 */ /* 0x000fe200078ec0ff */
[----:B------:R-:W-:Y:S01]  /*44d0*/  HMMA.16816.F32 R120, R140, R10, R120 ;  /* 0x0000000a8c78723c */ /* 0x000fe20000001878 */
[----:B------:R-:W-:Y:S01]  /*44e0*/  SHF.R.U32.HI R7, RZ, 0x18, R16 ;  /* 0x00000018ff077819 */ /* 0x000fe20000011610 */
[----:B------:R-:W1:Y:S01]  /*44f0*/  LDSM.16.MT88.4 R8, [R184+0xd000] ;  /* 0x00d00000b808783b */ /* 0x000e620000004200 */
[----:B------:R-:W-:Y:S02]  /*4500*/  SHF.R.U32.HI R16, RZ, 0x8, R18 ;  /* 0x00000008ff107819 */ /* 0x000fe40000011612 */
[----:B-----5:R-:W-:Y:S02]  /*4510*/  F2FP.PACK_AB R18, R166, R165 ;  /* 0x000000a5a612723e */ /* 0x020fe400000000ff */
[----:B------:R-:W-:Y:S01]  /*4520*/  PRMT R16, R6, 0x5410, R16 ;  /* 0x0000541006107816 */ /* 0x000fe20000000010 */
[----:B------:R-:W-:Y:S01]  /*4530*/  HMMA.16816.F32 R128, R112, R124, RZ ;  /* 0x0000007c7080723c */ /* 0x000fe200000018ff */
[----:B------:R-:W-:-:S02]  /*4540*/  PRMT R17, R17, 0x5410, R7 ;  /* 0x0000541011117816 */ /* 0x000fc40000000007 */
[----:B------:R-:W-:Y:S01]  /*4550*/  LOP3.LUT R18, R5, R18, RZ, 0xc0, !PT ;  /* 0x0000001205127212 */ /* 0x000fe200078ec0ff */
[--C-:B------:R-:W-:Y:S01]  /*4560*/  HSET2.LE.AND R16, R16, R162.reuse, PT ;  /* 0x000000a210107233 */ /* 0x100fe20003803000 */
[----:B------:R-:W2:Y:S01]  /*4570*/  LDSM.16.MT88.4 R4, [R185+0xf000] ;  /* 0x00f00000b904783b */ /* 0x000ea20000004200 */
[----:B------:R-:W-:Y:S02]  /*4580*/  HSET2.LE.AND R17, R17, R162, PT ;  /* 0x000000a211117233 */ /* 0x000fe40003803000 */
[----:B------:R-:W-:Y:S08]  /*4590*/  HMMA.16816.F32 R124, R112, R126, RZ ;  /* 0x0000007e707c723c */ /* 0x000ff000000018ff */
[C---:B------:R-:W-:Y:S01]  /*45a0*/  HMMA.16816.F32 R96, R140.reuse, R14, R96 ;  /* 0x0000000e8c60723c */ /* 0x040fe20000001860 */
[----:B------:R-:W4:Y:S07]  /*45b0*/  LDSM.16.MT88.4 R12, [R188+0xd000] ;  /* 0x00d00000bc0c783b */ /* 0x000f2e0000004200 */
[C---:B------:R-:W-:Y:S08]  /*45c0*/  HMMA.16816.F32 R52, R140.reuse, R20, R52 ;  /* 0x000000148c34723c */ /* 0x040ff00000001834 */
[----:B------:R-:W-:Y:S01]  /*45d0*/  HMMA.16816.F32 R56, R140, R22, R56 ;  /* 0x000000168c38723c */ /* 0x000fe20000001838 */
[----:B------:R-:W-:Y:S07]  /*45e0*/  LDSM.16.MT88.4 R20, [R184+0xf000] ;  /* 0x00f00000b814783b */ /* 0x000fee0000004200 */
[C---:B------:R-:W-:Y:S08]  /*45f0*/  HMMA.16816.F32 R44, R112.reuse, R48, RZ ;  /* 0x00000030702c723c */ /* 0x040ff000000018ff */
[C---:B------:R-:W-:Y:S08]  /*4600*/  HMMA.16816.F32 R48, R112.reuse, R50, RZ ;  /* 0x000000327030723c */ /* 0x040ff000000018ff */
[----:B------:R-:W-:Y:S01]  /*4610*/  HMMA.16816.F32 R112, R112, R34, RZ ;  /* 0x000000227070723c */ /* 0x000fe200000018ff */
[----:B------:R-:W-:Y:S07]  /*4620*/  LDSM.16.MT88.4 R32, [R185+0xd000] ;  /* 0x00d00000b920783b */ /* 0x000fee0000004200 */
[C---:B------:R-:W-:Y:S08]  /*4630*/  HMMA.16816.F32 R128, R140.reuse, R28, R128 ;  /* 0x0000001c8c80723c */ /* 0x040ff00000001880 */
[C---:B------:R-:W-:Y:S01]  /*4640*/  HMMA.16816.F32 R124, R140.reuse, R30, R124 ;  /* 0x0000001e8c7c723c */ /* 0x040fe2000000187c */
[----:B------:R-:W-:Y:S07]  /*4650*/  LDSM.16.MT88.4 R28, [R188+0xf000] ;  /* 0x00f00000bc1c783b */ /* 0x000fee0000004200 */
[C---:B---3--:R-:W-:Y:S07]  /*4660*/  HMMA.16816.F32 R116, R140.reuse, R144, R116 ;  /* 0x000000908c74723c */ /* 0x048fee0000001874 */
[----:B------:R-:W-:Y:S01]  /*4670*/  F2FP.PACK_AB R145, R164, R163 ;  /* 0x000000a3a491723e */ /* 0x000fe200000000ff */
        /* <DEDUP_REMOVED lines=12> */
[----:B-1----:R-:W-:Y:S01]  /*4740*/  HMMA.16816.F32 R52, R16, R8, R52 ;  /* 0x000000081034723c */ /* 0x002fe20000001834 */
[----:B------:R-:W-:Y:S02]  /*4750*/  FADD.FTZ R165, R166, R165 ;  /* 0x000000a5a6a57221 */ /* 0x000fe40000010000 */
[----:B------:R-:W-:-:S02]  /*4760*/  FADD.FTZ R211, R210, R211 ;  /* 0x000000d3d2d37221 */ /* 0x000fc40000010000 */
[----:B------:R-:W-:Y:S02]  /*4770*/  FADD.FTZ R165, R225, R165 ;  /* 0x000000a5e1a57221 */ /* 0x000fe40000010000 */
[----:B------:R-:W-:Y:S01]  /*4780*/  FADD.FTZ R211, R171, R211 ;  /* 0x000000d3abd37221 */ /* 0x000fe20000010000 */
[C---:B------:R-:W-:Y:S01]  /*4790*/  HMMA.16816.F32 R56, R16.reuse, R10, R56 ;  /* 0x0000000a1038723c */ /* 0x040fe20000001838 */
[----:B------:R-:W1:Y:S01]  /*47a0*/  LDSM.16.MT88.4 R8, [R186+0x11000] ;  /* 0x01100000ba08783b */ /* 0x000e620000004200 */
[----:B------:R-:W-:Y:S02]  /*47b0*/  FADD.FTZ R165, R223, R165 ;  /* 0x000000a5dfa57221 */ /* 0x000fe40000010000 */
[----:B------:R-:W-:Y:S02]  /*47c0*/  FADD.FTZ R211, R169, R211 ;  /* 0x000000d3a9d37221 */ /* 0x000fe40000010000 */
[----:B------:R-:W-:Y:S02]  /*47d0*/  FADD.FTZ R165, R214, R165 ;  /* 0x000000a5d6a57221 */ /* 0x000fe40000010000 */
[C---:B--2---:R-:W-:Y:S08]  /*47e0*/  HMMA.16816.F32 R76, R16.reuse, R4, R76 ;  /* 0x00000004104c723c */ /* 0x044ff0000000184c */
[----:B------:R-:W-:Y:S01]  /*47f0*/  HMMA.16816.F32 R80, R16, R6, R80 ;  /* 0x000000061050723c */ /* 0x000fe20000001850 */
[----:B------:R-:W2:Y:S07]  /*4800*/  LDSM.16.MT88.4 R4, [R185+0x11000] ;  /* 0x01100000b904783b */ /* 0x000eae0000004200 */
[----:B------:R-:W-:Y:S01]  /*4810*/  HMMA.16816.F32 R112, R140, R146, R112 ;  /* 0x000000928c70723c */ /* 0x000fe20000001870 */
[----:B------:R-:W-:Y:S04]  /*4820*/  LDSM.16.MT88.4 R144, [R184+0x11000] ;  /* 0x01100000b890783b */ /* 0x000fe80000004200 */
[----:B------:R-:W-:Y:S03]  /*4830*/  LDSM.16.MT88.4 R140, [R186+0xd800] ;  /* 0x00d80000ba8c783b */ /* 0x000fe60000004200 */
[C---:B----4-:R-:W-:Y:S08]  /*4840*/  HMMA.16816.F32 R128, R16.reuse, R12, R128 ;  /* 0x0000000c1080723c */ /* 0x050ff00000001880 */
[C---:B------:R-:W-:Y:S01]  /*4850*/  HMMA.16816.F32 R124, R16.reuse, R14, R124 ;  /* 0x0000000e107c723c */ /* 0x040fe2000000187c */
[----:B------:R-:W3:Y:S07]  /*4860*/  LDSM.16.MT88.4 R12, [R188+0x11000] ;  /* 0x01100000bc0c783b */ /* 0x000eee0000004200 */
[C---:B-1----:R-:W-:Y:S07]  /*4870*/  HMMA.16816.F32 R100, R16.reuse, R8, R100 ;  /* 0x000000081064723c */ /* 0x042fee0000001864 */
[----:B------:R-:W-:Y:S01]  /*4880*/  LOP3.LUT R8, R228, 0xffff, RZ, 0xc0, !PT ;  /* 0x0000ffffe4087812 */ /* 0x000fe200078ec0ff */
[----:B------:R-:W-:Y:S01]  /*4890*/  HMMA.16816.F32 R120, R16, R10, R120 ;  /* 0x0000000a1078723c */ /* 0x000fe20000001878 */
[----:B------:R-:W-:-:S02]  /*48a0*/  SHF.R.U32.HI R9, RZ, 0x10, R228 ;  /* 0x00000010ff097819 */ /* 0x000fc400000116e4 */
[----:B------:R-:W-:Y:S02]  /*48b0*/  SHF.R.U32.HI R8, RZ, 0x8, R8 ;  /* 0x00000008ff087819 */ /* 0x000fe40000011608 */
[----:B------:R-:W-:Y:S02]  /*48c0*/  LOP3.LUT R9, R9, 0xff, RZ, 0xc0, !PT ;  /* 0x000000ff09097812 */ /* 0x000fe400078ec0ff */
[----:B------:R-:W-:Y:S01]  /*48d0*/  LOP3.LUT R10, R226, 0xffff, RZ, 0xc0, !PT ;  /* 0x0000ffffe20a7812 */ /* 0x000fe200078ec0ff */
[----:B------:R-:W-:Y:S01]  /*48e0*/  HMMA.16816.F32 R84, R16, R20, R84 ;  /* 0x000000141054723c */ /* 0x000fe20000001854 */
[----:B------:R-:W-:Y:S02]  /*48f0*/  SHF.R.U32.HI R11, RZ, 0x10, R226 ;  /* 0x00000010ff0b7819 */ /* 0x000fe400000116e2 */
[----:B------:R-:W-:Y:S02]  /*4900*/  SHF.R.U32.HI R10, RZ, 0x8, R10 ;  /* 0x00000008ff0a7819 */ /* 0x000fe4000001160a */
[----:B------:R-:W-:-:S02]  /*4910*/  LOP3.LUT R11, R11, 0xff, RZ, 0xc0, !PT ;  /* 0x000000ff0b0b7812 */ /* 0x000fc400078ec0ff */
[----:B------:R-:W-:Y:S01]  /*4920*/  LOP3.LUT R21, R228, 0xff, RZ, 0xc0, !PT ;  /* 0x000000ffe4157812 */ /* 0x000fe200078ec0ff */
[C---:B--2---:R-:W-:Y:S01]  /*4930*/  HMMA.16816.F32 R104, R16.reuse, R4, R104 ;  /* 0x000000041068723c */ /* 0x044fe20000001868 */
[----:B------:R-:W-:Y:S02]  /*4940*/  SHF.R.U32.HI R20, RZ, 0x18, R228 ;  /* 0x00000018ff147819 */ /* 0x000fe400000116e4 */
[----:B------:R-:W-:Y:S02]  /*4950*/  PRMT R21, R21, 0x5410, R8 ;  /* 0x0000541015157816 */ /* 0x000fe40000000008 */
[----:B------:R-:W-:Y:S02]  /*4960*/  PRMT R20, R9, 0x5410, R20 ;  /* 0x0000541009147816 */ /* 0x000fe40000000014 */
[----:B------:R-:W-:Y:S01]  /*4970*/  LOP3.LUT R5, R226, 0xff, RZ, 0xc0, !PT ;  /* 0x000000ffe2057812 */ /* 0x000fe200078ec0ff */
[----:B------:R-:W-:Y:S01]  /*4980*/  HMMA.16816.F32 R36, R16, R136, R36 ;  /* 0x000000881024723c */ /* 0x000fe20000001824 */
[----:B------:R-:W-:-:S02]  /*4990*/  SHF.R.U32.HI R4, RZ, 0x18, R226 ;  /* 0x00000018ff047819 */ /* 0x000fc400000116e2 */
[----:B------:R-:W-:Y:S02]  /*49a0*/  PRMT R5, R5, 0x5410, R10 ;  /* 0x0000541005057816 */ /* 0x000fe4000000000a */
[----:B------:R-:W-:Y:S02]  /*49b0*/  PRMT R4, R11, 0x5410, R4 ;  /* 0x000054100b047816 */ /* 0x000fe40000000004 */
[----:B------:R-:W-:Y:S01]  /*49c0*/  LDSM.16.MT88.4 R8, [R188+0xf800] ;  /* 0x00f80000bc08783b */ /* 0x000fe20000004200 */
[C---:B------:R-:W-:Y:S01]  /*49d0*/  HMMA.16816.F32 R40, R16.reuse, R138, R40 ;  /* 0x0000008a1028723c */ /* 0x040fe20000001828 */
[--C-:B------:R-:W-:Y:S02]  /*49e0*/  HSET2.LE.AND R5, R5, R162.reuse, PT ;  /* 0x000000a205057233 */ /* 0x100fe40003803000 */
[----:B------:R-:W-:Y:S05]  /*49f0*/  LDSM.16.MT88.4 R136, [R185+0xd800] ;  /* 0x00d80000b988783b */ /* 0x000fea0000004200 */
        /* <DEDUP_REMOVED lines=19> */
[----:B------:R-:W-:-:S02]  /*4b30*/  F2FP.PACK_AB R4, R223, R225 ;  /* 0x000000e1df04723e */ /* 0x000fc400000000ff */
[----:B------:R-:W-:Y:S02]  /*4b40*/  F2FP.PACK_AB R21, R212, R214 ;  /* 0x000000d6d415723e */ /* 0x000fe400000000ff */
[----:B------:R-:W-:Y:S01]  /*4b50*/  HMMA.16816.F32 R112, R16, R146, R112 ;  /* 0x000000921070723c */ /* 0x000fe20000001870 */
[----:B------:R-:W2:Y:S01]  /*4b60*/  LDSM.16.MT88.4 R16, [R188+0x11800] ;  /* 0x01180000bc10783b */ /* 0x000ea20000004200 */
[----:B------:R-:W-:Y:S01]  /*4b70*/  F2FP.PACK_AB R144, R167, R168 ;  /* 0x000000a8a790723e */ /* 0x000fe200000000ff */
[----:B------:R-:W-:Y:S01]  /*4b80*/  FADD.FTZ R168, R168, R211 ;  /* 0x000000d3a8a87221 */ /* 0x000fe20000010000 */
[----:B------:R-:W-:Y:S01]  /*4b90*/  LOP3.LUT R4, R5, R4, RZ, 0xc0, !PT ;  /* 0x0000000405047212 */ /* 0x000fe200078ec0ff */
[----:B------:R-:W-:Y:S01]  /*4ba0*/  FADD.FTZ R211, R212, R165 ;  /* 0x000000a5d4d37221 */ /* 0x000fe20000010000 */
[----:B------:R-:W-:Y:S01]  /*4bb0*/  LOP3.LUT R5, R162, R20, RZ, 0xc0, !PT ;  /* 0x00000014a2057212 */ /* 0x000fe200078ec0ff */
[----:B------:R-:W-:Y:S01]  /*4bc0*/  FADD.FTZ R210, R167, R168 ;  /* 0x000000a8a7d27221 */ /* 0x000fe20000010000 */
[----:B------:R-:W-:-:S02]  /*4bd0*/  LOP3.LUT R6, R6, R21, RZ, 0xc0, !PT ;  /* 0x0000001506067212 */ /* 0x000fc400078ec0ff */
        /* <DEDUP_REMOVED lines=30> */
[----:B------:R-:W-:Y:S01]  /*4dc0*/  UIADD3 UR26, UR21, -0x2, URZ ;  /* 0xfffffffe151a7890 */ /* 0x000fe2000fffe03f */
[----:B------:R-:W-:-:S04]  /*4dd0*/  DEPBAR.LE SB0, 0x0 ;  /* 0x000080000000791a */ /* 0x000fc80000000000 */
[----:B------:R-:W-:Y:S02]  /*4de0*/  USHF.R.S32.HI UR27, URZ, 0x1f, UR26 ;  /* 0x0000001f3f1b7899 */ /* 0x000fe4000801141a */
[----:B------:R-:W-:Y:S02]  /*4df0*/  ULDC.64 UR4, c[0x0][0x1a0] ;  /* 0x0000680000047ab9 */ /* 0x000fe40000000a00 */
[----:B------:R-:W-:Y:S02]  /*4e00*/  UIMAD UR27, UR27, UR4, URZ ;  /* 0x000000041b1b72a4 */ /* 0x000fe4000f8e023f */
[----:B------:R-:W-:Y:S02]  /*4e10*/  UIMAD.WIDE.U32 UR28, UR26, UR4, URZ ;  /* 0x000000041a1c72a5 */ /* 0x000fe4000f8e003f */
[----:B------:R-:W-:Y:S02]  /*4e20*/  UIMAD UR27, UR26, UR5, UR27 ;  /* 0x000000051a1b72a4 */ /* 0x000fe4000f8e021b */
[----:B------:R-:W-:-:S02]  /*4e30*/  UISETP.NE.AND UP0, UPT, UR21, 0x2, UPT ;  /* 0x000000021500788c */ /* 0x000fc4000bf05270 */
[----:B------:R-:W-:Y:S01]  /*4e40*/  UIADD3 UR27, UR29, UR27, URZ ;  /* 0x0000001b1d1b7290 */ /* 0x000fe2000fffe03f */
[----:B------:R-:W-:Y:S02]  /*4e50*/  IMAD.U32 R6, RZ, RZ, UR28 ;  /* 0x0000001cff067e24 */ /* 0x000fe4000f8e00ff */
[----:B------:R-:W-:-:S03]  /*4e60*/  IMAD.U32 R7, RZ, RZ, UR29 ;  /* 0x0000001dff077e24 */ /* 0x000fc6000f8e00ff */
[----:B------:R-:W-:Y:S01]  /*4e70*/  IMAD.U32 R0, RZ, RZ, UR27 ;  /* 0x0000001bff007e24 */ /* 0x000fe2000f8e00ff */
[----:B------:R-:W-:Y:S01]  /*4e80*/  BAR.SYNC.DEFER_BLOCKING 0x0 ;  /* 0x0000000000007b1d */ /* 0x000fe20000010000 */
[----:B------:R-:W-:Y:S01]  /*4e90*/  LEA R2, P0, R6, R218, 0x6 ;  /* 0x000000da06027211 */ /* 0x000fe200078030ff */
[----:B------:R-:W-:Y:S02]  /*4ea0*/  USHF.L.U32 UR27, UR4, 0x5, URZ ;  /* 0x00000005041b7899 */ /* 0x000fe4000800063f */
[----:B------:R-:W-:Y:S01]  /*4eb0*/  USHF.L.U64.HI UR4, UR4, 0x5, UR5 ;  /* 0x0000000504047899 */ /* 0x000fe20008010205 */
[----:B------:R-:W-:Y:S02]  /*4ec0*/  LEA R4, P1, R2, c[0x0][0x170], 0x1 ;  /* 0x00005c0002047a11 */ /* 0x000fe400078208ff */
[----:B------:R-:W-:Y:S02]  /*4ed0*/  LEA.HI.X R0, R6, R201, R0, 0x6, P0 ;  /* 0x000000c906007211 */ /* 0x000fe400000f3400 */
[----:B------:R-:W-:-:S02]  /*4ee0*/  IADD3 R6, P0, R4, UR27, RZ ;  /* 0x0000001b04067c10 */ /* 0x000fc4000ff1e0ff */
[----:B------:R-:W-:Y:S01]  /*4ef0*/  LEA.HI.X R5, R2, c[0x0][0x174], R0, 0x1, P1 ;  /* 0x00005d0002057a11 */ /* 0x000fe200008f0c00 */
[----:B------:R-:W-:Y:S01]  /*4f00*/  IMAD.U32 R0, RZ, RZ, UR26 ;  /* 0x0000001aff007e24 */ /* 0x000fe2000f8e00ff */
[----:B------:R-:W-:Y:S02]  /*4f10*/  IADD3 R10, P1, R6, UR27, RZ ;  /* 0x0000001b060a7c10 */ /* 0x000fe4000ff3e0ff */
[----:B------:R-:W-:Y:S01]  /*4f20*/  IADD3.X R7, R5, UR4, RZ, P0, !PT ;  /* 0x0000000405077c10 */ /* 0x000fe200087fe4ff */
[----:B------:R-:W-:Y:S01]  /*4f30*/  IMAD R222, R0, 0x40, R222 ;  /* 0x0000004000de7824 */ /* 0x000fe200078e02de */
[----:B------:R-:W-:Y:S02]  /*4f40*/  IADD3 R8, P0, R10, UR27, RZ ;  /* 0x0000001b0a087c10 */ /* 0x000fe4000ff1e0ff */
[----:B------:R-:W-:Y:S02]  /*4f50*/  IADD3.X R11, R7, UR4, RZ, P1, !PT ;  /* 0x00000004070b7c10 */ /* 0x000fe40008ffe4ff */
[----:B------:R-:W-:-:S02]  /*4f60*/  IADD3 R0, R222, 0x1, RZ ;  /* 0x00000001de007810 */ /* 0x000fc40007ffe0ff */
[----:B------:R-:W-:Y:S01]  /*4f70*/  IADD3.X R9, R11, UR4, RZ, P0, !PT ;  /* 0x000000040b097c10 */ /* 0x000fe200087fe4ff */
[----:B------:R-:W-:Y:S01]  /*4f80*/  @!PT LDS RZ, [RZ] ;  /* 0x00000000fffff984 */ /* 0x000fe20000000800 */
[----:B------:R-:W-:Y:S01]  /*4f90*/  @!PT LDS RZ, [RZ] ;  /* 0x00000000fffff984 */ /* 0x000fe20000000800 */
[----:B------:R-:W-:Y:S01]  /*4fa0*/  @!PT LDS RZ, [RZ] ;  /* 0x00000000fffff984 */ /* 0x000fe20000000800 */
[----:B------:R1:W-:Y:S01]  /*4fb0*/  LDGSTS.E.BYPASS.LTC128B.128 [R197+0xc000], [R4.64] ;  /* 0x0c00000004c57fae */ /* 0x0003e2000b901d56 */
[----:B------:R-:W-:Y:S02]  /*4fc0*/  IADD3 R2, R222, 0x8, RZ ;  /* 0x00000008de027810 */ /* 0x000fe40007ffe0ff */
[C---:B------:R-:W-:Y:S01]  /*4fd0*/  ISETP.GE.AND P6, PT, R0.reuse, R205, PT ;  /* 0x000000cd0000720c */ /* 0x040fe20003fc6270 */
[----:B------:R1:W-:Y:S01]  /*4fe0*/  LDGSTS.E.BYPASS.LTC128B.128 [R197+0xe000], [R4.64+0x80] ;  /* 0x0e00008004c57fae */ /* 0x0003e2000b901d56 */
[----:B------:R-:W-:Y:S02]  /*4ff0*/  ISETP.GE.AND P4, PT, R0, R133, PT ;  /* 0x000000850000720c */ /* 0x000fe40003f86270 */
[----:B------:R-:W-:Y:S01]  /*5000*/  IADD3 R0, R222, 0x9, RZ ;  /* 0x00000009de007810 */ /* 0x000fe20007ffe0ff */
[----:B------:R1:W-:Y:S01]  /*5010*/  LDGSTS.E.BYPASS.LTC128B.128 [R197+0x10000], [R4.64+0x100] ;  /* 0x1000010004c57fae */ /* 0x0003e2000b901d56 */
[----:B------:R-:W-:-:S02]  /*5020*/  ISETP.GE.AND P2, PT, R2, R205, PT ;  /* 0x000000cd0200720c */ /* 0x000fc40003f46270 */
[C---:B------:R-:W-:Y:S01]  /*5030*/  ISETP.GE.AND P1, PT, R0.reuse, R205, PT ;  /* 0x000000cd0000720c */ /* 0x040fe20003f26270 */
[----:B------:R1:W-:Y:S01]  /*5040*/  LDGSTS.E.BYPASS.LTC128B.128 [R197+0xc800], [R6.64] ;  /* 0x0c80000006c57fae */ /* 0x0003e2000b901d56 */
[-C--:B------:R-:W-:Y:S02]  /*5050*/  ISETP.GE.AND P3, PT, R0, R133.reuse, PT ;  /* 0x000000850000720c */ /* 0x080fe40003f66270 */
[----:B------:R-:W-:Y:S01]  /*5060*/  ISETP.GE.AND P5, PT, R2, R133, PT ;  /* 0x000000850200720c */ /* 0x000fe20003fa6270 */
[----:B------:R1:W-:Y:S01]  /*5070*/  LDGSTS.E.BYPASS.LTC128B.128 [R197+0xe800], [R6.64+0x80] ;  /* 0x0e80008006c57fae */ /* 0x0003e2000b901d56 */
[----:B------:R-:W-:-:S03]  /*5080*/  IADD3 R2, R222, 0x11, RZ ;  /* 0x00000011de027810 */ /* 0x000fc60007ffe0ff */
[----:B------:R1:W-:Y:S04]  /*5090*/  LDGSTS.E.BYPASS.LTC128B.128 [R197+0x10800], [R6.64+0x100] ;  /* 0x1080010006c57fae */ /* 0x0003e8000b901d56 */
        /* <DEDUP_REMOVED lines=10> */
[----:B------:R-:W4:Y:S04]  /*5140*/  LDSM.16.M88.4 R12, [R193+0x7800] ;  /* 0x00780000c10c783b */ /* 0x000f280000000200 */
[----:B------:R-:W-:Y:S04]  /*5150*/  LDSM.16.M88.4 R152, [R192] ;  /* 0x00000000c098783b */ /* 0x000fe80000000200 */
[----:B--2---:R-:W2:Y:S04]  /*5160*/  LDSM.16.M88.4 R8, [R191] ;  /* 0x00000000bf08783b */ /* 0x004ea80000000200 */
[----:B------:R-:W2:Y:S04]  /*5170*/  LDSM.16.M88.4 R144, [R183] ;  /* 0x00000000b790783b */ /* 0x000ea80000000200 */
[----:B-1----:R-:W1:Y:S04]  /*5180*/  LDSM.16.M88.4 R4, [R182] ;  /* 0x00000000b604783b */ /* 0x002e680000000200 */
        /* <DEDUP_REMOVED lines=12> */
[C---:B------:R-:W-:Y:S08]  /*5250*/  HMMA.16816.F32 R16, R164.reuse, R12, RZ ;  /* 0x0000000ca410723c */ /* 0x040ff000000018ff */
[----:B------:R-:W-:Y:S01]  /*5260*/  HMMA.16816.F32 R164, R164, R14, RZ ;  /* 0x0000000ea4a4723c */ /* 0x000fe200000018ff */
[----:B------:R-:W-:Y:S07]  /*5270*/  LDSM.16.M88.4 R12, [R187+0x6000] ;  /* 0x00600000bb0c783b */ /* 0x000fee0000000200 */
[C---:B--2---:R-:W-:Y:S08]  /*5280*/  HMMA.16816.F32 R140, R152.reuse, R8, R140 ;  /* 0x00000008988c723c */ /* 0x044ff0000000188c */
[C---:B------:R-:W-:Y:S01]  /*5290*/  HMMA.16816.F32 R136, R152.reuse, R10, R136 ;  /* 0x0000000a9888723c */ /* 0x040fe20000001888 */
[----:B------:R-:W2:Y:S07]  /*52a0*/  LDSM.16.M88.4 R8, [R190] ;  /* 0x00000000be08783b */ /* 0x000eae0000000200 */
[C---:B------:R-:W-:Y:S08]  /*52b0*/  HMMA.16816.F32 R32, R152.reuse, R144, R32 ;  /* 0x000000909820723c */ /* 0x040ff00000001820 */
[C---:B------:R-:W-:Y:S01]  /*52c0*/  HMMA.16816.F32 R28, R152.reuse, R146, R28 ;  /* 0x00000092981c723c */ /* 0x040fe2000000181c */
[----:B------:R-:W-:Y:S07]  /*52d0*/  LDSM.16.M88.4 R144, [R180] ;  /* 0x00000000b490783b */ /* 0x000fee0000000200 */
[C---:B-1----:R-:W-:Y:S08]  /*52e0*/  HMMA.16816.F32 R24, R152.reuse, R4, R24 ;  /* 0x000000049818723c */ /* 0x042ff00000001818 */
[C---:B------:R-:W-:Y:S01]  /*52f0*/  HMMA.16816.F32 R20, R152.reuse, R6, R20 ;  /* 0x000000069814723c */ /* 0x040fe20000001814 */
[----:B------:R-:W1:Y:S07]  /*5300*/  LDSM.16.M88.4 R4, [R189] ;  /* 0x00000000bd04783b */ /* 0x000e6e0000000200 */
[C---:B------:R-:W-:Y:S08]  /*5310*/  HMMA.16816.F32 R16, R152.reuse, R156, R16 ;  /* 0x0000009c9810723c */ /* 0x040ff00000001810 */
[----:B------:R-:W-:Y:S01]  /*5320*/  HMMA.16816.F32 R164, R152, R158, R164 ;  /* 0x0000009e98a4723c */ /* 0x000fe200000018a4 */
[----:B------:R-:W3:Y:S04]  /*5330*/  LDSM.16.M88.4 R156, [R180+0x800] ;  /* 0x00080000b49c783b */ /* 0x000ee80000000200 */
[----:B------:R-:W4:Y:S03]  /*5340*/  LDSM.16.M88.4 R152, [R180+0x1000] ;  /* 0x00100000b498783b */ /* 0x000f260000000200 */
        /* <DEDUP_REMOVED lines=13> */
[C---:B-1----:R-:W-:Y:S08]  /*5420*/  HMMA.16816.F32 R140, R4.reuse, R144, R140 ;  /* 0x00000090048c723c */ /* 0x042ff0000000188c */
[C---:B------:R-:W-:Y:S01]  /*5430*/  HMMA.16816.F32 R136, R4.reuse, R146, R136 ;  /* 0x000000920488723c */ /* 0x040fe20000001888 */
[----:B------:R-:W1:Y:S07]  /*5440*/  LDSM.16.M88.4 R144, [R193+0x9000] ;  /* 0x00900000c190783b */ /* 0x000e6e0000000200 */
[C---:B---3--:R-:W-:Y:S08]  /*5450*/  HMMA.16816.F32 R32, R4.reuse, R156, R32 ;  /* 0x0000009c0420723c */ /* 0x048ff00000001820 */
[C---:B------:R-:W-:Y:S01]  /*5460*/  HMMA.16816.F32 R28, R4.reuse, R158, R28 ;  /* 0x0000009e041c723c */ /* 0x040fe2000000181c */
[----:B------:R-:W3:Y:S07]  /*5470*/  LDSM.16.M88.4 R156, [R193+0x9800] ;  /* 0x00980000c19c783b */ /* 0x000eee0000000200 */
[C---:B----4-:R-:W-:Y:S08]  /*5480*/  HMMA.16816.F32 R24, R4.reuse, R152, R24 ;  /* 0x000000980418723c */ /* 0x050ff00000001818 */
[C---:B------:R-:W-:Y:S01]  /*5490*/  HMMA.16816.F32 R20, R4.reuse, R154, R20 ;  /* 0x0000009a0414723c */ /* 0x040fe20000001814 */
[----:B------:R-:W-:Y:S07]  /*54a0*/  LDSM.16.M88.4 R152, [R179] ;  /* 0x00000000b398783b */ /* 0x000fee0000000200 */
[C---:B--2---:R-:W-:Y:S08]  /*54b0*/  HMMA.16816.F32 R16, R4.reuse, R12, R16 ;  /* 0x0000000c0410723c */ /* 0x044ff00000001810 */
[----:B------:R-:W-:Y:S01]  /*54c0*/  HMMA.16816.F32 R164, R4, R14, R164 ;  /* 0x0000000e04a4723c */ /* 0x000fe200000018a4 */
[----:B------:R-:W-:Y:S04]  /*54d0*/  LDSM.16.M88.4 R12, [R192+0x2000] ;  /* 0x00200000c00c783b */ /* 0x000fe80000000200 */
[----:B------:R-:W2:Y:S03]  /*54e0*/  LDSM.16.M88.4 R4, [R178] ;  /* 0x00000000b204783b */ /* 0x000ea60000000200 */
[C---:B-----5:R-:W-:Y:S08]  /*54f0*/  HMMA.16816.F32 R32, R8.reuse, R148, R32 ;  /* 0x000000940820723c */ /* 0x060ff00000001820 */
[C---:B------:R-:W-:Y:S01]  /*5500*/  HMMA.16816.F32 R28, R8.reuse, R150, R28 ;  /* 0x00000096081c723c */ /* 0x040fe2000000181c */
[----:B------:R-:W4:Y:S07]  /*5510*/  LDSM.16.M88.4 R148, [R176] ;  /* 0x00000000b094783b */ /* 0x000f2e0000000200 */
[C---:B------:R-:W-:Y:S08]  /*5520*/  HMMA.16816.F32 R136, R8.reuse, R162, R136 ;  /* 0x000000a20888723c */ /* 0x040ff00000001888 */
[C---:B------:R-:W-:Y:S01]  /*5530*/  HMMA.16816.F32 R140, R8.reuse, R160, R140 ;  /* 0x000000a0088c723c */ /* 0x040fe2000000188c */
[----:B------:R-:W-:Y:S07]  /*5540*/  LDSM.16.M88.4 R160, [R187+0x9000] ;  /* 0x00900000bba0783b */ /* 0x000fee0000000200 */
[C---:B-1----:R-:W-:Y:S08]  /*5550*/  HMMA.16816.F32 R24, R8.reuse, R144, R24 ;  /* 0x000000900818723c */ /* 0x042ff00000001818 */
[C---:B------:R-:W-:Y:S01]  /*5560*/  HMMA.16816.F32 R20, R8.reuse, R146, R20 ;  /* 0x000000920814723c */ /* 0x040fe20000001814 */
[----:B------:R-:W-:Y:S07]  /*5570*/  LDSM.16.M88.4 R144, [R190+0x2000] ;  /* 0x00200000be90783b */ /* 0x000fee0000000200 */
[C---:B---3--:R-:W-:Y:S08]  /*5580*/  HMMA.16816.F32 R16, R8.reuse, R156, R16 ;  /* 0x0000009c0810723c */ /* 0x048ff00000001810 */
[----:B------:R-:W-:Y:S01]  /*5590*/  HMMA.16816.F32 R164, R8, R158, R164 ;  /* 0x0000009e08a4723c */ /* 0x000fe200000018a4 */
[----:B------:R-:W1:Y:S04]  /*55a0*/  LDSM.16.M88.4 R8, [R187+0x8800] ;  /* 0x00880000bb08783b */ /* 0x000e680000000200 */
[----:B------:R-:W3:Y:S03]  /*55b0*/  LDSM.16.M88.4 R156, [R187+0x9800] ;  /* 0x00980000bb9c783b */ /* 0x000ee60000000200 */
[C---:B--2---:R-:W-:Y:S08]  /*55c0*/  HMMA.16816.F32 R32, R12.reuse, R4, R32 ;  /* 0x000000040c20723c */ /* 0x044ff00000001820 */
[C---:B------:R-:W-:Y:S01]  /*55d0*/  HMMA.16816.F32 R28, R12.reuse, R6, R28 ;  /* 0x000000060c1c723c */ /* 0x040fe2000000181c */
[----:B------:R-:W-:Y:S07]  /*55e0*/  LDSM.16.M88.4 R4, [R189+0x2000] ;  /* 0x00200000bd04783b */ /* 0x000fee0000000200 */
[C---:B------:R-:W-:Y:S08]  /*55f0*/  HMMA.16816.F32 R136, R12.reuse, R154, R136 ;  /* 0x0000009a0c88723c */ /* 0x040ff00000001888 */
[C---:B------:R-:W-:Y:S01]  /*5600*/  HMMA.16816.F32 R140, R12.reuse, R152, R140 ;  /* 0x000000980c8c723c */ /* 0x040fe2000000188c */
[----:B------:R-:W2:Y:S07]  /*5610*/  LDSM.16.M88.4 R152, [R180+0x2000] ;  /* 0x00200000b498783b */ /* 0x000eae0000000200 */
[C---:B------:R-:W-:Y:S08]  /*5620*/  HMMA.16816.F32 R24, R12.reuse, R212, R24 ;  /* 0x000000d40c18723c */ /* 0x040ff00000001818 */
[C---:B------:R-:W-:Y:S01]  /*5630*/  HMMA.16816.F32 R20, R12.reuse, R214, R20 ;  /* 0x000000d60c14723c */ /* 0x040fe20000001814 */
[----:B------:R-:W-:Y:S07]  /*5640*/  LDSM.16.M88.4 R212, [R172] ;  /* 0x00000000acd4783b */ /* 0x000fee0000000200 */
[C---:B----4-:R-:W-:Y:S08]  /*5650*/  HMMA.16816.F32 R16, R12.reuse, R148, R16 ;  /* 0x000000940c10723c */ /* 0x050ff00000001810 */
[----:B------:R-:W-:Y:S01]  /*5660*/  HMMA.16816.F32 R164, R12, R150, R164 ;  /* 0x000000960ca4723c */ /* 0x000fe200000018a4 */
[----:B------:R-:W4:Y:S04]  /*5670*/  LDSM.16.M88.4 R148, [R180+0x2800] ;  /* 0x00280000b494783b */ /* 0x000f280000000200 */
[----:B------:R-:W5:Y:S03]  /*5680*/  LDSM.16.M88.4 R12, [R180+0x3000] ;  /* 0x00300000b40c783b */ /* 0x000f660000000200 */
        /* <DEDUP_REMOVED lines=12> */
[----:B------:R-:W1:Y:S03]  /*5750*/  LDSM.16.M88.4 R156, [R193+0xa800] ;  /* 0x00a80000c19c783b */ /* 0x000e660000000200 */
[C---:B--2---:R-:W-:Y:S08]  /*5760*/  HMMA.16816.F32 R136, R4.reuse, R154, R136 ;  /* 0x0000009a0488723c */ /* 0x044ff00000001888 */
[C---:B------:R-:W-:Y:S01]  /*5770*/  HMMA.16816.F32 R140, R4.reuse, R152, R140 ;  /* 0x00000098048c723c */ /* 0x040fe2000000188c */
[----:B------:R-:W-:Y:S07]  /*5780*/  LDSM.16.M88.4 R152, [R193+0xb000] ;  /* 0x00b00000c198783b */ /* 0x000fee0000000200 */
[C---:B----4-:R-:W-:Y:S08]  /*5790*/  HMMA.16816.F32 R32, R4.reuse, R148, R32 ;  /* 0x000000940420723c */ /* 0x050ff00000001820 */
[C---:B------:R-:W-:Y:S01]  /*57a0*/  HMMA.16816.F32 R28, R4.reuse, R150, R28 ;  /* 0x00000096041c723c */ /* 0x040fe2000000181c */
[----:B------:R-:W-:Y:S07]  /*57b0*/  LDSM.16.M88.4 R148, [R193+0xb800] ;  /* 0x00b80000c194783b */ /* 0x000fee0000000200 */
[C---:B-----5:R-:W-:Y:S08]  /*57c0*/  HMMA.16816.F32 R24, R4.reuse, R12, R24 ;  /* 0x0000000c0418723c */ /* 0x060ff00000001818 */
[C---:B------:R-:W-:Y:S01]  /*57d0*/  HMMA.16816.F32 R20, R4.reuse, R14, R20 ;  /* 0x0000000e0414723c */ /* 0x040fe20000001814 */
[----:B------:R-:W2:Y:S07]  /*57e0*/  LDSM.16.M88.4 R12, [R175] ;  /* 0x00000000af0c783b */ /* 0x000eae0000000200 */
[C---:B-1----:R-:W-:Y:S08]  /*57f0*/  HMMA.16816.F32 R16, R4.reuse, R8, R16 ;  /* 0x000000080410723c */ /* 0x042ff00000001810 */
[----:B------:R-:W-:Y:S01]  /*5800*/  HMMA.16816.F32 R164, R4, R10, R164 ;  /* 0x0000000a04a4723c */ /* 0x000fe200000018a4 */
[----:B------:R-:W1:Y:S04]  /*5810*/  LDSM.16.M88.4 R8, [R174] ;  /* 0x00000000ae08783b */ /* 0x000e680000000200 */
[----:B------:R-:W-:Y:S03]  /*5820*/  LDSM.16.M88.4 R4, [R173] ;  /* 0x00000000ad04783b */ /* 0x000fe60000000200 */
[C---:B---3--:R-:W-:Y:S08]  /*5830*/  HMMA.16816.F32 R136, R144.reuse, R162, R136 ;  /* 0x000000a29088723c */ /* 0x048ff00000001888 */
[C---:B------:R-:W-:Y:S01]  /*5840*/  HMMA.16816.F32 R140, R144.reuse, R160, R140 ;  /* 0x000000a0908c723c */ /* 0x040fe2000000188c */
[----:B------:R-:W-:Y:S07]  /*5850*/  LDSM.16.M88.4 R160, [R190+0x4000] ;  /* 0x00400000bea0783b */ /* 0x000fee0000000200 */
[C---:B------:R-:W-:Y:S08]  /*5860*/  HMMA.16816.F32 R32, R144.reuse, R156, R32 ;  /* 0x0000009c9020723c */ /* 0x040ff00000001820 */
[----:B------:R-:W-:Y:S01]  /*5870*/  HMMA.16816.F32 R28, R144, R158, R28 ;  /* 0x0000009e901c723c */ /* 0x000fe2000000181c */
[----:B------:R-:W3:Y:S07]  /*5880*/  LDSM.16.M88.4 R156, [R187+0xa000] ;  /* 0x00a00000bb9c783b */ /* 0x000eee0000000200 */
[----:B--2---:R-:W-:Y:S08]  /*5890*/  HMMA.16816.F32 R136, R168, R14, R136 ;  /* 0x0000000ea888723c */ /* 0x004ff00000001888 */
[C---:B------:R-:W-:Y:S08]  /*58a0*/  HMMA.16816.F32 R24, R144.reuse, R152, R24 ;  /* 0x000000989018723c */ /* 0x040ff00000001818 */
[----:B------:R-:W-:Y:S01]  /*58b0*/  HMMA.16816.F32 R20, R144, R154, R20 ;  /* 0x0000009a9014723c */ /* 0x000fe20000001814 */
[----:B------:R-:W2:Y:S07]  /*58c0*/  LDSM.16.M88.4 R152, [R187+0xa800] ;  /* 0x00a80000bb98783b */ /* 0x000eae0000000200 */
[C---:B------:R-:W-:Y:S01]  /*58d0*/  HMMA.16816.F32 R140, R168.reuse, R12, R140 ;  /* 0x0000000ca88c723c */ /* 0x040fe2000000188c */
        /* <DEDUP_REMOVED lines=8> */
[----:B---3--:R-:W-:Y:S08]  /*5960*/  HMMA.16816.F32 R136, R160, R158, R136 ;  /* 0x0000009ea088723c */ /* 0x008ff00000001888 */
[C---:B------:R-:W-:Y:S08]  /*5970*/  HMMA.16816.F32 R24, R168.reuse, R4, R24 ;  /* 0x00000004a818723c */ /* 0x040ff00000001818 */
[----:B------:R-:W-:Y:S01]  /*5980*/  HMMA.16816.F32 R20, R168, R6, R20 ;  /* 0x00000006a814723c */ /* 0x000fe20000001814 */
[----:B------:R-:W3:Y:S07]  /*5990*/  LDSM.16.M88.4 R4, [R180+0x4800] ;  /* 0x00480000b404783b */ /* 0x000eee0000000200 */
[----:B--2---:R-:W-:Y:S08]  /*59a0*/  HMMA.16816.F32 R32, R160, R152, R32 ;  /* 0x00000098a020723c */ /* 0x004ff00000001820 */
[----:B-1----:R-:W-:Y:S08]  /*59b0*/  HMMA.16816.F32 R136, R12, R10, R136 ;  /* 0x0000000a0c88723c */ /* 0x002ff00000001888 */
[C---:B------:R-:W-:Y:S08]  /*59c0*/  HMMA.16816.F32 R28, R160.reuse, R154, R28 ;  /* 0x0000009aa01c723c */ /* 0x040ff0000000181c */
[C---:B----4-:R-:W-:Y:S08]  /*59d0*/  HMMA.16816.F32 R24, R160.reuse, R148, R24 ;  /* 0x00000094a018723c */ /* 0x050ff00000001818 */
[----:B------:R-:W-:Y:S01]  /*59e0*/  HMMA.16816.F32 R20, R160, R150, R20 ;  /* 0x00000096a014723c */ /* 0x000fe20000001814 */
[----:B------:R-:W1:Y:S01]  /*59f0*/  LDSM.16.M88.4 R148, [R180+0x5000] ;  /* 0x00500000b494783b */ /* 0x000e620000000200 */
[----:B------:R-:W-:-:S02]  /*5a00*/  FSEL R0, R136, -INF , !P2 ;  /* 0xff80000088007808 */ /* 0x000fc40005000000 */
[----:B------:R-:W-:Y:S02]  /*5a10*/  FSEL R10, R138, -INF , !P5 ;  /* 0xff8000008a0a7808 */ /* 0x000fe40006800000 */
[----:B------:R-:W-:Y:S02]  /*5a20*/  ISETP.GE.AND P5, PT, R2, R205, PT ;  /* 0x000000cd0200720c */ /* 0x000fe40003fa6270 */
[----:B------:R-:W-:Y:S01]  /*5a30*/  HMMA.16816.F32 R16, R168, R212, R16 ;  /* 0x000000d4a810723c */ /* 0x000fe20000001810 */
[----:B------:R-:W-:-:S07]  /*5a40*/  FSEL R11, R139, -INF , !P3 ;  /* 0xff8000008b0b7808 */ /* 0x000fce0005800000 */
[----:B---3--:R-:W-:Y:S07]  /*5a50*/  HMMA.16816.F32 R32, R12, R4, R32 ;  /* 0x000000040c20723c */ /* 0x008fee0000001820 */
[----:B------:R-:W-:Y:S01]  /*5a60*/  IADD3 R4, R222, 0x10, RZ ;  /* 0x00000010de047810 */ /* 0x000fe20007ffe0ff */
[----:B------:R-:W-:Y:S03]  /*5a70*/  HMMA.16816.F32 R164, R168, R214, R164 ;  /* 0x000000d6a8a4723c */ /* 0x000fe600000018a4 */
[----:B------:R-:W-:-:S02]  /*5a80*/  ISETP.GE.AND P0, PT, R4, R205, PT ;  /* 0x000000cd0400720c */ /* 0x000fc40003f06270 */
[----:B------:R-:W-:-:S03]  /*5a90*/  ISETP.GE.AND P2, PT, R4, R133, PT ;  /* 0x000000850400720c */ /* 0x000fc60003f46270 */
[----:B------:R-:W-:Y:S01]  /*5aa0*/  HMMA.16816.F32 R28, R12, R6, R28 ;  /* 0x000000060c1c723c */ /* 0x000fe2000000181c */
[----:B------:R-:W2:Y:S01]  /*5ab0*/  LDSM.16.M88.4 R4, [R180+0x5800] ;  /* 0x00580000b404783b */ /* 0x000ea20000000200 */
[----:B------:R-:W-:-:S06]  /*5ac0*/  DEPBAR.LE SB0, 0x0 ;  /* 0x000080000000791a */ /* 0x000fcc0000000000 */
[----:B------:R-:W-:Y:S01]  /*5ad0*/  HMMA.16816.F32 R140, R160, R156, R140 ;  /* 0x0000009ca08c723c */ /* 0x000fe2000000188c */
[----:B------:R-:W-:Y:S02]  /*5ae0*/  FSEL R136, R34, -INF , !P2 ;  /* 0xff80000022887808 */ /* 0x000fe40005000000 */
[----:B------:R-:W-:-:S04]  /*5af0*/  FSEL R139, R33, -INF , !P5 ;  /* 0xff800000218b7808 */ /* 0x000fc80006800000 */
[----:B------:R-:W-:Y:S01]  /*5b00*/  FSEL R157, R32, -INF , !P0 ;  /* 0xff800000209d7808 */ /* 0x000fe20004000000 */
[----:B------:R-:W-:Y:S01]  /*5b10*/  HMMA.16816.F32 R16, R160, R144, R16 ;  /* 0x00000090a010723c */ /* 0x000fe20000001810 */
[----:B------:R-:W-:-:S07]  /*5b20*/  IADD3 R32, R222, 0x21, RZ ;  /* 0x00000021de207810 */ /* 0x000fce0007ffe0ff */
[----:B-1----:R-:W-:Y:S08]  /*5b30*/  HMMA.16816.F32 R24, R12, R148, R24 ;  /* 0x000000940c18723c */ /* 0x002ff00000001818 */
[----:B------:R-:W-:Y:S07]  /*5b40*/  HMMA.16816.F32 R164, R160, R146, R164 ;  /* 0x00000092a0a4723c */ /* 0x000fee00000018a4 */
[----:B------:R-:W-:Y:S01]  /*5b50*/  FSEL R160, R137, -INF , !P1 ;  /* 0xff80000089a07808 */ /* 0x000fe20004800000 */
[----:B------:R-:W-:Y:S01]  /*5b60*/  HMMA.16816.F32 R20, R12, R150, R20 ;  /* 0x000000960c14723c */ /* 0x000fe20000001814 */
[----:B------:R-:W-:Y:S01]  /*5b70*/  BAR.SYNC.DEFER_BLOCKING 0x0 ;  /* 0x0000000000007b1d */ /* 0x000fe20000010000 */
[----:B------:R-:W-:-:S02]  /*5b80*/  ISETP.GE.AND P1, PT, R2, R133, PT ;  /* 0x000000850200720c */ /* 0x000fc40003f26270 */
[C---:B------:R-:W-:Y:S02]  /*5b90*/  IADD3 R2, R222.reuse, 0x18, RZ ;  /* 0x00000018de027810 */ /* 0x040fe40007ffe0ff */
[----:B------:R-:W-:Y:S02]  /*5ba0*/  IADD3 R137, R222, 0x19, RZ ;  /* 0x00000019de897810 */ /* 0x000fe40007ffe0ff */
[C---:B------:R-:W-:Y:S01]  /*5bb0*/  HMMA.16816.F32 R140, R12.reuse, R8, R140 ;  /* 0x000000080c8c723c */ /* 0x040fe2000000188c */
[C---:B------:R-:W-:Y:S02]  /*5bc0*/  ISETP.GE.AND P0, PT, R2.reuse, R133, PT ;  /* 0x000000850200720c */ /* 0x040fe40003f06270 */
[-C--:B------:R-:W-:Y:S02]  /*5bd0*/  ISETP.GE.AND P3, PT, R2, R205.reuse, PT ;  /* 0x000000cd0200720c */ /* 0x080fe40003f66270 */
[----:B------:R-:W-:Y:S02]  /*5be0*/  FSEL R154, R30, -INF , !P0 ;  /* 0xff8000001e9a7808 */ /* 0x000fe40004000000 */
[----:B------:R-:W-:Y:S01]  /*5bf0*/  ISETP.GE.AND P0, PT, R32, R205, PT ;  /* 0x000000cd2000720c */ /* 0x000fe20003f06270 */
[----:B--2---:R-:W-:Y:S01]  /*5c00*/  HMMA.16816.F32 R16, R12, R4, R16 ;  /* 0x000000040c10723c */ /* 0x004fe20000001810 */
[----:B------:R-:W-:-:S02]  /*5c10*/  IADD3 R8, R222, 0x29, RZ ;  /* 0x00000029de087810 */ /* 0x000fc40007ffe0ff */
[----:B------:R-:W-:Y:S02]  /*5c20*/  FSEL R149, R25, -INF , !P0 ;  /* 0xff80000019957808 */ /* 0x000fe40004000000 */
[----:B------:R-:W-:Y:S02]  /*5c30*/  IADD3 R2, R222, 0x20, RZ ;  /* 0x00000020de027810 */ /* 0x000fe40007ffe0ff */
[----:B------:R-:W-:Y:S01]  /*5c40*/  ISETP.GE.AND P0, PT, R8, R133, PT ;  /* 0x000000850800720c */ /* 0x000fe20003f06270 */
[----:B------:R-:W-:Y:S01]  /*5c50*/  HMMA.16816.F32 R164, R12, R6, R164 ;  /* 0x000000060ca4723c */ /* 0x000fe200000018a4 */
[C---:B------:R-:W-:Y:S02]  /*5c60*/  ISETP.GE.AND P2, PT, R137.reuse, R205, PT ;  /* 0x000000cd8900720c */ /* 0x040fe40003f46270 */
[----:B------:R-:W-:Y:S02]  /*5c70*/  ISETP.GE.AND P5, PT, R137, R133, PT ;  /* 0x000000858900720c */ /* 0x000fe40003fa6270 */
[----:B------:R-:W-:-:S02]  /*5c80*/  FSEL R137, R35, -INF , !P1 ;  /* 0xff80000023897808 */ /* 0x000fc40004800000 */
[----:B------:R-:W-:Y:S02]  /*5c90*/  FSEL R156, R28, -INF , !P3 ;  /* 0xff8000001c9c7808 */ /* 0x000fe40005800000 */
[C---:B------:R-:W-:Y:S02]  /*5ca0*/  ISETP.GE.AND P1, PT, R2.reuse, R205, PT ;  /* 0x000000cd0200720c */ /* 0x040fe40003f26270 */
[----:B------:R-:W-:Y:S02]  /*5cb0*/  ISETP.GE.AND P3, PT, R2, R133, PT ;  /* 0x000000850200720c */ /* 0x000fe40003f66270 */
[----:B------:R-:W-:Y:S02]  /*5cc0*/  FSEL R147, R23, -INF , !P0 ;  /* 0xff80000017937808 */ /* 0x000fe40004000000 */
[C---:B------:R-:W-:Y:S02]  /*5cd0*/  IADD3 R2, R222.reuse, 0x28, RZ ;  /* 0x00000028de027810 */ /* 0x040fe40007ffe0ff */
[----:B------:R-:W-:-:S02]  /*5ce0*/  ISETP.GE.AND P0, PT, R222, R205, PT ;  /* 0x000000cdde00720c */ /* 0x000fc40003f06270 */
[----:B------:R-:W-:Y:S02]  /*5cf0*/  FSEL R150, R24, -INF , !P1 ;  /* 0xff80000018967808 */ /* 0x000fe40004800000 */
[----:B------:R-:W-:Y:S02]  /*5d00*/  FSEL R145, R26, -INF , !P3 ;  /* 0xff8000001a917808 */ /* 0x000fe40005800000 */
[----:B------:R-:W-:Y:S02]  /*5d10*/  FSEL R138, R29, -INF , !P2 ;  /* 0xff8000001d8a7808 */ /* 0x000fe40005000000 */
[----:B------:R-:W-:Y:S02]  /*5d20*/  FSEL R155, R31, -INF , !P5 ;  /* 0xff8000001f9b7808 */ /* 0x000fe40006800000 */
[----:B------:R-:W-:Y:S02]  /*5d30*/  ISETP.GE.AND P1, PT, R2, R133, PT ;  /* 0x000000850200720c */ /* 0x000fe40003f26270 */
[----:B------:R-:W-:-:S02]  /*5d40*/  ISETP.GE.AND P3, PT, R8, R205, PT ;  /* 0x000000cd0800720c */ /* 0x000fc40003f66270 */
[----:B------:R-:W-:Y:S02]  /*5d50*/  FSEL R140, R140, -INF , !P0 ;  /* 0xff8000008c8c7808 */ /* 0x000fe40004000000 */
[----:B------:R-:W-:Y:S02]  /*5d60*/  ISETP.GE.AND P2, PT, R32, R133, PT ;  /* 0x000000852000720c */ /* 0x000fe40003f46270 */
[----:B------:R-:W-:Y:S02]  /*5d70*/  ISETP.GE.AND P5, PT, R2, R205, PT ;  /* 0x000000cd0200720c */ /* 0x000fe40003fa6270 */
[C---:B------:R-:W-:Y:S02]  /*5d80*/  IADD3 R4, R222.reuse, 0x31, RZ ;  /* 0x00000031de047810 */ /* 0x040fe40007ffe0ff */
[----:B------:R-:W-:Y:S02]  /*5d90*/  PLOP3.LUT P0, PT, PT, PT, UP0, 0x80, 0x0 ;  /* 0x000000000000781c */ /* 0x000fe40003f0f008 */
[----:B------:R-:W-:-:S02]  /*5da0*/  IADD3 R2, R222, 0x30, RZ ;  /* 0x00000030de027810 */ /* 0x000fc40007ffe0ff */
        /* <DEDUP_REMOVED lines=8> */
[----:B------:R-:W-:Y:S02]  /*5e30*/  FSEL R4, R143, -INF , !P4 ;  /* 0xff8000008f047808 */ /* 0x000fe40006000000 */
[C---:B------:R-:W-:Y:S02]  /*5e40*/  ISETP.GE.AND P4, PT, R222.reuse, R133, PT ;  /* 0x00000085de00720c */ /* 0x040fe40003f86270 */
[C---:B------:R-:W-:Y:S02]  /*5e50*/  IADD3 R2, R222.reuse, 0x38, RZ ;  /* 0x00000038de027810 */ /* 0x040fe40007ffe0ff */
        /* <DEDUP_REMOVED lines=8> */
[----:B------:R-:W-:Y:S02]  /*5ee0*/  ISETP.GE.AND P1, PT, R222, R133, PT ;  /* 0x00000085de00720c */ /* 0x000fe40003f26270 */
[----:B------:R-:W-:Y:S02]  /*5ef0*/  FSEL R142, R142, -INF , !P4 ;  /* 0xff8000008e8e7808 */ /* 0x000fe40006000000 */
[----:B------:R-:W-:Y:S02]  /*5f00*/  FSEL R230, R19, -INF , !P3 ;  /* 0xff80000013e67808 */ /* 0x000fe40005800000 */
[----:B------:R-:W-:Y:S02]  /*5f10*/  FSEL R233, R164, -INF , !P6 ;  /* 0xff800000a4e97808 */ /* 0x000fe40007000000 */
[----:B------:R-:W-:-:S02]  /*5f20*/  FSEL R231, R165, -INF , !P5 ;  /* 0xff800000a5e77808 */ /* 0x000fc40006800000 */
[----:B------:R-:W-:Y:S02]  /*5f30*/  FSEL R228, R166, -INF , !P2 ;  /* 0xff800000a6e47808 */ /* 0x000fe40005000000 */
[----:B------:R-:W-:Y:S01]  /*5f40*/  FSEL R226, R167, -INF , !P1 ;  /* 0xff800000a7e27808 */ /* 0x000fe20004800000 */
[----:B------:R-:W-:Y:S05]  /*5f50*/  @!P0 BRA `(.L_x_339) ;  /* 0x0000026000008947 */ /* 0x000fea0003800000 */
[----:B------:R-:W-:Y:S02]  /*5f60*/  UIADD3 UR28, UR21, -0x3, URZ ;  /* 0xfffffffd151c7890 */ /* 0x000fe4000fffe03f */
[----:B------:R-:W-:Y:S02]  /*5f70*/  ULDC.64 UR4, c[0x0][0x198] ;  /* 0x0000660000047ab9 */ /* 0x000fe40000000a00 */
        /* <DEDUP_REMOVED lines=9> */
[----:B------:R-:W-:Y:S01]  /*6010*/  USHF.L.U32 UR27, UR4, 0x5, URZ ;  /* 0x00000005041b7899 */ /* 0x000fe2000800063f */
[----:B------:R-:W-:Y:S01]  /*6020*/  LEA R8, P1, R6, c[0x0][0x168], 0x1 ;  /* 0x00005a0006087a11 */ /* 0x000fe200078208ff */
[----:B------:R-:W-:Y:S02]  /*6030*/  USHF.L.U64.HI UR4, UR4, 0x5, UR5 ;  /* 0x0000000504047899 */ /* 0x000fe40008010205 */
[----:B------:R-:W-:Y:S02]  /*6040*/  LEA.HI.X R2, R5, R203, R2, 0x6, P0 ;  /* 0x000000cb05027211 */ /* 0x000fe400000f3402 */
[----:B------:R-:W-:Y:S02]  /*6050*/  IADD3 R12, P0, R8, UR27, RZ ;  /* 0x0000001b080c7c10 */ /* 0x000fe4000ff1e0ff */
[----:B------:R-:W-:Y:S02]  /*6060*/  LEA.HI.X R9, R6, c[0x0][0x16c], R2, 0x1, P1 ;  /* 0x00005b0006097a11 */ /* 0x000fe400008f0c02 */
[----:B------:R-:W-:-:S02]  /*6070*/  IADD3 R14, P1, R12, UR27, RZ ;  /* 0x0000001b0c0e7c10 */ /* 0x000fc4000ff3e0ff */
[----:B------:R-:W-:Y:S01]  /*6080*/  IADD3.X R13, R9, UR4, RZ, P0, !PT ;  /* 0x00000004090d7c10 */ /* 0x000fe200087fe4ff */
[----:B------:R-:W-:Y:S01]  /*6090*/  @!PT LDS RZ, [RZ] ;  /* 0x00000000fffff984 */ /* 0x000fe20000000800 */
[----:B------:R-:W-:Y:S01]  /*60a0*/  @!PT LDS RZ, [RZ] ;  /* 0x00000000fffff984 */ /* 0x000fe20000000800 */
[----:B------:R-:W-:Y:S01]  /*60b0*/  @!PT LDS RZ, [RZ] ;  /* 0x00000000fffff984 */ /* 0x000fe20000000800 */
[----:B------:R1:W-:Y:S01]  /*60c0*/  LDGSTS.E.BYPASS.LTC128B.128 [R197+0x6000], [R8.64] ;  /* 0x0600000008c57fae */ /* 0x0003e2000b901d56 */
[----:B------:R-:W-:Y:S02]  /*60d0*/  IADD3 R6, P0, R14, UR27, RZ ;  /* 0x0000001b0e067c10 */ /* 0x000fe4000ff1e0ff */
[----:B------:R-:W-:Y:S01]  /*60e0*/  IADD3.X R15, R13, UR4, RZ, P1, !PT ;  /* 0x000000040d0f7c10 */ /* 0x000fe20008ffe4ff */
[----:B------:R1:W-:Y:S03]  /*60f0*/  LDGSTS.E.BYPASS.LTC128B.128 [R197+0x8000], [R8.64+0x80] ;  /* 0x0800008008c57fae */ /* 0x0003e6000b901d56 */
[----:B------:R-:W-:Y:S01]  /*6100*/  IADD3.X R7, R15, UR4, RZ, P0, !PT ;  /* 0x000000040f077c10 */ /* 0x000fe200087fe4ff */
[----:B------:R1:W-:Y:S04]  /*6110*/  LDGSTS.E.BYPASS.LTC128B.128 [R197+0xa000], [R8.64+0x100] ;  /* 0x0a00010008c57fae */ /* 0x0003e8000b901d56 */
        /* <DEDUP_REMOVED lines=10> */
.L_x_339:
[----:B------:R-:W-:Y:S01]  /*61c0*/  FMNMX.FTZ R2, R132, R140, !PT ;  /* 0x0000008c84027209 */ /* 0x000fe20007810000 */
[----:B------:R-:W-:Y:S01]  /*61d0*/  USHF.L.U32 UR4, UR26, 0x1, URZ ;  /* 0x000000011a047899 */ /* 0x000fe2000800063f */
[----:B-1----:R-:W-:Y:S01]  /*61e0*/  FMNMX.FTZ R8, R3, R142, !PT ;  /* 0x0000008e03087209 */ /* 0x002fe20007810000 */
[----:B------:R-:W-:Y:S01]  /*61f0*/  IMAD.WIDE.U32 R152, R200, -0x2daee0ad, RZ ;  /* 0xd2511f53c8987825 */ /* 0x000fe200078e00ff */
[----:B------:R-:W-:Y:S01]  /*6200*/  FMNMX.FTZ R2, R141, R2, !PT ;  /* 0x000000028d027209 */ /* 0x000fe20007810000 */
[----:B------:R-:W1:Y:S01]  /*6210*/  LDC.U8 R225, c[0x0][0x2d8] ;  /* 0x0000b600ffe17b82 */ /* 0x000e620000000000 */
[----:B------:R-:W-:Y:S01]  /*6220*/  FMNMX.FTZ R8, R4, R8, !PT ;  /* 0x0000000804087209 */ /* 0x000fe20007810000 */
[----:B------:R-:W-:Y:S01]  /*6230*/  IMAD R133, R217, -0x326172a9, RZ ;  /* 0xcd9e8d57d9857824 */ /* 0x000fe200078e02ff */
[----:B------:R-:W-:Y:S01]  /*6240*/  FMNMX.FTZ R2, R0, R2, !PT ;  /* 0x0000000200027209 */ /* 0x000fe20007810000 */
[----:B------:R-:W-:Y:S01]  /*6250*/  LDSM.16.MT88.4 R20, [R186+0xc000] ;  /* 0x00c00000ba14783b */ /* 0x000fe20000004200 */
[----:B------:R-:W-:Y:S01]  /*6260*/  FMNMX.FTZ R8, R10, R8, !PT ;  /* 0x000000080a087209 */ /* 0x000fe20007810000 */
[----:B------:R-:W-:Y:S01]  /*6270*/  UISETP.GE.AND UP0, UPT, UR21, 0x3, UPT ;  /* 0x000000031500788c */ /* 0x000fe2000bf06270 */
        /* <DEDUP_REMOVED lines=8> */
[----:B------:R-:W-:Y:S01]  /*6300*/  FMNMX.FTZ R8, R137, R8, !PT ;  /* 0x0000000889087209 */ /* 0x000fe20007810000 */
[----:B------:R-:W-:Y:S01]  /*6310*/  @UP0 UIADD3 UR21, UR21, -0x3, URZ ;  /* 0xfffffffd15150890 */ /* 0x000fe2000fffe03f */
        /* <DEDUP_REMOVED lines=20> */
[----:B------:R-:W-:Y:S01]  /*6460*/  MOV R5, UR25 ;  /* 0x0000001900057c02 */ /* 0x000fe20008000f00 */
[----:B------:R-:W2:Y:S01]  /*6470*/  SHFL.BFLY PT, R7, R2, 0x2, 0x1f ;  /* 0x0c401f0002077f89 */ /* 0x000ea200000e0000 */
[----:B-1----:R-:W-:Y:S02]  /*6480*/  PRMT R225, R225, 0x7054, R225 ;  /* 0x00007054e1e17816 */ /* 0x002fe400000000e1 */
[----:B------:R-:W-:Y:S01]  /*6490*/  LOP3.LUT R5, R153, UR4, R5, 0x96, !PT ;  /* 0x0000000499057c12 */ /* 0x000fe2000f8e9605 */
[----:B------:R-:W1:Y:S01]  /*64a0*/  SHFL.BFLY PT, R6, R8, 0x2, 0x1f ;  /* 0x0c401f0008067f89 */ /* 0x000e6200000e0000 */
[----:B------:R-:W-:-:S06]  /*64b0*/  UIADD3 UR4, UR4, 0x1, URZ ;  /* 0x0000000104047890 */ /* 0x000fcc000fffe03f */
[----:B------:R-:W-:-:S04]  /*64c0*/  MOV R152, UR4 ;  /* 0x0000000400987c02 */ /* 0x000fc80008000f00 */
[----:B------:R-:W-:-:S05]  /*64d0*/  LOP3.LUT R152, R153, UR25, R152, 0x96, !PT ;  /* 0x0000001999987c12 */ /* 0x000fca000f8e9698 */
[----:B------:R-:W-:Y:S01]  /*64e0*/  IMAD.WIDE.U32 R152, R152, -0x326172a9, RZ ;  /* 0xcd9e8d5798987825 */ /* 0x000fe200078e00ff */
[----:B--2---:R-:W-:Y:S02]  /*64f0*/  FMNMX.FTZ R7, R2, R7, !PT ;  /* 0x0000000702077209 */ /* 0x004fe40007810000 */
[----:B-1----:R-:W-:-:S03]  /*6500*/  FMNMX.FTZ R6, R8, R6, !PT ;  /* 0x0000000608067209 */ /* 0x002fc60007810000 */
[----:B------:R-:W1:Y:S01]  /*6510*/  SHFL.BFLY PT, R2, R7, 0x1, 0x1f ;  /* 0x0c201f0007027f89 */ /* 0x000e6200000e0000 */
[----:B------:R-:W-:-:S03]  /*6520*/  IMAD.WIDE.U32 R8, R5, -0x326172a9, RZ ;  /* 0xcd9e8d5705087825 */ /* 0x000fc600078e00ff */
[----:B------:R-:W2:Y:S02]  /*6530*/  SHFL.BFLY PT, R5, R6, 0x1, 0x1f ;  /* 0x0c201f0006057f89 */ /* 0x000ea400000e0000 */
[----:B------:R-:W-:Y:S02]  /*6540*/  LOP3.LUT R8, R135, UR13, R8, 0x96, !PT ;  /* 0x0000000d87087c12 */ /* 0x000fe4000f8e9608 */
[----:B-1----:R-:W-:Y:S02]  /*6550*/  FMNMX.FTZ R2, R7, R2, !PT ;  /* 0x0000000207027209 */ /* 0x002fe40007810000 */
[--C-:B------:R-:W-:Y:S01]  /*6560*/  LOP3.LUT R7, R9, UR15, R133.reuse, 0x96, !PT ;  /* 0x0000000f09077c12 */ /* 0x100fe2000f8e9685 */
[----:B------:R-:W-:Y:S01]  /*6570*/  IMAD.WIDE.U32 R8, R8, -0x2daee0ad, RZ ;  /* 0xd2511f5308087825 */ /* 0x000fe200078e00ff */
[C---:B------:R-:W-:Y:S02]  /*6580*/  FSETP.NEU.FTZ.AND P1, PT, R2.reuse, -INF , PT ;  /* 0xff8000000200780b */ /* 0x040fe40003f3d000 */
[----:B------:R-:W-:Y:S01]  /*6590*/  LOP3.LUT R133, R153, UR15, R133, 0x96, !PT ;  /* 0x0000000f99857c12 */ /* 0x000fe2000f8e9685 */
[C---:B------:R-:W-:Y:S01]  /*65a0*/  FMUL.FTZ R232, R2.reuse, c[0x0][0x23c] ;  /* 0x00008f0002e87a20 */ /* 0x040fe20000410000 */
[----:B------:R-:W-:Y:S01]  /*65b0*/  FSEL R224, R2, RZ, P1 ;  /* 0x000000ff02e07208 */ /* 0x000fe20000800000 */
[----:B------:R-:W-:-:S03]  /*65c0*/  IMAD.WIDE.U32 R158, R7, -0x2daee0ad, RZ ;  /* 0xd2511f53079e7825 */ /* 0x000fc600078e00ff */
[----:B------:R-:W-:Y:S01]  /*65d0*/  FSEL R232, R232, RZ, P1 ;  /* 0x000000ffe8e87208 */ /* 0x000fe20000800000 */
[----:B------:R-:W-:Y:S01]  /*65e0*/  FADD.FTZ R224, R132, -R224 ;  /* 0x800000e084e07221 */ /* 0x000fe20000010000 */
[----:B------:R-:W-:Y:S02]  /*65f0*/  LOP3.LUT R7, R159, UR12, R220, 0x96, !PT ;  /* 0x0000000c9f077c12 */ /* 0x000fe4000f8e96dc */
[----:B------:R-:W-:Y:S01]  /*6600*/  LOP3.LUT R158, R9, UR10, R158, 0x96, !PT ;  /* 0x0000000a099e7c12 */ /* 0x000fe2000f8e969e */
[--C-:B------:R-:W-:Y:S02]  /*6610*/  FFMA.FTZ R223, R140, c[0x0][0x23c], -R232.reuse ;  /* 0x00008f008cdf7a23 */ /* 0x100fe400000108e8 */
[----:B------:R-:W-:Y:S02]  /*6620*/  FFMA.FTZ R221, R141, c[0x0][0x23c], -R232 ;  /* 0x00008f008ddd7a23 */ /* 0x000fe400000108e8 */
[----:B------:R-:W-:Y:S02]  /*6630*/  IMAD.WIDE.U32 R140, R7, -0x326172a9, RZ ;  /* 0xcd9e8d57078c7825 */ /* 0x000fe400078e00ff */
[----:B------:R-:W-:Y:S02]  /*6640*/  MUFU.EX2 R223, R223 ;  /* 0x000000df00df7308 */ /* 0x000fe40000000800 */
[----:B------:R-:W-:-:S04]  /*6650*/  IMAD.WIDE.U32 R158, R158, -0x326172a9, RZ ;  /* 0xcd9e8d579e9e7825 */ /* 0x000fc800078e00ff */
[----:B------:R-:W-:Y:S01]  /*6660*/  FFMA.FTZ R215, R0, c[0x0][0x23c], -R232 ;  /* 0x00008f0000d77a23 */ /* 0x000fe200000108e8 */
[----:B--2---:R-:W-:Y:S01]  /*6670*/  FMNMX.FTZ R0, R6, R5, !PT ;  /* 0x0000000506007209 */ /* 0x004fe20007810000 */
[----:B------:R-:W-:Y:S01]  /*6680*/  FMUL.FTZ R224, R224, c[0x0][0x23c] ;  /* 0x00008f00e0e07a20 */ /* 0x000fe20000410000 */
[----:B------:R-:W-:Y:S01]  /*6690*/  LOP3.LUT R5, R141, UR11, R134, 0x96, !PT ;  /* 0x0000000b8d057c12 */ /* 0x000fe2000f8e9686 */
[----:B------:R-:W-:Y:S01]  /*66a0*/  FFMA.FTZ R214, R160, c[0x0][0x23c], -R232 ;  /* 0x00008f00a0d67a23 */ /* 0x000fe200000108e8 */
[----:B------:R-:W-:Y:S01]  /*66b0*/  LOP3.LUT R140, R159, UR9, R140, 0x96, !PT ;  /* 0x000000099f8c7c12 */ /* 0x000fe2000f8e968c */
[C---:B------:R-:W-:Y:S01]  /*66c0*/  FMUL.FTZ R227, R0.reuse, c[0x0][0x23c] ;  /* 0x00008f0000e37a20 */ /* 0x040fe20000410000 */
[----:B------:R-:W-:Y:S01]  /*66d0*/  FSETP.NEU.FTZ.AND P0, PT, R0, -INF , PT ;  /* 0xff8000000000780b */ /* 0x000fe20003f1d000 */
[----:B------:R-:W-:Y:S01]  /*66e0*/  IMAD.WIDE.U32 R6, R5, -0x2daee0ad, RZ ;  /* 0xd2511f5305067825 */ /* 0x000fe200078e00ff */
[----:B------:R-:W1:Y:S02]  /*66f0*/  MUFU.EX2 R224, R224 ;  /* 0x000000e000e07308 */ /* 0x000e640000000800 */
[----:B------:R-:W-:Y:S01]  /*6700*/  FSEL R227, R227, RZ, P0 ;  /* 0x000000ffe3e37208 */ /* 0x000fe20000000000 */
[----:B------:R-:W-:Y:S01]  /*6710*/  IMAD.WIDE.U32 R140, R140, -0x2daee0ad, RZ ;  /* 0xd2511f538c8c7825 */ /* 0x000fe200078e00ff */
[----:B------:R-:W-:-:S03]  /*6720*/  LOP3.LUT R143, R7, UR8, R8, 0x96, !PT ;  /* 0x00000008078f7c12 */ /* 0x000fc6000f8e9608 */
[--C-:B------:R-:W-:Y:S01]  /*6730*/  FFMA.FTZ R213, R142, c[0x0][0x23c], -R227.reuse ;  /* 0x00008f008ed57a23 */ /* 0x100fe200000108e3 */
[----:B------:R-:W-:Y:S01]  /*6740*/  LOP3.LUT R5, R141, UR6, R6, 0x96, !PT ;  /* 0x000000068d057c12 */ /* 0x000fe2000f8e9606 */
[----:B------:R-:W-:Y:S01]  /*6750*/  FFMA.FTZ R212, R4, c[0x0][0x23c], -R227 ;  /* 0x00008f0004d47a23 */ /* 0x000fe200000108e3 */
[----:B------:R-:W-:Y:S01]  /*6760*/  MUFU.EX2 R221, R221 ;  /* 0x000000dd00dd7308 */ /* 0x000fe20000000800 */
[----:B------:R-:W-:-:S04]  /*6770*/  IMAD.WIDE.U32 R142, R143, -0x326172a9, RZ ;  /* 0xcd9e8d578f8e7825 */ /* 0x000fc800078e00ff */
[----:B------:R-:W-:-:S03]  /*6780*/  IMAD.WIDE.U32 R4, R5, -0x326172a9, RZ ;  /* 0xcd9e8d5705047825 */ /* 0x000fc600078e00ff */
[----:B------:R-:W-:Y:S01]  /*6790*/  MUFU.EX2 R215, R215 ;  /* 0x000000d700d77308 */ /* 0x000fe20000000800 */
[--C-:B------:R-:W-:Y:S01]  /*67a0*/  FFMA.FTZ R205, R10, c[0x0][0x23c], -R227.reuse ;  /* 0x00008f000acd7a23 */ /* 0x100fe200000108e3 */
[----:B------:R-:W-:Y:S01]  /*67b0*/  LOP3.LUT R8, R5, UR16, R142, 0x96, !PT ;  /* 0x0000001005087c12 */ /* 0x000fe2000f8e968e */
[-C--:B-1----:R-:W-:Y:S01]  /*67c0*/  FMUL.FTZ R16, R36, R224.reuse ;  /* 0x000000e024107220 */ /* 0x082fe20000410000 */
[C---:B------:R-:W-:Y:S01]  /*67d0*/  LOP3.LUT R5, R4.reuse, 0xffff, RZ, 0xc0, !PT ;  /* 0x0000ffff04057812 */ /* 0x040fe200078ec0ff */
[-C--:B------:R-:W-:Y:S01]  /*67e0*/  FMUL.FTZ R17, R37, R224.reuse ;  /* 0x000000e025117220 */ /* 0x080fe20000410000 */
[----:B------:R-:W-:Y:S01]  /*67f0*/  LOP3.LUT R6, R4, 0xff, RZ, 0xc0, !PT ;  /* 0x000000ff04067812 */ /* 0x000fe200078ec0ff */
[----:B------:R-:W-:Y:S01]  /*6800*/  FFMA.FTZ R222, R11, c[0x0][0x23c], -R227 ;  /* 0x00008f000bde7a23 */ /* 0x000fe200000108e3 */
[--C-:B------:R-:W-:Y:S01]  /*6810*/  SHF.R.U32.HI R10, RZ, 0x10, R4.reuse ;  /* 0x00000010ff0a7819 */ /* 0x100fe20000011604 */
[----:B------:R-:W1:Y:S01]  /*6820*/  MUFU.EX2 R214, R214 ;  /* 0x000000d600d67308 */ /* 0x000e620000000800 */
[----:B------:R-:W-:Y:S01]  /*6830*/  SHF.R.U32.HI R7, RZ, 0x18, R4 ;  /* 0x00000018ff077819 */ /* 0x000fe20000011604 */
[-C--:B------:R-:W-:Y:S01]  /*6840*/  FMUL.FTZ R32, R52, R224.reuse ;  /* 0x000000e034207220 */ /* 0x080fe20000410000 */
[----:B------:R-:W-:Y:S01]  /*6850*/  FSEL R4, R0, RZ, P0 ;  /* 0x000000ff00047208 */ /* 0x000fe20000000000 */
[-C--:B------:R-:W-:Y:S01]  /*6860*/  FMUL.FTZ R33, R53, R224.reuse ;  /* 0x000000e035217220 */ /* 0x080fe20000410000 */
[----:B------:R-:W-:Y:S01]  /*6870*/  SHF.R.U32.HI R5, RZ, 0x8, R5 ;  /* 0x00000008ff057819 */ /* 0x000fe20000011605 */
[-C--:B------:R-:W-:Y:S01]  /*6880*/  FMUL.FTZ R40, R40, R224.reuse ;  /* 0x000000e028287220 */ /* 0x080fe20000410000 */
[----:B------:R-:W-:Y:S01]  /*6890*/  LOP3.LUT R9, R8, 0xffff, RZ, 0xc0, !PT ;  /* 0x0000ffff08097812 */ /* 0x000fe200078ec0ff */
[----:B------:R-:W-:Y:S01]  /*68a0*/  FADD.FTZ R3, R3, -R4 ;  /* 0x8000000403037221 */ /* 0x000fe20000010000 */
[----:B------:R-:W-:Y:S01]  /*68b0*/  MUFU.EX2 R213, R213 ;  /* 0x000000d500d57308 */ /* 0x000fe20000000800 */
[----:B------:R-:W-:Y:S01]  /*68c0*/  PRMT R6, R6, 0x5410, R5 ;  /* 0x0000541006067816 */ /* 0x000fe20000000005 */
[-C--:B------:R-:W-:Y:S01]  /*68d0*/  FMUL.FTZ R41, R41, R224.reuse ;  /* 0x000000e029297220 */ /* 0x080fe20000410000 */
[--C-:B------:R-:W-:Y:S01]  /*68e0*/  SHF.R.U32.HI R5, RZ, 0x10, R8.reuse ;  /* 0x00000010ff057819 */ /* 0x100fe20000011608 */
[----:B------:R-:W-:Y:S01]  /*68f0*/  FMUL.FTZ R3, R3, c[0x0][0x23c] ;  /* 0x00008f0003037a20 */ /* 0x000fe20000410000 */
[----:B------:R-:W-:Y:S01]  /*6900*/  LOP3.LUT R4, R8, 0xff, RZ, 0xc0, !PT ;  /* 0x000000ff08047812 */ /* 0x000fe200078ec0ff */
[--C-:B------:R-:W-:Y:S01]  /*6910*/  HSET2.LE.AND R6, R6, R225.reuse, PT ;  /* 0x000000e106067233 */ /* 0x100fe20003803000 */
[----:B------:R-:W-:Y:S01]  /*6920*/  LOP3.LUT R10, R10, 0xff, RZ, 0xc0, !PT ;  /* 0x000000ff0a0a7812 */ /* 0x000fe200078ec0ff */
[----:B------:R-:W2:Y:S01]  /*6930*/  MUFU.EX2 R212, R212 ;  /* 0x000000d400d47308 */ /* 0x000ea20000000800 */
[----:B------:R-:W-:Y:S01]  /*6940*/  SHF.R.U32.HI R8, RZ, 0x18, R8 ;  /* 0x00000018ff087819 */ /* 0x000fe20000011608 */
[-C--:B------:R-:W-:Y:S01]  /*6950*/  FMUL.FTZ R56, R56, R224.reuse ;  /* 0x000000e038387220 */ /* 0x080fe20000410000 */
[----:B------:R-:W-:Y:S01]  /*6960*/  SHF.R.U32.HI R9, RZ, 0x8, R9 ;  /* 0x00000008ff097819 */ /* 0x000fe20000011609 */
[-C--:B------:R-:W-:Y:S01]  /*6970*/  FMUL.FTZ R57, R57, R224.reuse ;  /* 0x000000e039397220 */ /* 0x080fe20000410000 */
[----:B------:R-:W-:Y:S01]  /*6980*/  LOP3.LUT R5, R5, 0xff, RZ, 0xc0, !PT ;  /* 0x000000ff05057812 */ /* 0x000fe200078ec0ff */
[-C--:B------:R-:W-:Y:S01]  /*6990*/  FMUL.FTZ R24, R44, R224.reuse ;  /* 0x000000e02c187220 */ /* 0x080fe20000410000 */
[----:B------:R-:W-:Y:S01]  /*69a0*/  PRMT R7, R10, 0x5410, R7 ;  /* 0x000054100a077816 */ /* 0x000fe20000000007 */
[----:B------:R-:W3:Y:S01]  /*69b0*/  MUFU.EX2 R3, R3 ;  /* 0x0000000300037308 */ /* 0x000ee20000000800 */
[----:B------:R-:W-:Y:S01]  /*69c0*/  PRMT R4, R4, 0x5410, R9 ;  /* 0x0000541004047816 */ /* 0x000fe20000000009 */
[-C--:B------:R-:W-:Y:S01]  /*69d0*/  FMUL.FTZ R25, R45, R224.reuse ;  /* 0x000000e02d197220 */ /* 0x080fe20000410000 */
[----:B------:R-:W-:Y:S01]  /*69e0*/  PRMT R5, R5, 0x5410, R8 ;  /* 0x0000541005057816 */ /* 0x000fe20000000008 */
[--C-:B------:R-:W-:Y:S01]  /*69f0*/  HSET2.LE.AND R7, R7, R225.reuse, PT ;  /* 0x000000e107077233 */ /* 0x100fe20003803000 */
[----:B-1----:R-:W-:Y:S01]  /*6a00*/  F2FP.PACK_AB R11, R214, R215 ;  /* 0x000000d7d60b723e */ /* 0x002fe200000000ff */
[--C-:B------:R-:W-:Y:S01]  /*6a10*/  HSET2.LE.AND R4, R4, R225.reuse, PT ;  /* 0x000000e104047233 */ /* 0x100fe20003803000 */
[----:B------:R-:W-:Y:S01]  /*6a20*/  F2FP.PACK_AB R9, R221, R223 ;  /* 0x000000dfdd09723e */ /* 0x000fe200000000ff */
[----:B------:R-:W-:Y:S01]  /*6a30*/  MUFU.EX2 R205, R205 ;  /* 0x000000cd00cd7308 */ /* 0x000fe20000000800 */
[----:B------:R-:W-:Y:S01]  /*6a40*/  HSET2.LE.AND R5, R5, R225, PT ;  /* 0x000000e105057233 */ /* 0x000fe20003803000 */
[----:B--2---:R-:W-:Y:S01]  /*6a50*/  F2FP.PACK_AB R8, R212, R213 ;  /* 0x000000d5d408723e */ /* 0x004fe200000000ff */
[-C--:B------:R-:W-:Y:S01]  /*6a60*/  FMUL.FTZ R48, R48, R224.reuse ;  /* 0x000000e030307220 */ /* 0x080fe20000410000 */
[----:B------:R-:W-:Y:S01]  /*6a70*/  LOP3.LUT R6, R6, R11, RZ, 0xc0, !PT ;  /* 0x0000000b06067212 */ /* 0x000fe200078ec0ff */
[-C--:B------:R-:W-:Y:S01]  /*6a80*/  FMUL.FTZ R49, R49, R224.reuse ;  /* 0x000000e031317220 */ /* 0x080fe20000410000 */
[----:B------:R-:W-:Y:S01]  /*6a90*/  LOP3.LUT R4, R4, R9, RZ, 0xc0, !PT ;  /* 0x0000000904047212 */ /* 0x000fe200078ec0ff */
[----:B------:R-:W-:Y:S01]  /*6aa0*/  FMUL.FTZ R72, R72, R224 ;  /* 0x000000e048487220 */ /* 0x000fe20000410000 */
[----:B------:R-:W1:Y:S01]  /*6ab0*/  MUFU.EX2 R222, R222 ;  /* 0x000000de00de7308 */ /* 0x000e620000000800 */
[-C--:B---3--:R-:W-:Y:S01]  /*6ac0*/  FMUL.FTZ R18, R38, R3.reuse ;  /* 0x0000000326127220 */ /* 0x088fe20000410000 */
[----:B------:R-:W-:Y:S01]  /*6ad0*/  LOP3.LUT R5, R5, R8, RZ, 0xc0, !PT ;  /* 0x0000000805057212 */ /* 0x000fe200078ec0ff */
[-C--:B------:R-:W-:Y:S01]  /*6ae0*/  FMUL.FTZ R19, R39, R3.reuse ;  /* 0x0000000327137220 */ /* 0x080fe20000410000 */
[----:B------:R-:W-:Y:S01]  /*6af0*/  LOP3.LUT R142, R143, UR7, R158, 0x96, !PT ;  /* 0x000000078f8e7c12 */ /* 0x000fe2000f8e969e */
[----:B------:R-:W2:Y:S01]  /*6b00*/  LDSM.16.MT88.4 R36, [R184+0xc000] ;  /* 0x00c00000b824783b */ /* 0x000ea20000004200 */
[-C--:B------:R-:W-:Y:S01]  /*6b10*/  FMUL.FTZ R34, R54, R3.reuse ;  /* 0x0000000336227220 */ /* 0x080fe20000410000 */
[----:B------:R-:W-:Y:S01]  /*6b20*/  PLOP3.LUT P0, PT, PT, PT, UP0, 0x80, 0x0 ;  /* 0x000000000000781c */ /* 0x000fe20003f0f008 */
[----:B------:R-:W-:-:S02]  /*6b30*/  FMUL.FTZ R35, R55, R3 ;  /* 0x0000000337237220 */ /* 0x000fc40000410000 */
[----:B------:R-:W-:Y:S01]  /*6b40*/  LDSM.16.MT88.4 R52, [R186+0xe000] ;  /* 0x00e00000ba34783b */ /* 0x000fe20000004200 */
[-C--:B------:R-:W-:Y:S02]  /*6b50*/  FMUL.FTZ R42, R42, R3.reuse ;  /* 0x000000032a2a7220 */ /* 0x080fe40000410000 */
[-C--:B------:R-:W-:Y:S02]  /*6b60*/  FMUL.FTZ R43, R43, R3.reuse ;  /* 0x000000032b2b7220 */ /* 0x080fe40000410000 */
[----:B------:R-:W-:Y:S01]  /*6b70*/  FMUL.FTZ R58, R58, R3 ;  /* 0x000000033a3a7220 */ /* 0x000fe20000410000 */
[----:B-1----:R-:W-:Y:S01]  /*6b80*/  F2FP.PACK_AB R10, R222, R205 ;  /* 0x000000cdde0a723e */ /* 0x002fe200000000ff */
[-C--:B------:R-:W-:Y:S02]  /*6b90*/  FMUL.FTZ R59, R59, R3.reuse ;  /* 0x000000033b3b7220 */ /* 0x080fe40000410000 */
[-C--:B------:R-:W-:Y:S01]  /*6ba0*/  FMUL.FTZ R26, R46, R3.reuse ;  /* 0x000000032e1a7220 */ /* 0x080fe20000410000 */
[----:B------:R-:W-:Y:S01]  /*6bb0*/  LOP3.LUT R7, R7, R10, RZ, 0xc0, !PT ;  /* 0x0000000a07077212 */ /* 0x000fe200078ec0ff */
[----:B------:R-:W-:-:S02]  /*6bc0*/  FMUL.FTZ R27, R47, R3 ;  /* 0x000000032f1b7220 */ /* 0x000fc40000410000 */
[-C--:B------:R-:W-:Y:S01]  /*6bd0*/  FMUL.FTZ R50, R50, R3.reuse ;  /* 0x0000000332327220 */ /* 0x080fe20000410000 */
[----:B------:R-:W1:Y:S01]  /*6be0*/  LDSM.16.MT88.4 R44, [R188+0xe000] ;  /* 0x00e00000bc2c783b */ /* 0x000e620000004200 */
[-C--:B------:R-:W-:Y:S02]  /*6bf0*/  FMUL.FTZ R51, R51, R3.reuse ;  /* 0x0000000333337220 */ /* 0x080fe40000410000 */
[C---:B------:R-:W-:Y:S01]  /*6c00*/  HMMA.16816.F32 R16, R4.reuse, R20, R16 ;  /* 0x000000140410723c */ /* 0x040fe20000001810 */
[-C--:B------:R-:W-:Y:S02]  /*6c10*/  FMUL.FTZ R73, R73, R224.reuse ;  /* 0x000000e049497220 */ /* 0x080fe40000410000 */
[-C--:B------:R-:W-:Y:S02]  /*6c20*/  FMUL.FTZ R74, R74, R3.reuse ;  /* 0x000000034a4a7220 */ /* 0x080fe40000410000 */
[----:B------:R-:W-:Y:S02]  /*6c30*/  FMUL.FTZ R75, R75, R3 ;  /* 0x000000034b4b7220 */ /* 0x000fe40000410000 */
[-C--:B------:R-:W-:Y:S01]  /*6c40*/  FMUL.FTZ R80, R80, R224.reuse ;  /* 0x000000e050507220 */ /* 0x080fe20000410000 */
[----:B------:R-:W-:Y:S01]  /*6c50*/  HMMA.16816.F32 R20, R4, R22, R40 ;  /* 0x000000160414723c */ /* 0x000fe20000001828 */
[----:B------:R-:W-:-:S02]  /*6c60*/  FMUL.FTZ R81, R81, R224 ;  /* 0x000000e051517220 */ /* 0x000fc40000410000 */
[-C--:B------:R-:W-:Y:S02]  /*6c70*/  FMUL.FTZ R82, R82, R3.reuse ;  /* 0x0000000352527220 */ /* 0x080fe40000410000 */
[-C--:B------:R-:W-:Y:S02]  /*6c80*/  FMUL.FTZ R83, R83, R3.reuse ;  /* 0x0000000353537220 */ /* 0x080fe40000410000 */
[-C--:B------:R-:W-:Y:S01]  /*6c90*/  FMUL.FTZ R40, R60, R224.reuse ;  /* 0x000000e03c287220 */ /* 0x080fe20000410000 */
[----:B------:R-:W-:Y:S01]  /*6ca0*/  HMMA.16816.F32 R24, R4, R28, R24 ;  /* 0x0000001c0418723c */ /* 0x000fe20000001818 */
[----:B------:R-:W-:Y:S02]  /*6cb0*/  FMUL.FTZ R41, R61, R224 ;  /* 0x000000e03d297220 */ /* 0x000fe40000410000 */
[-C--:B------:R-:W-:Y:S02]  /*6cc0*/  FMUL.FTZ R42, R62, R3.reuse ;  /* 0x000000033e2a7220 */ /* 0x080fe40000410000 */
[----:B------:R-:W-:-:S02]  /*6cd0*/  FMUL.FTZ R43, R63, R3 ;  /* 0x000000033f2b7220 */ /* 0x000fc40000410000 */
[----:B------:R-:W3:Y:S01]  /*6ce0*/  LDSM.16.MT88.4 R60, [R185+0xe000] ;  /* 0x00e00000b93c783b */ /* 0x000ee20000004200 */
[C---:B--2---:R-:W-:Y:S01]  /*6cf0*/  HMMA.16816.F32 R32, R4.reuse, R36, R32 ;  /* 0x000000240420723c */ /* 0x044fe20000001820 */
[-C--:B------:R-:W-:Y:S02]  /*6d00*/  FMUL.FTZ R64, R64, R224.reuse ;  /* 0x000000e040407220 */ /* 0x080fe40000410000 */
[-C--:B------:R-:W-:Y:S02]  /*6d10*/  FMUL.FTZ R65, R65, R224.reuse ;  /* 0x000000e041417220 */ /* 0x080fe40000410000 */
[-C--:B------:R-:W-:Y:S02]  /*6d20*/  FMUL.FTZ R66, R66, R3.reuse ;  /* 0x0000000342427220 */ /* 0x080fe40000410000 */
[----:B------:R-:W-:Y:S01]  /*6d30*/  FMUL.FTZ R67, R67, R3 ;  /* 0x0000000343437220 */ /* 0x000fe20000410000 */
        /* <DEDUP_REMOVED lines=9> */
[----:B------:R-:W2:Y:S01]  /*6dd0*/  LDSM.16.MT88.4 R76, [R188+0x10000] ;  /* 0x01000000bc4c783b */ /* 0x000ea20000004200 */
[-C--:B------:R-:W-:Y:S01]  /*6de0*/  FMUL.FTZ R48, R68, R224.reuse ;  /* 0x000000e044307220 */ /* 0x080fe20000410000 */
[C---:B-1----:R-:W-:Y:S01]  /*6df0*/  HMMA.16816.F32 R40, R4.reuse, R44, R40 ;  /* 0x0000002c0428723c */ /* 0x042fe20000001828 */
[-C--:B------:R-:W-:Y:S02]  /*6e00*/  FMUL.FTZ R49, R69, R224.reuse ;  /* 0x000000e045317220 */ /* 0x080fe40000410000 */
[-C--:B------:R-:W-:Y:S02]  /*6e10*/  FMUL.FTZ R50, R70, R3.reuse ;  /* 0x0000000346327220 */ /* 0x080fe40000410000 */
[-C--:B------:R-:W-:Y:S02]  /*6e20*/  FMUL.FTZ R51, R71, R3.reuse ;  /* 0x0000000347337220 */ /* 0x080fe40000410000 */
[----:B------:R-:W1:Y:S01]  /*6e30*/  LDSM.16.MT88.4 R68, [R184+0xe000] ;  /* 0x00e00000b844783b */ /* 0x000e620000004200 */
        /* <DEDUP_REMOVED lines=10> */
[-C--:B------:R-:W-:Y:S01]  /*6ee0*/  FMUL.FTZ R91, R91, R3.reuse ;  /* 0x000000035b5b7220 */ /* 0x080fe20000410000 */
[C---:B------:R-:W-:Y:S01]  /*6ef0*/  HMMA.16816.F32 R52, R4.reuse, R54, R72 ;  /* 0x000000360434723c */ /* 0x040fe20000001848 */
[----:B------:R-:W-:Y:S01]  /*6f00*/  LDSM.16.MT88.4 R84, [R186+0x10000] ;  /* 0x01000000ba54783b */ /* 0x000fe20000004200 */
[--C-:B------:R-:W-:Y:S02]  /*6f10*/  FFMA.FTZ R237, R157, c[0x0][0x23c], -R232.reuse ;  /* 0x00008f009ded7a23 */ /* 0x100fe400000108e8 */
[--C-:B------:R-:W-:Y:S02]  /*6f20*/  FFMA.FTZ R236, R139, c[0x0][0x23c], -R232.reuse ;  /* 0x00008f008bec7a23 */ /* 0x100fe400000108e8 */
[----:B------:R-:W-:Y:S02]  /*6f30*/  FFMA.FTZ R239, R156, c[0x0][0x23c], -R232 ;  /* 0x00008f009cef7a23 */ /* 0x000fe400000108e8 */
[-C--:B------:R-:W-:Y:S01]  /*6f40*/  FMUL.FTZ R72, R92, R224.reuse ;  /* 0x000000e05c487220 */ /* 0x080fe20000410000 */
[----:B---3--:R-:W-:Y:S01]  /*6f50*/  HMMA.16816.F32 R56, R4, R60, R56 ;  /* 0x0000003c0438723c */ /* 0x008fe20000001838 */
[----:B------:R-:W-:Y:S01]  /*6f60*/  FMUL.FTZ R73, R93, R224 ;  /* 0x000000e05d497220 */ /* 0x000fe20000410000 */
[----:B------:R-:W-:Y:S01]  /*6f70*/  MUFU.EX2 R237, R237 ;  /* 0x000000ed00ed7308 */ /* 0x000fe20000000800 */
[-C--:B------:R-:W-:Y:S01]  /*6f80*/  FMUL.FTZ R74, R94, R3.reuse ;  /* 0x000000035e4a7220 */ /* 0x080fe20000410000 */
[----:B------:R-:W-:Y:S01]  /*6f90*/  LDSM.16.MT88.4 R156, [R185+0xd000] ;  /* 0x00d00000b99c783b */ /* 0x000fe20000004200 */
[----:B------:R-:W-:-:S02]  /*6fa0*/  FMUL.FTZ R75, R95, R3 ;  /* 0x000000035f4b7220 */ /* 0x000fc40000410000 */
[----:B------:R-:W-:Y:S01]  /*6fb0*/  FFMA.FTZ R238, R138, c[0x0][0x23c], -R232 ;  /* 0x00008f008aee7a23 */ /* 0x000fe200000108e8 */
[----:B------:R-:W3:Y:S01]  /*6fc0*/  LDSM.16.MT88.4 R92, [R185+0x10000] ;  /* 0x01000000b95c783b */ /* 0x000ee20000004200 */
[C---:B------:R-:W-:Y:S01]  /*6fd0*/  HMMA.16816.F32 R60, R4.reuse, R62, R80 ;  /* 0x0000003e043c723c */ /* 0x040fe20000001850 */
[----:B------:R-:W4:Y:S01]  /*6fe0*/  MUFU.EX2 R236, R236 ;  /* 0x000000ec00ec7308 */ /* 0x000f220000000800 */
[--C-:B------:R-:W-:Y:S02]  /*6ff0*/  FFMA.FTZ R240, R136, c[0x0][0x23c], -R227.reuse ;  /* 0x00008f0088f07a23 */ /* 0x100fe400000108e3 */
[--C-:B------:R-:W-:Y:S02]  /*7000*/  FFMA.FTZ R243, R137, c[0x0][0x23c], -R227.reuse ;  /* 0x00008f0089f37a23 */ /* 0x100fe400000108e3 */
[----:B------:R-:W-:Y:S01]  /*7010*/  FFMA.FTZ R241, R154, c[0x0][0x23c], -R227 ;  /* 0x00008f009af17a23 */ /* 0x000fe200000108e3 */
[----:B------:R-:W-:Y:S01]  /*7020*/  LDSM.16.MT88.4 R136, [R188+0xc800] ;  /* 0x00c80000bc88783b */ /* 0x000fe20000004200 */
[-C--:B------:R-:W-:Y:S01]  /*7030*/  FMUL.FTZ R80, R100, R224.reuse ;  /* 0x000000e064507220 */ /* 0x080fe20000410000 */
[----:B--2---:R-:W-:Y:S01]  /*7040*/  HMMA.16816.F32 R72, R4, R76, R72 ;  /* 0x0000004c0448723c */ /* 0x004fe20000001848 */
[----:B------:R-:W-:Y:S01]  /*7050*/  FMUL.FTZ R81, R101, R224 ;  /* 0x000000e065517220 */ /* 0x000fe20000410000 */
[----:B------:R-:W-:Y:S01]  /*7060*/  MUFU.EX2 R239, R239 ;  /* 0x000000ef00ef7308 */ /* 0x000fe20000000800 */
[----:B------:R-:W-:-:S04]  /*7070*/  IMAD.WIDE.U32 R100, R142, -0x2daee0ad, RZ ;  /* 0xd2511f538e647825 */ /* 0x000fc800078e00ff */
[-C--:B------:R-:W-:Y:S01]  /*7080*/  FMUL.FTZ R82, R102, R3.reuse ;  /* 0x0000000366527220 */ /* 0x080fe20000410000 */
[C---:B------:R-:W-:Y:S01]  /*7090*/  HMMA.16816.F32 R76, R4.reuse, R78, R96 ;  /* 0x0000004e044c723c */ /* 0x040fe20000001860 */
[----:B------:R-:W-:Y:S01]  /*70a0*/  LOP3.LUT R102, R100, 0xff, RZ, 0xc0, !PT ;  /* 0x000000ff64667812 */ /* 0x000fe200078ec0ff */
[-C--:B------:R-:W-:Y:S01]  /*70b0*/  FMUL.FTZ R83, R103, R3.reuse ;  /* 0x0000000367537220 */ /* 0x080fe20000410000 */
[----:B------:R-:W-:Y:S01]  /*70c0*/  MUFU.EX2 R238, R238 ;  /* 0x000000ee00ee7308 */ /* 0x000fe20000000800 */
[----:B------:R-:W-:Y:S02]  /*70d0*/  FFMA.FTZ R242, R155, c[0x0][0x23c], -R227 ;  /* 0x00008f009bf27a23 */ /* 0x000fe400000108e3 */
[-C--:B------:R-:W-:Y:S01]  /*70e0*/  FMUL.FTZ R108, R108, R224.reuse ;  /* 0x000000e06c6c7220 */ /* 0x080fe20000410000 */
[----:B------:R-:W-:Y:S01]  /*70f0*/  LOP3.LUT R96, R101, UR17, R140, 0x96, !PT ;  /* 0x0000001165607c12 */ /* 0x000fe2000f8e968c */
[C---:B-1----:R-:W-:Y:S01]  /*7100*/  HMMA.16816.F32 R64, R4.reuse, R68, R64 ;  /* 0x000000440440723c */ /* 0x042fe20000001840 */
[----:B------:R-:W1:Y:S01]  /*7110*/  LDSM.16.MT88.4 R140, [R184+0x10000] ;  /* 0x01000000b88c783b */ /* 0x000e620000004200 */
[----:B------:R-:W-:Y:S01]  /*7120*/  LOP3.LUT R98, R100, 0xffff, RZ, 0xc0, !PT ;  /* 0x0000ffff64627812 */ /* 0x000fe200078ec0ff */
[-C--:B------:R-:W-:Y:S01]  /*7130*/  FMUL.FTZ R99, R119, R3.reuse ;  /* 0x0000000377637220 */ /* 0x080fe20000410000 */
[--C-:B------:R-:W-:Y:S01]  /*7140*/  SHF.R.U32.HI R97, RZ, 0x10, R100.reuse ;  /* 0x00000010ff617819 */ /* 0x100fe20000011664 */
[----:B------:R-:W-:Y:S01]  /*7150*/  MUFU.EX2 R240, R240 ;  /* 0x000000f000f07308 */ /* 0x000fe20000000800 */
[----:B------:R-:W-:Y:S01]  /*7160*/  SHF.R.U32.HI R101, RZ, 0x18, R100 ;  /* 0x00000018ff657819 */ /* 0x000fe20000011664 */
[-C--:B------:R-:W-:Y:S01]  /*7170*/  FMUL.FTZ R109, R109, R224.reuse ;  /* 0x000000e06d6d7220 */ /* 0x080fe20000410000 */
[C---:B------:R-:W-:Y:S01]  /*7180*/  HMMA.16816.F32 R68, R4.reuse, R70, R88 ;  /* 0x000000460444723c */ /* 0x040fe20000001858 */
[----:B------:R-:W-:Y:S01]  /*7190*/  SHF.R.U32.HI R98, RZ, 0x8, R98 ;  /* 0x00000008ff627819 */ /* 0x000fe20000011662 */
[-C--:B------:R-:W-:Y:S01]  /*71a0*/  FMUL.FTZ R110, R110, R3.reuse ;  /* 0x000000036e6e7220 */ /* 0x080fe20000410000 */
[----:B------:R-:W-:Y:S01]  /*71b0*/  LOP3.LUT R97, R97, 0xff, RZ, 0xc0, !PT ;  /* 0x000000ff61617812 */ /* 0x000fe200078ec0ff */
[-C--:B------:R-:W-:Y:S01]  /*71c0*/  FMUL.FTZ R111, R111, R3.reuse ;  /* 0x000000036f6f7220 */ /* 0x080fe20000410000 */
[----:B------:R-:W-:Y:S01]  /*71d0*/  LOP3.LUT R100, R96, 0xff, RZ, 0xc0, !PT ;  /* 0x000000ff60647812 */ /* 0x000fe200078ec0ff */
[----:B------:R-:W2:Y:S01]  /*71e0*/  MUFU.EX2 R243, R243 ;  /* 0x000000f300f37308 */ /* 0x000ea20000000800 */
[-C--:B------:R-:W-:Y:S01]  /*71f0*/  FMUL.FTZ R88, R104, R224.reuse ;  /* 0x000000e068587220 */ /* 0x080fe20000410000 */
[----:B------:R-:W-:Y:S01]  /*7200*/  PRMT R102, R102, 0x5410, R98 ;  /* 0x0000541066667816 */ /* 0x000fe20000000062 */
[-C--:B------:R-:W-:Y:S01]  /*7210*/  FMUL.FTZ R89, R105, R224.reuse ;  /* 0x000000e069597220 */ /* 0x080fe20000410000 */
[----:B------:R-:W-:Y:S01]  /*7220*/  PRMT R101, R97, 0x5410, R101 ;  /* 0x0000541061657816 */ /* 0x000fe20000000065 */
[-C--:B------:R-:W-:Y:S01]  /*7230*/  FMUL.FTZ R90, R106, R3.reuse ;  /* 0x000000036a5a7220 */ /* 0x080fe20000410000 */
[--C-:B------:R-:W-:Y:S01]  /*7240*/  SHF.R.U32.HI R103, RZ, 0x10, R96.reuse ;  /* 0x00000010ff677819 */ /* 0x100fe20000011660 */
[-C--:B------:R-:W-:Y:S01]  /*7250*/  FMUL.FTZ R91, R107, R3.reuse ;  /* 0x000000036b5b7220 */ /* 0x080fe20000410000 */
[----:B------:R-:W-:Y:S01]  /*7260*/  SHF.R.U32.HI R104, RZ, 0x18, R96 ;  /* 0x00000018ff687819 */ /* 0x000fe20000011660 */
[-C--:B------:R-:W-:Y:S01]  /*7270*/  FMUL.FTZ R97, R117, R224.reuse ;  /* 0x000000e075617220 */ /* 0x080fe20000410000 */
[----:B------:R-:W-:Y:S01]  /*7280*/  MUFU.EX2 R241, R241 ;  /* 0x000000f100f17308 */ /* 0x000fe20000000800 */
[----:B------:R-:W-:Y:S01]  /*7290*/  FMUL.FTZ R98, R118, R3 ;  /* 0x0000000376627220 */ /* 0x000fe20000410000 */
[----:B------:R-:W-:Y:S01]  /*72a0*/  LOP3.LUT R103, R103, 0xff, RZ, 0xc0, !PT ;  /* 0x000000ff67677812 */ /* 0x000fe200078ec0ff */
[-C--:B------:R-:W-:Y:S01]  /*72b0*/  FMUL.FTZ R8, R128, R224.reuse ;  /* 0x000000e080087220 */ /* 0x080fe20000410000 */
[C---:B---3--:R-:W-:Y:S01]  /*72c0*/  HMMA.16816.F32 R88, R4.reuse, R92, R88 ;  /* 0x0000005c0458723c */ /* 0x048fe20000001858 */
[----:B----4-:R-:W-:Y:S01]  /*72d0*/  F2FP.PACK_AB R105, R236, R237 ;  /* 0x000000edec69723e */ /* 0x010fe200000000ff */
[-C--:B------:R-:W-:Y:S01]  /*72e0*/  FMUL.FTZ R9, R129, R224.reuse ;  /* 0x000000e081097220 */ /* 0x080fe20000410000 */
[----:B------:R-:W-:Y:S01]  /*72f0*/  PRMT R103, R103, 0x5410, R104 ;  /* 0x0000541067677816 */ /* 0x000fe20000000068 */
[----:B------:R-:W3:Y:S01]  /*7300*/  MUFU.EX2 R242, R242 ;  /* 0x000000f200f27308 */ /* 0x000ee20000000800 */
[-C--:B------:R-:W-:Y:S01]  /*7310*/  FMUL.FTZ R10, R130, R3.reuse ;  /* 0x00000003820a7220 */ /* 0x080fe20000410000 */
[----:B------:R-:W-:Y:S01]  /*7320*/  HSET2.LE.AND R102, R102, R225, PT ;  /* 0x000000e166667233 */ /* 0x000fe20003803000 */
[----:B------:R-:W-:Y:S01]  /*7330*/  LOP3.LUT R92, R96, 0xffff, RZ, 0xc0, !PT ;  /* 0x0000ffff605c7812 */ /* 0x000fe200078ec0ff */
[----:B------:R-:W-:Y:S01]  /*7340*/  FMUL.FTZ R96, R116, R224 ;  /* 0x000000e074607220 */ /* 0x000fe20000410000 */
[----:B------:R-:W-:Y:S01]  /*7350*/  HMMA.16816.F32 R80, R4, R84, R80 ;  /* 0x000000540450723c */ /* 0x000fe20000001850 */
[----:B------:R-:W4:Y:S01]  /*7360*/  LDSM.16.MT88.4 R116, [R188+0xe800] ;  /* 0x00e80000bc74783b */ /* 0x000f220000004200 */
[----:B------:R-:W-:Y:S01]  /*7370*/  SHF.R.U32.HI R92, RZ, 0x8, R92 ;  /* 0x00000008ff5c7819 */ /* 0x000fe2000001165c */
[----:B------:R-:W-:-:S02]  /*7380*/  FMUL.FTZ R11, R131, R3 ;  /* 0x00000003830b7220 */ /* 0x000fc40000410000 */
[-C--:B------:R-:W-:Y:S01]  /*7390*/  FMUL.FTZ R124, R124, R224.reuse ;  /* 0x000000e07c7c7220 */ /* 0x080fe20000410000 */
[----:B------:R-:W-:Y:S01]  /*73a0*/  PRMT R100, R100, 0x5410, R92 ;  /* 0x0000541064647816 */ /* 0x000fe2000000005c */
[-C--:B------:R-:W-:Y:S01]  /*73b0*/  FMUL.FTZ R125, R125, R224.reuse ;  /* 0x000000e07d7d7220 */ /* 0x080fe20000410000 */
[C---:B------:R-:W-:Y:S01]  /*73c0*/  HMMA.16816.F32 R92, R4.reuse, R94, R108 ;  /* 0x0000005e045c723c */ /* 0x040fe2000000186c */
[-C--:B------:R-:W-:Y:S01]  /*73d0*/  FMUL.FTZ R126, R126, R3.reuse ;  /* 0x000000037e7e7220 */ /* 0x080fe20000410000 */
[----:B------:R-:W-:Y:S01]  /*73e0*/  LDSM.16.MT88.4 R128, [R186+0xc800] ;  /* 0x00c80000ba80783b */ /* 0x000fe20000004200 */
[--C-:B------:R-:W-:Y:S01]  /*73f0*/  HSET2.LE.AND R100, R100, R225.reuse, PT ;  /* 0x000000e164647233 */ /* 0x100fe20003803000 */
[----:B------:R-:W-:Y:S02]  /*7400*/  FMUL.FTZ R127, R127, R3 ;  /* 0x000000037f7f7220 */ /* 0x000fe40000410000 */
[-C--:B------:R-:W-:Y:S01]  /*7410*/  FMUL.FTZ R120, R120, R224.reuse ;  /* 0x000000e078787220 */ /* 0x080fe20000410000 */
[--C-:B------:R-:W-:Y:S01]  /*7420*/  HSET2.LE.AND R109, R103, R225.reuse, PT ;  /* 0x000000e1676d7233 */ /* 0x100fe20003803000 */
[----:B------:R-:W-:Y:S01]  /*7430*/  LOP3.LUT R100, R100, R105, RZ, 0xc0, !PT ;  /* 0x0000006964647212 */ /* 0x000fe200078ec0ff */
[----:B------:R-:W-:Y:S01]  /*7440*/  FMUL.FTZ R121, R121, R224 ;  /* 0x000000e079797220 */ /* 0x000fe20000410000 */
[----:B------:R-:W5:Y:S01]  /*7450*/  LDSM.16.MT88.4 R104, [R186+0xe800] ;  /* 0x00e80000ba68783b */ /* 0x000f620000004200 */
[-C--:B------:R-:W-:Y:S01]  /*7460*/  FMUL.FTZ R122, R122, R3.reuse ;  /* 0x000000037a7a7220 */ /* 0x080fe20000410000 */
[----:B--2---:R-:W-:Y:S01]  /*7470*/  F2FP.PACK_AB R111, R243, R240 ;  /* 0x000000f0f36f723e */ /* 0x004fe200000000ff */
[----:B------:R-:W-:Y:S01]  /*7480*/  FMUL.FTZ R123, R123, R3 ;  /* 0x000000037b7b7220 */ /* 0x000fe20000410000 */
[----:B------:R-:W-:Y:S01]  /*7490*/  F2FP.PACK_AB R110, R238, R239 ;  /* 0x000000efee6e723e */ /* 0x000fe200000000ff */
[-C--:B------:R-:W-:Y:S01]  /*74a0*/  FMUL.FTZ R112, R112, R224.reuse ;  /* 0x000000e070707220 */ /* 0x080fe20000410000 */
[----:B------:R-:W-:Y:S01]  /*74b0*/  HSET2.LE.AND R103, R101, R225, PT ;  /* 0x000000e165677233 */ /* 0x000fe20003803000 */
[----:B------:R-:W-:Y:S01]  /*74c0*/  FMUL.FTZ R113, R113, R224 ;  /* 0x000000e071717220 */ /* 0x000fe20000410000 */
[----:B---3--:R-:W-:Y:S01]  /*74d0*/  F2FP.PACK_AB R108, R242, R241 ;  /* 0x000000f1f26c723e */ /* 0x008fe200000000ff */
[-C--:B------:R-:W-:Y:S01]  /*74e0*/  FMUL.FTZ R114, R114, R3.reuse ;  /* 0x0000000372727220 */ /* 0x080fe20000410000 */
[C---:B------:R-:W-:Y:S01]  /*74f0*/  HMMA.16816.F32 R8, R4.reuse, R12, R8 ;  /* 0x0000000c0408723c */ /* 0x040fe20000001808 */
[----:B------:R-:W-:Y:S01]  /*7500*/  FMUL.FTZ R115, R115, R3 ;  /* 0x0000000373737220 */ /* 0x000fe20000410000 */
[----:B------:R-:W-:Y:S01]  /*7510*/  LOP3.LUT R101, R109, R111, RZ, 0xc0, !PT ;  /* 0x0000006f6d657212 */ /* 0x000fe200078ec0ff */
[--C-:B------:R-:W-:Y:S01]  /*7520*/  FFMA.FTZ R244, R149, c[0x0][0x23c], -R232.reuse ;  /* 0x00008f0095f47a23 */ /* 0x100fe200000108e8 */
[----:B------:R-:W-:Y:S01]  /*7530*/  LOP3.LUT R102, R102, R110, RZ, 0xc0, !PT ;  /* 0x0000006e66667212 */ /* 0x000fe200078ec0ff */
[--C-:B------:R-:W-:Y:S01]  /*7540*/  FFMA.FTZ R150, R150, c[0x0][0x23c], -R232.reuse ;  /* 0x00008f0096967a23 */ /* 0x100fe200000108e8 */
[----:B------:R-:W-:Y:S01]  /*7550*/  LOP3.LUT R103, R103, R108, RZ, 0xc0, !PT ;  /* 0x0000006c67677212 */ /* 0x000fe200078ec0ff */
[----:B------:R-:W-:Y:S01]  /*7560*/  FFMA.FTZ R247, R145, c[0x0][0x23c], -R227 ;  /* 0x00008f0091f77a23 */ /* 0x000fe200000108e3 */
[----:B------:R-:W-:Y:S01]  /*7570*/  HMMA.16816.F32 R12, R4, R14, R124 ;  /* 0x0000000e040c723c */ /* 0x000fe2000000187c */
[----:B------:R-:W2:Y:S01]  /*7580*/  LDSM.16.MT88.4 R108, [R185+0xe800] ;  /* 0x00e80000b96c783b */ /* 0x000ea20000004200 */
[----:B------:R-:W-:Y:S01]  /*7590*/  MUFU.EX2 R244, R244 ;  /* 0x000000f400f47308 */ /* 0x000fe20000000800 */
[----:B------:R-:W-:-:S02]  /*75a0*/  FFMA.FTZ R245, R151, c[0x0][0x23c], -R232 ;  /* 0x00008f0097f57a23 */ /* 0x000fc400000108e8 */
[----:B------:R-:W-:Y:S01]  /*75b0*/  LDSM.16.MT88.4 R124, [R185+0xc800] ;  /* 0x00c80000b97c783b */ /* 0x000fe20000004200 */
[--C-:B------:R-:W-:Y:S02]  /*75c0*/  FFMA.FTZ R246, R148, c[0x0][0x23c], -R232.reuse ;  /* 0x00008f0094f67a23 */ /* 0x100fe400000108e8 */
[C---:B------:R-:W-:Y:S01]  /*75d0*/  HMMA.16816.F32 R84, R4.reuse, R86, R120 ;  /* 0x000000560454723c */ /* 0x040fe20000001878 */
[----:B------:R-:W-:Y:S01]  /*75e0*/  LDSM.16.MT88.4 R120, [R184+0xc800] ;  /* 0x00c80000b878783b */ /* 0x000fe20000004200 */
[--C-:B------:R-:W-:Y:S01]  /*75f0*/  FFMA.FTZ R248, R144, c[0x0][0x23c], -R227.reuse ;  /* 0x00008f0090f87a23 */ /* 0x100fe200000108e3 */
[----:B------:R-:W3:Y:S01]  /*7600*/  MUFU.EX2 R247, R247 ;  /* 0x000000f700f77308 */ /* 0x000ee20000000800 */
[----:B------:R-:W-:Y:S02]  /*7610*/  FFMA.FTZ R249, R147, c[0x0][0x23c], -R227 ;  /* 0x00008f0093f97a23 */ /* 0x000fe400000108e3 */
[--C-:B------:R-:W-:Y:S02]  /*7620*/  FFMA.FTZ R235, R235, c[0x0][0x23c], -R232.reuse ;  /* 0x00008f00ebeb7a23 */ /* 0x100fe400000108e8 */
[----:B-1----:R-:W-:Y:S01]  /*7630*/  HMMA.16816.F32 R96, R4, R140, R96 ;  /* 0x0000008c0460723c */ /* 0x002fe20000001860 */
[----:B------:R-:W-:-:S02]  /*7640*/  FFMA.FTZ R234, R234, c[0x0][0x23c], -R232 ;  /* 0x00008f00eaea7a23 */ /* 0x000fc400000108e8 */
[----:B------:R-:W-:Y:S01]  /*7650*/  MUFU.EX2 R245, R245 ;  /* 0x000000f500f57308 */ /* 0x000fe20000000800 */
[--C-:B------:R-:W-:Y:S02]  /*7660*/  FFMA.FTZ R233, R233, c[0x0][0x23c], -R232.reuse ;  /* 0x00008f00e9e97a23 */ /* 0x100fe400000108e8 */
[----:B------:R-:W-:Y:S02]  /*7670*/  FFMA.FTZ R231, R231, c[0x0][0x23c], -R232 ;  /* 0x00008f00e7e77a23 */ /* 0x000fe400000108e8 */
[----:B------:R-:W-:Y:S01]  /*7680*/  HMMA.16816.F32 R4, R4, R142, R112 ;  /* 0x0000008e0404723c */ /* 0x000fe20000001870 */
[----:B------:R-:W1:Y:S01]  /*7690*/  LDSM.16.MT88.4 R112, [R184+0xe800] ;  /* 0x00e80000b870783b */ /* 0x000e620000004200 */
[--C-:B------:R-:W-:Y:S01]  /*76a0*/  FFMA.FTZ R229, R229, c[0x0][0x23c], -R227.reuse ;  /* 0x00008f00e5e57a23 */ /* 0x100fe200000108e3 */
[----:B------:R-:W-:Y:S01]  /*76b0*/  MUFU.EX2 R246, R246 ;  /* 0x000000f600f67308 */ /* 0x000fe20000000800 */
[--C-:B------:R-:W-:Y:S01]  /*76c0*/  FFMA.FTZ R230, R230, c[0x0][0x23c], -R227.reuse ;  /* 0x00008f00e6e67a23 */ /* 0x100fe200000108e3 */
[----:B------:R-:W-:Y:S01]  /*76d0*/  LDSM.16.MT88.4 R140, [R188+0xf000] ;  /* 0x00f00000bc8c783b */ /* 0x000fe20000004200 */
[----:B------:R-:W-:-:S02]  /*76e0*/  FFMA.FTZ R228, R228, c[0x0][0x23c], -R227 ;  /* 0x00008f00e4e47a23 */ /* 0x000fc400000108e3 */
[C---:B----4-:R-:W-:Y:S01]  /*76f0*/  HMMA.16816.F32 R40, R100.reuse, R116, R40 ;  /* 0x000000746428723c */ /* 0x050fe20000001828 */
[----:B------:R-:W-:Y:S02]  /*7700*/  FFMA.FTZ R226, R226, c[0x0][0x23c], -R227 ;  /* 0x00008f00e2e27a23 */ /* 0x000fe400000108e3 */
[----:B------:R-:W-:Y:S01]  /*7710*/  MUFU.EX2 R248, R248 ;  /* 0x000000f800f87308 */ /* 0x000fe20000000800 */
[----:B------:R-:W-:Y:S02]  /*7720*/  FFMA.FTZ R211, R211, R224, R223 ;  /* 0x000000e0d3d37223 */ /* 0x000fe400000100df */
[----:B------:R-:W-:Y:S02]  /*7730*/  FFMA.FTZ R3, R210, R3, R213 ;  /* 0x00000003d2037223 */ /* 0x000fe400000100d5 */
[C---:B------:R-:W-:Y:S01]  /*7740*/  HMMA.16816.F32 R44, R100.reuse, R118, R44 ;  /* 0x00000076642c723c */ /* 0x040fe2000000182c */
[----:B------:R-:W4:Y:S01]  /*7750*/  LDSM.16.MT88.4 R116, [R188+0x10800] ;  /* 0x01080000bc74783b */ /* 0x000f220000004200 */
[----:B------:R-:W-:Y:S01]  /*7760*/  FADD.FTZ R211, R221, R211 ;  /* 0x000000d3ddd37221 */ /* 0x000fe20000010000 */
[----:B------:R-:W-:Y:S01]  /*7770*/  MUFU.EX2 R249, R249 ;  /* 0x000000f900f97308 */ /* 0x000fe20000000800 */
[----:B------:R-:W-:Y:S01]  /*7780*/  FADD.FTZ R212, R212, R3 ;  /* 0x00000003d4d47221 */ /* 0x000fe20000010000 */
[-C--:B------:R-:W-:Y:S01]  /*7790*/  MOV R3, R0.reuse ;  /* 0x0000000000037202 */ /* 0x080fe20000000f00 */
[----:B------:R-:W-:Y:S01]  /*77a0*/  FADD.FTZ R215, R215, R211 ;  /* 0x000000d3d7d77221 */ /* 0x000fe20000010000 */
[----:B------:R-:W-:Y:S01]  /*77b0*/  @P0 MOV R3, R0 ;  /* 0x0000000000030202 */ /* 0x000fe20000000f00 */
[----:B-----5:R-:W-:Y:S01]  /*77c0*/  HMMA.16816.F32 R48, R100, R104, R48 ;  /* 0x000000686430723c */ /* 0x020fe20000001830 */
[----:B------:R-:W-:-:S02]  /*77d0*/  FADD.FTZ R212, R205, R212 ;  /* 0x000000d4cdd47221 */ /* 0x000fc40000010000 */
[----:B------:R-:W-:Y:S01]  /*77e0*/  MUFU.EX2 R235, R235 ;  /* 0x000000eb00eb7308 */ /* 0x000fe20000000800 */
[----:B------:R-:W-:Y:S02]  /*77f0*/  FADD.FTZ R215, R214, R215 ;  /* 0x000000d7d6d77221 */ /* 0x000fe40000010000 */
[----:B------:R-:W-:Y:S02]  /*7800*/  FADD.FTZ R222, R222, R212 ;  /* 0x000000d4dede7221 */ /* 0x000fe40000010000 */
[----:B------:R-:W-:Y:S01]  /*7810*/  HMMA.16816.F32 R52, R100, R106, R52 ;  /* 0x0000006a6434723c */ /* 0x000fe20000001834 */
[----:B------:R-:W5:Y:S01]  /*7820*/  LDSM.16.MT88.4 R104, [R186+0x10800] ;  /* 0x01080000ba68783b */ /* 0x000f620000004200 */
[----:B------:R-:W-:Y:S01]  /*7830*/  FADD.FTZ R237, R237, R215 ;  /* 0x000000d7eded7221 */ /* 0x000fe20000010000 */
[----:B------:R-:W-:Y:S01]  /*7840*/  MUFU.EX2 R234, R234 ;  /* 0x000000ea00ea7308 */ /* 0x000fe20000000800 */
[----:B------:R-:W-:Y:S02]  /*7850*/  FADD.FTZ R222, R240, R222 ;  /* 0x000000def0de7221 */ /* 0x000fe40000010000 */
[----:B------:R-:W-:-:S02]  /*7860*/  FADD.FTZ R237, R236, R237 ;  /* 0x000000edeced7221 */ /* 0x000fc40000010000 */
[C---:B--2---:R-:W-:Y:S01]  /*7870*/  HMMA.16816.F32 R56, R100.reuse, R108, R56 ;  /* 0x0000006c6438723c */ /* 0x044fe20000001838 */
[----:B------:R-:W-:Y:S02]  /*7880*/  FADD.FTZ R243, R243, R222 ;  /* 0x000000def3f37221 */ /* 0x000fe40000010000 */
[----:B------:R-:W-:Y:S01]  /*7890*/  MUFU.EX2 R233, R233 ;  /* 0x000000e900e97308 */ /* 0x000fe20000000800 */
[----:B------:R-:W-:Y:S02]  /*78a0*/  FADD.FTZ R239, R239, R237 ;  /* 0x000000edefef7221 */ /* 0x000fe40000010000 */
[----:B------:R-:W-:Y:S02]  /*78b0*/  FADD.FTZ R243, R241, R243 ;  /* 0x000000f3f1f37221 */ /* 0x000fe40000010000 */
[----:B------:R-:W-:Y:S01]  /*78c0*/  HMMA.16816.F32 R60, R100, R110, R60 ;  /* 0x0000006e643c723c */ /* 0x000fe2000000183c */
[----:B------:R-:W2:Y:S01]  /*78d0*/  LDSM.16.MT88.4 R108, [R185+0x10800] ;  /* 0x01080000b96c783b */ /* 0x000ea20000004200 */
[----:B------:R-:W-:Y:S01]  /*78e0*/  FADD.FTZ R239, R238, R239 ;  /* 0x000000efeeef7221 */ /* 0x000fe20000010000 */
[----:B------:R-:W-:Y:S01]  /*78f0*/  MUFU.EX2 R231, R231 ;  /* 0x000000e700e77308 */ /* 0x000fe20000000800 */
[----:B------:R-:W-:-:S04]  /*7900*/  FADD.FTZ R242, R242, R243 ;  /* 0x000000f3f2f27221 */ /* 0x000fc80000010000 */
[C---:B-1----:R-:W-:Y:S01]  /*7910*/  HMMA.16816.F32 R64, R100.reuse, R112, R64 ;  /* 0x000000706440723c */ /* 0x042fe20000001840 */
[----:B---3--:R-:W-:Y:S02]  /*7920*/  FADD.FTZ R242, R247, R242 ;  /* 0x000000f2f7f27221 */ /* 0x008fe40000010000 */
[----:B------:R-:W-:Y:S04]  /*7930*/  MUFU.EX2 R229, R229 ;  /* 0x000000e500e57308 */ /* 0x000fe80000000800 */
[----:B------:R-:W-:Y:S01]  /*7940*/  LOP3.LUT R112, R135, UR13, R152, 0x96, !PT ;  /* 0x0000000d87707c12 */ /* 0x000fe2000f8e9698 */
[----:B------:R-:W-:Y:S03]  /*7950*/  HMMA.16816.F32 R68, R100, R114, R68 ;  /* 0x000000726444723c */ /* 0x000fe60000001844 */
[----:B------:R-:W-:Y:S01]  /*7960*/  MUFU.EX2 R230, R230 ;  /* 0x000000e600e67308 */ /* 0x000fe20000000800 */
[----:B------:R-:W-:-:S04]  /*7970*/  IMAD.WIDE.U32 R112, R112, -0x2daee0ad, RZ ;  /* 0xd2511f5370707825 */ /* 0x000fc800078e00ff */
[----:B------:R-:W-:Y:S01]  /*7980*/  IMAD.WIDE.U32 R114, R133, -0x2daee0ad, RZ ;  /* 0xd2511f5385727825 */ /* 0x000fe200078e00ff */
[C---:B----4-:R-:W-:Y:S02]  /*7990*/  HMMA.16816.F32 R72, R100.reuse, R116, R72 ;  /* 0x000000746448723c */ /* 0x050fe40000001848 */
[----:B------:R-:W-:Y:S02]  /*79a0*/  MUFU.EX2 R228, R228 ;  /* 0x000000e400e47308 */ /* 0x000fe40000000800 */
[----:B------:R-:W-:Y:S02]  /*79b0*/  LOP3.LUT R220, R115, UR12, R220, 0x96, !PT ;  /* 0x0000000c73dc7c12 */ /* 0x000fe4000f8e96dc */
[----:B------:R-:W-:Y:S02]  /*79c0*/  LOP3.LUT R113, R113, UR10, R114, 0x96, !PT ;  /* 0x0000000a71717c12 */ /* 0x000fe4000f8e9672 */
[----:B------:R-:W-:Y:S01]  /*79d0*/  HMMA.16816.F32 R76, R100, R118, R76 ;  /* 0x00000076644c723c */ /* 0x000fe2000000184c */
[----:B------:R-:W-:Y:S01]  /*79e0*/  IMAD.WIDE.U32 R116, R220, -0x326172a9, RZ ;  /* 0xcd9e8d57dc747825 */ /* 0x000fe200078e00ff */
[----:B------:R-:W-:Y:S03]  /*79f0*/  MUFU.EX2 R226, R226 ;  /* 0x000000e200e27308 */ /* 0x000fe60000000800 */
[----:B------:R-:W-:Y:S01]  /*7a00*/  IMAD.WIDE.U32 R162, R113, -0x326172a9, RZ ;  /* 0xcd9e8d5771a27825 */ /* 0x000fe200078e00ff */
[----:B------:R-:W-:-:S02]  /*7a10*/  LOP3.LUT R114, R117, UR11, R134, 0x96, !PT ;  /* 0x0000000b75727c12 */ /* 0x000fc4000f8e9686 */
[C---:B-----5:R-:W-:Y:S01]  /*7a20*/  HMMA.16816.F32 R80, R100.reuse, R104, R80 ;  /* 0x000000686450723c */ /* 0x060fe20000001850 */
[----:B------:R-:W-:Y:S01]  /*7a30*/  LDSM.16.MT88.4 R132, [R186+0xf000] ;  /* 0x00f00000ba84783b */ /* 0x000fe20000004200 */
[----:B------:R-:W-:Y:S01]  /*7a40*/  LOP3.LUT R113, R163, UR9, R116, 0x96, !PT ;  /* 0x00000009a3717c12 */ /* 0x000fe2000f8e9674 */
[----:B------:R-:W-:Y:S01]  /*7a50*/  IMAD.WIDE.U32 R114, R114, -0x2daee0ad, RZ ;  /* 0xd2511f5372727825 */ /* 0x000fe200078e00ff */
[----:B------:R1:W-:Y:S01]  /*7a60*/  MUFU.EX2 R220, R150 ;  /* 0x0000009600dc7308 */ /* 0x0003e20000000800 */
[----:B------:R-:W3:Y:S02]  /*7a70*/  LDSM.16.MT88.4 R116, [R184+0x10800] ;  /* 0x01080000b874783b */ /* 0x000ee40000004200 */
[----:B------:R-:W-:Y:S01]  /*7a80*/  IMAD.WIDE.U32 R168, R113, -0x2daee0ad, RZ ;  /* 0xd2511f5371a87825 */ /* 0x000fe200078e00ff */
[----:B------:R-:W-:Y:S01]  /*7a90*/  LOP3.LUT R250, R115, UR8, R112, 0x96, !PT ;  /* 0x0000000873fa7c12 */ /* 0x000fe2000f8e9670 */
[----:B--2---:R-:W-:Y:S03]  /*7aa0*/  HMMA.16816.F32 R88, R100, R108, R88 ;  /* 0x0000006c6458723c */ /* 0x004fe60000001858 */
[----:B------:R-:W-:Y:S01]  /*7ab0*/  LOP3.LUT R104, R169, UR6, R114, 0x96, !PT ;  /* 0x00000006a9687c12 */ /* 0x000fe2000f8e9672 */
[----:B------:R-:W-:-:S04]  /*7ac0*/  IMAD.WIDE.U32 R250, R250, -0x326172a9, RZ ;  /* 0xcd9e8d57fafa7825 */ /* 0x000fc800078e00ff */
[----:B------:R-:W-:Y:S01]  /*7ad0*/  IMAD.WIDE.U32 R112, R104, -0x326172a9, RZ ;  /* 0xcd9e8d5768707825 */ /* 0x000fe200078e00ff */
[C---:B------:R-:W-:Y:S01]  /*7ae0*/  HMMA.16816.F32 R84, R100.reuse, R106, R84 ;  /* 0x0000006a6454723c */ /* 0x040fe20000001854 */
[----:B-1----:R-:W-:Y:S03]  /*7af0*/  LDSM.16.MT88.4 R148, [R184+0xd000] ;  /* 0x00d00000b894783b */ /* 0x002fe60000004200 */
[----:B------:R-:W-:Y:S01]  /*7b00*/  LOP3.LUT R108, R113, UR16, R250, 0x96, !PT ;  /* 0x00000010716c7c12 */ /* 0x000fe2000f8e96fa */
[----:B------:R-:W-:Y:S01]  /*7b10*/  FFMA.FTZ R250, R146, c[0x0][0x23c], -R227 ;  /* 0x00008f0092fa7a23 */ /* 0x000fe200000108e3 */
[----:B------:R-:W-:Y:S02]  /*7b20*/  SHF.R.U32.HI R104, RZ, 0x10, R112 ;  /* 0x00000010ff687819 */ /* 0x000fe40000011670 */
[C---:B------:R-:W-:Y:S01]  /*7b30*/  LOP3.LUT R106, R112.reuse, 0xffff, RZ, 0xc0, !PT ;  /* 0x0000ffff706a7812 */ /* 0x040fe200078ec0ff */
[----:B------:R-:W-:Y:S01]  /*7b40*/  HMMA.16816.F32 R92, R100, R110, R92 ;  /* 0x0000006e645c723c */ /* 0x000fe2000000185c */
[----:B------:R-:W-:Y:S01]  /*7b50*/  LOP3.LUT R105, R112, 0xff, RZ, 0xc0, !PT ;  /* 0x000000ff70697812 */ /* 0x000fe200078ec0ff */
[----:B------:R-:W1:Y:S01]  /*7b60*/  MUFU.EX2 R250, R250 ;  /* 0x000000fa00fa7308 */ /* 0x000e620000000800 */
[----:B------:R-:W-:-:S02]  /*7b70*/  SHF.R.U32.HI R106, RZ, 0x8, R106 ;  /* 0x00000008ff6a7819 */ /* 0x000fc4000001166a */
[C---:B------:R-:W-:Y:S02]  /*7b80*/  LOP3.LUT R109, R108.reuse, 0xff, RZ, 0xc0, !PT ;  /* 0x000000ff6c6d7812 */ /* 0x040fe400078ec0ff */
[----:B------:R-:W-:Y:S01]  /*7b90*/  LOP3.LUT R111, R108, 0xffff, RZ, 0xc0, !PT ;  /* 0x0000ffff6c6f7812 */ /* 0x000fe200078ec0ff */
[C---:B------:R-:W-:Y:S01]  /*7ba0*/  HMMA.16816.F32 R32, R100.reuse, R120, R32 ;  /* 0x000000786420723c */ /* 0x040fe20000001820 */
[----:B------:R-:W-:Y:S02]  /*7bb0*/  SHF.R.U32.HI R110, RZ, 0x10, R108 ;  /* 0x00000010ff6e7819 */ /* 0x000fe4000001166c */
[----:B------:R-:W-:Y:S02]  /*7bc0*/  SHF.R.U32.HI R111, RZ, 0x8, R111 ;  /* 0x00000008ff6f7819 */ /* 0x000fe4000001166f */
[----:B------:R-:W-:Y:S02]  /*7bd0*/  SHF.R.U32.HI R107, RZ, 0x18, R112 ;  /* 0x00000018ff6b7819 */ /* 0x000fe40000011670 */
[----:B------:R-:W-:Y:S01]  /*7be0*/  LOP3.LUT R104, R104, 0xff, RZ, 0xc0, !PT ;  /* 0x000000ff68687812 */ /* 0x000fe200078ec0ff */
[----:B------:R-:W-:Y:S01]  /*7bf0*/  HMMA.16816.F32 R24, R100, R124, R24 ;  /* 0x0000007c6418723c */ /* 0x000fe20000001818 */
[----:B------:R-:W-:Y:S01]  /*7c00*/  SHF.R.U32.HI R108, RZ, 0x18, R108 ;  /* 0x00000018ff6c7819 */ /* 0x000fe2000001166c */
[----:B------:R-:W-:Y:S01]  /*7c10*/  LDSM.16.MT88.4 R112, [R185+0xf000] ;  /* 0x00f00000b970783b */ /* 0x000fe20000004200 */
[----:B------:R-:W-:-:S02]  /*7c20*/  LOP3.LUT R110, R110, 0xff, RZ, 0xc0, !PT ;  /* 0x000000ff6e6e7812 */ /* 0x000fc400078ec0ff */
[----:B------:R-:W-:Y:S02]  /*7c30*/  PRMT R105, R105, 0x5410, R106 ;  /* 0x0000541069697816 */ /* 0x000fe4000000006a */
[----:B------:R-:W-:Y:S01]  /*7c40*/  PRMT R106, R109, 0x5410, R111 ;  /* 0x000054106d6a7816 */ /* 0x000fe2000000006f */
[C---:B---3--:R-:W-:Y:S01]  /*7c50*/  HMMA.16816.F32 R96, R100.reuse, R116, R96 ;  /* 0x000000746460723c */ /* 0x048fe20000001860 */
[----:B------:R-:W-:Y:S02]  /*7c60*/  PRMT R107, R104, 0x5410, R107 ;  /* 0x00005410686b7816 */ /* 0x000fe4000000006b */
[----:B------:R-:W-:Y:S01]  /*7c70*/  PRMT R104, R110, 0x5410, R108 ;  /* 0x000054106e687816 */ /* 0x000fe2000000006c */
[--C-:B------:R-:W-:Y:S01]  /*7c80*/  HSET2.LE.AND R106, R106, R225.reuse, PT ;  /* 0x000000e16a6a7233 */ /* 0x100fe20003803000 */
[----:B-1----:R-:W-:Y:S01]  /*7c90*/  F2FP.PACK_AB R120, R250, R247 ;  /* 0x000000f7fa78723e */ /* 0x002fe200000000ff */
[--C-:B------:R-:W-:Y:S01]  /*7ca0*/  HSET2.LE.AND R107, R107, R225.reuse, PT ;  /* 0x000000e16b6b7233 */ /* 0x100fe20003803000 */
[----:B------:R-:W-:Y:S01]  /*7cb0*/  F2FP.PACK_AB R117, R244, R220 ;  /* 0x000000dcf475723e */ /* 0x000fe200000000ff */
[--C-:B------:R-:W-:Y:S01]  /*7cc0*/  HSET2.LE.AND R116, R104, R225.reuse, PT ;  /* 0x000000e168747233 */ /* 0x100fe20003803000 */
[C---:B------:R-:W-:Y:S01]  /*7cd0*/  HMMA.16816.F32 R28, R100.reuse, R126, R28 ;  /* 0x0000007e641c723c */ /* 0x040fe2000000181c */
[----:B------:R-:W1:Y:S01]  /*7ce0*/  LDSM.16.MT88.4 R124, [R188+0xd000] ;  /* 0x00d00000bc7c783b */ /* 0x000e620000004200 */
[----:B------:R-:W-:Y:S01]  /*7cf0*/  LOP3.LUT R104, R106, R117, RZ, 0xc0, !PT ;  /* 0x000000756a687212 */ /* 0x000fe200078ec0ff */
[----:B------:R-:W-:Y:S01]  /*7d00*/  HSET2.LE.AND R106, R105, R225, PT ;  /* 0x000000e1696a7233 */ /* 0x000fe20003803000 */
[----:B------:R-:W-:Y:S01]  /*7d10*/  LOP3.LUT R105, R116, R120, RZ, 0xc0, !PT ;  /* 0x0000007874697212 */ /* 0x000fe200078ec0ff */
[----:B------:R-:W-:Y:S01]  /*7d20*/  LDSM.16.MT88.4 R108, [R184+0xf000] ;  /* 0x00f00000b86c783b */ /* 0x000fe20000004200 */
[----:B------:R-:W-:Y:S01]  /*7d30*/  F2FP.PACK_AB R117, R246, R245 ;  /* 0x000000f5f675723e */ /* 0x000fe200000000ff */
[----:B------:R-:W-:Y:S01]  /*7d40*/  FADD.FTZ R220, R220, R239 ;  /* 0x000000efdcdc7221 */ /* 0x000fe20000010000 */
[----:B------:R-:W-:Y:S01]  /*7d50*/  F2FP.PACK_AB R116, R249, R248 ;  /* 0x000000f8f974723e */ /* 0x000fe200000000ff */
[C---:B------:R-:W-:Y:S01]  /*7d60*/  HMMA.16816.F32 R8, R100.reuse, R136, R8 ;  /* 0x000000886408723c */ /* 0x040fe20000001808 */
[----:B------:R-:W-:Y:S01]  /*7d70*/  LOP3.LUT R106, R106, R117, RZ, 0xc0, !PT ;  /* 0x000000756a6a7212 */ /* 0x000fe200078ec0ff */
[----:B------:R-:W-:Y:S01]  /*7d80*/  FADD.FTZ R220, R244, R220 ;  /* 0x000000dcf4dc7221 */ /* 0x000fe20000010000 */
[----:B------:R-:W-:Y:S01]  /*7d90*/  LOP3.LUT R107, R107, R116, RZ, 0xc0, !PT ;  /* 0x000000746b6b7212 */ /* 0x000fe200078ec0ff */
[----:B------:R-:W-:Y:S01]  /*7da0*/  FADD.FTZ R250, R250, R242 ;  /* 0x000000f2fafa7221 */ /* 0x000fe20000010000 */
[----:B------:R-:W-:Y:S01]  /*7db0*/  MOV R116, R162 ;  /* 0x000000a200747202 */ /* 0x000fe20000000f00 */
[----:B------:R-:W-:Y:S01]  /*7dc0*/  FADD.FTZ R245, R245, R220 ;  /* 0x000000dcf5f57221 */ /* 0x000fe20000010000 */
[----:B------:R-:W-:Y:S01]  /*7dd0*/  MOV R117, R163 ;  /* 0x000000a300757202 */ /* 0x000fe20000000f00 */
[----:B------:R-:W-:Y:S01]  /*7de0*/  HMMA.16816.F32 R12, R100, R138, R12 ;  /* 0x0000008a640c723c */ /* 0x000fe2000000180c */
[----:B------:R-:W-:Y:S01]  /*7df0*/  LOP3.LUT R251, R251, UR7, R116, 0x96, !PT ;  /* 0x00000007fbfb7c12 */ /* 0x000fe2000f8e9674 */
[----:B------:R-:W-:-:S02]  /*7e00*/  FADD.FTZ R250, R248, R250 ;  /* 0x000000faf8fa7221 */ /* 0x000fc40000010000 */
[----:B------:R-:W-:Y:S02]  /*7e10*/  FADD.FTZ R245, R246, R245 ;  /* 0x000000f5f6f57221 */ /* 0x000fe40000010000 */
[----:B------:R-:W-:Y:S02]  /*7e20*/  FADD.FTZ R249, R249, R250 ;  /* 0x000000faf9f97221 */ /* 0x000fe40000010000 */
[----:B------:R-:W-:Y:S01]  /*7e30*/  HMMA.16816.F32 R144, R104, R140, R40 ;  /* 0x0000008c6890723c */ /* 0x000fe20000001828 */
[----:B------:R-:W-:Y:S01]  /*7e40*/  LDSM.16.MT88.4 R40, [R186+0xd800] ;  /* 0x00d80000ba28783b */ /* 0x000fe20000004200 */
[----:B------:R-:W-:-:S04]  /*7e50*/  FADD.FTZ R249, R229, R249 ;  /* 0x000000f9e5f97221 */ /* 0x000fc80000010000 */
[----:B------:R-:W-:Y:S02]  /*7e60*/  FADD.FTZ R249, R230, R249 ;  /* 0x000000f9e6f97221 */ /* 0x000fe40000010000 */
[----:B------:R-:W-:Y:S01]  /*7e70*/  HMMA.16816.F32 R140, R104, R142, R44 ;  /* 0x0000008e688c723c */ /* 0x000fe2000000182c */
[----:B------:R-:W2:Y:S01]  /*7e80*/  LDSM.16.MT88.4 R44, [R184+0x11000] ;  /* 0x01100000b82c783b */ /* 0x000ea20000004200 */
[----:B------:R-:W-:-:S04]  /*7e90*/  FADD.FTZ R249, R228, R249 ;  /* 0x000000f9e4f97221 */ /* 0x000fc80000010000 */
[----:B------:R-:W-:Y:S02]  /*7ea0*/  FADD.FTZ R210, R226, R249 ;  /* 0x000000f9e2d27221 */ /* 0x000fe40000010000 */
[C---:B------:R-:W-:Y:S08]  /*7eb0*/  HMMA.16816.F32 R16, R100.reuse, R128, R16 ;  /* 0x000000806410723c */ /* 0x040ff00000001810 */
[C---:B------:R-:W-:Y:S08]  /*7ec0*/  HMMA.16816.F32 R20, R100.reuse, R130, R20 ;  /* 0x000000826414723c */ /* 0x040ff00000001814 */
[C---:B------:R-:W-:Y:S01]  /*7ed0*/  HMMA.16816.F32 R36, R100.reuse, R122, R36 ;  /* 0x0000007a6424723c */ /* 0x040fe20000001824 */
[----:B------:R-:W-:Y:S07]  /*7ee0*/  LDSM.16.MT88.4 R120, [R186+0x11000] ;  /* 0x01100000ba78783b */ /* 0x000fee0000004200 */
[----:B------:R-:W-:Y:S01]  /*7ef0*/  HMMA.16816.F32 R4, R100, R118, R4 ;  /* 0x000000766404723c */ /* 0x000fe20000001804 */
[----:B------:R-:W3:Y:S06]  /*7f00*/  LDSM.16.MT88.4 R100, [R188+0x11000] ;  /* 0x01100000bc64783b */ /* 0x000eec0000004200 */
[----:B------:R-:W-:Y:S01]  /*7f10*/  MOV R118, R168 ;  /* 0x000000a800767202 */ /* 0x000fe20000000f00 */
[----:B------:R-:W-:Y:S01]  /*7f20*/  HMMA.16816.F32 R136, R104, R132, R48 ;  /* 0x000000846888723c */ /* 0x000fe20000001830 */
[----:B------:R-:W4:Y:S01]  /*7f30*/  LDSM.16.MT88.4 R48, [R185+0x11000] ;  /* 0x01100000b930783b */ /* 0x000f220000004200 */
[----:B------:R-:W-:-:S06]  /*7f40*/  MOV R119, R169 ;  /* 0x000000a900777202 */ /* 0x000fcc0000000f00 */
[C---:B-1----:R-:W-:Y:S07]  /*7f50*/  HMMA.16816.F32 R128, R104.reuse, R124, R8 ;  /* 0x0000007c6880723c */ /* 0x042fee0000001808 */
[----:B------:R-:W-:Y:S01]  /*7f60*/  IMAD.WIDE.U32 R10, R251, -0x2daee0ad, RZ ;  /* 0xd2511f53fb0a7825 */ /* 0x000fe200078e00ff */
[----:B------:R-:W-:Y:S04]  /*7f70*/  HMMA.16816.F32 R132, R104, R134, R52 ;  /* 0x000000866884723c */ /* 0x000fe80000001834 */
[----:B------:R-:W-:-:S03]  /*7f80*/  LOP3.LUT R8, R10, 0xffff, RZ, 0xc0, !PT ;  /* 0x0000ffff0a087812 */ /* 0x000fc600078ec0ff */
[----:B------:R-:W-:Y:S01]  /*7f90*/  LOP3.LUT R54, R11, UR17, R118, 0x96, !PT ;  /* 0x000000110b367c12 */ /* 0x000fe2000f8e9676 */
[C---:B------:R-:W-:Y:S01]  /*7fa0*/  HMMA.16816.F32 R168, R104.reuse, R164, R16 ;  /* 0x000000a468a8723c */ /* 0x040fe20000001810 */
[----:B------:R-:W-:Y:S02]  /*7fb0*/  LOP3.LUT R52, R10, 0xff, RZ, 0xc0, !PT ;  /* 0x000000ff0a347812 */ /* 0x000fe400078ec0ff */
[----:B------:R-:W-:Y:S02]  /*7fc0*/  SHF.R.U32.HI R8, RZ, 0x8, R8 ;  /* 0x00000008ff087819 */ /* 0x000fe40000011608 */
[----:B------:R-:W-:Y:S02]  /*7fd0*/  SHF.R.U32.HI R53, RZ, 0x10, R10 ;  /* 0x00000010ff357819 */ /* 0x000fe4000001160a */
[----:B------:R-:W-:Y:S01]  /*7fe0*/  PRMT R52, R52, 0x5410, R8 ;  /* 0x0000541034347816 */ /* 0x000fe20000000008 */
[----:B--2---:R-:W-:Y:S01]  /*7ff0*/  HMMA.16816.F32 R116, R104, R44, R96 ;  /* 0x0000002c6874723c */ /* 0x004fe20000001860 */
[----:B------:R-:W1:Y:S01]  /*8000*/  LDSM.16.MT88.4 R96, [R188+0x11800] ;  /* 0x01180000bc60783b */ /* 0x000e620000004200 */
[----:B------:R-:W-:-:S02]  /*8010*/  LOP3.LUT R55, R53, 0xff, RZ, 0xc0, !PT ;  /* 0x000000ff35377812 */ /* 0x000fc400078ec0ff */
[----:B------:R-:W-:-:S03]  /*8020*/  HSET2.LE.AND R52, R52, R225, PT ;  /* 0x000000e134347233 */ /* 0x000fc60003803000 */
[----:B------:R-:W-:Y:S01]  /*8030*/  F2FP.PACK_AB R44, R226, R228 ;  /* 0x000000e4e22c723e */ /* 0x000fe200000000ff */
[C---:B---3--:R-:W-:Y:S01]  /*8040*/  HMMA.16816.F32 R16, R104.reuse, R100, R72 ;  /* 0x000000646810723c */ /* 0x048fe20000001848 */
[----:B------:R-:W2:Y:S07]  /*8050*/  LDSM.16.MT88.4 R72, [R186+0xf800] ;  /* 0x00f80000ba48783b */ /* 0x000eae0000004200 */
[C---:B------:R-:W-:Y:S08]  /*8060*/  HMMA.16816.F32 R160, R104.reuse, R156, R24 ;  /* 0x0000009c68a0723c */ /* 0x040ff00000001818 */
[C---:B------:R-:W-:Y:S08]  /*8070*/  HMMA.16816.F32 R152, R104.reuse, R148, R32 ;  /* 0x000000946898723c */ /* 0x040ff00000001820 */
[C---:B------:R-:W-:Y:S08]  /*8080*/  HMMA.16816.F32 R156, R104.reuse, R158, R28 ;  /* 0x0000009e689c723c */ /* 0x040ff0000000181c */
[C---:B------:R-:W-:Y:S07]  /*8090*/  HMMA.16816.F32 R32, R104.reuse, R112, R56 ;  /* 0x000000706820723c */ /* 0x040fee0000001838 */
[----:B------:R-:W-:Y:S01]  /*80a0*/  LOP3.LUT R57, R54, 0xffff, RZ, 0xc0, !PT ;  /* 0x0000ffff36397812 */ /* 0x000fe200078ec0ff */
[----:B------:R-:W-:Y:S01]  /*80b0*/  HMMA.16816.F32 R28, R104, R114, R60 ;  /* 0x00000072681c723c */ /* 0x000fe2000000183c */
[----:B------:R-:W-:-:S02]  /*80c0*/  SHF.R.U32.HI R56, RZ, 0x10, R54 ;  /* 0x00000010ff387819 */ /* 0x000fc40000011636 */
[----:B------:R-:W-:Y:S01]  /*80d0*/  F2FP.PACK_AB R112, R234, R235 ;  /* 0x000000ebea70723e */ /* 0x000fe200000000ff */
[----:B------:R-:W-:Y:S01]  /*80e0*/  FADD.FTZ R235, R235, R245 ;  /* 0x000000f5ebeb7221 */ /* 0x000fe20000010000 */
[----:B------:R-:W-:Y:S02]  /*80f0*/  LOP3.LUT R53, R56, 0xff, RZ, 0xc0, !PT ;  /* 0x000000ff38357812 */ /* 0x000fe400078ec0ff */
[----:B------:R-:W-:Y:S01]  /*8100*/  SHF.R.U32.HI R115, RZ, 0x18, R10 ;  /* 0x00000018ff737819 */ /* 0x000fe2000001160a */
[----:B------:R-:W-:Y:S01]  /*8110*/  HMMA.16816.F32 R124, R104, R126, R12 ;  /* 0x0000007e687c723c */ /* 0x000fe2000000180c */
[----:B------:R-:W-:Y:S01]  /*8120*/  F2FP.PACK_AB R113, R230, R229 ;  /* 0x000000e5e671723e */ /* 0x000fe200000000ff */
[----:B------:R-:W-:Y:S01]  /*8130*/  FADD.FTZ R235, R234, R235 ;  /* 0x000000ebeaeb7221 */ /* 0x000fe20000010000 */
[----:B------:R-:W-:Y:S02]  /*8140*/  PRMT R115, R55, 0x5410, R115 ;  /* 0x0000541037737816 */ /* 0x000fe40000000073 */
[----:B------:R-:W-:Y:S01]  /*8150*/  F2FP.PACK_AB R114, R231, R233 ;  /* 0x000000e9e772723e */ /* 0x000fe200000000ff */
[----:B------:R-:W-:-:S02]  /*8160*/  FADD.FTZ R235, R233, R235 ;  /* 0x000000ebe9eb7221 */ /* 0x000fc40000010000 */
[----:B------:R-:W-:Y:S01]  /*8170*/  HMMA.16816.F32 R12, R104, R102, R76 ;  /* 0x00000066680c723c */ /* 0x000fe2000000184c */
[----:B------:R-:W-:Y:S01]  /*8180*/  HSET2.LE.AND R115, R115, R225, PT ;  /* 0x000000e173737233 */ /* 0x000fe20003803000 */
[----:B------:R-:W-:Y:S01]  /*8190*/  LOP3.LUT R114, R52, R114, RZ, 0xc0, !PT ;  /* 0x0000007234727212 */ /* 0x000fe200078ec0ff */
[----:B------:R-:W-:-:S03]  /*81a0*/  FADD.FTZ R211, R231, R235 ;  /* 0x000000ebe7d37221 */ /* 0x000fc60000010000 */
[----:B------:R-:W-:Y:S02]  /*81b0*/  LOP3.LUT R115, R115, R44, RZ, 0xc0, !PT ;  /* 0x0000002c73737212 */ /* 0x000fe400078ec0ff */
[C---:B----4-:R-:W-:Y:S01]  /*81c0*/  HMMA.16816.F32 R8, R104.reuse, R48, R88 ;  /* 0x000000306808723c */ /* 0x050fe20000001858 */
[----:B------:R-:W-:Y:S06]  /*81d0*/  LDSM.16.MT88.4 R88, [R184+0xf800] ;  /* 0x00f80000b858783b */ /* 0x000fec0000004200 */
[----:B------:R-:W-:Y:S01]  /*81e0*/  LOP3.LUT R48, R54, 0xff, RZ, 0xc0, !PT ;  /* 0x000000ff36307812 */ /* 0x000fe200078ec0ff */
[----:B------:R-:W-:Y:S01]  /*81f0*/  HMMA.16816.F32 R164, R104, R166, R20 ;  /* 0x000000a668a4723c */ /* 0x000fe20000001814 */
[----:B------:R-:W-:-:S02]  /*8200*/  SHF.R.U32.HI R49, RZ, 0x18, R54 ;  /* 0x00000018ff317819 */ /* 0x000fc40000011636 */
[----:B------:R-:W-:Y:S02]  /*8210*/  SHF.R.U32.HI R54, RZ, 0x8, R57 ;  /* 0x00000008ff367819 */ /* 0x000fe40000011639 */
[----:B------:R-:W-:Y:S01]  /*8220*/  PRMT R53, R53, 0x5410, R49 ;  /* 0x0000541035357816 */ /* 0x000fe20000000031 */
[----:B------:R-:W-:Y:S01]  /*8230*/  LDSM.16.MT88.4 R56, [R184+0xd800] ;  /* 0x00d80000b838783b */ /* 0x000fe20000004200 */
[----:B------:R-:W-:Y:S01]  /*8240*/  PRMT R54, R48, 0x5410, R54 ;  /* 0x0000541030367816 */ /* 0x000fe20000000036 */
[----:B------:R-:W-:Y:S02]  /*8250*/  HMMA.16816.F32 R24, R104, R108, R64 ;  /* 0x0000006c6818723c */ /* 0x000fe40000001840 */
[--C-:B------:R-:W-:Y:S01]  /*8260*/  HSET2.LE.AND R53, R53, R225.reuse, PT ;  /* 0x000000e135357233 */ /* 0x100fe20003803000 */
[----:B------:R-:W-:Y:S01]  /*8270*/  LDSM.16.MT88.4 R64, [R188+0xf800] ;  /* 0x00f80000bc40783b */ /* 0x000fe20000004200 */
[----:B------:R-:W-:-:S03]  /*8280*/  HSET2.LE.AND R54, R54, R225, PT ;  /* 0x000000e136367233 */ /* 0x000fc60003803000 */
[----:B------:R-:W-:Y:S01]  /*8290*/  LOP3.LUT R113, R53, R113, RZ, 0xc0, !PT ;  /* 0x0000007135717212 */ /* 0x000fe200078ec0ff */
[----:B------:R-:W-:Y:S01]  /*82a0*/  HMMA.16816.F32 R20, R104, R110, R68 ;  /* 0x0000006e6814723c */ /* 0x000fe20000001844 */
[----:B------:R-:W-:-:S07]  /*82b0*/  LOP3.LUT R112, R54, R112, RZ, 0xc0, !PT ;  /* 0x0000007036707212 */ /* 0x000fce00078ec0ff */
[C---:B------:R-:W-:Y:S01]  /*82c0*/  HMMA.16816.F32 R148, R104.reuse, R150, R36 ;  /* 0x000000966894723c */ /* 0x040fe20000001824 */
[----:B------:R-:W3:Y:S07]  /*82d0*/  LDSM.16.MT88.4 R36, [R188+0xd800] ;  /* 0x00d80000bc24783b */ /* 0x000eee0000004200 */
[C---:B------:R-:W-:Y:S01]  /*82e0*/  HMMA.16816.F32 R100, R104.reuse, R120, R80 ;  /* 0x000000786864723c */ /* 0x040fe20000001850 */
[----:B------:R-:W-:Y:S07]  /*82f0*/  LDSM.16.MT88.4 R80, [R185+0xf800] ;  /* 0x00f80000b950783b */ /* 0x000fee0000004200 */
[C---:B------:R-:W-:Y:S01]  /*8300*/  HMMA.16816.F32 R108, R104.reuse, R50, R92 ;  /* 0x00000032686c723c */ /* 0x040fe2000000185c */
[----:B------:R-:W4:Y:S07]  /*8310*/  LDSM.16.MT88.4 R48, [R185+0xd800] ;  /* 0x00d80000b930783b */ /* 0x000f2e0000004200 */
[C---:B------:R-:W-:Y:S08]  /*8320*/  HMMA.16816.F32 R120, R104.reuse, R122, R84 ;  /* 0x0000007a6878723c */ /* 0x040ff00000001854 */
[----:B------:R-:W-:Y:S01]  /*8330*/  HMMA.16816.F32 R4, R104, R46, R4 ;  /* 0x0000002e6804723c */ /* 0x000fe20000001804 */
[----:B------:R-:W5:Y:S07]  /*8340*/  LDSM.16.MT88.4 R104, [R186+0x11800] ;  /* 0x01180000ba68783b */ /* 0x000f6e0000004200 */
[C---:B-1----:R-:W-:Y:S08]  /*8350*/  HMMA.16816.F32 R92, R112.reuse, R96, R16 ;  /* 0x00000060705c723c */ /* 0x042ff00000001810 */
[C---:B--2---:R-:W-:Y:S01]  /*8360*/  HMMA.16816.F32 R68, R112.reuse, R72, R136 ;  /* 0x000000487044723c */ /* 0x044fe20000001888 */
[----:B------:R-:W1:Y:S07]  /*8370*/  LDSM.16.MT88.4 R136, [R185+0x11800] ;  /* 0x01180000b988783b */ /* 0x000e6e0000004200 */
[C---:B------:R-:W-:Y:S01]  /*8380*/  HMMA.16816.F32 R96, R112.reuse, R98, R12 ;  /* 0x000000627060723c */ /* 0x040fe2000000180c */
[----:B------:R-:W2:Y:S07]  /*8390*/  LDSM.16.MT88.4 R12, [R184+0x11800] ;  /* 0x01180000b80c783b */ /* 0x000eae0000004200 */
[C---:B---3--:R-:W-:Y:S08]  /*83a0*/  HMMA.16816.F32 R128, R112.reuse, R36, R128 ;  /* 0x000000247080723c */ /* 0x048ff00000001880 */
[C---:B------:R-:W-:Y:S08]  /*83b0*/  HMMA.16816.F32 R124, R112.reuse, R38, R124 ;  /* 0x00000026707c723c */ /* 0x040ff0000000187c */
[C---:B------:R-:W-:Y:S08]  /*83c0*/  HMMA.16816.F32 R36, R112.reuse, R40, R168 ;  /* 0x000000287024723c */ /* 0x040ff000000018a8 */
[C---:B----4-:R-:W-:Y:S08]  /*83d0*/  HMMA.16816.F32 R44, R112.reuse, R48, R160 ;  /* 0x00000030702c723c */ /* 0x050ff000000018a0 */
        /* <DEDUP_REMOVED lines=17> */
[C---:B--2---:R-:W-:Y:S08]  /*84f0*/  HMMA.16816.F32 R116, R112.reuse, R12, R116 ;  /* 0x0000000c7074723c */ /* 0x044ff00000001874 */
[----:B------:R-:W-:Y:S01]  /*8500*/  HMMA.16816.F32 R112, R112, R14, R4 ;  /* 0x0000000e7070723c */ /* 0x000fe20000001804 */
[----:B------:R-:W-:Y:S11]  /*8510*/  @P0 BRA `(.L_x_340) ;  /* 0x0000001000000947 */ /* 0x000ff60003800000 */
.L_x_338:
[----:B------:R-:W-:-:S12]  /*8520*/  UIADD3 UR21, UR26, -0x1, URZ ;  /* 0xffffffff1a157890 */ /* 0x000fd8000fffe03f */
.L_x_340:
[----:B------:R-:W-:-:S13]  /*8530*/  ISETP.LE.AND P0, PT, RZ, UR21, PT ;  /* 0x00000015ff007c0c */ /* 0x000fda000bf03270 */
[----:B------:R-:W-:Y:S05]  /*8540*/  @!P0 BRA `(.L_x_341) ;  /* 0x0000323000008947 */ /* 0x000fea0003800000 */
[----:B------:R-:W1:Y:S01]  /*8550*/  LDC.U8 R205, c[0x0][0x2d8] ;  /* 0x0000b600ffcd7b82 */ /* 0x000e620000000000 */
[----:B------:R-:W-:Y:S01]  /*8560*/  IMAD.WIDE.U32 R214, R217, -0x326172a9, RZ ;  /* 0xcd9e8d57d9d67825 */ /* 0x000fe200078e00ff */
[----:B------:R-:W-:Y:S01]  /*8570*/  UMOV UR29, 0x5 ;  /* 0x00000005001d7882 */ /* 0x000fe20000000000 */
[----:B------:R-:W-:Y:S01]  /*8580*/  MOV R0, R3 ;  /* 0x0000000300007202 */ /* 0x000fe20000000f00 */
[----:B------:R-:W-:Y:S01]  /*8590*/  ULDC.64 UR4, c[0x0][0x198] ;  /* 0x0000660000047ab9 */ /* 0x000fe20000000a00 */
[----:B------:R-:W-:Y:S01]  /*85a0*/  MOV R2, R132 ;  /* 0x0000008400027202 */ /* 0x000fe20000000f00 */
[----:B------:R-:W-:Y:S01]  /*85b0*/  USHF.L.U64.HI UR26, UR4, UR29, UR5 ;  /* 0x0000001d041a7299 */ /* 0x000fe20008010205 */
[----:B------:R-:W-:Y:S01]  /*85c0*/  LOP3.LUT R212, R215, R216, RZ, 0x3c, !PT ;  /* 0x000000d8d7d47212 */ /* 0x000fe200078e3cff */
[----:B------:R-:W-:Y:S01]  /*85d0*/  IMAD.WIDE.U32 R216, R200, -0x2daee0ad, RZ ;  /* 0xd2511f53c8d87825 */ /* 0x000fe200078e00ff */
[----:B------:R-:W-:Y:S01]  /*85e0*/  USHF.L.U32 UR27, UR4, 0x5, URZ ;  /* 0x00000005041b7899 */ /* 0x000fe2000800063f */
[----:B------:R-:W-:Y:S01]  /*85f0*/  MOV R200, R218 ;  /* 0x000000da00c87202 */ /* 0x000fe20000000f00 */
[----:B------:R-:W-:Y:S01]  /*8600*/  UMOV UR30, 0x6 ;  /* 0x00000006001e7882 */ /* 0x000fe20000000000 */
[----:B------:R-:W-:Y:S01]  /*8610*/  IMAD.WIDE.U32 R212, R212, -0x2daee0ad, RZ ;  /* 0xd2511f53d4d47825 */ /* 0x000fe200078e00ff */
[----:B------:R-:W-:-:S02]  /*8620*/  ULDC.64 UR4, c[0x0][0x1a0] ;  /* 0x0000680000047ab9 */ /* 0x000fc40000000a00 */
[----:B------:R-:W-:Y:S02]  /*8630*/  USHF.L.U64.HI UR29, UR4, UR29, UR5 ;  /* 0x0000001d041d7299 */ /* 0x000fe40008010205 */
[----:B------:R-:W-:Y:S02]  /*8640*/  USHF.L.U32 UR28, UR4, 0x5, URZ ;  /* 0x00000005041c7899 */ /* 0x000fe4000800063f */
[----:B------:R-:W-:Y:S02]  /*8650*/  USHF.L.U64.HI UR30, UR4, UR30, UR5 ;  /* 0x0000001e041e7299 */ /* 0x000fe40008010205 */
[----:B------:R-:W-:Y:S01]  /*8660*/  USHF.L.U32 UR32, UR4, 0x6, URZ ;  /* 0x0000000604207899 */ /* 0x000fe2000800063f */
[----:B-1----:R-:W-:Y:S01]  /*8670*/  PRMT R205, R205, 0x7054, R205 ;  /* 0x00007054cdcd7816 */ /* 0x002fe200000000cd */
[----:B------:R-:W-:Y:S05]  /*8680*/  BRA `(.L_x_342) ;  /* 0x0000025000007947 */ /* 0x000fea0003800000 */
.L_x_344:
        /* <DEDUP_REMOVED lines=11> */
[C---:B------:R-:W-:Y:S04]  /*8740*/  LEA R134, P2, R133.reuse, c[0x0][0x168], 0x1 ;  /* 0x00005a0085867a11 */ /* 0x040fe800078408ff */
[----:B------:R-:W-:Y:S02]  /*8750*/  LEA.HI.X R3, R132, R203, R3, 0x6, P1 ;  /* 0x000000cb84037211 */ /* 0x000fe400008f3403 */
[----:B------:R-:W-:Y:S02]  /*8760*/  IADD3 R132, P1, R134, UR27, RZ ;  /* 0x0000001b86847c10 */ /* 0x000fe4000ff3e0ff */
[----:B------:R-:W-:Y:S02]  /*8770*/  LEA.HI.X R135, R133, c[0x0][0x16c], R3, 0x1, P2 ;  /* 0x00005b0085877a11 */ /* 0x000fe400010f0c03 */
[----:B------:R-:W-:Y:S02]  /*8780*/  IADD3 R138, P2, R132, UR27, RZ ;  /* 0x0000001b848a7c10 */ /* 0x000fe4000ff5e0ff */
        /* <DEDUP_REMOVED lines=19> */
[----:B------:R-:W0:Y:S01]  /*88c0*/  LDGDEPBAR ;  /* 0x00000000000079af */ /* 0x000e220000000000 */
[----:B------:R-:W-:-:S05]  /*88d0*/  BRA `(.L_x_343) ;  /* 0x00000c0000007947 */ /* 0x000fca0003800000 */
.L_x_342:
[----:B------:R-:W-:Y:S04]  /*88e0*/  DEPBAR.LE SB0, 0x0 ;  /* 0x000080000000791a */ /* 0x000fe80000000000 */
[----:B------:R-:W-:Y:S01]  /*88f0*/  BAR.SYNC.DEFER_BLOCKING 0x0 ;  /* 0x0000000000007b1d */ /* 0x000fe20000010000 */
[----:B------:R-:W-:Y:S01]  /*8900*/  USHF.R.S32.HI UR5, URZ, 0x1f, UR21 ;  /* 0x0000001f3f057899 */ /* 0x000fe20008011415 */
[----:B------:R-:W-:Y:S01]  /*8910*/  IMAD.U32 R3, RZ, RZ, UR32 ;  /* 0x00000020ff037e24 */ /* 0x000fe2000f8e00ff */
[----:B------:R-:W-:Y:S03]  /*8920*/  UIMAD UR4, UR30, UR21, URZ ;  /* 0x000000151e0472a4 */ /* 0x000fe6000f8e023f */
[----:B------:R-:W-:Y:S01]  /*8930*/  IMAD.WIDE.U32 R6, R3, UR21, R200 ;  /* 0x0000001503067c25 */ /* 0x000fe2000f8e00c8 */
[----:B------:R-:W-:Y:S04]  /*8940*/  UIMAD UR4, UR5, UR32, UR4 ;  /* 0x00000020050472a4 */ /* 0x000fe8000f8e0204 */
[C---:B------:R-:W-:Y:S02]  /*8950*/  LEA R4, P0, R6.reuse, c[0x0][0x170], 0x1 ;  /* 0x00005c0006047a11 */ /* 0x040fe400078008ff */
[----:B------:R-:W-:Y:S04]  /*8960*/  IADD3 R3, R7, UR4, RZ ;  /* 0x0000000407037c10 */ /* 0x000fe8000fffe0ff */
[----:B------:R-:W-:Y:S02]  /*8970*/  LEA.HI.X R5, R6, c[0x0][0x174], R3, 0x1, P0 ;  /* 0x00005d0006057a11 */ /* 0x000fe400000f0c03 */
[----:B------:R-:W-:Y:S04]  /*8980*/  IADD3 R10, P0, R4, UR28, RZ ;  /* 0x0000001c040a7c10 */ /* 0x000fe8000ff1e0ff */
[----:B------:R-:W-:Y:S01]  /*8990*/  IADD3.X R11, R5, UR29, RZ, P0, !PT ;  /* 0x0000001d050b7c10 */ /* 0x000fe200087fe4ff */
[----:B------:R-:W-:Y:S01]  /*89a0*/  @!PT LDS RZ, [RZ] ;  /* 0x00000000fffff984 */ /* 0x000fe20000000800 */
[----:B------:R-:W-:Y:S01]  /*89b0*/  @!PT LDS RZ, [RZ] ;  /* 0x00000000fffff984 */ /* 0x000fe20000000800 */
[----:B------:R-:W-:Y:S01]  /*89c0*/  @!PT LDS RZ, [RZ] ;  /* 0x00000000fffff984 */ /* 0x000fe20000000800 */
[----:B------:R1:W-:Y:S01]  /*89d0*/  LDGSTS.E.BYPASS.LTC128B.128 [R197+0xc000], [R4.64] ;  /* 0x0c00000004c57fae */ /* 0x0003e2000b901d56 */
[----:B------:R-:W-:Y:S03]  /*89e0*/  IADD3 R8, P0, R10, UR28, RZ ;  /* 0x0000001c0a087c10 */ /* 0x000fe6000ff1e0ff */
[----:B------:R1:W-:Y:S01]  /*89f0*/  LDGSTS.E.BYPASS.LTC128B.128 [R197+0xe000], [R4.64+0x80] ;  /* 0x0e00008004c57fae */ /* 0x0003e2000b901d56 */
[----:B------:R-:W-:Y:S02]  /*8a00*/  IADD3.X R9, R11, UR29, RZ, P0, !PT ;  /* 0x0000001d0b097c10 */ /* 0x000fe400087fe4ff */
[----:B------:R-:W-:Y:S01]  /*8a10*/  IADD3 R6, P0, R8, UR28, RZ ;  /* 0x0000001c08067c10 */ /* 0x000fe2000ff1e0ff */
[----:B------:R1:W-:Y:S03]  /*8a20*/  LDGSTS.E.BYPASS.LTC128B.128 [R197+0x10000], [R4.64+0x100] ;  /* 0x1000010004c57fae */ /* 0x0003e6000b901d56 */
[----:B------:R-:W-:Y:S01]  /*8a30*/  IADD3.X R7, R9, UR29, RZ, P0, !PT ;  /* 0x0000001d09077c10 */ /* 0x000fe200087fe4ff */
[----:B------:R2:W-:Y:S01]  /*8a40*/  LDGSTS.E.BYPASS.LTC128B.128 [R197+0xc800], [R10.64] ;  /* 0x0c8000000ac57fae */ /* 0x0005e2000b901d56 */
[----:B------:R-:W-:Y:S03]  /*8a50*/  ISETP.LT.AND P0, PT, RZ, UR21, PT ;  /* 0x00000015ff007c0c */ /* 0x000fe6000bf01270 */
        /* <DEDUP_REMOVED lines=9> */
[----:B------:R-:W-:Y:S04]  /*8af0*/  LDSM.16.M88.4 R16, [R193+0x6800] ;  /* 0x00680000c110783b */ /* 0x000fe80000000200 */
[----:B------:R-:W-:Y:S04]  /*8b00*/  LDSM.16.M88.4 R24, [R193+0x7000] ;  /* 0x00700000c118783b */ /* 0x000fe80000000200 */
[----:B--2---:R-:W1:Y:S04]  /*8b10*/  LDSM.16.M88.4 R8, [R193+0x6000] ;  /* 0x00600000c108783b */ /* 0x004e680000000200 */
[----:B------:R-:W0:Y:S04]  /*8b20*/  LDGDEPBAR ;  /* 0x00000000000079af */ /* 0x000e280000000000 */
[----:B------:R-:W2:Y:S04]  /*8b30*/  LDSM.16.M88.4 R132, [R193+0x7800] ;  /* 0x00780000c184783b */ /* 0x000ea80000000200 */
[----:B------:R-:W-:Y:S04]  /*8b40*/  LDSM.16.M88.4 R136, [R192] ;  /* 0x00000000c088783b */ /* 0x000fe80000000200 */
[----:B------:R-:W3:Y:S04]  /*8b50*/  LDSM.16.M88.4 R140, [R191] ;  /* 0x00000000bf8c783b */ /* 0x000ee80000000200 */
[----:B------:R-:W4:Y:S04]  /*8b60*/  LDSM.16.M88.4 R144, [R183] ;  /* 0x00000000b790783b */ /* 0x000f280000000200 */
[----:B------:R-:W5:Y:S04]  /*8b70*/  LDSM.16.M88.4 R148, [R182] ;  /* 0x00000000b694783b */ /* 0x000f680000000200 */
[----:B------:R-:W2:Y:S04]  /*8b80*/  LDSM.16.M88.4 R152, [R181] ;  /* 0x00000000b598783b */ /* 0x000ea80000000200 */
[----:B------:R-:W-:Y:S04]  /*8b90*/  LDSM.16.M88.4 R156, [R190] ;  /* 0x00000000be9c783b */ /* 0x000fe80000000200 */
[----:B------:R-:W2:Y:S01]  /*8ba0*/  LDSM.16.M88.4 R160, [R187+0x6000] ;  /* 0x00600000bba0783b */ /* 0x000ea20000000200 */
[C---:B-1----:R-:W-:Y:S03]  /*8bb0*/  HMMA.16816.F32 R4, R32.reuse, R8, RZ ;  /* 0x000000082004723c */ /* 0x042fe600000018ff */
[----:B------:R-:W1:Y:S04]  /*8bc0*/  LDSM.16.M88.4 R164, [R187+0x6800] ;  /* 0x00680000bba4783b */ /* 0x000e680000000200 */
[----:B------:R-:W-:Y:S01]  /*8bd0*/  LDSM.16.M88.4 R168, [R187+0x7800] ;  /* 0x00780000bba8783b */ /* 0x000fe20000000200 */
[C---:B------:R-:W-:Y:S08]  /*8be0*/  HMMA.16816.F32 R8, R32.reuse, R10, RZ ;  /* 0x0000000a2008723c */ /* 0x040ff000000018ff */
[C---:B------:R-:W-:Y:S08]  /*8bf0*/  HMMA.16816.F32 R12, R32.reuse, R16, RZ ;  /* 0x00000010200c723c */ /* 0x040ff000000018ff */
[C---:B------:R-:W-:Y:S08]  /*8c00*/  HMMA.16816.F32 R16, R32.reuse, R18, RZ ;  /* 0x000000122010723c */ /* 0x040ff000000018ff */
[C---:B------:R-:W-:Y:S08]  /*8c10*/  HMMA.16816.F32 R20, R32.reuse, R24, RZ ;  /* 0x000000182014723c */ /* 0x040ff000000018ff */
[C---:B------:R-:W-:Y:S08]  /*8c20*/  HMMA.16816.F32 R24, R32.reuse, R26, RZ ;  /* 0x0000001a2018723c */ /* 0x040ff000000018ff */
[C---:B--2---:R-:W-:Y:S08]  /*8c30*/  HMMA.16816.F32 R28, R32.reuse, R132, RZ ;  /* 0x00000084201c723c */ /* 0x044ff000000018ff */
[----:B------:R-:W-:Y:S01]  /*8c40*/  HMMA.16816.F32 R32, R32, R134, RZ ;  /* 0x000000862020723c */ /* 0x000fe200000018ff */
[----:B------:R-:W2:Y:S07]  /*8c50*/  LDSM.16.M88.4 R132, [R187+0x7000] ;  /* 0x00700000bb84783b */ /* 0x000eae0000000200 */
[C---:B---3--:R-:W-:Y:S08]  /*8c60*/  HMMA.16816.F32 R4, R136.reuse, R140, R4 ;  /* 0x0000008c8804723c */ /* 0x048ff00000001804 */
[C---:B------:R-:W-:Y:S01]  /*8c70*/  HMMA.16816.F32 R8, R136.reuse, R142, R8 ;  /* 0x0000008e8808723c */ /* 0x040fe20000001808 */
[----:B------:R-:W-:Y:S07]  /*8c80*/  LDSM.16.M88.4 R140, [R189] ;  /* 0x00000000bd8c783b */ /* 0x000fee0000000200 */
[C---:B----4-:R-:W-:Y:S08]  /*8c90*/  HMMA.16816.F32 R12, R136.reuse, R144, R12 ;  /* 0x00000090880c723c */ /* 0x050ff0000000180c */
[C---:B------:R-:W-:Y:S01]  /*8ca0*/  HMMA.16816.F32 R16, R136.reuse, R146, R16 ;  /* 0x000000928810723c */ /* 0x040fe20000001810 */
[----:B------:R-:W3:Y:S07]  /*8cb0*/  LDSM.16.M88.4 R144, [R180] ;  /* 0x00000000b490783b */ /* 0x000eee0000000200 */
[C---:B-----5:R-:W-:Y:S08]  /*8cc0*/  HMMA.16816.F32 R20, R136.reuse, R148, R20 ;  /* 0x000000948814723c */ /* 0x060ff00000001814 */
[C---:B------:R-:W-:Y:S01]  /*8cd0*/  HMMA.16816.F32 R24, R136.reuse, R150, R24 ;  /* 0x000000968818723c */ /* 0x040fe20000001818 */
[----:B------:R-:W4:Y:S07]  /*8ce0*/  LDSM.16.M88.4 R148, [R180+0x800] ;  /* 0x00080000b494783b */ /* 0x000f2e0000000200 */
        /* <DEDUP_REMOVED lines=127> */
.L_x_343:
[----:B-1----:R-:W-:Y:S01]  /*94e0*/  FMNMX.FTZ R132, R4, R2, !PT ;  /* 0x0000000204847209 */ /* 0x002fe20007810000 */
[----:B------:R-:W-:Y:S01]  /*94f0*/  USHF.L.U32 UR4, UR21, 0x1, URZ ;  /* 0x0000000115047899 */ /* 0x000fe2000800063f */
[----:B------:R-:W-:Y:S01]  /*9500*/  FMNMX.FTZ R3, R6, R0, !PT ;  /* 0x0000000006037209 */ /* 0x000fe20007810000 */
[----:B------:R-:W-:Y:S01]  /*9510*/  LDSM.16.MT88.4 R140, [R188+0xc000] ;  /* 0x00c00000bc8c783b */ /* 0x000fe20000004200 */
[----:B------:R-:W-:Y:S01]  /*9520*/  FMNMX.FTZ R132, R5, R132, !PT ;  /* 0x0000008405847209 */ /* 0x000fe20007810000 */
[----:B------:R-:W-:Y:S01]  /*9530*/  UIADD3 UR21, UR21, -0x1, URZ ;  /* 0xffffffff15157890 */ /* 0x000fe2000fffe03f */
        /* <DEDUP_REMOVED lines=246> */
[----:B------:R-:W-:Y:S01]  /*a4a0*/  FFMA.FTZ R218, R12, c[0x0][0x23c], -R167 ;  /* 0x00008f000cda7a23 */ /* 0x000fe200000108a7 */
        /* <DEDUP_REMOVED lines=22> */
[----:B------:R-:W-:Y:S01]  /*a610*/  FMUL.FTZ R110, R0, R110 ;  /* 0x0000006e006e7220 */ /* 0x000fe20000410000 */
        /* <DEDUP_REMOVED lines=26> */
[--C-:B------:R-:W-:Y:S02]  /*a7c0*/  FFMA.FTZ R224, R22, c[0x0][0x23c], -R166.reuse ;  /* 0x00008f0016e07a23 */ /* 0x100fe400000108a6 */
[----:B------:R-:W-:Y:S01]  /*a7d0*/  FFMA.FTZ R225, R23, c[0x0][0x23c], -R166 ;  /* 0x00008f0017e17a23 */ /* 0x000fe200000108a6 */
[----:B------:R-:W-:Y:S01]  /*a7e0*/  LOP3.LUT R116, R116, R121, RZ, 0xc0, !PT ;  /* 0x0000007974747212 */ /* 0x000fe200078ec0ff */
[----:B------:R-:W-:Y:S01]  /*a7f0*/  FFMA.FTZ R162, R2, R211, R162 ;  /* 0x000000d302a27223 */ /* 0x000fe200000100a2 */
[----:B--2---:R-:W-:Y:S01]  /*a800*/  F2FP.PACK_AB R120, R221, R220 ;  /* 0x000000dcdd78723e */ /* 0x004fe200000000ff */
[----:B------:R-:W1:Y:S02]  /*a810*/  MUFU.EX2 R224, R224 ;  /* 0x000000e000e07308 */ /* 0x000e640000000800 */
[----:B------:R-:W-:Y:S01]  /*a820*/  MOV R2, R132 ;  /* 0x0000008400027202 */ /* 0x000fe20000000f00 */
[----:B------:R-:W-:Y:S01]  /*a830*/  FFMA.FTZ R164, R0, R210, R164 ;  /* 0x000000d200a47223 */ /* 0x000fe200000100a4 */
[----:B------:R-:W-:Y:S01]  /*a840*/  LOP3.LUT R117, R117, R120, RZ, 0xc0, !PT ;  /* 0x0000007875757212 */ /* 0x000fe200078ec0ff */
[----:B------:R-:W-:Y:S01]  /*a850*/  FADD.FTZ R162, R163, R162 ;  /* 0x000000a2a3a27221 */ /* 0x000fe20000010000 */
[----:B------:R-:W2:Y:S01]  /*a860*/  LDSM.16.MT88.4 R120, [R184+0xe800] ;  /* 0x00e80000b878783b */ /* 0x000ea20000004200 */
[----:B------:R-:W-:Y:S01]  /*a870*/  MOV R0, R3 ;  /* 0x0000000300007202 */ /* 0x000fe20000000f00 */
[----:B------:R-:W-:Y:S01]  /*a880*/  FADD.FTZ R164, R165, R164 ;  /* 0x000000a4a5a47221 */ /* 0x000fe20000010000 */
[----:B---3--:R-:W-:Y:S01]  /*a890*/  F2FP.PACK_AB R133, R171, R170 ;  /* 0x000000aaab85723e */ /* 0x008fe200000000ff */
[----:B------:R-:W-:Y:S01]  /*a8a0*/  MUFU.EX2 R225, R225 ;  /* 0x000000e100e17308 */ /* 0x000fe20000000800 */
[----:B------:R-:W-:Y:S02]  /*a8b0*/  FADD.FTZ R162, R134, R162 ;  /* 0x000000a286a27221 */ /* 0x000fe40000010000 */
        /* <DEDUP_REMOVED lines=16> */
[----:B------:R-:W-:Y:S02]  /*a9c0*/  FADD.FTZ R169, R169, R219 ;  /* 0x000000dba9a97221 */ /* 0x000fe40000010000 */
[----:B------:R-:W-:Y:S02]  /*a9d0*/  FADD.FTZ R171, R171, R221 ;  /* 0x000000ddabab7221 */ /* 0x000fe40000010000 */
[C---:B------:R-:W-:Y:S04]  /*a9e0*/  HMMA.16816.F32 R44, R116.reuse, R140, R44 ;  /* 0x0000008c742c723c */ /* 0x040fe8000000182c */
[----:B-1----:R-:W-:Y:S04]  /*a9f0*/  FADD.FTZ R171, R224, R171 ;  /* 0x000000abe0ab7221 */ /* 0x002fe80000010000 */
        /* <DEDUP_REMOVED lines=24> */
[----:B------:R-:W-:Y:S01]  /*ab80*/  LOP3.LUT R136, R223, UR13, R136, 0x96, !PT ;  /* 0x0000000ddf887c12 */ /* 0x000fe2000f8e9688 */
[--C-:B------:R-:W-:Y:S01]  /*ab90*/  FFMA.FTZ R223, R21, c[0x0][0x23c], -R167.reuse ;  /* 0x00008f0015df7a23 */ /* 0x100fe200000108a7 */
        /* <DEDUP_REMOVED lines=9> */
[----:B------:R-:W-:Y:S01]  /*ac30*/  IMAD.WIDE.U32 R24, R24, -0x326172a9, RZ ;  /* 0xcd9e8d5718187825 */ /* 0x000fe200078e00ff */
[----:B------:R-:W-:Y:S03]  /*ac40*/  MUFU.EX2 R223, R223 ;  /* 0x000000df00df7308 */ /* 0x000fe60000000800 */
[----:B------:R-:W-:Y:S01]  /*ac50*/  IMAD.WIDE.U32 R228, R228, -0x326172a9, RZ ;  /* 0xcd9e8d57e4e47825 */ /* 0x000fe200078e00ff */
[C---:B------:R-:W-:Y:S01]  /*ac60*/  HMMA.16816.F32 R16, R116.reuse, R130, R16 ;  /* 0x000000827410723c */ /* 0x040fe20000001810 */
[----:B------:R-:W-:Y:S02]  /*ac70*/  LDSM.16.MT88.4 R128, [R186+0xd000] ;  /* 0x00d00000ba80783b */ /* 0x000fe40000004200 */
[----:B------:R-:W-:Y:S02]  /*ac80*/  LOP3.LUT R222, R25, UR11, R222, 0x96, !PT ;  /* 0x0000000b19de7c12 */ /* 0x000fe4000f8e96de */
[----:B------:R-:W-:Y:S03]  /*ac90*/  LOP3.LUT R226, R229, UR9, R24, 0x96, !PT ;  /* 0x00000009e5e27c12 */ /* 0x000fe6000f8e9618 */
[C---:B--2---:R-:W-:Y:S04]  /*aca0*/  HMMA.16816.F32 R104, R116.reuse, R120, R104 ;  /* 0x000000787468723c */ /* 0x044fe80000001868 */
        /* <DEDUP_REMOVED lines=8> */
[----:B------:R-:W1:Y:S01]  /*ad30*/  MUFU.EX2 R222, R222 ;  /* 0x000000de00de7308 */ /* 0x000e620000000800 */
[----:B------:R-:W2:Y:S01]  /*ad40*/  LDSM.16.MT88.4 R24, [R184+0x10800] ;  /* 0x01080000b818783b */ /* 0x000ea20000004200 */
[----:B------:R-:W-:Y:S01]  /*ad50*/  IMAD.WIDE.U32 R124, R20, -0x326172a9, RZ ;  /* 0xcd9e8d57147c7825 */ /* 0x000fe200078e00ff */
[----:B------:R-:W-:Y:S04]  /*ad60*/  LOP3.LUT R228, R231, UR7, R228, 0x96, !PT ;  /* 0x00000007e7e47c12 */ /* 0x000fe8000f8e96e4 */
[----:B------:R-:W-:Y:S01]  /*ad70*/  LOP3.LUT R20, R125, UR16, R230, 0x96, !PT ;  /* 0x000000107d147c12 */ /* 0x000fe2000f8e96e6 */
[----:B------:R-:W-:Y:S01]  /*ad80*/  IMAD.WIDE.U32 R228, R228, -0x2daee0ad, RZ ;  /* 0xd2511f53e4e47825 */ /* 0x000fe200078e00ff */
[C---:B------:R-:W-:Y:S02]  /*ad90*/  LOP3.LUT R133, R124.reuse, 0xffff, RZ, 0xc0, !PT ;  /* 0x0000ffff7c857812 */ /* 0x040fe400078ec0ff */
[--C-:B------:R-:W-:Y:S02]  /*ada0*/  SHF.R.U32.HI R140, RZ, 0x10, R124.reuse ;  /* 0x00000010ff8c7819 */ /* 0x100fe4000001167c */
[----:B------:R-:W-:Y:S02]  /*adb0*/  LOP3.LUT R22, R124, 0xff, RZ, 0xc0, !PT ;  /* 0x000000ff7c167812 */ /* 0x000fe400078ec0ff */
[----:B------:R-:W-:Y:S02]  /*adc0*/  SHF.R.U32.HI R21, RZ, 0x18, R124 ;  /* 0x00000018ff157819 */ /* 0x000fe4000001167c */
[----:B------:R-:W3:Y:S01]  /*add0*/  LDSM.16.MT88.4 R124, [R188+0xd000] ;  /* 0x00d00000bc7c783b */ /* 0x000ee20000004200 */
[----:B------:R-:W-:Y:S02]  /*ade0*/  LOP3.LUT R121, R20, 0xffff, RZ, 0xc0, !PT ;  /* 0x0000ffff14797812 */ /* 0x000fe400078ec0ff */
[----:B------:R-:W-:Y:S02]  /*adf0*/  SHF.R.U32.HI R133, RZ, 0x8, R133 ;  /* 0x00000008ff857819 */ /* 0x000fe40000011685 */
[--C-:B------:R-:W-:Y:S02]  /*ae00*/  SHF.R.U32.HI R152, RZ, 0x10, R20.reuse ;  /* 0x00000010ff987819 */ /* 0x100fe40000011614 */
[----:B------:R-:W-:Y:S01]  /*ae10*/  LOP3.LUT R23, R140, 0xff, RZ, 0xc0, !PT ;  /* 0x000000ff8c177812 */ /* 0x000fe200078ec0ff */
[----:B-1----:R-:W-:Y:S01]  /*ae20*/  FADD.FTZ R169, R222, R169 ;  /* 0x000000a9dea97221 */ /* 0x002fe20000010000 */
[----:B------:R-:W-:Y:S01]  /*ae30*/  LOP3.LUT R120, R20, 0xff, RZ, 0xc0, !PT ;  /* 0x000000ff14787812 */ /* 0x000fe200078ec0ff */
[----:B------:R-:W-:Y:S01]  /*ae40*/  LDSM.16.MT88.4 R140, [R188+0xf000] ;  /* 0x00f00000bc8c783b */ /* 0x000fe20000004200 */
[----:B------:R-:W-:Y:S02]  /*ae50*/  SHF.R.U32.HI R121, RZ, 0x8, R121 ;  /* 0x00000008ff797819 */ /* 0x000fe40000011679 */
[----:B------:R-:W-:Y:S02]  /*ae60*/  LOP3.LUT R152, R152, 0xff, RZ, 0xc0, !PT ;  /* 0x000000ff98987812 */ /* 0x000fe400078ec0ff */
[----:B------:R-:W-:Y:S02]  /*ae70*/  PRMT R22, R22, 0x5410, R133 ;  /* 0x0000541016167816 */ /* 0x000fe40000000085 */
[----:B------:R-:W-:Y:S02]  /*ae80*/  SHF.R.U32.HI R133, RZ, 0x18, R20 ;  /* 0x00000018ff857819 */ /* 0x000fe40000011614 */
[----:B------:R-:W-:Y:S01]  /*ae90*/  PRMT R23, R23, 0x5410, R21 ;  /* 0x0000541017177816 */ /* 0x000fe20000000015 */
[--C-:B------:R-:W-:Y:S01]  /*aea0*/  HSET2.LE.AND R22, R22, R205.reuse, PT ;  /* 0x000000cd16167233 */ /* 0x100fe20003803000 */
[----:B------:R-:W-:Y:S02]  /*aeb0*/  PRMT R21, R120, 0x5410, R121 ;  /* 0x0000541078157816 */ /* 0x000fe40000000079 */
[----:B------:R-:W1:Y:S01]  /*aec0*/  LDSM.16.MT88.4 R120, [R184+0xd000] ;  /* 0x00d00000b878783b */ /* 0x000e620000004200 */
[C---:B--2---:R-:W-:Y:S03]  /*aed0*/  HMMA.16816.F32 R12, R116.reuse, R24, R12 ;  /* 0x00000018740c723c */ /* 0x044fe6000000180c */
[----:B------:R-:W-:Y:S01]  /*aee0*/  PRMT R152, R152, 0x5410, R133 ;  /* 0x0000541098987816 */ /* 0x000fe20000000085 */
[--C-:B------:R-:W-:Y:S01]  /*aef0*/  HSET2.LE.AND R23, R23, R205.reuse, PT ;  /* 0x000000cd17177233 */ /* 0x100fe20003803000 */
[----:B------:R-:W-:Y:S02]  /*af00*/  F2FP.PACK_AB R20, R157, R156 ;  /* 0x0000009c9d14723e */ /* 0x000fe400000000ff */
[--C-:B------:R-:W-:Y:S01]  /*af10*/  HSET2.LE.AND R25, R21, R205.reuse, PT ;  /* 0x000000cd15197233 */ /* 0x100fe20003803000 */
[----:B------:R-:W-:Y:S01]  /*af20*/  HMMA.16816.F32 R112, R116, R26, R112 ;  /* 0x0000001a7470723c */ /* 0x000fe20000001870 */
[----:B------:R-:W-:Y:S03]  /*af30*/  LDSM.16.MT88.4 R116, [R186+0x11000] ;  /* 0x01100000ba74783b */ /* 0x000fe60000004200 */
[--C-:B------:R-:W-:Y:S01]  /*af40*/  HSET2.LE.AND R21, R152, R205.reuse, PT ;  /* 0x000000cd98157233 */ /* 0x100fe20003803000 */
[----:B------:R-:W-:Y:S02]  /*af50*/  LOP3.LUT R22, R22, R20, RZ, 0xc0, !PT ;  /* 0x0000001416167212 */ /* 0x000fe400078ec0ff */
[C---:B------:R-:W-:Y:S01]  /*af60*/  F2FP.PACK_AB R24, R225.reuse, R224 ;  /* 0x000000e0e118723e */ /* 0x040fe200000000ff */
[----:B------:R-:W-:Y:S01]  /*af70*/  FADD.FTZ R225, R225, R171 ;  /* 0x000000abe1e17221 */ /* 0x000fe20000010000 */
[----:B------:R-:W-:Y:S01]  /*af80*/  F2FP.PACK_AB R20, R159, R158 ;  /* 0x0000009e9f14723e */ /* 0x000fe200000000ff */
[----:B------:R-:W2:Y:S02]  /*af90*/  LDSM.16.MT88.4 R152, [R184+0xf000] ;  /* 0x00f00000b898783b */ /* 0x000ea40000004200 */
[C---:B------:R-:W-:Y:S01]  /*afa0*/  F2FP.PACK_AB R133, R223.reuse, R222 ;  /* 0x000000dedf85723e */ /* 0x040fe200000000ff */
[----:B------:R-:W-:Y:S01]  /*afb0*/  FADD.FTZ R223, R223, R169 ;  /* 0x000000a9dfdf7221 */ /* 0x000fe20000010000 */
[----:B------:R-:W-:Y:S01]  /*afc0*/  LOP3.LUT R23, R23, R20, RZ, 0xc0, !PT ;  /* 0x0000001417177212 */ /* 0x000fe200078ec0ff */
[----:B------:R-:W-:Y:S01]  /*afd0*/  FADD.FTZ R225, R158, R225 ;  /* 0x000000e19ee17221 */ /* 0x000fe20000010000 */
[----:B------:R-:W-:Y:S01]  /*afe0*/  LOP3.LUT R20, R25, R133, RZ, 0xc0, !PT ;  /* 0x0000008519147212 */ /* 0x000fe200078ec0ff */
[----:B------:R-:W-:Y:S01]  /*aff0*/  FFMA.FTZ R133, R28, c[0x0][0x23c], -R167 ;  /* 0x00008f001c857a23 */ /* 0x000fe200000108a7 */
[----:B------:R-:W-:Y:S01]  /*b000*/  LOP3.LUT R21, R21, R24, RZ, 0xc0, !PT ;  /* 0x0000001815157212 */ /* 0x000fe200078ec0ff */
[----:B------:R-:W-:Y:S01]  /*b010*/  FADD.FTZ R223, R156, R223 ;  /* 0x000000df9cdf7221 */ /* 0x000fe20000010000 */
[----:B------:R-:W4:Y:S01]  /*b020*/  LDSM.16.MT88.4 R24, [R188+0x11000] ;  /* 0x01100000bc18783b */ /* 0x000f220000004200 */
[----:B------:R-:W-:Y:S01]  /*b030*/  LOP3.LUT R28, R228, 0xffff, RZ, 0xc0, !PT ;  /* 0x0000ffffe41c7812 */ /* 0x000fe200078ec0ff */
[----:B------:R-:W-:Y:S01]  /*b040*/  FADD.FTZ R159, R159, R225 ;  /* 0x000000e19f9f7221 */ /* 0x000fe20000010000 */
[----:B------:R-:W-:Y:S01]  /*b050*/  LOP3.LUT R227, R229, UR17, R226, 0x96, !PT ;  /* 0x00000011e5e37c12 */ /* 0x000fe2000f8e96e2 */
[----:B------:R-:W-:Y:S01]  /*b060*/  FFMA.FTZ R226, R34, c[0x0][0x23c], -R166 ;  /* 0x00008f0022e27a23 */ /* 0x000fe200000108a6 */
[C---:B---3--:R-:W-:Y:S01]  /*b070*/  HMMA.16816.F32 R4, R20.reuse, R124, R4 ;  /* 0x0000007c1404723c */ /* 0x048fe20000001804 */
[----:B------:R-:W3:Y:S04]  /*b080*/  MUFU.EX2 R133, R133 ;  /* 0x0000008500857308 */ /* 0x000ee80000000800 */
[----:B------:R-:W-:Y:S01]  /*b090*/  LOP3.LUT R34, R227, 0xffff, RZ, 0xc0, !PT ;  /* 0x0000ffffe3227812 */ /* 0x000fe200078ec0ff */
[----:B------:R-:W-:Y:S02]  /*b0a0*/  FADD.FTZ R157, R157, R223 ;  /* 0x000000df9d9d7221 */ /* 0x000fe40000010000 */
[C---:B------:R-:W-:Y:S01]  /*b0b0*/  HMMA.16816.F32 R8, R20.reuse, R126, R8 ;  /* 0x0000007e1408723c */ /* 0x040fe20000001808 */
[----:B------:R-:W-:Y:S02]  /*b0c0*/  LDSM.16.MT88.4 R124, [R188+0xd800] ;  /* 0x00d80000bc7c783b */ /* 0x000fe40000004200 */
[----:B------:R-:W-:Y:S01]  /*b0d0*/  MUFU.EX2 R226, R226 ;  /* 0x000000e200e27308 */ /* 0x000fe20000000800 */
[----:B------:R-:W-:Y:S04]  /*b0e0*/  SHF.R.U32.HI R34, RZ, 0x8, R34 ;  /* 0x00000008ff227819 */ /* 0x000fe80000011622 */
[C---:B------:R-:W-:Y:S08]  /*b0f0*/  HMMA.16816.F32 R36, R20.reuse, R128, R36 ;  /* 0x000000801424723c */ /* 0x040ff00000001824 */
[C---:B------:R-:W-:Y:S04]  /*b100*/  HMMA.16816.F32 R40, R20.reuse, R130, R40 ;  /* 0x000000821428723c */ /* 0x040fe80000001828 */
[----:B---3--:R-:W-:Y:S03]  /*b110*/  FADD.FTZ R157, R133, R157 ;  /* 0x0000009d859d7221 */ /* 0x008fe60000010000 */
[----:B------:R-:W-:Y:S01]  /*b120*/  SHF.R.U32.HI R130, RZ, 0x18, R228 ;  /* 0x00000018ff827819 */ /* 0x000fe200000116e4 */
[C---:B------:R-:W-:Y:S08]  /*b130*/  HMMA.16816.F32 R44, R20.reuse, R136, R44 ;  /* 0x00000088142c723c */ /* 0x040ff0000000182c */
[C---:B------:R-:W-:Y:S01]  /*b140*/  HMMA.16816.F32 R48, R20.reuse, R138, R48 ;  /* 0x0000008a1430723c */ /* 0x040fe20000001830 */
[----:B------:R-:W-:Y:S07]  /*b150*/  LDSM.16.MT88.4 R136, [R188+0xf800] ;  /* 0x00f80000bc88783b */ /* 0x000fee0000004200 */
        /* <DEDUP_REMOVED lines=19> */
[C---:B----4-:R-:W-:Y:S01]  /*b290*/  HMMA.16816.F32 R92, R20.reuse, R24, R92 ;  /* 0x00000018145c723c */ /* 0x050fe2000000185c */
        /* <DEDUP_REMOVED lines=10> */
[----:B------:R-:W-:Y:S01]  /*b340*/  PRMT R130, R32, 0x5410, R130 ;  /* 0x0000541020827816 */ /* 0x000fe20000000082 */
[C---:B------:R-:W-:Y:S04]  /*b350*/  HMMA.16816.F32 R100, R20.reuse, R116, R100 ;  /* 0x000000741464723c */ /* 0x040fe80000001864 */
[----:B------:R-:W-:Y:S01]  /*b360*/  LOP3.LUT R28, R227, 0xff, RZ, 0xc0, !PT ;  /* 0x000000ffe31c7812 */ /* 0x000fe200078ec0ff */
[----:B------:R-:W5:Y:S01]  /*b370*/  MUFU.EX2 R154, R154 ;  /* 0x0000009a009a7308 */ /* 0x000f620000000800 */
[--C-:B------:R-:W-:Y:S01]  /*b380*/  HSET2.LE.AND R30, R30, R205.reuse, PT ;  /* 0x000000cd1e1e7233 */ /* 0x100fe20003803000 */
[----:B------:R-:W-:Y:S01]  /*b390*/  SHF.R.U32.HI R31, RZ, 0x10, R227 ;  /* 0x00000010ff1f7819 */ /* 0x000fe200000116e3 */
[C---:B------:R-:W-:Y:S01]  /*b3a0*/  HMMA.16816.F32 R16, R20.reuse, R118, R16 ;  /* 0x000000761410723c */ /* 0x040fe20000001810 */
[----:B------:R-:W-:Y:S03]  /*b3b0*/  LDSM.16.MT88.4 R116, [R185+0xd800] ;  /* 0x00d80000b974783b */ /* 0x000fe60000004200 */
[----:B------:R-:W-:Y:S01]  /*b3c0*/  PRMT R28, R28, 0x5410, R34 ;  /* 0x000054101c1c7816 */ /* 0x000fe20000000022 */
[----:B--2---:R-:W-:Y:S01]  /*b3d0*/  FADD.FTZ R159, R153, R159 ;  /* 0x0000009f999f7221 */ /* 0x004fe20000010000 */
[----:B------:R-:W-:Y:S01]  /*b3e0*/  LOP3.LUT R31, R31, 0xff, RZ, 0xc0, !PT ;  /* 0x000000ff1f1f7812 */ /* 0x000fe200078ec0ff */
[----:B------:R-:W2:Y:S01]  /*b3f0*/  MUFU.EX2 R155, R155 ;  /* 0x0000009b009b7308 */ /* 0x000ea20000000800 */
[C---:B-1----:R-:W-:Y:S01]  /*b400*/  HMMA.16816.F32 R104, R20.reuse, R120, R104 ;  /* 0x000000781468723c */ /* 0x042fe20000001868 */
[----:B------:R-:W1:Y:S03]  /*b410*/  LDSM.16.MT88.4 R32, [R186+0xd800] ;  /* 0x00d80000ba20783b */ /* 0x000e660000004200 */
[C---:B----4-:R-:W-:Y:S01]  /*b420*/  F2FP.PACK_AB R129, R152.reuse, R133 ;  /* 0x000000859881723e */ /* 0x050fe200000000ff */
[--C-:B------:R-:W-:Y:S01]  /*b430*/  HSET2.LE.AND R28, R28, R205.reuse, PT ;  /* 0x000000cd1c1c7233 */ /* 0x100fe20003803000 */
[----:B------:R-:W-:Y:S01]  /*b440*/  SHF.R.U32.HI R29, RZ, 0x18, R227 ;  /* 0x00000018ff1d7819 */ /* 0x000fe200000116e3 */
[----:B------:R-:W-:Y:S01]  /*b450*/  FADD.FTZ R157, R152, R157 ;  /* 0x0000009d989d7221 */ /* 0x000fe20000010000 */
[C---:B------:R-:W-:Y:S01]  /*b460*/  HMMA.16816.F32 R108, R20.reuse, R122, R108 ;  /* 0x0000007a146c723c */ /* 0x040fe2000000186c */
[----:B------:R-:W4:Y:S01]  /*b470*/  MUFU.EX2 R167, R167 ;  /* 0x000000a700a77308 */ /* 0x000f220000000800 */
[----:B------:R-:W1:Y:S02]  /*b480*/  LDSM.16.MT88.4 R120, [R184+0xd800] ;  /* 0x00d80000b878783b */ /* 0x000e640000004200 */
[----:B------:R-:W-:Y:S01]  /*b490*/  LOP3.LUT R28, R28, R129, RZ, 0xc0, !PT ;  /* 0x000000811c1c7212 */ /* 0x000fe200078ec0ff */
[C---:B-----5:R-:W-:Y:S01]  /*b4a0*/  FADD.FTZ R159, R154.reuse, R159 ;  /* 0x0000009f9a9f7221 */ /* 0x060fe20000010000 */
[----:B------:R-:W-:Y:S02]  /*b4b0*/  F2FP.PACK_AB R128, R154, R153 ;  /* 0x000000999a80723e */ /* 0x000fe400000000ff */
[----:B------:R-:W-:Y:S01]  /*b4c0*/  PRMT R29, R31, 0x5410, R29 ;  /* 0x000054101f1d7816 */ /* 0x000fe2000000001d */
[C---:B---3--:R-:W-:Y:S02]  /*b4d0*/  HMMA.16816.F32 R12, R20.reuse, R24, R12 ;  /* 0x00000018140c723c */ /* 0x048fe4000000180c */
[----:B------:R-:W3:Y:S01]  /*b4e0*/  MUFU.EX2 R166, R166 ;  /* 0x000000a600a67308 */ /* 0x000ee20000000800 */
[----:B------:R-:W-:Y:S01]  /*b4f0*/  FADD.FTZ R159, R226, R159 ;  /* 0x0000009fe29f7221 */ /* 0x000fe20000010000 */
[--C-:B------:R-:W-:Y:S01]  /*b500*/  HSET2.LE.AND R29, R29, R205.reuse, PT ;  /* 0x000000cd1d1d7233 */ /* 0x100fe20003803000 */
[----:B--2---:R-:W-:Y:S03]  /*b510*/  FADD.FTZ R157, R155, R157 ;  /* 0x0000009d9b9d7221 */ /* 0x004fe60000010000 */
[----:B------:R-:W-:Y:S01]  /*b520*/  HMMA.16816.F32 R112, R20, R26, R112 ;  /* 0x0000001a1470723c */ /* 0x000fe20000001870 */
[----:B------:R-:W2:Y:S03]  /*b530*/  LDSM.16.MT88.4 R20, [R188+0x11800] ;  /* 0x01180000bc14783b */ /* 0x000ea60000004200 */
[----:B------:R-:W-:Y:S02]  /*b540*/  LOP3.LUT R29, R29, R128, RZ, 0xc0, !PT ;  /* 0x000000801d1d7212 */ /* 0x000fe400078ec0ff */
[C---:B----4-:R-:W-:Y:S01]  /*b550*/  F2FP.PACK_AB R31, R167.reuse, R155 ;  /* 0x0000009ba71f723e */ /* 0x050fe200000000ff */
[----:B------:R-:W-:Y:S05]  /*b560*/  FADD.FTZ R211, R167, R157 ;  /* 0x0000009da7d37221 */ /* 0x000fea0000010000 */
[----:B------:R-:W-:Y:S01]  /*b570*/  LOP3.LUT R30, R30, R31, RZ, 0xc0, !PT ;  /* 0x0000001f1e1e7212 */ /* 0x000fe200078ec0ff */
[----:B------:R-:W-:Y:S01]  /*b580*/  HSET2.LE.AND R31, R130, R205, PT ;  /* 0x000000cd821f7233 */ /* 0x000fe20003803000 */
        /* <DEDUP_REMOVED lines=31> */
.L_x_341:
        /* <DEDUP_REMOVED lines=36> */
[CC--:B------:R-:W-:Y:S01]  /*b9c0*/  LEA.HI R8, R0.reuse, R2.reuse, RZ, 0x2 ;  /* 0x0000000200087211 */ /* 0x0c0fe200078f10ff */
[----:B------:R-:W-:Y:S01]  /*b9d0*/  @UP2 UIMAD UR14, UR14, UR8, URZ ;  /* 0x000000080e0e22a4 */ /* 0x000fe2000f8e023f */
[----:B------:R-:W-:Y:S01]  /*b9e0*/  LEA.HI R0, R0, R2, RZ, 0x5 ;  /* 0x0000000200007211 */ /* 0x000fe200078f28ff */
[----:B---3--:R-:W-:Y:S01]  /*b9f0*/  FADD.FTZ R4, R210, R4 ;  /* 0x00000004d2047221 */ /* 0x008fe20000010000 */
        /* <DEDUP_REMOVED lines=19> */
[----:B------:R-:W-:Y:S01]  /*bb30*/  SHF.R.S32.HI R7, RZ, 0x5, R0 ;  /* 0x00000005ff077819 */ /* 0x000fe20000011400 */
[----:B------:R-:W1:Y:S01]  /*bb40*/  @P3 MUFU.RCP R10, R4 ;  /* 0x00000004000a3308 */ /* 0x000e620000001000 */
[C---:B------:R-:W-:Y:S01]  /*bb50*/  SHF.L.U32 R11, R6.reuse, 0x6, RZ ;  /* 0x00000006060b7819 */ /* 0x040fe200000006ff */
[----:B------:R-:W-:Y:S01]  /*bb60*/  USEL UR5, UR5, URZ, !UP3 ;  /* 0x0000003f05057287 */ /* 0x000fe2000d800000 */
[C---:B------:R-:W-:Y:S01]  /*bb70*/  R2P PR, R6.reuse, 0x6 ;  /* 0x0000000606007804 */ /* 0x040fe20000000000 */
[----:B------:R-:W-:Y:S01]  /*bb80*/  USHF.L.U32 UR4, UR4, 0x6, URZ ;  /* 0x0000000604047899 */ /* 0x000fe2000800063f */
[----:B------:R-:W-:Y:S01]  /*bb90*/  LOP3.LUT R11, R11, 0x1c0, RZ, 0xc0, !PT ;  /* 0x000001c00b0b7812 */ /* 0x000fe200078ec0ff */
[----:B----4-:R-:W-:Y:S01]  /*bba0*/  UIMAD UR14, UR10, UR14, UR5 ;  /* 0x0000000e0a0e72a4 */ /* 0x010fe2000f8e0205 */
[----:B------:R-:W-:Y:S01]  /*bbb0*/  LOP3.LUT R6, R6, 0x1, RZ, 0xc0, !PT ;  /* 0x0000000106067812 */ /* 0x000fe200078ec0ff */
[----:B--2---:R-:W-:Y:S01]  /*bbc0*/  FMUL.FTZ R9, R9, c[0x0][0x2dc] ;  /* 0x0000b70009097a20 */ /* 0x004fe20000410000 */
[----:B------:R-:W-:Y:S01]  /*bbd0*/  LEA R8, R7, R8, 0x9 ;  /* 0x0000000807087211 */ /* 0x000fe200078e48ff */
[----:B------:R-:W2:Y:S01]  /*bbe0*/  @P4 MUFU.LG2 R5, R5 ;  /* 0x0000000500054308 */ /* 0x000ea20000000c00 */
[----:B------:R-:W-:Y:S01]  /*bbf0*/  LEA.HI R11, R11, R11, RZ, 0x1d ;  /* 0x0000000b0b0b7211 */ /* 0x000fe200078fe8ff */
[C---:B------:R-:W-:Y:S01]  /*bc00*/  FMUL.FTZ R128, R9.reuse, R128 ;  /* 0x0000008009807220 */ /* 0x040fe20000410000 */
[----:B------:R-:W-:Y:S01]  /*bc10*/  ISETP.NE.U32.AND P0, PT, R6, 0x1, PT ;  /* 0x000000010600780c */ /* 0x000fe20003f05070 */
[C---:B------:R-:W-:Y:S01]  /*bc20*/  FMUL.FTZ R129, R9.reuse, R129 ;  /* 0x0000008109817220 */ /* 0x040fe20000410000 */
[----:B------:R-:W-:Y:S01]  /*bc30*/  LEA R8, R8, R11, 0x1 ;  /* 0x0000000b08087211 */ /* 0x000fe200078e08ff */
[----:B-1----:R-:W-:Y:S01]  /*bc40*/  FMUL.FTZ R10, R10, c[0x0][0x2dc] ;  /* 0x0000b7000a0a7a20 */ /* 0x002fe20000410000 */
[----:B------:R-:W-:Y:S01]  /*bc50*/  MOV R6, 0x20 ;  /* 0x0000002000067802 */ /* 0x000fe20000000f00 */
[C---:B------:R-:W-:Y:S01]  /*bc60*/  FMUL.FTZ R124, R9.reuse, R124 ;  /* 0x0000007c097c7220 */ /* 0x040fe20000410000 */
[----:B------:R-:W-:Y:S01]  /*bc70*/  SHF.L.U32 R8, R8, 0x1, RZ ;  /* 0x0000000108087819 */ /* 0x000fe200000006ff */
[----:B------:R-:W-:Y:S01]  /*bc80*/  FMUL.FTZ R130, R10, R130 ;  /* 0x000000820a827220 */ /* 0x000fe20000410000 */
[----:B------:R-:W-:Y:S01]  /*bc90*/  SEL R6, R6, 0xffffffe0, !P1 ;  /* 0xffffffe006067807 */ /* 0x000fe20004800000 */
[----:B------:R-:W-:Y:S01]  /*bca0*/  FMUL.FTZ R131, R10, R131 ;  /* 0x000000830a837220 */ /* 0x000fe20000410000 */
[----:B------:R-:W-:Y:S01]  /*bcb0*/  IADD3 R11, R8, -0x10, RZ ;  /* 0xfffffff0080b7810 */ /* 0x000fe20007ffe0ff */
[----:B------:R-:W-:Y:S01]  /*bcc0*/  FMUL.FTZ R125, R9, R125 ;  /* 0x0000007d097d7220 */ /* 0x000fe20000410000 */
[----:B------:R-:W-:Y:S01]  /*bcd0*/  F2FP.PACK_AB R128, R129, R128 ;  /* 0x000000808180723e */ /* 0x000fe200000000ff */
[----:B------:R-:W-:Y:S01]  /*bce0*/  FMUL.FTZ R126, R10, R126 ;  /* 0x0000007e0a7e7220 */ /* 0x000fe20000410000 */
[----:B------:R-:W-:Y:S01]  /*bcf0*/  @P0 IADD3 R11, R8, 0x10, RZ ;  /* 0x00000010080b0810 */ /* 0x000fe20007ffe0ff */
[----:B------:R-:W-:Y:S01]  /*bd00*/  FMUL.FTZ R127, R10, R127 ;  /* 0x0000007f0a7f7220 */ /* 0x000fe20000410000 */
[----:B------:R-:W-:Y:S01]  /*bd10*/  F2FP.PACK_AB R130, R131, R130 ;  /* 0x000000828382723e */ /* 0x000fe200000000ff */
[C---:B------:R-:W-:Y:S01]  /*bd20*/  FMUL.FTZ R36, R9.reuse, R36 ;  /* 0x0000002409247220 */ /* 0x040fe20000410000 */
[----:B------:R-:W-:Y:S01]  /*bd30*/  SEL R12, R12, 0xffffffc0, !P2 ;  /* 0xffffffc00c0c7807 */ /* 0x000fe20005000000 */
[----:B------:R-:W-:Y:S01]  /*bd40*/  FMUL.FTZ R37, R9, R37 ;  /* 0x0000002509257220 */ /* 0x000fe20000410000 */
[----:B------:R-:W-:Y:S01]  /*bd50*/  F2FP.PACK_AB R124, R125, R124 ;  /* 0x0000007c7d7c723e */ /* 0x000fe200000000ff */
[C---:B------:R-:W-:Y:S01]  /*bd60*/  FMUL.FTZ R38, R10.reuse, R38 ;  /* 0x000000260a267220 */ /* 0x040fe20000410000 */
[----:B------:R-:W-:Y:S01]  /*bd70*/  F2FP.PACK_AB R126, R127, R126 ;  /* 0x0000007e7f7e723e */ /* 0x000fe200000000ff */
        /* <DEDUP_REMOVED lines=164> */
[----:B------:R-:W-:Y:S01]  /*c7c0*/  FMUL.FTZ R114, R10, R114 ;  /* 0x000000720a727220 */ /* 0x000fe20000410000 */
[----:B------:R-:W-:Y:S01]  /*c7d0*/  LOP3.LUT R0, R0, 0xffffffe0, RZ, 0xc0, !PT ;  /* 0xffffffe000007812 */ /* 0x000fe200078ec0ff */
[----:B------:R-:W-:Y:S01]  /*c7e0*/  FMUL.FTZ R9, R9, R113 ;  /* 0x0000007109097220 */ /* 0x000fe20000410000 */
[----:B------:R-:W-:Y:S01]  /*c7f0*/  F2FP.PACK_AB R118, R119, R118 ;  /* 0x000000767776723e */ /* 0x000fe200000000ff */
[----:B------:R-:W-:Y:S01]  /*c800*/  FMUL.FTZ R10, R10, R115 ;  /* 0x000000730a0a7220 */ /* 0x000fe20000410000 */
[----:B------:R-:W-:Y:S01]  /*c810*/  STS [R11+0x4400], R98 ;  /* 0x004400620b007388 */ /* 0x000fe20000000800 */
[----:B------:R-:W1:Y:S01]  /*c820*/  @P3 MUFU.LG2 R4, R4 ;  /* 0x0000000400043308 */ /* 0x000e620000000c00 */
[----:B------:R-:W-:Y:S01]  /*c830*/  F2FP.PACK_AB R9, R9, R112 ;  /* 0x000000700909723e */ /* 0x000fe200000000ff */
[----:B------:R-:W-:Y:S01]  /*c840*/  @!UP3 UMOV UR26, URZ ;  /* 0x0000003f001abc82 */ /* 0x000fe20008000000 */
[----:B------:R-:W-:Y:S01]  /*c850*/  F2FP.PACK_AB R10, R10, R114 ;  /* 0x000000720a0a723e */ /* 0x000fe200000000ff */
[----:B------:R-:W-:Y:S01]  /*c860*/  STS [R13+0x4000], R100 ;  /* 0x004000640d007388 */ /* 0x000fe20000000800 */
[----:B------:R-:W-:Y:S01]  /*c870*/  IADD3 R0, -R0, R2, RZ ;  /* 0x0000000200007210 */ /* 0x000fe20007ffe1ff */
[----:B------:R-:W-:Y:S01]  /*c880*/  @UP3 UMOV UR26, UR16 ;  /* 0x00000010001a3c82 */ /* 0x000fe20008000000 */
[----:B--2---:R-:W-:Y:S01]  /*c890*/  @P4 FMUL.FTZ R5, R5, 0.69314718246459960938 ;  /* 0x3f31721805054820 */ /* 0x004fe20000410000 */
[----:B------:R-:W-:Y:S01]  /*c8a0*/  STS [R13+0x4400], R102 ;  /* 0x004400660d007388 */ /* 0x000fe20000000800 */
[----:B------:R-:W-:Y:S01]  /*c8b0*/  LOP3.LUT P0, RZ, R0, 0x3, RZ, 0xc0, !PT ;  /* 0x0000000300ff7812 */ /* 0x000fe2000780c0ff */
[----:B------:R-:W-:Y:S01]  /*c8c0*/  @!UP3 UMOV UR27, URZ ;  /* 0x0000003f001bbc82 */ /* 0x000fe20008000000 */
[----:B------:R-:W-:Y:S01]  /*c8d0*/  MOV R0, 0x7f800000 ;  /* 0x7f80000000007802 */ /* 0x000fe20000000f00 */
[----:B------:R-:W-:Y:S01]  /*c8e0*/  STS [R6+0x4000], R120 ;  /* 0x0040007806007388 */ /* 0x000fe20000000800 */
[----:B------:R-:W-:Y:S01]  /*c8f0*/  USHF.R.S32.HI UR5, URZ, 0x1f, UR4 ;  /* 0x0000001f3f057899 */ /* 0x000fe20008011404 */
[----:B------:R-:W-:Y:S01]  /*c900*/  MOV R2, 0x7f800000 ;  /* 0x7f80000000027802 */ /* 0x000fe20000000f00 */
[----:B------:R-:W-:Y:S01]  /*c910*/  @UP3 USHF.R.S32.HI UR27, URZ, 0x1f, UR16 ;  /* 0x0000001f3f1b3899 */ /* 0x000fe20008011410 */
[----:B------:R2:W-:Y:S01]  /*c920*/  STS [R6+0x4400], R122 ;  /* 0x0044007a06007388 */ /* 0x0005e20000000800 */
[----:B------:R-:W-:Y:S01]  /*c930*/  USHF.R.S32.HI UR6, URZ, 0x1f, UR14 ;  /* 0x0000001f3f067899 */ /* 0x000fe2000801140e */
[----:B-1----:R-:W-:Y:S01]  /*c940*/  @P3 FMUL.FTZ R4, R4, 0.69314718246459960938 ;  /* 0x3f31721804043820 */ /* 0x002fe20000410000 */
[----:B------:R-:W-:Y:S01]  /*c950*/  UIADD3 UR4, UP2, UP1, UR4, UR26, UR14 ;  /* 0x0000001a04047290 */ /* 0x000fe2000f95e00e */
[----:B------:R1:W-:Y:S01]  /*c960*/  STS [R14+0x4000], R104 ;  /* 0x004000680e007388 */ /* 0x0003e20000000800 */
[----:B------:R-:W-:Y:S01]  /*c970*/  @!UP0 UMOV UR12, UR24 ;  /* 0x00000018000c8c82 */ /* 0x000fe20008000000 */
[----:B------:R-:W-:Y:S01]  /*c980*/  @P4 FFMA.FTZ R0, R132, c[0x0][0x238], R5 ;  /* 0x00008e0084004a23 */ /* 0x000fe20000010005 */
[----:B------:R-:W-:Y:S01]  /*c990*/  UIADD3.X UR5, UR5, UR27, UR6, UP2, UP1 ;  /* 0x0000001b05057290 */ /* 0x000fe200097e2406 */
[----:B------:R1:W-:Y:S01]  /*c9a0*/  STS [R14+0x4400], R106 ;  /* 0x0044006a0e007388 */ /* 0x0003e20000000800 */
[----:B------:R-:W-:-:S03]  /*c9b0*/  @P3 FFMA.FTZ R2, R3, c[0x0][0x238], R4 ;  /* 0x00008e0003023a23 */ /* 0x000fc60000010004 */
[----:B------:R1:W-:Y:S04]  /*c9c0*/  STS [R15+0x4000], R108 ;  /* 0x0040006c0f007388 */ /* 0x0003e80000000800 */
[----:B------:R1:W-:Y:S04]  /*c9d0*/  STS [R15+0x4400], R110 ;  /* 0x0044006e0f007388 */ /* 0x0003e80000000800 */
[----:B------:R1:W-:Y:S04]  /*c9e0*/  STS [R16+0x4000], R116 ;  /* 0x0040007410007388 */ /* 0x0003e80000000800 */
[----:B------:R1:W-:Y:S01]  /*c9f0*/  STS [R16+0x4400], R118 ;  /* 0x0044007610007388 */ /* 0x0003e20000000800 */
[----:B--2---:R-:W-:-:S03]  /*ca00*/  SHF.R.S32.HI R6, RZ, 0x1f, R7 ;  /* 0x0000001fff067819 */ /* 0x004fc60000011407 */
[----:B------:R1:W-:Y:S01]  /*ca10*/  STS [R12+0x4000], R9 ;  /* 0x004000090c007388 */ /* 0x0003e20000000800 */
[----:B------:R-:W-:-:S03]  /*ca20*/  LEA.HI R6, R6, R7, RZ, 0x2 ;  /* 0x0000000706067211 */ /* 0x000fc600078f10ff */
[----:B------:R1:W-:Y:S01]  /*ca30*/  STS [R12+0x4400], R10 ;  /* 0x0044000a0c007388 */ /* 0x0003e20000000800 */
[----:B------:R-:W-:-:S03]  /*ca40*/  LOP3.LUT R6, R6, 0xffffffc, RZ, 0xc0, !PT ;  /* 0x0ffffffc06067812 */ /* 0x000fc600078ec0ff */
[----:B------:R-:W-:Y:S01]  /*ca50*/  BAR.SYNC.DEFER_BLOCKING 0x0 ;  /* 0x0000000000007b1d */ /* 0x000fe20000010000 */
[----:B------:R-:W-:-:S04]  /*ca60*/  IADD3 R6, R7, -R6, RZ ;  /* 0x8000000607067210 */ /* 0x000fc80007ffe0ff */
[----:B------:R-:W-:Y:S01]  /*ca70*/  LEA R6, R6, R204, 0x4 ;  /* 0x000000cc06067211 */ /* 0x000fe200078e20ff */
[----:B------:R1:W2:Y:S04]  /*ca80*/  LDS.128 R48, [R197] ;  /* 0x00000000c5307984 */ /* 0x0002a80000000c00 */
[----:B------:R1:W3:Y:S04]  /*ca90*/  LDS.128 R44, [R197+0x800] ;  /* 0x00080000c52c7984 */ /* 0x0002e80000000c00 */
[----:B------:R1:W4:Y:S04]  /*caa0*/  LDS.128 R40, [R197+0x1000] ;  /* 0x00100000c5287984 */ /* 0x0003280000000c00 */
[----:B------:R1:W1:Y:S04]  /*cab0*/  LDS.128 R36, [R197+0x1800] ;  /* 0x00180000c5247984 */ /* 0x0002680000000c00 */
[----:B------:R1:W1:Y:S04]  /*cac0*/  LDS.128 R32, [R197+0x2000] ;  /* 0x00200000c5207984 */ /* 0x0002680000000c00 */
[----:B------:R1:W1:Y:S04]  /*cad0*/  LDS.128 R28, [R197+0x2800] ;  /* 0x00280000c51c7984 */ /* 0x0002680000000c00 */
[----:B------:R1:W1:Y:S04]  /*cae0*/  LDS.128 R24, [R197+0x3000] ;  /* 0x00300000c5187984 */ /* 0x0002680000000c00 */
[----:B------:R1:W1:Y:S04]  /*caf0*/  LDS.128 R20, [R197+0x3800] ;  /* 0x00380000c5147984 */ /* 0x0002680000000c00 */
[----:B------:R1:W1:Y:S04]  /*cb00*/  LDS.128 R16, [R197+0x4000] ;  /* 0x00400000c5107984 */ /* 0x0002680000000c00 */
[----:B------:R1:W1:Y:S04]  /*cb10*/  LDS.128 R12, [R197+0x4800] ;  /* 0x00480000c50c7984 */ /* 0x0002680000000c00 */
[----:B------:R1:W1:Y:S04]  /*cb20*/  LDS.128 R8, [R197+0x5000] ;  /* 0x00500000c5087984 */ /* 0x0002680000000c00 */
[----:B------:R1:W1:Y:S01]  /*cb30*/  LDS.128 R52, [R197+0x5800] ;  /* 0x00580000c5347984 */ /* 0x0002620000000c00 */
[----:B------:R-:W-:Y:S05]  /*cb40*/  @P0 BRA `(.L_x_346) ;  /* 0x0000010000000947 */ /* 0x000fea0003800000 */
[----:B--23--:R-:W-:Y:S01]  /*cb50*/  UIMAD UR6, UR9, -0x40, UR20 ;  /* 0xffffffc0090678a4 */ /* 0x00cfe2000f8e0214 */
        /* <DEDUP_REMOVED lines=15> */
.L_x_346:
[----:B--23--:R-:W-:Y:S05]  /*cc50*/  BSYNC B0 ;  /* 0x0000000000007941 */ /* 0x00cfea0003800000 */
.L_x_345:
[----:B------:R-:W2:Y:S01]  /*cc60*/  S2R R3, SR_TID.X ;  /* 0x0000000000037919 */ /* 0x000ea20000002100 */
[----:B------:R-:W-:Y:S01]  /*cc70*/  IADD3 R4, P0, R206, UR12, RZ ;  /* 0x0000000cce047c10 */ /* 0x000fe2000ff1e0ff */
[----:B------:R-:W-:Y:S01]  /*cc80*/  USHF.R.S32.HI UR6, URZ, 0x1f, UR10 ;  /* 0x0000001f3f067899 */ /* 0x000fe2000801140a */
[----:B------:R-:W-:Y:S01]  /*cc90*/  BSSY B0, `(.L_x_347) ;  /* 0x0000017000007945 */ /* 0x000fe20003800000 */
[----:B------:R-:W3:Y:S01]  /*cca0*/  S2R R0, SR_CTAID.Z ;  /* 0x0000000000007919 */ /* 0x000ee20000002700 */
[----:B------:R-:W-:Y:S01]  /*ccb0*/  IADD3.X R5, R207, UR7, RZ, P0, !PT ;  /* 0x00000007cf057c10 */ /* 0x000fe200087fe4ff */
[----:B------:R-:W-:-:S02]  /*ccc0*/  ULDC.64 UR4, c[0x0][0x1f0] ;  /* 0x00007c0000047ab9 */ /* 0x000fc40000000a00 */
[----:B------:R-:W-:-:S04]  /*ccd0*/  UIMAD UR4, UR6, UR4, URZ ;  /* 0x00000004060472a4 */ /* 0x000fc8000f8e023f */
[----:B------:R-:W-:Y:S01]  /*cce0*/  UIMAD UR4, UR10, UR5, UR4 ;  /* 0x000000050a0472a4 */ /* 0x000fe2000f8e0204 */
[----:B--2---:R-:W-:-:S04]  /*ccf0*/  SHF.R.S32.HI R2, RZ, 0x1f, R3 ;  /* 0x0000001fff027819 */ /* 0x004fc80000011403 */
[----:B------:R-:W-:Y:S01]  /*cd00*/  LEA.HI R2, R2, R3, RZ, 0x3 ;  /* 0x0000000302027211 */ /* 0x000fe200078f18ff */
[----:B---3--:R-:W-:-:S03]  /*cd10*/  IMAD.WIDE.U32 R4, R0, c[0x0][0x1f0], R4 ;  /* 0x00007c0000047a25 */ /* 0x008fc600078e0004 */
[----:B------:R-:W-:Y:S02]  /*cd20*/  SHF.R.S32.HI R2, RZ, 0x3, R2 ;  /* 0x00000003ff027819 */ /* 0x000fe40000011402 */
[----:B------:R-:W-:Y:S02]  /*cd30*/  IADD3 R7, R5, UR4, RZ ;  /* 0x0000000405077c10 */ /* 0x000fe4000fffe0ff */
[----:B------:R-:W-:-:S13]  /*cd40*/  ISETP.GE.AND P0, PT, R2, UR18, PT ;  /* 0x0000001202007c0c */ /* 0x000fda000bf06270 */
        /* <DEDUP_REMOVED lines=11> */
.L_x_348:
[----:B------:R-:W-:Y:S05]  /*ce00*/  BSYNC B0 ;  /* 0x0000000000007941 */ /* 0x000fea0003800000 */
.L_x_347:
[----:B------:R-:W-:Y:S01]  /*ce10*/  IADD3 R2, R2, 0x10, RZ ;  /* 0x0000001002027810 */ /* 0x000fe20007ffe0ff */
[----:B------:R-:W-:Y:S03]  /*ce20*/  BSSY B0, `(.L_x_349) ;  /* 0x0000010000007945 */ /* 0x000fe60003800000 */
[----:B------:R-:W-:-:S13]  /*ce30*/  ISETP.GE.AND P0, PT, R2, UR18, PT ;  /* 0x0000001202007c0c */ /* 0x000fda000bf06270 */
[----:B------:R-:W-:Y:S05]  /*ce40*/  @P0 BRA `(.L_x_350) ;  /* 0x000000d000000947 */ /* 0x000fea0003800000 */
[----:B------:R-:W-:Y:S01]  /*ce50*/  IADD3 R2, P0, R208, 0x10, RZ ;  /* 0x00000010d0027810 */ /* 0x000fe20007f1e0ff */
[----:B-12---:R-:W-:Y:S01]  /*ce60*/  IMAD.MOV.U32 R16, RZ, RZ, R4 ;  /* 0x000000ffff107224 */ /* 0x006fe200078e0004 */
        /* <DEDUP_REMOVED lines=8> */
[----:B------:R1:W-:Y:S04]  /*cef0*/  STG.E.128 [R2.64], R44 ;  /* 0x0000002c02007986 */ /* 0x0003e8000c101d16 */
[----:B------:R1:W-:Y:S04]  /*cf00*/  STG.E.128 [R2.64+0x80], R28 ;  /* 0x0000801c02007986 */ /* 0x0003e8000c101d16 */
[----:B------:R1:W-:Y:S02]  /*cf10*/  STG.E.128 [R2.64+0x100], R12 ;  /* 0x0001000c02007986 */ /* 0x0003e4000c101d16 */
.L_x_350:
[----:B------:R-:W-:Y:S05]  /*cf20*/  BSYNC B0 ;  /* 0x0000000000007941 */ /* 0x000fea0003800000 */
.L_x_349:
[----:B------:R-:W-:Y:S01]  /*cf30*/  ISETP.GE.AND P0, PT, R196, UR18, PT ;  /* 0x00000012c4007c0c */ /* 0x000fe2000bf06270 */
[----:B------:R-:W-:-:S12]  /*cf40*/  BSSY B0, `(.L_x_351) ;  /* 0x000000f000007945 */ /* 0x000fd80003800000 */
[----:B------:R-:W-:Y:S05]  /*cf50*/  @P0 BRA `(.L_x_352) ;  /* 0x000000d000000947 */ /* 0x000fea0003800000 */
[----:B-1----:R-:W-:Y:S01]  /*cf60*/  IADD3 R2, P0, R208, 0x20, RZ ;  /* 0x00000020d0027810 */ /* 0x002fe20007f1e0ff */
        /* <DEDUP_REMOVED lines=9> */
[----:B----4-:R1:W-:Y:S04]  /*d000*/  STG.E.128 [R2.64], R40 ;  /* 0x0000002802007986 */ /* 0x0103e8000c101d16 */
[----:B------:R1:W-:Y:S04]  /*d010*/  STG.E.128 [R2.64+0x80], R24 ;  /* 0x0000801802007986 */ /* 0x0003e8000c101d16 */
[----:B------:R1:W-:Y:S02]  /*d020*/  STG.E.128 [R2.64+0x100], R8 ;  /* 0x0001000802007986 */ /* 0x0003e4000c101d16 */
.L_x_352:
[----:B------:R-:W-:Y:S05]  /*d030*/  BSYNC B0 ;  /* 0x0000000000007941 */ /* 0x000fea0003800000 */
.L_x_351:
[----:B------:R-:W-:-:S13]  /*d040*/  ISETP.GE.AND P0, PT, R195, UR18, PT ;  /* 0x00000012c3007c0c */ /* 0x000fda000bf06270 */
[----:B------:R-:W-:Y:S05]  /*d050*/  @P0 EXIT ;  /* 0x000000000000094d */ /* 0x000fea0003800000 */
[----:B------:R-:W-:Y:S01]  /*d060*/  IADD3 R0, P0, R208, 0x30, RZ ;  /* 0x00000030d0007810 */ /* 0x000fe20007f1e0ff */
[----:B-1----:R-:W-:Y:S01]  /*d070*/  IMAD.MOV.U32 R2, RZ, RZ, R4 ;  /* 0x000000ffff027224 */ /* 0x002fe200078e0004 */
        /* <DEDUP_REMOVED lines=12> */
.L_x_334:
[----:B------:R-:W-:Y:S01]  /*d140*/  UISETP.NE.AND UP4, UPT, UR19, -0x1, UPT ;  /* 0xffffffff1300788c */ /* 0x000fe2000bf85270 */
[----:B------:R-:W-:Y:S01]  /*d150*/  LEA.HI R7, R7, R86, RZ, 0x3 ;  /* 0x0000005607077211 */ /* 0x000fe200078f18ff */
[----:B------:R-:W-:Y:S01]  /*d160*/  ULDC.U8 UR15, c[0x0][0x329] ;  /* 0x0000ca40000f7ab9 */ /* 0x000fe20000000000 */
[----:B------:R-:W1:Y:S01]  /*d170*/  S2R R8, SR_CTAID.Z ;  /* 0x0000000000087919 */ /* 0x000e620000002700 */
[----:B------:R-:W-:Y:S01]  /*d180*/  UISETP.NE.AND UP3, UPT, UR15, URZ, UPT ;  /* 0x0000003f0f00728c */ /* 0x000fe2000bf65270 */
[----:B------:R-:W-:Y:S01]  /*d190*/  LOP3.LUT R0, R7, 0x1ffffff8, RZ, 0xc0, !PT ;  /* 0x1ffffff807007812 */ /* 0x000fe200078ec0ff */
[----:B------:R-:W-:Y:S01]  /*d1a0*/  ULDC.64 UR4, c[0x0][0x1e0] ;  /* 0x0000780000047ab9 */ /* 0x000fe20000000a00 */
[----:B------:R-:W2:Y:S01]  /*d1b0*/  S2R R12, SR_CTAID.X ;  /* 0x00000000000c7919 */ /* 0x000ea20000002500 */
[----:B------:R-:W-:Y:S01]  /*d1c0*/  ULDC.64 UR6, c[0x0][0x1e8] ;  /* 0x00007a0000067ab9 */ /* 0x000fe20000000a00 */
[----:B------:R-:W-:Y:S01]  /*d1d0*/  SHF.R.S32.HI R6, RZ, 0x3, R7 ;  /* 0x00000003ff067819 */ /* 0x000fe20000011407 */
[----:B------:R-:W-:Y:S01]  /*d1e0*/  USHF.R.S32.HI UR14, URZ, 0x1f, UR8 ;  /* 0x0000001f3f0e7899 */ /* 0x000fe20008011408 */
[----:B------:R-:W-:Y:S01]  /*d1f0*/  IMAD.IADD R0, R86, 0x1, -R0 ;  /* 0x0000000156007824 */ /* 0x000fe200078e0a00 */
[----:B------:R-:W-:Y:S01]  /*d200*/  @!UP4 USHF.R.S32.HI UR17, URZ, 0x1f, UR11 ;  /* 0x0000001f3f11c899 */ /* 0x000fe2000801140b */
[----:B------:R-:W-:Y:S01]  /*d210*/  SHF.R.S32.HI R7, RZ, 0x1f, R6 ;  /* 0x0000001fff077819 */ /* 0x000fe20000011406 */
[----:B------:R-:W-:Y:S01]  /*d220*/  @UP4 UIMAD.WIDE.U32 UR12, UR19, UR6, URZ ;  /* 0x00000006130c42a5 */ /* 0x000fe2000f8e003f */
[----:B------:R-:W-:Y:S01]  /*d230*/  IMAD.SHL.U32 R0, R0, 0x8, RZ ;  /* 0x0000000800007824 */ /* 0x000fe200078e00ff */
[----:B------:R-:W-:Y:S01]  /*d240*/  @!UP4 UIMAD UR17, UR17, UR4, URZ ;  /* 0x000000041111c2a4 */ /* 0x000fe2000f8e023f */
[----:B------:R-:W-:Y:S01]  /*d250*/  BSSY B0, `(.L_x_353) ;  /* 0x0000038000007945 */ /* 0x000fe20003800000 */
[----:B------:R-:W-:-:S02]  /*d260*/  ULDC.U8 UR16, c[0x0][0x328] ;  /* 0x0000ca0000107ab9 */ /* 0x000fc40000000000 */
[----:B------:R-:W-:Y:S02]  /*d270*/  @!UP4 UIMAD.WIDE.U32 UR24, UR11, UR4, URZ ;  /* 0x000000040b18c2a5 */ /* 0x000fe4000f8e003f */
[----:B------:R-:W-:Y:S02]  /*d280*/  @!UP4 UIMAD UR17, UR11, UR5, UR17 ;  /* 0x000000050b11c2a4 */ /* 0x000fe4000f8e0211 */
[----:B------:R-:W-:Y:S02]  /*d290*/  UISETP.NE.AND UP2, UPT, UR16, URZ, UPT ;  /* 0x0000003f1000728c */ /* 0x000fe4000bf45270 */
[----:B------:R-:W-:Y:S02]  /*d2a0*/  ULDC.64 UR4, c[0x0][0x1f0] ;  /* 0x00007c0000047ab9 */ /* 0x000fe40000000a00 */
[----:B------:R-:W-:Y:S02]  /*d2b0*/  UIMAD UR4, UR14, UR4, URZ ;  /* 0x000000040e0472a4 */ /* 0x000fe4000f8e023f */
[----:B------:R-:W-:Y:S01]  /*d2c0*/  @UP4 UIMAD UR7, UR19, UR7, UR13 ;  /* 0x00000007130742a4 */ /* 0x000fe2000f8e020d */
[----:B--2---:R-:W-:Y:S01]  /*d2d0*/  IMAD.WIDE R12, R12, 0x40, R6 ;  /* 0x000000400c0c7825 */ /* 0x004fe200078e0206 */
[----:B------:R-:W-:-:S02]  /*d2e0*/  @UP4 UMOV UR14, UR12 ;  /* 0x0000000c000e4c82 */ /* 0x000fc40008000000 */
[----:B------:R-:W-:Y:S02]  /*d2f0*/  UISETP.EQ.AND UP2, UPT, UR15, URZ, UP2 ;  /* 0x0000003f0f00728c */ /* 0x000fe40009742270 */
[----:B------:R-:W-:Y:S02]  /*d300*/  @!UP3 UISETP.NE.AND UP1, UPT, UR16, URZ, UPT ;  /* 0x0000003f1000b28c */ /* 0x000fe4000bf25270 */
[----:B------:R-:W-:Y:S02]  /*d310*/  ULDC UR13, c[0x0][0x214] ;  /* 0x00008500000d7ab9 */ /* 0x000fe40000000800 */
[----:B------:R-:W-:Y:S02]  /*d320*/  @UP3 ULDC UR12, c[0x0][0x210] ;  /* 0x00008400000c3ab9 */ /* 0x000fe40000000800 */
[----:B------:R-:W-:Y:S02]  /*d330*/  ULDC UR10, c[0x0][0x234] ;  /* 0x00008d00000a7ab9 */ /* 0x000fe40000000800 */
[----:B------:R-:W-:-:S02]  /*d340*/  @UP3 UIMAD UR12, UR12, UR13, URZ ;  /* 0x0000000d0c0c32a4 */ /* 0x000fc4000f8e023f */
[----:B------:R-:W-:Y:S02]  /*d350*/  UISETP.NE.OR UP0, UPT, UR19, -0x1, !UP2 ;  /* 0xffffffff1300788c */ /* 0x000fe4000d705670 */
[----:B------:R-:W-:Y:S02]  /*d360*/  @!UP3 USEL UR12, UR13, UR10, !UP1 ;  /* 0x0000000a0d0cb287 */ /* 0x000fe4000c800000 */
        /* <DEDUP_REMOVED lines=10> */
[----:B------:R-:W-:Y:S01]  /*d410*/  @UP3 ULDC UR18, c[0x0][0x210] ;  /* 0x0000840000123ab9 */ /* 0x000fe20000000800 */
[----:B------:R-:W-:Y:S01]  /*d420*/  ISETP.GE.AND P0, PT, R6, UR20, PT ;  /* 0x0000001406007c0c */ /* 0x000fe2000bf06270 */
[----:B------:R-:W-:-:S02]  /*d430*/  USEL UR15, UR15, URZ, !UP2 ;  /* 0x0000003f0f0f7287 */ /* 0x000fc4000d000000 */
[----:B------:R-:W-:Y:S01]  /*d440*/  @!UP3 UMOV UR18, 0x1 ;  /* 0x000000010012b882 */ /* 0x000fe20000000000 */
[----:B-1----:R-:W-:Y:S01]  /*d450*/  IMAD.WIDE.U32 R8, R8, c[0x0][0x1f0], R2 ;  /* 0x00007c0008087a25 */ /* 0x002fe200078e0002 */
[----:B------:R-:W-:Y:S02]  /*d460*/  UIMAD UR9, UR9, UR18, URZ ;  /* 0x00000012090972a4 */ /* 0x000fe4000f8e023f */
[----:B------:R-:W-:Y:S02]  /*d470*/  UIMAD UR15, UR8, UR12, UR15 ;  /* 0x0000000c080f72a4 */ /* 0x000fe4000f8e020f */
        /* <DEDUP_REMOVED lines=21> */
.L_x_354:
[----:B------:R-:W-:Y:S05]  /*d5d0*/  BSYNC B0 ;  /* 0x0000000000007941 */ /* 0x000fea0003800000 */
.L_x_353:
[----:B-1----:R-:W-:Y:S01]  /*d5e0*/  IADD3 R5, R6, 0x10, RZ ;  /* 0x0000001006057810 */ /* 0x002fe20007ffe0ff */
[----:B------:R-:W-:Y:S03]  /*d5f0*/  BSSY B0, `(.L_x_355) ;  /* 0x0000010000007945 */ /* 0x000fe60003800000 */
[----:B------:R-:W-:-:S13]  /*d600*/  ISETP.GE.AND P0, PT, R5, UR20, PT ;  /* 0x0000001405007c0c */ /* 0x000fda000bf06270 */
        /* <DEDUP_REMOVED lines=11> */
[----:B------:R1:W-:Y:S04]  /*d6c0*/  STG.E.128 [R2.64], RZ ;  /* 0x000000ff02007986 */ /* 0x0003e8000c101d16 */
[----:B------:R1:W-:Y:S04]  /*d6d0*/  STG.E.128 [R2.64+0x80], RZ ;  /* 0x000080ff02007986 */ /* 0x0003e8000c101d16 */
[----:B------:R1:W-:Y:S02]  /*d6e0*/  STG.E.128 [R2.64+0x100], RZ ;  /* 0x000100ff02007986 */ /* 0x0003e4000c101d16 */
.L_x_356:
[----:B------:R-:W-:Y:S05]  /*d6f0*/  BSYNC B0 ;  /* 0x0000000000007941 */ /* 0x000fea0003800000 */
.L_x_355:
[----:B------:R-:W-:Y:S01]  /*d700*/  IADD3 R4, R6, 0x20, RZ ;  /* 0x0000002006047810 */ /* 0x000fe20007ffe0ff */
[----:B------:R-:W-:Y:S03]  /*d710*/  BSSY B0, `(.L_x_357) ;  /* 0x0000010000007945 */ /* 0x000fe60003800000 */
[----:B------:R-:W-:-:S13]  /*d720*/  ISETP.GE.AND P0, PT, R4, UR20, PT ;  /* 0x0000001404007c0c */ /* 0x000fda000bf06270 */
        /* <DEDUP_REMOVED lines=14> */
.L_x_358:
[----:B------:R-:W-:Y:S05]  /*d810*/  BSYNC B0 ;  /* 0x0000000000007941 */ /* 0x000fea0003800000 */
.L_x_357:
[----:B-1----:R-:W-:Y:S01]  /*d820*/  IADD3 R3, R6, 0x30, RZ ;  /* 0x0000003006037810 */ /* 0x002fe20007ffe0ff */
[----:B------:R-:W-:Y:S03]  /*d830*/  BSSY B0, `(.L_x_359) ;  /* 0x000000f000007945 */ /* 0x000fe60003800000 */
[----:B------:R-:W-:-:S13]  /*d840*/  ISETP.GE.AND P0, PT, R3, UR20, PT ;  /* 0x0000001403007c0c */ /* 0x000fda000bf06270 */
[----:B------:R-:W-:Y:S05]  /*d850*/  @P0 BRA `(.L_x_360) ;  /* 0x000000c000000947 */ /* 0x000fea0003800000 */
[----:B------:R-:W-:Y:S02]  /*d860*/  IADD3 R2, P0, R12, 0x30, RZ ;  /* 0x000000300c027810 */ /* 0x000fe40007f1e0ff */
[----:B------:R-:W-:Y:S02]  /*d870*/  MOV R9, R11 ;  /* 0x0000000b00097202 */ /* 0x000fe40000000f00 */
[----:B------:R-:W-:-:S03]  /*d880*/  IADD3.X R0, RZ, R13, RZ, P0, !PT ;  /* 0x0000000dff007210 */ /* 0x000fc600007fe4ff */
        /* <DEDUP_REMOVED lines=9> */
.L_x_360:
[----:B------:R-:W-:Y:S05]  /*d920*/  BSYNC B0 ;  /* 0x0000000000007941 */ /* 0x000fea0003800000 */
.L_x_359:
[----:B------:R-:W-:-:S04]  /*d930*/  LOP3.LUT P6, RZ, R86, 0x7, RZ, 0xc0, !PT ;  /* 0x0000000756ff7812 */ /* 0x000fc800078cc0ff */
[----:B------:R-:W-:Y:S02]  /*d940*/  ISETP.GE.OR P5, PT, R6, UR20, P6 ;  /* 0x0000001406007c0c */ /* 0x000fe4000b7a6670 */
[----:B------:R-:W-:Y:S02]  /*d950*/  ISETP.GE.OR P4, PT, R5, UR20, P6 ;  /* 0x0000001405007c0c */ /* 0x000fe4000b786670 */
[----:B------:R-:W-:Y:S02]  /*d960*/  ISETP.GE.OR P3, PT, R4, UR20, P6 ;  /* 0x0000001404007c0c */ /* 0x000fe4000b766670 */
[----:B------:R-:W-:-:S07]  /*d970*/  ISETP.GE.OR P6, PT, R3, UR20, P6 ;  /* 0x0000001403007c0c */ /* 0x000fce000b7c6670 */
[----:B------:R-:W-:Y:S02]  /*d980*/  @!P5 IMAD R7, R6, UR18, RZ ;  /* 0x000000120607dc24 */ /* 0x000fe4000f8e02ff */
[----:B------:R-:W-:Y:S02]  /*d990*/  @!P4 IMAD R0, R5, UR18, RZ ;  /* 0x000000120500cc24 */ /* 0x000fe4000f8e02ff */
[----:B------:R-:W-:Y:S01]  /*d9a0*/  @!P3 IMAD R4, R4, UR18, RZ ;  /* 0x000000120404bc24 */ /* 0x000fe2000f8e02ff */
[C---:B------:R-:W-:Y:S02]  /*d9b0*/  @!P5 IADD3 R6, P0, R7.reuse, UR9, RZ ;  /* 0x000000090706dc10 */ /* 0x040fe4000ff1e0ff */
[----:B------:R-:W-:Y:S02]  /*d9c0*/  @!P4 IADD3 R2, P1, R0, UR9, RZ ;  /* 0x000000090002cc10 */ /* 0x000fe4000ff3e0ff */
[----:B------:R-:W-:Y:S02]  /*d9d0*/  @!P5 LEA.HI.X.SX32 R7, R7, UR6, 0x1, P0 ;  /* 0x000000060707dc11 */ /* 0x000fe400080f0eff */
[----:B-1----:R-:W-:-:S02]  /*d9e0*/  @!P5 LEA R10, P2, R6, c[0x0][0x200], 0x2 ;  /* 0x00008000060ada11 */ /* 0x002fc400078410ff */
        /* <DEDUP_REMOVED lines=15> */
[----:B-1----:R-:W-:-:S05]  /*dae0*/  IMAD R0, R3, UR18, RZ ;  /* 0x0000001203007c24 */ /* 0x002fca000f8e02ff */
[----:B------:R-:W-:-:S04]  /*daf0*/  IADD3 R2, P0, R0, UR9, RZ ;  /* 0x0000000900027c10 */ /* 0x000fc8000ff1e0ff */
[----:B------:R-:W-:Y:S02]  /*db00*/  LEA.HI.X.SX32 R0, R0, UR6, 0x1, P0 ;  /* 0x0000000600007c11 */ /* 0x000fe400080f0eff */
[----:B------:R-:W-:-:S04]  /*db10*/  LEA R4, P0, R2, c[0x0][0x200], 0x2 ;  /* 0x0000800002047a11 */ /* 0x000fc800078010ff */
[----:B------:R-:W-:Y:S01]  /*db20*/  LEA.HI.X R5, R2, c[0x0][0x204], R0, 0x2, P0 ;  /* 0x0000810002057a11 */ /* 0x000fe200000f1400 */
[----:B------:R-:W-:-:S05]  /*db30*/  IMAD.MOV.U32 R0, RZ, RZ, 0x7f800000 ;  /* 0x7f800000ff007424 */ /* 0x000fca00078e00ff */
[----:B------:R-:W-:Y:S01]  /*db40*/  STG.E [R4.64], R0 ;  /* 0x0000000004007986 */ /* 0x000fe2000c101916 */
[----:B------:R-:W-:Y:S05]  /*db50*/  EXIT ;  /* 0x000000000000794d */ /* 0x000fea0003800000 */
.L_x_361:
        /* <DEDUP_REMOVED lines=10> */
.L_x_689:


//--------------------- .text._ZN5flash16flash_fwd_kernelI23Flash_fwd_kernel_traitsILi192ELi64ELi64ELi4ELb0ELb0EN7cutlass6half_tE19Flash_kernel_traitsILi192ELi64ELi64ELi4ES3_EELb0ELb1ELb0ELb0ELb0ELb1ELb1ELb0EEEvNS_16Flash_fwd_paramsE --------------------------
	.section	.text._ZN5flash16flash_fwd_kernelI23Flash_fwd_kernel_traitsILi192ELi64ELi64ELi4ELb0ELb0EN7cutlass6half_tE19Flash_kernel_traitsILi192ELi64ELi64ELi4ES3_EELb0ELb1ELb0ELb0ELb0ELb1ELb1ELb0EEEvNS_16Flash_fwd_paramsE,"ax",@progbits
	.sectioninfo	@"SHI_REGISTERS=254"
	.align	128
        .global         _ZN5flash16flash_fwd_kernelI23Flash_fwd_kernel_traitsILi192ELi64ELi64ELi4ELb0ELb0EN7cutlass6half_tE19Flash_kernel_traitsILi192ELi64ELi64ELi4ES3_EELb0ELb1ELb0ELb0ELb0ELb1ELb1ELb0EEEvNS_16Flash_fwd_paramsE
        .type           _ZN5flash16flash_fwd_kernelI23Flash_fwd_kernel_traitsILi192ELi64ELi64ELi4ELb0ELb0EN7cutlass6half_tE19Flash_kernel_traitsILi192ELi64ELi64ELi4ES3_EELb0ELb1ELb0ELb0ELb0ELb1ELb1ELb0EEEvNS_16Flash_fwd_paramsE,@function
        .size           _ZN5flash16flash_fwd_kernelI23Flash_fwd_kernel_traitsILi192ELi64ELi64ELi4ELb0ELb0EN7cutlass6half_tE19Flash_kernel_traitsILi192ELi64ELi64ELi4ES3_EELb0ELb1ELb0ELb0ELb0ELb1ELb1ELb0EEEvNS_16Flash_fwd_paramsE,(.L_x_690 - _ZN5flash16flash_fwd_kernelI23Flash_fwd_kernel_traitsILi192ELi64ELi64ELi4ELb0ELb0EN7cutlass6half_tE19Flash_kernel_traitsILi192ELi64ELi64ELi4ES3_EELb0ELb1ELb0ELb0ELb0ELb1ELb1ELb0EEEvNS_16Flash_fwd_paramsE)
        .other          _ZN5flash16flash_fwd_kernelI23Flash_fwd_kernel_traitsILi192ELi64ELi64ELi4ELb0ELb0EN7cutlass6half_tE19Flash_kernel_traitsILi192ELi64ELi64ELi4ES3_EELb0ELb1ELb0ELb0ELb0ELb1ELb1ELb0EEEvNS_16Flash_fwd_paramsE,@"STO_CUDA_ENTRY STV_DEFAULT"
_ZN5flash16flash_fwd_kernelI23Flash_fwd_kernel_traitsILi192ELi64ELi64ELi4ELb0ELb0EN7cutlass6half_tE19Flash_kernel_traitsILi192ELi64ELi64ELi4ES3_EELb0ELb1ELb0ELb0ELb0ELb1ELb1ELb0EEEvNS_16Flash_fwd_paramsE:
.text._ZN5flash16flash_fwd_kernelI23Flash_fwd_kernel_traitsILi192ELi64ELi64ELi4ELb0ELb0EN7cutlass6half_tE19Flash_kernel_traitsILi192ELi64ELi64ELi4ES3_EELb0ELb1ELb0ELb0ELb0ELb1ELb1ELb0EEEvNS_16Flash_fwd_paramsE:
[----:B------:R-:W-:Y:S02]  /*0000*/  MOV R1, c[0x0][0x28] ;  /* 0x00000a0000017a02 */ /* 0x000fe40000000f00 */
[----:B------:R-:W1:Y:S01]  /*0010*/  S2UR UR10, SR_CTAID.Y ;  /* 0x00000000000a79c3 */ /* 0x000e620000002600 */
[----:B------:R-:W-:Y:S02]  /*0020*/  ULDC.64 UR4, c[0x0][0x240] ;  /* 0x0000900000047ab9 */ /* 0x000fe40000000a00 */
[----:B------:R-:W-:Y:S02]  /*0030*/  UISETP.NE.U32.AND UP2, UPT, URZ, UR4, UPT ;  /* 0x000000043f00728c */ /* 0x000fe4000bf45070 */
[----:B------:R-:W-:Y:S02]  /*0040*/  UMOV UR7, 0x4 ;  /* 0x0000000400077882 */ /* 0x000fe40000000000 */
[----:B------:R-:W-:Y:S02]  /*0050*/  UISETP.NE.AND.EX UP2, UPT, URZ, UR5, UPT, UP2 ;  /* 0x000000053f00728c */ /* 0x000fe4000bf45320 */
[----:B------:R-:W-:Y:S02]  /*0060*/  ULDC.64 UR12, c[0x0][0x240] ;  /* 0x00009000000c7ab9 */ /* 0x000fe40000000a00 */
[----:B------:R-:W-:-:S02]  /*0070*/  ULDC.64 UR4, c[0x0][0x250] ;  /* 0x0000940000047ab9 */ /* 0x000fc40000000a00 */
[----:B------:R-:W-:Y:S01]  /*0080*/  PLOP3.LUT P2, PT, PT, PT, UP2, 0x80, 0x0 ;  /* 0x000000000000781c */ /* 0x000fe20003f4f028 */
[----:B------:R-:W-:Y:S02]  /*0090*/  UISETP.NE.U32.AND UP0, UPT, URZ, UR4, UPT ;  /* 0x000000043f00728c */ /* 0x000fe4000bf05070 */
[----:B------:R-:W-:Y:S02]  /*00a0*/  ULDC.64 UR16, c[0x0][0x118] ;  /* 0x0000460000107ab9 */ /* 0x000fe40000000a00 */
[----:B------:R-:W-:Y:S02]  /*00b0*/  UISETP.NE.AND.EX UP0, UPT, URZ, UR5, UPT, UP0 ;  /* 0x000000053f00728c */ /* 0x000fe4000bf05300 */
[----:B------:R-:W-:Y:S02]  /*00c0*/  ULDC.U8 UR6, c[0x0][0x312] ;  /* 0x0000c48000067ab9 */ /* 0x000fe40000000000 */
[----:B------:R-:W-:Y:S02]  /*00d0*/  ULDC.64 UR8, c[0x0][0x248] ;  /* 0x0000920000087ab9 */ /* 0x000fe40000000a00 */
[----:B-1----:R-:W-:Y:S01]  /*00e0*/  UIMAD.WIDE UR12, UR10, UR7, UR12 ;  /* 0x000000070a0c72a5 */ /* 0x002fe2000f8e020c */
[----:B------:R-:W-:Y:S01]  /*00f0*/  PLOP3.LUT P0, PT, PT, PT, UP0, 0x80, 0x0 ;  /* 0x000000000000781c */ /* 0x000fe20003f0f008 */
[----:B------:R-:W-:-:S02]  /*0100*/  ULDC.64 UR4, c[0x0][0x250] ;  /* 0x0000940000047ab9 */ /* 0x000fc40000000a00 */
[----:B------:R-:W-:Y:S02]  /*0110*/  UISETP.NE.AND UP3, UPT, UR6, URZ, UPT ;  /* 0x0000003f0600728c */ /* 0x000fe4000bf65270 */
[----:B------:R-:W-:Y:S01]  /*0120*/  IMAD.U32 R8, RZ, RZ, UR12 ;  /* 0x0000000cff087e24 */ /* 0x000fe2000f8e00ff */
[----:B------:R-:W-:Y:S01]  /*0130*/  UISETP.EQ.U32.AND UP1, UPT, URZ, UR8, UPT ;  /* 0x000000083f00728c */ /* 0x000fe2000bf22070 */
[----:B------:R-:W-:Y:S01]  /*0140*/  IMAD.U32 R9, RZ, RZ, UR13 ;  /* 0x0000000dff097e24 */ /* 0x000fe2000f8e00ff */
[----:B------:R-:W-:Y:S02]  /*0150*/  @UP0 UIMAD.WIDE UR4, UR10, UR7, UR4 ;  /* 0x000000070a0402a5 */ /* 0x000fe4000f8e0204 */
[----:B------:R-:W-:Y:S02]  /*0160*/  UISETP.EQ.OR.EX UP1, UPT, URZ, UR9, !UP3, UP1 ;  /* 0x000000093f00728c */ /* 0x000fe4000df22710 */
[----:B------:R-:W2:Y:S01]  /*0170*/  @P2 LDG.E R7, [R8.64] ;  /* 0x0000001008072981 */ /* 0x000ea2000c1e1900 */
[----:B------:R-:W-:-:S03]  /*0180*/  ULDC.64 UR8, c[0x0][0x248] ;  /* 0x0000920000087ab9 */ /* 0x000fc60000000a00 */
[----:B------:R-:W3:Y:S01]  /*0190*/  @P2 LDG.E R0, [R8.64+0x4] ;  /* 0x0000041008002981 */ /* 0x000ee2000c1e1900 */
[----:B------:R-:W-:Y:S01]  /*01a0*/  MOV R5, UR5 ;  /* 0x0000000500057c02 */ /* 0x000fe20008000f00 */
[----:B------:R-:W-:Y:S01]  /*01b0*/  IMAD.U32 R4, RZ, RZ, UR4 ;  /* 0x00000004ff047e24 */ /* 0x000fe2000f8e00ff */
[----:B------:R-:W-:-:S04]  /*01c0*/  PLOP3.LUT P1, PT, PT, PT, UP1, 0x80, 0x0 ;  /* 0x000000000000781c */ /* 0x000fc80003f2f018 */
[----:B------:R1:W4:Y:S01]  /*01d0*/  @P0 LDG.E R5, [R4.64] ;  /* 0x0000001004050981 */ /* 0x000322000c1e1900 */
[----:B------:R-:W-:-:S06]  /*01e0*/  UIMAD.WIDE UR8, UR10, UR7, UR8 ;  /* 0x000000070a0872a5 */ /* 0x000fcc000f8e0208 */
[----:B------:R-:W-:Y:S01]  /*01f0*/  IMAD.U32 R2, RZ, RZ, UR8 ;  /* 0x00000008ff027e24 */ /* 0x000fe2000f8e00ff */
[----:B------:R-:W-:-:S05]  /*0200*/  MOV R3, UR9 ;  /* 0x0000000900037c02 */ /* 0x000fca0008000f00 */
[----:B------:R-:W5:Y:S01]  /*0210*/  @!P1 LDG.E R6, [R2.64] ;  /* 0x0000001002069981 */ /* 0x000f62000c1e1900 */
[----:B------:R-:W-:Y:S02]  /*0220*/  UMOV UR9, 0xffffffff ;  /* 0xffffffff00097882 */ /* 0x000fe40000000000 */
[----:B------:R-:W-:Y:S01]  /*0230*/  UMOV UR14, URZ ;  /* 0x0000003f000e7c82 */ /* 0x000fe20008000000 */
[----:B-1----:R-:W1:Y:S01]  /*0240*/  S2R R4, SR_TID.X ;  /* 0x0000000000047919 */ /* 0x002e620000002100 */
[----:B------:R-:W-:Y:S01]  /*0250*/  UMOV UR19, 0xffffffff ;  /* 0xffffffff00137882 */ /* 0x000fe20000000000 */
[----:B------:R-:W1:Y:S08]  /*0260*/  S2UR UR12, SR_CTAID.X ;  /* 0x00000000000c79c3 */ /* 0x000e700000002500 */
[----:B------:R-:W1:Y:S08]  /*0270*/  S2UR UR11, SR_CTAID.Z ;  /* 0x00000000000b79c3 */ /* 0x000e700000002700 */
[----:B--2---:R-:W2:Y:S08]  /*0280*/  @P2 R2UR UR9, R7 ;  /* 0x00000000070923c2 */ /* 0x004eb000000e0000 */
[----:B---3--:R-:W2:Y:S08]  /*0290*/  @P2 R2UR UR15, R0 ;  /* 0x00000000000f23c2 */ /* 0x008eb000000e0000 */
[----:B----4-:R3:W4:Y:S01]  /*02a0*/  @P0 R2UR UR14, R5 ;  /* 0x00000000050e03c2 */ /* 0x01072200000e0000 */
[----:B------:R-:W-:-:S04]  /*02b0*/  ISETP.NE.U32.AND P0, PT, RZ, c[0x0][0x248], PT ;  /* 0x00009200ff007a0c */ /* 0x000fc80003f05070 */
[----:B------:R-:W-:-:S03]  /*02c0*/  ISETP.NE.AND.EX P0, PT, RZ, c[0x0][0x24c], PT, P0 ;  /* 0x00009300ff007a0c */ /* 0x000fc60003f05300 */
[----:B-----5:R3:W1:Y:S01]  /*02d0*/  @!P1 R2UR UR19, R6 ;  /* 0x00000000061393c2 */ /* 0x02066200000e0000 */
[----:B--2---:R-:W-:-:S07]  /*02e0*/  @UP2 UIADD3 UR15, UR15, -UR9, URZ ;  /* 0x800000090f0f2290 */ /* 0x004fce000fffe03f */
[----:B------:R-:W-:Y:S02]  /*02f0*/  @!UP2 ULDC UR15, c[0x0][0x214] ;  /* 0x00008500000faab9 */ /* 0x000fe40000000800 */
[----:B-1-34-:R-:W-:Y:S05]  /*0300*/  @!P0 BRA `(.L_x_362) ;  /* 0x0000007000008947 */ /* 0x01afea0003800000 */
[----:B------:R-:W-:-:S13]  /*0310*/  PLOP3.LUT P0, PT, PT, PT, UP3, 0x80, 0x0 ;  /* 0x000000000000781c */ /* 0x000fda0003f0f038 */
[----:B------:R-:W2:Y:S04]  /*0320*/  @P0 LDG.E R0, [R2.64+0x4] ;  /* 0x0000041002000981 */ /* 0x000ea8000c1e1900 */
[----:B------:R-:W3:Y:S01]  /*0330*/  @!P0 LDG.E R5, [R2.64] ;  /* 0x0000001002058981 */ /* 0x000ee2000c1e1900 */
[----:B--2---:R-:W1:Y:S02]  /*0340*/  @P0 R2UR UR6, R0 ;  /* 0x00000000000603c2 */ /* 0x004e6400000e0000 */
[----:B-1----:R-:W-:-:S11]  /*0350*/  @UP3 UIADD3 UR6, UR6, -UR19, URZ ;  /* 0x8000001306063290 */ /* 0x002fd6000fffe03f */
[----:B---3--:R1:W2:Y:S02]  /*0360*/  @!P0 R2UR UR6, R5 ;  /* 0x00000000050683c2 */ /* 0x0082a400000e0000 */
[----:B-12---:R-:W-:Y:S05]  /*0370*/  BRA `(.L_x_363) ;  /* 0x0000001000007947 */ /* 0x006fea0003800000 */
.L_x_362:
[----:B------:R-:W-:Y:S02]  /*0380*/  ULDC UR6, c[0x0][0x218] ;  /* 0x0000860000067ab9 */ /* 0x000fe40000000800 */
.L_x_363:
        /* <DEDUP_REMOVED lines=36> */
[----:B------:R-:W-:Y:S02]  /*05d0*/  UISETP.NE.AND UP1, UPT, UR9, -0x1, UPT ;  /* 0xffffffff0900788c */ /* 0x000fe4000bf25270 */
        /* <DEDUP_REMOVED lines=8> */
[----:B------:R-:W-:Y:S02]  /*0660*/  @!UP1 UIMAD.WIDE.U32 UR20, UR10, UR6, URZ ;  /* 0x000000060a1492a5 */ /* 0x000fe4000f8e003f */
[----:B------:R-:W-:-:S02]  /*0670*/  ULDC.64 UR4, c[0x0][0x198] ;  /* 0x0000660000047ab9 */ /* 0x000fc40000000a00 */
[----:B------:R-:W-:Y:S02]  /*0680*/  @!UP1 UIMAD UR22, UR22, UR6, URZ ;  /* 0x00000006161692a4 */ /* 0x000fe4000f8e023f */
[----:B------:R-:W-:Y:S02]  /*0690*/  @UP0 UIMAD.WIDE.U32 UR26, UR23, UR4, URZ ;  /* 0x00000004171a02a5 */ /* 0x000fe4000f8e003f */
[----:B------:R-:W-:Y:S02]  /*06a0*/  @!UP1 UIMAD UR22, UR10, UR7, UR22 ;  /* 0x000000070a1692a4 */ /* 0x000fe4000f8e0216 */
[----:B------:R-:W-:Y:S02]  /*06b0*/  @UP1 UMOV UR6, UR24 ;  /* 0x0000001800061c82 */ /* 0x000fe40008000000 */
[----:B------:R-:W-:Y:S02]  /*06c0*/  @!UP1 UMOV UR6, UR20 ;  /* 0x0000001400069c82 */ /* 0x000fe40008000000 */
[----:B------:R-:W-:-:S02]  /*06d0*/  @UP0 UIMAD UR7, UR23, UR5, UR27 ;  /* 0x00000005170702a4 */ /* 0x000fc4000f8e021b */
[----:B------:R-:W-:Y:S02]  /*06e0*/  @!UP1 UIADD3 UR18, UR21, UR22, URZ ;  /* 0x0000001615129290 */ /* 0x000fe4000fffe03f */
[----:B------:R-:W-:Y:S01]  /*06f0*/  @UP0 UMOV UR20, UR26 ;  /* 0x0000001a00140c82 */ /* 0x000fe20008000000 */
        /* <DEDUP_REMOVED lines=14> */
.L_x_365:
[----:B------:R-:W-:Y:S01]  /*07e0*/  IABS R3, c[0x0][0x1c8] ;  /* 0x0000720000037a13 */ /* 0x000fe20000000000 */
[----:B------:R-:W1:Y:S01]  /*07f0*/  S2R R0, SR_CTAID.Z ;  /* 0x0000000000007919 */ /* 0x000e620000002700 */
[----:B------:R-:W-:Y:S02]  /*0800*/  ULDC UR4, c[0x0][0x1c8] ;  /* 0x0000720000047ab9 */ /* 0x000fe40000000800 */
[----:B------:R-:W2:Y:S01]  /*0810*/  I2F.RP R5, R3 ;  /* 0x0000000300057306 */ /* 0x000ea20000209400 */
[----:B------:R-:W-:Y:S02]  /*0820*/  ULOP3.LUT UR4, UR11, UR4, URZ, 0x3c, !UPT ;  /* 0x000000040b047292 */ /* 0x000fe4000f8e3c3f */
[----:B------:R-:W-:Y:S02]  /*0830*/  @UP0 UIADD3 UR19, UR14, UR19, URZ ;  /* 0x000000130e130290 */ /* 0x000fe4000fffe03f */
[----:B------:R-:W-:Y:S02]  /*0840*/  USHF.R.S32.HI UR21, URZ, 0x1f, UR11 ;  /* 0x0000001f3f157899 */ /* 0x000fe4000801140b */
[----:B------:R-:W-:Y:S01]  /*0850*/  ISETP.LE.AND P1, PT, RZ, UR4, PT ;  /* 0x00000004ff007c0c */ /* 0x000fe2000bf23270 */
[----:B------:R-:W-:-:S02]  /*0860*/  ULDC.64 UR4, c[0x0][0x1a0] ;  /* 0x0000680000047ab9 */ /* 0x000fc40000000a00 */
[----:B------:R-:W-:-:S04]  /*0870*/  @UP0 UIMAD.WIDE.U32 UR22, UR19, UR4, URZ ;  /* 0x00000004131602a5 */ /* 0x000fc8000f8e003f */
[----:B------:R-:W-:Y:S01]  /*0880*/  @UP0 UIMAD UR19, UR19, UR5, UR23 ;  /* 0x00000005131302a4 */ /* 0x000fe2000f8e0217 */
[----:B--2---:R-:W2:Y:S01]  /*0890*/  MUFU.RCP R6, R5 ;  /* 0x0000000500067308 */ /* 0x004ea20000001000 */
[----:B-1----:R-:W-:Y:S02]  /*08a0*/  IABS R0, R0 ;  /* 0x0000000000007213 */ /* 0x002fe40000000000 */
[----:B--2---:R-:W-:-:S05]  /*08b0*/  IADD3 R6, R6, 0xffffffe, RZ ;  /* 0x0ffffffe06067810 */ /* 0x004fca0007ffe0ff */
        /* <DEDUP_REMOVED lines=30> */
.L_x_366:
[----:B------:R-:W-:Y:S01]  /*0aa0*/  SHF.R.S32.HI R7, RZ, 0x1f, R4 ;  /* 0x0000001fff077819 */ /* 0x000fe20000011404 */
[----:B------:R-:W1:Y:S01]  /*0ab0*/  S2R R219, SR_CTAID.X ;  /* 0x0000000000db7919 */ /* 0x000e620000002500 */
[----:B------:R-:W-:Y:S01]  /*0ac0*/  UIADD3 UR10, -UR12, UR15, URZ ;  /* 0x0000000f0c0a7290 */ /* 0x000fe2000fffe13f */
[----:B------:R-:W-:Y:S01]  /*0ad0*/  IMAD.SHL.U32 R134, R4, 0x2, RZ ;  /* 0x0000000204867824 */ /* 0x000fe200078e00ff */
[CC--:B------:R-:W-:Y:S01]  /*0ae0*/  LEA.HI R10, R7.reuse, R4.reuse, RZ, 0x3 ;  /* 0x00000004070a7211 */ /* 0x0c0fe200078f18ff */
[----:B------:R-:W2:Y:S01]  /*0af0*/  S2R R18, SR_CTAID.Z ;  /* 0x0000000000127919 */ /* 0x000ea20000002700 */
[----:B------:R-:W-:Y:S01]  /*0b00*/  ULDC.64 UR4, c[0x0][0x1a8] ;  /* 0x00006a0000047ab9 */ /* 0x000fe20000000a00 */
[-C--:B------:R-:W-:Y:S01]  /*0b10*/  LEA.HI R5, R7, R4.reuse, RZ, 0x6 ;  /* 0x0000000407057211 */ /* 0x080fe200078f30ff */
[----:B------:R-:W-:Y:S01]  /*0b20*/  UIMAD UR4, UR21, UR4, URZ ;  /* 0x00000004150472a4 */ /* 0x000fe2000f8e023f */
[----:B------:R-:W-:Y:S02]  /*0b30*/  LOP3.LUT R3, R10, 0xfffffff8, RZ, 0xc0, !PT ;  /* 0xfffffff80a037812 */ /* 0x000fe400078ec0ff */
[----:B------:R-:W-:Y:S01]  /*0b40*/  SHF.R.S32.HI R10, RZ, 0x3, R10 ;  /* 0x00000003ff0a7819 */ /* 0x000fe2000001140a */
[----:B------:R-:W-:Y:S01]  /*0b50*/  UIMAD UR4, UR11, UR5, UR4 ;  /* 0x000000050b0472a4 */ /* 0x000fe2000f8e0204 */
[----:B------:R-:W-:Y:S01]  /*0b60*/  IMAD.SHL.U32 R5, R5, 0x8, RZ ;  /* 0x0000000805057824 */ /* 0x000fe200078e00ff */
[----:B------:R-:W-:Y:S01]  /*0b70*/  LEA.HI R100, R7, R4, RZ, 0x5 ;  /* 0x0000000407647211 */ /* 0x000fe200078f28ff */
[----:B------:R-:W-:Y:S01]  /*0b80*/  IMAD.IADD R0, R4, 0x1, -R3 ;  /* 0x0000000104007824 */ /* 0x000fe200078e0a03 */
[C---:B------:R-:W-:Y:S01]  /*0b90*/  IADD3 R9, R10.reuse, 0x10, RZ ;  /* 0x000000100a097810 */ /* 0x040fe20007ffe0ff */
[C---:B------:R-:W-:Y:S01]  /*0ba0*/  IMAD.SHL.U32 R3, R10.reuse, 0x40, RZ ;  /* 0x000000400a037824 */ /* 0x040fe200078e00ff */
[----:B------:R-:W-:Y:S01]  /*0bb0*/  IADD3 R207, R10, 0x30, RZ ;  /* 0x000000300acf7810 */ /* 0x000fe20007ffe0ff */
[----:B------:R-:W-:Y:S01]  /*0bc0*/  IMAD.SHL.U32 R216, R0, 0x8, RZ ;  /* 0x0000000800d87824 */ /* 0x000fe200078e00ff */
[----:B------:R-:W-:-:S02]  /*0bd0*/  ISETP.GE.AND P1, PT, R9, UR10, PT ;  /* 0x0000000a09007c0c */ /* 0x000fc4000bf26270 */
[----:B------:R-:W-:Y:S02]  /*0be0*/  SHF.R.S32.HI R11, RZ, 0x1f, R10 ;  /* 0x0000001fff0b7819 */ /* 0x000fe4000001140a */
[----:B------:R-:W-:Y:S02]  /*0bf0*/  SHF.R.S32.HI R217, RZ, 0x1f, R216 ;  /* 0x0000001fffd97819 */ /* 0x000fe400000114d8 */
[----:B------:R-:W-:Y:S01]  /*0c00*/  IADD3 R12, P0, R216, UR6, RZ ;  /* 0x00000006d80c7c10 */ /* 0x000fe2000ff1e0ff */
[----:B-1----:R-:W-:Y:S01]  /*0c10*/  IMAD.WIDE R218, R219, 0x40, R10 ;  /* 0x00000040dbda7825 */ /* 0x002fe200078e020a */
[----:B------:R-:W-:Y:S02]  /*0c20*/  LOP3.LUT R3, R3, 0x1c0, RZ, 0xc0, !PT ;  /* 0x000001c003037812 */ /* 0x000fe400078ec0ff */
[----:B------:R-:W-:Y:S01]  /*0c30*/  IADD3.X R13, R217, UR18, RZ, P0, !PT ;  /* 0x00000012d90d7c10 */ /* 0x000fe200087fe4ff */
[----:B------:R-:W-:Y:S01]  /*0c40*/  UIADD3 UR18, UR8, -0x1, URZ ;  /* 0xffffffff08127890 */ /* 0x000fe2000fffe03f */
[----:B------:R-:W-:-:S02]  /*0c50*/  ISETP.GE.AND P0, PT, R207, UR10, PT ;  /* 0x0000000acf007c0c */ /* 0x000fc4000bf06270 */
[----:B------:R-:W-:Y:S01]  /*0c60*/  SHF.R.U32.HI R208, RZ, 0x3, R3 ;  /* 0x00000003ffd07819 */ /* 0x000fe20000011603 */
[----:B--2---:R-:W-:Y:S01]  /*0c70*/  IMAD.WIDE.U32 R18, R18, c[0x0][0x1a8], R12 ;  /* 0x00006a0012127a25 */ /* 0x004fe200078e000c */
[--C-:B------:R-:W-:Y:S01]  /*0c80*/  LOP3.LUT R3, R3, 0x38, R216.reuse, 0xf8, !PT ;  /* 0x0000003803037812 */ /* 0x100fe200078ef8d8 */
[----:B------:R-:W-:Y:S01]  /*0c90*/  UIMAD UR11, UR18, -0x40, UR13 ;  /* 0xffffffc0120b78a4 */ /* 0x000fe2000f8e020d */
[C---:B------:R-:W-:Y:S01]  /*0ca0*/  IADD3 R2, R10.reuse, 0x20, RZ ;  /* 0x000000200a027810 */ /* 0x040fe20007ffe0ff */
[C---:B------:R-:W-:Y:S01]  /*0cb0*/  IMAD.WIDE.U32 R12, R10.reuse, c[0x0][0x198], R216 ;  /* 0x000066000a0c7a25 */ /* 0x040fe200078e00d8 */
[----:B------:R-:W-:Y:S01]  /*0cc0*/  ISETP.GE.AND P5, PT, R10, UR10, PT ;  /* 0x0000000a0a007c0c */ /* 0x000fe2000bfa6270 */
[----:B------:R-:W-:Y:S01]  /*0cd0*/  USHF.R.S32.HI UR14, URZ, 0x1f, UR18 ;  /* 0x0000001f3f0e7899 */ /* 0x000fe20008011412 */
[----:B------:R-:W-:Y:S01]  /*0ce0*/  LOP3.LUT R208, R3, R208, RZ, 0x3c, !PT ;  /* 0x000000d003d07212 */ /* 0x000fe200078e3cff */
[----:B------:R-:W-:Y:S01]  /*0cf0*/  IMAD R3, R11, c[0x0][0x198], RZ ;  /* 0x000066000b037a24 */ /* 0x000fe200078e02ff */
[----:B------:R-:W-:Y:S01]  /*0d00*/  @!P1 IADD3 R16, P3, R218, 0x10, RZ ;  /* 0x00000010da109810 */ /* 0x000fe20007f7e0ff */
[--C-:B------:R-:W-:Y:S01]  /*0d10*/  @!P1 IMAD.MOV.U32 R24, RZ, RZ, R18.reuse ;  /* 0x000000ffff189224 */ /* 0x100fe200078e0012 */
[----:B------:R-:W-:Y:S01]  /*0d20*/  ISETP.GE.AND P4, PT, R2, UR10, PT ;  /* 0x0000000a02007c0c */ /* 0x000fe2000bf86270 */
[----:B------:R-:W-:Y:S01]  /*0d30*/  IMAD R3, R10, c[0x0][0x19c], R3 ;  /* 0x000067000a037a24 */ /* 0x000fe200078e0203 */
[----:B------:R-:W-:Y:S01]  /*0d40*/  IADD3 R210, P2, R12, UR20, RZ ;  /* 0x000000140cd27c10 */ /* 0x000fe2000ff5e0ff */
[----:B------:R-:W-:Y:S01]  /*0d50*/  @!P1 IMAD.X R15, RZ, RZ, R219, P3 ;  /* 0x000000ffff0f9224 */ /* 0x000fe200018e06db */
[----:B------:R-:W-:Y:S01]  /*0d60*/  @!P0 IADD3 R12, P3, R218, 0x30, RZ ;  /* 0x00000030da0c8810 */ /* 0x000fe20007f7e0ff */
[--C-:B------:R-:W-:Y:S01]  /*0d70*/  @!P0 IMAD.MOV.U32 R20, RZ, RZ, R18.reuse ;  /* 0x000000ffff148224 */ /* 0x100fe200078e0012 */
[----:B------:R-:W-:Y:S01]  /*0d80*/  IADD3 R19, R19, UR4, RZ ;  /* 0x0000000413137c10 */ /* 0x000fe2000fffe0ff */
[----:B------:R-:W-:Y:S01]  /*0d90*/  @!P1 IMAD R15, R15, c[0x0][0x190], RZ ;  /* 0x000064000f0f9a24 */ /* 0x000fe200078e02ff */
[----:B------:R-:W-:Y:S01]  /*0da0*/  IADD3.X R211, R13, UR7, R3, P2, !PT ;  /* 0x000000070dd37c10 */ /* 0x000fe200097fe403 */
[----:B------:R-:W-:Y:S01]  /*0db0*/  @!P0 IMAD.X R13, RZ, RZ, R219, P3 ;  /* 0x000000ffff0d8224 */ /* 0x000fe200018e06db */
[----:B------:R-:W-:Y:S01]  /*0dc0*/  LOP3.LUT R208, R208, 0xfffffe00, R5, 0xf8, !PT ;  /* 0xfffffe00d0d07812 */ /* 0x000fe200078ef805 */
[----:B------:R-:W-:Y:S01]  /*0dd0*/  @!P5 IMAD R5, R219, c[0x0][0x190], RZ ;  /* 0x00006400db05da24 */ /* 0x000fe200078e02ff */
[----:B------:R-:W-:Y:S01]  /*0de0*/  ULDC.64 UR6, c[0x0][0x198] ;  /* 0x0000660000067ab9 */ /* 0x000fe20000000a00 */
[----:B------:R-:W-:Y:S01]  /*0df0*/  @!P4 IADD3 R14, P2, R218, 0x20, RZ ;  /* 0x00000020da0ec810 */ /* 0x000fe20007f5e0ff */
[--C-:B------:R-:W-:Y:S01]  /*0e00*/  @!P1 IMAD.MOV.U32 R25, RZ, RZ, R19.reuse ;  /* 0x000000ffff199224 */ /* 0x100fe200078e0013 */
[----:B------:R-:W-:Y:S01]  /*0e10*/  UMOV UR20, 0x6 ;  /* 0x0000000600147882 */ /* 0x000fe20000000000 */
[--C-:B------:R-:W-:Y:S01]  /*0e20*/  @!P4 IMAD.MOV.U32 R22, RZ, RZ, R18.reuse ;  /* 0x000000ffff16c224 */ /* 0x100fe200078e0012 */
[----:B------:R-:W-:Y:S01]  /*0e30*/  USHF.L.U32 UR21, UR6, 0x6, URZ ;  /* 0x0000000606157899 */ /* 0x000fe2000800063f */
[--C-:B------:R-:W-:Y:S01]  /*0e40*/  @!P4 IMAD.MOV.U32 R23, RZ, RZ, R19.reuse ;  /* 0x000000ffff17c224 */ /* 0x100fe200078e0013 */
[----:B------:R-:W-:Y:S01]  /*0e50*/  USHF.L.U64.HI UR20, UR6, UR20, UR7 ;  /* 0x0000001406147299 */ /* 0x000fe20008010207 */
[----:B------:R-:W-:Y:S01]  /*0e60*/  @!P0 IMAD.MOV.U32 R21, RZ, RZ, R19 ;  /* 0x000000ffff158224 */ /* 0x000fe200078e0013 */
[----:B------:R-:W-:Y:S01]  /*0e70*/  ISETP.GE.AND P6, PT, R10, UR11, PT ;  /* 0x0000000b0a007c0c */ /* 0x000fe2000bfc6270 */
[----:B------:R-:W-:Y:S01]  /*0e80*/  @!P0 IMAD R13, R13, c[0x0][0x190], RZ ;  /* 0x000064000d0d8a24 */ /* 0x000fe200078e02ff */
[----:B------:R-:W-:Y:S01]  /*0e90*/  UIMAD UR4, UR20, UR18, URZ ;  /* 0x00000012140472a4 */ /* 0x000fe2000f8e023f */
[C---:B------:R-:W-:Y:S01]  /*0ea0*/  @!P5 IMAD R5, R218.reuse, c[0x0][0x194], R5 ;  /* 0x00006500da05da24 */ /* 0x040fe200078e0205 */
[----:B------:R-:W-:Y:S01]  /*0eb0*/  UIMAD.WIDE.U32 UR24, UR6, 0x20, URZ ;  /* 0x00000020061878a5 */ /* 0x000fe2000f8e003f */
[----:B------:R-:W-:Y:S01]  /*0ec0*/  @!P5 IMAD.WIDE.U32 R18, R218, c[0x0][0x190], R18 ;  /* 0x00006400da12da25 */ /* 0x000fe200078e0012 */
[----:B------:R-:W-:Y:S01]  /*0ed0*/  UIMAD UR4, UR14, UR21, UR4 ;  /* 0x000000150e0472a4 */ /* 0x000fe2000f8e0204 */
[----:B------:R-:W-:-:S02]  /*0ee0*/  LOP3.LUT R134, R134, 0x6, RZ, 0xc0, !PT ;  /* 0x0000000686867812 */ /* 0x000fc400078ec0ff */
[----:B------:R-:W-:Y:S02]  /*0ef0*/  @!P4 IMAD.X R3, RZ, RZ, R219, P2 ;  /* 0x000000ffff03c224 */ /* 0x000fe400010e06db */
[C---:B------:R-:W-:Y:S02]  /*0f00*/  @!P0 IMAD R6, R12.reuse, c[0x0][0x194], R13 ;  /* 0x000065000c068a24 */ /* 0x040fe400078e020d */
[----:B------:R-:W-:Y:S01]  /*0f10*/  @!P0 IMAD.WIDE.U32 R12, R12, c[0x0][0x190], R20 ;  /* 0x000064000c0c8a25 */ /* 0x000fe200078e0014 */
[----:B------:R-:W-:-:S03]  /*0f20*/  @!P5 LEA R20, P3, R18, c[0x0][0x160], 0x1 ;  /* 0x000058001214da11 */ /* 0x000fc600078608ff */
[----:B------:R-:W-:Y:S02]  /*0f30*/  @!P5 IMAD.IADD R5, R19, 0x1, R5 ;  /* 0x000000011305d824 */ /* 0x000fe400078e0205 */
[C---:B------:R-:W-:Y:S02]  /*0f40*/  @!P1 IMAD R8, R16.reuse, c[0x0][0x194], R15 ;  /* 0x0000650010089a24 */ /* 0x040fe400078e020f */
[----:B------:R-:W-:Y:S01]  /*0f50*/  @!P1 IMAD.WIDE.U32 R16, R16, c[0x0][0x190], R24 ;  /* 0x0000640010109a25 */ /* 0x000fe200078e0018 */
[----:B------:R-:W-:Y:S02]  /*0f60*/  @!P5 LEA.HI.X R21, R18, c[0x0][0x164], R5, 0x1, P3 ;  /* 0x000059001215da11 */ /* 0x000fe400018f0c05 */
[----:B------:R-:W-:Y:S01]  /*0f70*/  SHF.R.S32.HI R5, RZ, 0x1f, R232 ;  /* 0x0000001fff057819 */ /* 0x000fe200000114e8 */
[----:B------:R-:W-:Y:S01]  /*0f80*/  @!P4 IMAD R3, R3, c[0x0][0x190], RZ ;  /* 0x000064000303ca24 */ /* 0x000fe200078e02ff */
[----:B------:R-:W-:Y:S01]  /*0f90*/  @!P1 LEA R26, P2, R16, c[0x0][0x160], 0x1 ;  /* 0x00005800101a9a11 */ /* 0x000fe200078408ff */
[----:B------:R-:W-:Y:S01]  /*0fa0*/  @!P1 IMAD.IADD R8, R17, 0x1, R8 ;  /* 0x0000000111089824 */ /* 0x000fe200078e0208 */
[----:B------:R-:W-:Y:S01]  /*0fb0*/  ISETP.GE.AND P3, PT, R9, UR11, PT ;  /* 0x0000000b09007c0c */ /* 0x000fe2000bf66270 */
[----:B------:R-:W-:-:S02]  /*0fc0*/  @!P4 IMAD R3, R14, c[0x0][0x194], R3 ;  /* 0x000065000e03ca24 */ /* 0x000fc400078e0203 */
[----:B------:R-:W-:Y:S01]  /*0fd0*/  @!P4 IMAD.WIDE.U32 R14, R14, c[0x0][0x190], R22 ;  /* 0x000064000e0eca25 */ /* 0x000fe200078e0016 */
[----:B------:R-:W-:-:S03]  /*0fe0*/  @!P1 LEA.HI.X R27, R16, c[0x0][0x164], R8, 0x1, P2 ;  /* 0x00005900101b9a11 */ /* 0x000fc600010f0c08 */
[----:B------:R-:W-:Y:S01]  /*0ff0*/  IMAD R215, R5, c[0x0][0x1b0], RZ ;  /* 0x00006c0005d77a24 */ /* 0x000fe200078e02ff */
[----:B------:R-:W-:Y:S01]  /*1000*/  @!P4 LEA R16, P2, R14, c[0x0][0x160], 0x1 ;  /* 0x000058000e10ca11 */ /* 0x000fe200078408ff */
[----:B------:R-:W-:Y:S02]  /*1010*/  @!P4 IMAD.IADD R3, R15, 0x1, R3 ;  /* 0x000000010f03c824 */ /* 0x000fe400078e0203 */
[C---:B------:R-:W-:Y:S02]  /*1020*/  IMAD R215, R232.reuse, c[0x0][0x1b4], R215 ;  /* 0x00006d00e8d77a24 */ /* 0x040fe400078e02d7 */
[----:B------:R-:W-:Y:S01]  /*1030*/  IMAD.WIDE.U32 R210, R232, c[0x0][0x1b0], R210 ;  /* 0x00006c00e8d27a25 */ /* 0x000fe200078e00d2 */
[----:B------:R-:W-:Y:S02]  /*1040*/  @!P4 LEA.HI.X R17, R14, c[0x0][0x164], R3, 0x1, P2 ;  /* 0x000059000e11ca11 */ /* 0x000fe400010f0c03 */
[----:B------:R-:W-:Y:S01]  /*1050*/  @!P0 LEA R24, P2, R12, c[0x0][0x160], 0x1 ;  /* 0x000058000c188a11 */ /* 0x000fe200078408ff */
[----:B------:R-:W-:-:S02]  /*1060*/  @!P0 IMAD.IADD R6, R13, 0x1, R6 ;  /* 0x000000010d068824 */ /* 0x000fc400078e0206 */
[----:B------:R-:W-:Y:S02]  /*1070*/  IMAD.IADD R215, R211, 0x1, R215 ;  /* 0x00000001d3d77824 */ /* 0x000fe400078e02d7 */
[----:B------:R-:W-:Y:S01]  /*1080*/  IMAD.U32 R3, RZ, RZ, UR21 ;  /* 0x00000015ff037e24 */ /* 0x000fe2000f8e00ff */
[----:B------:R-:W-:Y:S01]  /*1090*/  @!P0 LEA.HI.X R25, R12, c[0x0][0x164], R6, 0x1, P2 ;  /* 0x000059000c198a11 */ /* 0x000fe200010f0c06 */
[----:B------:R-:W-:Y:S02]  /*10a0*/  IMAD.MOV.U32 R214, RZ, RZ, R210 ;  /* 0x000000ffffd67224 */ /* 0x000fe400078e00d2 */
[----:B------:R-:W-:Y:S02]  /*10b0*/  IMAD.SHL.U32 R208, R208, 0x2, RZ ;  /* 0x00000002d0d07824 */ /* 0x000fe400078e00ff */
[----:B------:R-:W-:-:S03]  /*10c0*/  IMAD.WIDE.U32 R12, R3, UR18, R214 ;  /* 0x00000012030c7c25 */ /* 0x000fc6000f8e00d6 */
[----:B------:R-:W-:Y:S01]  /*10d0*/  @!PT LDS RZ, [RZ] ;  /* 0x00000000fffff984 */ /* 0x000fe20000000800 */
[----:B------:R-:W-:Y:S01]  /*10e0*/  @!PT LDS RZ, [RZ] ;  /* 0x00000000fffff984 */ /* 0x000fe20000000800 */
[----:B------:R-:W-:Y:S01]  /*10f0*/  @!PT LDS RZ, [RZ] ;  /* 0x00000000fffff984 */ /* 0x000fe20000000800 */
[----:B------:R1:W-:Y:S01]  /*1100*/  @!P5 LDGSTS.E.BYPASS.LTC128B.128 [R208], [R20.64] ;  /* 0x0000000014d0dfae */ /* 0x0003e2000b901d50 */
[----:B------:R-:W-:Y:S01]  /*1110*/  IMAD.MOV.U32 R8, RZ, RZ, c[0x0][0x198] ;  /* 0x00006600ff087624 */ /* 0x000fe200078e00ff */
[----:B------:R-:W-:Y:S01]  /*1120*/  IADD3 R19, R13, UR4, RZ ;  /* 0x000000040d137c10 */ /* 0x000fe2000fffe0ff */
[----:B------:R-:W-:Y:S01]  /*1130*/  IMAD.U32 R15, RZ, RZ, UR7 ;  /* 0x00000007ff0f7e24 */ /* 0x000fe2000f8e00ff */
[----:B------:R1:W-:Y:S01]  /*1140*/  @!P5 LDGSTS.E.BYPASS.LTC128B.128 [R208+0x2000], [R20.64+0x80] ;  /* 0x0200008014d0dfae */ /* 0x0003e2000b901d50 */
[----:B------:R-:W-:Y:S01]  /*1150*/  IMAD R11, R11, c[0x0][0x1a0], RZ ;  /* 0x000068000b0b7a24 */ /* 0x000fe200078e02ff */
[C---:B------:R-:W-:Y:S01]  /*1160*/  @!P3 LEA R13, P2, R8.reuse, R12, 0x4 ;  /* 0x0000000c080db211 */ /* 0x040fe200078420ff */
[----:B------:R-:W-:Y:S01]  /*1170*/  IMAD R213, R5, c[0x0][0x1b8], RZ ;  /* 0x00006e0005d57a24 */ /* 0x000fe200078e02ff */
[----:B------:R1:W-:Y:S01]  /*1180*/  @!P5 LDGSTS.E.BYPASS.LTC128B.128 [R208+0x4000], [R20.64+0x100] ;  /* 0x0400010014d0dfae */ /* 0x0003e2000b901d50 */
[----:B------:R-:W-:Y:S01]  /*1190*/  ULDC.64 UR4, c[0x0][0x1a0] ;  /* 0x0000680000047ab9 */ /* 0x000fe20000000a00 */
[----:B------:R-:W-:Y:S01]  /*11a0*/  @!P3 LEA.HI.X R6, R8, R19, R15, 0x4, P2 ;  /* 0x000000130806b211 */ /* 0x000fe200010f240f */
[----:B------:R-:W-:Y:S01]  /*11b0*/  UIMAD UR14, UR14, UR4, URZ ;  /* 0x000000040e0e72a4 */ /* 0x000fe2000f8e023f */
[----:B------:R2:W-:Y:S01]  /*11c0*/  @!P1 LDGSTS.E.BYPASS.LTC128B.128 [R208+0x800], [R26.64] ;  /* 0x008000001ad09fae */ /* 0x0005e2000b901d50 */
[C---:B------:R-:W-:Y:S01]  /*11d0*/  @!P3 LEA R14, P2, R13.reuse, c[0x0][0x168], 0x1 ;  /* 0x00005a000d0eba11 */ /* 0x040fe200078408ff */
[----:B------:R-:W-:Y:S01]  /*11e0*/  IMAD R213, R232, c[0x0][0x1bc], R213 ;  /* 0x00006f00e8d57a24 */ /* 0x000fe200078e02d5 */
[----:B------:R-:W-:Y:S01]  /*11f0*/  UIMAD.WIDE.U32 UR26, UR18, UR4, URZ ;  /* 0x00000004121a72a5 */ /* 0x000fe2000f8e003f */
[----:B------:R2:W-:Y:S01]  /*1200*/  @!P1 LDGSTS.E.BYPASS.LTC128B.128 [R208+0x2800], [R26.64+0x80] ;  /* 0x028000801ad09fae */ /* 0x0005e2000b901d50 */
[----:B------:R-:W-:Y:S01]  /*1210*/  @!P3 LEA.HI.X R15, R13, c[0x0][0x16c], R6, 0x1, P2 ;  /* 0x00005b000d0fba11 */ /* 0x000fe200010f0c06 */
[----:B------:R-:W-:Y:S01]  /*1220*/  IMAD R6, R10, c[0x0][0x1a4], R11 ;  /* 0x000069000a067a24 */ /* 0x000fe200078e020b */
[----:B------:R-:W-:Y:S01]  /*1230*/  ISETP.GE.AND P2, PT, R2, UR11, PT ;  /* 0x0000000b02007c0c */ /* 0x000fe2000bf46270 */
[----:B------:R2:W-:Y:S01]  /*1240*/  @!P1 LDGSTS.E.BYPASS.LTC128B.128 [R208+0x4800], [R26.64+0x100] ;  /* 0x048001001ad09fae */ /* 0x0005e2000b901d50 */
[----:B------:R-:W-:Y:S01]  /*1250*/  @!P6 LEA R22, P1, R12, c[0x0][0x168], 0x1 ;  /* 0x00005a000c16ea11 */ /* 0x000fe200078208ff */
[----:B------:R-:W-:Y:S01]  /*1260*/  UIMAD UR14, UR18, UR5, UR14 ;  /* 0x00000005120e72a4 */ /* 0x000fe2000f8e020e */
[----:B------:R-:W-:Y:S01]  /*1270*/  IMAD.SHL.U32 R11, R10, 0x8, RZ ;  /* 0x000000080a0b7824 */ /* 0x000fe200078e00ff */
[----:B------:R3:W-:Y:S01]  /*1280*/  @!P4 LDGSTS.E.BYPASS.LTC128B.128 [R208+0x1000], [R16.64] ;  /* 0x0100000010d0cfae */ /* 0x0007e2000b901d50 */
[----:B------:R-:W-:Y:S01]  /*1290*/  @!P6 LEA.HI.X R23, R12, c[0x0][0x16c], R19, 0x1, P1 ;  /* 0x00005b000c17ea11 */ /* 0x000fe200008f0c13 */
[----:B------:R-:W-:Y:S01]  /*12a0*/  UIADD3 UR14, UR27, UR14, URZ ;  /* 0x0000000e1b0e7290 */ /* 0x000fe2000fffe03f */
[----:B------:R-:W-:Y:S01]  /*12b0*/  ISETP.GE.AND P1, PT, R207, UR11, PT ;  /* 0x0000000bcf007c0c */ /* 0x000fe2000bf26270 */
[----:B------:R3:W-:Y:S04]  /*12c0*/  @!P4 LDGSTS.E.BYPASS.LTC128B.128 [R208+0x3000], [R16.64+0x80] ;  /* 0x0300008010d0cfae */ /* 0x0007e8000b901d50 */
[----:B------:R3:W-:Y:S01]  /*12d0*/  @!P4 LDGSTS.E.BYPASS.LTC128B.128 [R208+0x5000], [R16.64+0x100] ;  /* 0x0500010010d0cfae */ /* 0x0007e2000b901d50 */
[----:B-1----:R-:W-:-:S03]  /*12e0*/  IMAD.WIDE.U32 R20, R10, c[0x0][0x1a0], R216 ;  /* 0x000068000a147a25 */ /* 0x002fc600078e00d8 */
[----:B------:R1:W-:Y:S02]  /*12f0*/  @!P0 LDGSTS.E.BYPASS.LTC128B.128 [R208+0x1800], [R24.64] ;  /* 0x0180000018d08fae */ /* 0x0003e4000b901d50 */
[----:B------:R-:W-:Y:S01]  /*1300*/  IADD3 R20, P5, R20, UR22, RZ ;  /* 0x0000001614147c10 */ /* 0x000fe2000ffbe0ff */
[----:B------:R-:W-:Y:S01]  /*1310*/  USHF.L.U32 UR22, UR7, 0x5, URZ ;  /* 0x0000000507167899 */ /* 0x000fe2000800063f */
[----:B------:R-:W-:Y:S01]  /*1320*/  @!P1 IMAD.MOV.U32 R18, RZ, RZ, R12 ;  /* 0x000000ffff129224 */ /* 0x000fe200078e000c */
[----:B------:R-:W-:Y:S01]  /*1330*/  VOTEU.ALL UP0, P1 ;  /* 0x00000000003f7886 */ /* 0x000fe20000800000 */
[----:B------:R-:W-:Y:S01]  /*1340*/  IADD3.X R21, R21, UR19, R6, P5, !PT ;  /* 0x0000001315157c10 */ /* 0x000fe2000affe406 */
[----:B------:R1:W-:Y:S01]  /*1350*/  @!P0 LDGSTS.E.BYPASS.LTC128B.128 [R208+0x3800], [R24.64+0x80] ;  /* 0x0380008018d08fae */ /* 0x0003e2000b901d50 */
[----:B------:R-:W-:Y:S01]  /*1360*/  @!P2 IADD3 R6, P5, R12, UR24, RZ ;  /* 0x000000180c06ac10 */ /* 0x000fe2000ffbe0ff */
[----:B------:R-:W-:Y:S01]  /*1370*/  IMAD.U32 R5, RZ, RZ, UR22 ;  /* 0x00000016ff057e24 */ /* 0x000fe2000f8e00ff */
[----:B------:R-:W-:Y:S01]  /*1380*/  @!UP0 UIMAD UR19, UR7, 0x30, URZ ;  /* 0x00000030071388a4 */ /* 0x000fe2000f8e023f */
[----:B------:R-:W-:Y:S01]  /*1390*/  IMAD.WIDE.U32 R232, R232, c[0x0][0x1b8], R20 ;  /* 0x00006e00e8e87a25 */ /* 0x000fe200078e0014 */
[----:B------:R1:W-:Y:S01]  /*13a0*/  @!P0 LDGSTS.E.BYPASS.LTC128B.128 [R208+0x5800], [R24.64+0x100] ;  /* 0x0580010018d08fae */ /* 0x0003e2000b901d50 */
[----:B------:R-:W-:Y:S01]  /*13b0*/  UIMAD.WIDE.U32 UR22, UR4, 0x20, URZ ;  /* 0x00000020041678a5 */ /* 0x000fe2000f8e003f */
[----:B------:R-:W-:Y:S01]  /*13c0*/  @!P2 IADD3.X R5, R19, UR25, R5, P5, !PT ;  /* 0x000000191305ac10 */ /* 0x000fe2000affe405 */
[----:B------:R-:W-:Y:S01]  /*13d0*/  @!P1 IMAD.WIDE.U32 R12, R8, 0x30, R18 ;  /* 0x00000030080c9825 */ /* 0x000fe200078e0012 */
[C---:B------:R-:W-:Y:S01]  /*13e0*/  @!P2 LEA R20, P5, R6.reuse, c[0x0][0x168], 0x1 ;  /* 0x00005a000614aa11 */ /* 0x040fe200078a08ff */
[----:B------:R4:W-:Y:S02]  /*13f0*/  @!P6 LDGSTS.E.BYPASS.LTC128B.128 [R208+0x6000], [R22.64] ;  /* 0x0600000016d0efae */ /* 0x0009e4000b901d50 */
[----:B--2---:R-:W-:Y:S01]  /*1400*/  IMAD.U32 R26, RZ, RZ, UR26 ;  /* 0x0000001aff1a7e24 */ /* 0x004fe2000f8e00ff */
[----:B------:R-:W-:Y:S01]  /*1410*/  @!P2 LEA.HI.X R21, R6, c[0x0][0x16c], R5, 0x1, P5 ;  /* 0x00005b000615aa11 */ /* 0x000fe200028f0c05 */
[----:B------:R4:W-:Y:S01]  /*1420*/  @!P6 LDGSTS.E.BYPASS.LTC128B.128 [R208+0x8000], [R22.64+0x80] ;  /* 0x0800008016d0efae */ /* 0x0009e2000b901d50 */
[----:B------:R-:W-:Y:S01]  /*1430*/  ISETP.GE.AND P5, PT, R9, UR11, PT ;  /* 0x0000000b09007c0c */ /* 0x000fe2000bfa6270 */
[----:B------:R-:W-:Y:S01]  /*1440*/  IMAD.U32 R5, RZ, RZ, UR14 ;  /* 0x0000000eff057e24 */ /* 0x000fe2000f8e00ff */
[----:B------:R-:W-:Y:S01]  /*1450*/  @!P1 IADD3 R8, R13, UR19, RZ ;  /* 0x000000130d089c10 */ /* 0x000fe2000fffe0ff */
[----:B------:R-:W-:Y:S01]  /*1460*/  IMAD.IADD R213, R233, 0x1, R213 ;  /* 0x00000001e9d57824 */ /* 0x000fe200078e02d5 */
[----:B------:R-:W-:Y:S01]  /*1470*/  @!P1 LEA R18, P4, R12, c[0x0][0x168], 0x1 ;  /* 0x00005a000c129a11 */ /* 0x000fe200078808ff */
[----:B------:R4:W-:Y:S01]  /*1480*/  @!P6 LDGSTS.E.BYPASS.LTC128B.128 [R208+0xa000], [R22.64+0x100] ;  /* 0x0a00010016d0efae */ /* 0x0009e2000b901d50 */
[----:B------:R-:W-:Y:S01]  /*1490*/  IMAD.U32 R9, RZ, RZ, UR4 ;  /* 0x00000004ff097e24 */ /* 0x000fe2000f8e00ff */
[----:B------:R-:W-:Y:S01]  /*14a0*/  ISETP.GE.AND P6, PT, R10, UR11, PT ;  /* 0x0000000b0a007c0c */ /* 0x000fe2000bfc6270 */
[----:B------:R-:W-:Y:S01]  /*14b0*/  IMAD.U32 R6, RZ, RZ, UR4 ;  /* 0x00000004ff067e24 */ /* 0x000fe2000f8e00ff */
[----:B------:R-:W-:Y:S01]  /*14c0*/  @!P1 LEA.HI.X R19, R12, c[0x0][0x16c], R8, 0x1, P4 ;  /* 0x00005b000c139a11 */ /* 0x000fe200020f0c08 */
[----:B------:R2:W-:Y:S01]  /*14d0*/  @!P3 LDGSTS.E.BYPASS.LTC128B.128 [R208+0x6800], [R14.64] ;  /* 0x068000000ed0bfae */ /* 0x0005e2000b901d50 */
[----:B---3--:R-:W-:Y:S01]  /*14e0*/  LEA R16, P4, R26, R232, 0x6 ;  /* 0x000000e81a107211 */ /* 0x008fe200078830ff */
[----:B------:R-:W-:-:S02]  /*14f0*/  IMAD.SHL.U32 R8, R0, 0x40, RZ ;  /* 0x0000004000087824 */ /* 0x000fc400078e00ff */
[----:B------:R2:W-:Y:S01]  /*1500*/  @!P3 LDGSTS.E.BYPASS.LTC128B.128 [R208+0x8800], [R14.64+0x80] ;  /* 0x088000800ed0bfae */ /* 0x0005e2000b901d50 */
[----:B------:R-:W-:Y:S01]  /*1510*/  LEA.HI.X R17, R26, R213, R5, 0x6, P4 ;  /* 0x000000d51a117211 */ /* 0x000fe200020f3405 */
[----:B------:R-:W-:Y:S01]  /*1520*/  IMAD.U32 R5, RZ, RZ, UR5 ;  /* 0x00000005ff057e24 */ /* 0x000fe2000f8e00ff */
[----:B------:R-:W-:Y:S01]  /*1530*/  @!P5 LEA R9, P0, R9, R16, 0x4 ;  /* 0x000000100909d211 */ /* 0x000fe200078020ff */
[----:B------:R2:W-:Y:S01]  /*1540*/  @!P3 LDGSTS.E.BYPASS.LTC128B.128 [R208+0xa800], [R14.64+0x100] ;  /* 0x0a8001000ed0bfae */ /* 0x0005e2000b901d50 */
[----:B------:R-:W-:Y:S01]  /*1550*/  ISETP.GE.AND P4, PT, R2, UR11, PT ;  /* 0x0000000b02007c0c */ /* 0x000fe2000bf86270 */
[----:B------:R-:W-:Y:S01]  /*1560*/  IMAD.U32 R27, RZ, RZ, UR27 ;  /* 0x0000001bff1b7e24 */ /* 0x000fe2000f8e00ff */
[----:B------:R-:W-:Y:S01]  /*1570*/  @!P5 LEA.HI.X R6, R6, R17, R5, 0x4, P0 ;  /* 0x000000110606d211 */ /* 0x000fe200000f2405 */
[----:B------:R4:W-:Y:S01]  /*1580*/  @!P2 LDGSTS.E.BYPASS.LTC128B.128 [R208+0x7000], [R20.64] ;  /* 0x0700000014d0afae */ /* 0x0009e2000b901d50 */
[----:B------:R-:W-:Y:S01]  /*1590*/  LEA.HI R5, R7, R4, RZ, 0x4 ;  /* 0x0000000407057211 */ /* 0x000fe200078f20ff */
[----:B------:R-:W-:Y:S01]  /*15a0*/  IMAD.MOV.U32 R7, RZ, RZ, 0x10 ;  /* 0x00000010ff077424 */ /* 0x000fe200078e00ff */
[----:B------:R-:W-:Y:S01]  /*15b0*/  LOP3.LUT R8, R8, 0x1c0, RZ, 0xc0, !PT ;  /* 0x000001c008087812 */ /* 0x000fe200078ec0ff */
[----:B------:R4:W-:Y:S01]  /*15c0*/  @!P2 LDGSTS.E.BYPASS.LTC128B.128 [R208+0x9000], [R20.64+0x80] ;  /* 0x0900008014d0afae */ /* 0x0009e2000b901d50 */
[----:B------:R-:W-:-:S02]  /*15d0*/  LOP3.LUT R13, R5, 0xfffffff0, RZ, 0xc0, !PT ;  /* 0xfffffff0050d7812 */ /* 0x000fc400078ec0ff */
[----:B------:R-:W-:Y:S01]  /*15e0*/  SHF.R.S32.HI R12, RZ, 0x4, R5 ;  /* 0x00000004ff0c7819 */ /* 0x000fe20000011405 */
[----:B------:R4:W-:Y:S01]  /*15f0*/  @!P2 LDGSTS.E.BYPASS.LTC128B.128 [R208+0xb000], [R20.64+0x100] ;  /* 0x0b00010014d0afae */ /* 0x0009e2000b901d50 */
[----:B------:R-:W-:Y:S01]  /*1600*/  ISETP.GE.AND P3, PT, R207, UR11, PT ;  /* 0x0000000bcf007c0c */ /* 0x000fe2000bf66270 */
[----:B------:R-:W-:Y:S01]  /*1610*/  IMAD.IADD R13, R4, 0x1, -R13 ;  /* 0x00000001040d7824 */ /* 0x000fe200078e0a0d */
[----:B------:R-:W-:Y:S01]  /*1620*/  LEA.HI R5, R5, R12, RZ, 0x1 ;  /* 0x0000000c05057211 */ /* 0x000fe200078f08ff */
[----:B------:R3:W-:Y:S01]  /*1630*/  @!P1 LDGSTS.E.BYPASS.LTC128B.128 [R208+0x7800], [R18.64] ;  /* 0x0780000012d09fae */ /* 0x0007e2000b901d50 */
[----:B------:R-:W-:Y:S01]  /*1640*/  LOP3.LUT R11, R8, 0x8, R11, 0xf8, !PT ;  /* 0x00000008080b7812 */ /* 0x000fe200078ef80b */
[----:B------:R-:W-:Y:S01]  /*1650*/  USHF.L.U32 UR11, UR5, 0x5, URZ ;  /* 0x00000005050b7899 */ /* 0x000fe2000800063f */
[----:B------:R-:W-:Y:S01]  /*1660*/  SHF.R.S32.HI R2, RZ, 0x1f, R13 ;  /* 0x0000001fff027819 */ /* 0x000fe2000001140d */
[----:B------:R3:W-:Y:S01]  /*1670*/  @!P1 LDGSTS.E.BYPASS.LTC128B.128 [R208+0x9800], [R18.64+0x80] ;  /* 0x0980008012d09fae */ /* 0x0007e2000b901d50 */
[----:B------:R-:W-:-:S02]  /*1680*/  SHF.R.U32.HI R8, RZ, 0x3, R8 ;  /* 0x00000003ff087819 */ /* 0x000fc40000011608 */
[----:B------:R-:W-:Y:S01]  /*1690*/  LEA.HI R2, R2, R13, RZ, 0x3 ;  /* 0x0000000d02027211 */ /* 0x000fe200078f18ff */
[----:B------:R3:W-:Y:S01]  /*16a0*/  @!P1 LDGSTS.E.BYPASS.LTC128B.128 [R208+0xb800], [R18.64+0x100] ;  /* 0x0b80010012d09fae */ /* 0x0007e2000b901d50 */
[----:B------:R-:W-:Y:S01]  /*16b0*/  LOP3.LUT R5, R5, 0xfffffffe, RZ, 0xc0, !PT ;  /* 0xfffffffe05057812 */ /* 0x000fe200078ec0ff */
[----:B------:R-:W-:Y:S01]  /*16c0*/  VOTEU.ALL UP0, P3 ;  /* 0x00000000003f7886 */ /* 0x000fe20001800000 */
[----:B--2---:R-:W-:Y:S01]  /*16d0*/  @!P5 LEA R14, P0, R9, c[0x0][0x170], 0x1 ;  /* 0x00005c00090eda11 */ /* 0x004fe200078008ff */
[----:B------:R-:W0:Y:S01]  /*16e0*/  LDGDEPBAR ;  /* 0x00000000000079af */ /* 0x000e220000000000 */
[----:B------:R-:W-:Y:S01]  /*16f0*/  LOP3.LUT R10, R2, 0xfffffff8, RZ, 0xc0, !PT ;  /* 0xfffffff8020a7812 */ /* 0x000fe200078ec0ff */
[----:B------:R-:W-:Y:S01]  /*1700*/  IMAD.IADD R5, R12, 0x1, -R5 ;  /* 0x000000010c057824 */ /* 0x000fe200078e0a05 */
[----:B------:R-:W-:Y:S01]  /*1710*/  LOP3.LUT R8, R11, R8, RZ, 0x3c, !PT ;  /* 0x000000080b087212 */ /* 0x000fe200078e3cff */
[----:B------:R-:W-:Y:S01]  /*1720*/  IMAD.U32 R11, RZ, RZ, UR11 ;  /* 0x0000000bff0b7e24 */ /* 0x000fe2000f8e00ff */
[----:B------:R-:W-:Y:S01]  /*1730*/  @!P5 LEA.HI.X R15, R9, c[0x0][0x174], R6, 0x1, P0 ;  /* 0x00005d00090fda11 */ /* 0x000fe200000f0c06 */
[----:B------:R-:W-:Y:S01]  /*1740*/  IMAD.IADD R10, R13, 0x1, -R10 ;  /* 0x000000010d0a7824 */ /* 0x000fe200078e0a0a */
[C---:B------:R-:W-:Y:S01]  /*1750*/  @!P4 IADD3 R6, P0, R16.reuse, UR22, RZ ;  /* 0x000000161006cc10 */ /* 0x040fe2000ff1e0ff */
[----:B------:R-:W-:Y:S01]  /*1760*/  IMAD R205, R5, 0x200, R8 ;  /* 0x0000020005cd7824 */ /* 0x000fe200078e0208 */
[----:B------:R-:W-:Y:S01]  /*1770*/  @!P6 LEA R12, P1, R16, c[0x0][0x170], 0x1 ;  /* 0x00005c00100cea11 */ /* 0x000fe200078208ff */
[----:B------:R-:W-:Y:S01]  /*1780*/  IMAD.SHL.U32 R8, R10, 0x40, RZ ;  /* 0x000000400a087824 */ /* 0x000fe200078e00ff */
[----:B------:R-:W-:Y:S01]  /*1790*/  @!P4 IADD3.X R11, R17, UR23, R11, P0, !PT ;  /* 0x00000017110bcc10 */ /* 0x000fe200087fe40b */
[----:B------:R-:W-:Y:S01]  /*17a0*/  IMAD.U32 R9, RZ, RZ, UR4 ;  /* 0x00000004ff097e24 */ /* 0x000fe2000f8e00ff */
[--C-:B------:R-:W-:Y:S01]  /*17b0*/  @!P6 LEA.HI.X R13, R16, c[0x0][0x174], R17.reuse, 0x1, P1 ;  /* 0x00005d00100dea11 */ /* 0x100fe200008f0c11 */
[----:B------:R-:W-:Y:S01]  /*17c0*/  IMAD.SHL.U32 R5, R5, 0x8, RZ ;  /* 0x0000000805057824 */ /* 0x000fe200078e00ff */
[----:B------:R-:W-:Y:S01]  /*17d0*/  LOP3.LUT R8, R8, 0x1c0, RZ, 0xc0, !PT ;  /* 0x000001c008087812 */ /* 0x000fe200078ec0ff */
[----:B------:R-:W-:Y:S01]  /*17e0*/  @!UP0 UIMAD UR11, UR5, 0x30, URZ ;  /* 0x00000030050b88a4 */ /* 0x000fe2000f8e023f */
[----:B------:R-:W-:Y:S01]  /*17f0*/  @!P3 IMAD.WIDE.U32 R16, R9, 0x30, R16 ;  /* 0x000000300910b825 */ /* 0x000fe200078e0010 */
[----:B------:R-:W-:Y:S01]  /*1800*/  UISETP.GE.AND UP0, UPT, UR8, 0x2, UPT ;  /* 0x000000020800788c */ /* 0x000fe2000bf06270 */
[----:B------:R-:W-:-:S02]  /*1810*/  SHF.R.U32.HI R9, RZ, 0x3, R8 ;  /* 0x00000003ff097819 */ /* 0x000fc40000011608 */
[----:B------:R-:W-:Y:S01]  /*1820*/  IMAD.SHL.U32 R101, R2, 0x40, RZ ;  /* 0x0000004002657824 */ /* 0x000fe200078e00ff */
[----:B---3--:R-:W-:Y:S01]  /*1830*/  @!P4 LEA R18, P0, R6, c[0x0][0x170], 0x1 ;  /* 0x00005c000612ca11 */ /* 0x008fe200078008ff */
[----:B------:R-:W-:-:S04]  /*1840*/  DEPBAR.LE SB0, 0x0 ;  /* 0x000080000000791a */ /* 0x000fc80000000000 */
[----:B------:R-:W-:Y:S01]  /*1850*/  BAR.SYNC.DEFER_BLOCKING 0x0 ;  /* 0x0000000000007b1d */ /* 0x000fe20000010000 */
[----:B------:R-:W-:Y:S01]  /*1860*/  @!P4 LEA.HI.X R19, R6, c[0x0][0x174], R11, 0x1, P0 ;  /* 0x00005d000613ca11 */ /* 0x000fe200000f0c0b */
[----:B------:R-:W-:Y:S01]  /*1870*/  IMAD.SHL.U32 R205, R205, 0x2, RZ ;  /* 0x00000002cdcd7824 */ /* 0x000fe200078e00ff */
[----:B------:R-:W-:Y:S02]  /*1880*/  LOP3.LUT R6, R8, 0x8, R5, 0xf8, !PT ;  /* 0x0000000808067812 */ /* 0x000fe400078ef805 */
[----:B------:R-:W-:Y:S02]  /*1890*/  @!P3 IADD3 R5, R17, UR11, RZ ;  /* 0x0000000b1105bc10 */ /* 0x000fe4000fffe0ff */
[----:B------:R-:W-:Y:S02]  /*18a0*/  LOP3.LUT R2, R6, R9, RZ, 0x3c, !PT ;  /* 0x0000000906027212 */ /* 0x000fe400078e3cff */
[----:B------:R-:W-:Y:S02]  /*18b0*/  R2P PR, R10, 0x6 ;  /* 0x000000060a007804 */ /* 0x000fe40000000000 */
[----:B------:R-:W-:-:S02]  /*18c0*/  @!P3 LEA R8, P0, R16, c[0x0][0x170], 0x1 ;  /* 0x00005c001008ba11 */ /* 0x000fc400078008ff */
[----:B------:R-:W-:Y:S02]  /*18d0*/  SHF.R.S32.HI R6, RZ, 0x5, R100 ;  /* 0x00000005ff067819 */ /* 0x000fe40000011464 */
[----:B------:R-:W-:Y:S02]  /*18e0*/  LOP3.LUT R101, R101, 0xfffffe00, RZ, 0xc0, !PT ;  /* 0xfffffe0065657812 */ /* 0x000fe400078ec0ff */
[----:B------:R-:W-:Y:S02]  /*18f0*/  @!P3 LEA.HI.X R9, R16, c[0x0][0x174], R5, 0x1, P0 ;  /* 0x00005d001009ba11 */ /* 0x000fe400000f0c05 */
[----:B------:R-:W-:Y:S01]  /*1900*/  SEL R7, R7, 0xfffffff0, !P1 ;  /* 0xfffffff007077807 */ /* 0x000fe20004800000 */
[----:B------:R-:W-:Y:S01]  /*1910*/  IMAD R5, R6, 0x400, R101 ;  /* 0x0000040006057824 */ /* 0x000fe200078e0265 */
[----:B------:R-:W-:Y:S01]  /*1920*/  IADD3 R203, R205, 0x6020, RZ ;  /* 0x00006020cdcb7810 */ /* 0x000fe20007ffe0ff */
[----:B------:R-:W-:Y:S02]  /*1930*/  @P6 STS.128 [R208+0xc000], RZ ;  /* 0x00c000ffd0006388 */ /* 0x000fe40000000c00 */
[----:B------:R-:W-:-:S02]  /*1940*/  IMAD.IADD R206, R2, 0x1, R5 ;  /* 0x0000000102ce7824 */ /* 0x000fc400078e0205 */
[----:B------:R-:W-:Y:S01]  /*1950*/  IMAD.MOV.U32 R5, RZ, RZ, 0x20 ;  /* 0x00000020ff057424 */ /* 0x000fe200078e00ff */
[----:B------:R-:W-:Y:S01]  /*1960*/  @P6 STS.128 [R208+0xe000], RZ ;  /* 0x00e000ffd0006388 */ /* 0x000fe20000000c00 */
[----:B------:R-:W-:-:S03]  /*1970*/  IMAD.SHL.U32 R206, R206, 0x2, RZ ;  /* 0x00000002cece7824 */ /* 0x000fc600078e00ff */
[----:B------:R-:W-:Y:S01]  /*1980*/  @P6 STS.128 [R208+0x10000], RZ ;  /* 0x010000ffd0006388 */ /* 0x000fe20000000c00 */
[----:B------:R-:W-:Y:S01]  /*1990*/  SEL R5, R5, 0xffffffe0, !P2 ;  /* 0xffffffe005057807 */ /* 0x000fe20005000000 */
[--C-:B------:R-:W-:Y:S01]  /*19a0*/  IMAD R204, R7, 0x2, R206.reuse ;  /* 0x0000000207cc7824 */ /* 0x100fe200078e02ce */
[----:B------:R-:W-:Y:S01]  /*19b0*/  R2P PR, R0, 0x6 ;  /* 0x0000000600007804 */ /* 0x000fe20000000000 */
[----:B------:R-:W-:Y:S01]  /*19c0*/  @!PT LDS RZ, [RZ] ;  /* 0x00000000fffff984 */ /* 0x000fe20000000800 */
[----:B------:R-:W-:Y:S01]  /*19d0*/  @!PT LDS RZ, [RZ] ;  /* 0x00000000fffff984 */ /* 0x000fe20000000800 */
[----:B------:R-:W-:Y:S01]  /*19e0*/  @!PT LDS RZ, [RZ] ;  /* 0x00000000fffff984 */ /* 0x000fe20000000800 */
[----:B------:R2:W-:Y:S01]  /*19f0*/  @!P6 LDGSTS.E.BYPASS.LTC128B.128 [R208+0xc000], [R12.64] ;  /* 0x0c0000000cd0efae */ /* 0x0005e2000b901d50 */
[----:B------:R-:W-:Y:S01]  /*1a00*/  IADD3 R0, R205, 0x6000, RZ ;  /* 0x00006000cd007810 */ /* 0x000fe20007ffe0ff */
[C---:B------:R-:W-:Y:S02]  /*1a10*/  IMAD R202, R5.reuse, 0x2, R206 ;  /* 0x0000000205ca7824 */ /* 0x040fe400078e02ce */
[----:B------:R2:W-:Y:S01]  /*1a20*/  @!P6 LDGSTS.E.BYPASS.LTC128B.128 [R208+0xe000], [R12.64+0x80] ;  /* 0x0e0000800cd0efae */ /* 0x0005e2000b901d50 */
[----:B------:R-:W-:-:S03]  /*1a30*/  IMAD R201, R5, 0x2, R204 ;  /* 0x0000000205c97824 */ /* 0x000fc600078e02cc */
[----:B------:R2:W-:Y:S04]  /*1a40*/  @!P6 LDGSTS.E.BYPASS.LTC128B.128 [R208+0x10000], [R12.64+0x100] ;  /* 0x100001000cd0efae */ /* 0x0005e8000b901d50 */
[----:B------:R-:W-:Y:S01]  /*1a50*/  @P5 STS.128 [R208+0xc800], RZ ;  /* 0x00c800ffd0005388 */ /* 0x000fe20000000c00 */
[----:B------:R-:W-:Y:S01]  /*1a60*/  @P1 IADD3 R203, R0, -0x20, RZ ;  /* 0xffffffe000cb1810 */ /* 0x000fe20007ffe0ff */
[----:B------:R-:W-:Y:S02]  /*1a70*/  IMAD.MOV.U32 R0, RZ, RZ, 0x40 ;  /* 0x00000040ff007424 */ /* 0x000fe400078e00ff */
[----:B------:R-:W-:Y:S01]  /*1a80*/  @P5 STS.128 [R208+0xe800], RZ ;  /* 0x00e800ffd0005388 */ /* 0x000fe20000000c00 */
[C---:B------:R-:W-:Y:S02]  /*1a90*/  IADD3 R195, R203.reuse, 0x800, RZ ;  /* 0x00000800cbc37810 */ /* 0x040fe40007ffe0ff */
[----:B------:R-:W-:Y:S01]  /*1aa0*/  SEL R0, R0, 0xffffffc0, !P2 ;  /* 0xffffffc000007807 */ /* 0x000fe20005000000 */
[----:B------:R-:W-:Y:S01]  /*1ab0*/  @P5 STS.128 [R208+0x10800], RZ ;  /* 0x010800ffd0005388 */ /* 0x000fe20000000c00 */
[----:B------:R-:W-:-:S02]  /*1ac0*/  IADD3 R194, R203, 0x1000, RZ ;  /* 0x00001000cbc27810 */ /* 0x000fc40007ffe0ff */
[----:B------:R-:W-:Y:S01]  /*1ad0*/  IADD3 R193, R203, 0x1800, RZ ;  /* 0x00001800cbc17810 */ /* 0x000fe20007ffe0ff */
[----:B------:R-:W-:Y:S01]  /*1ae0*/  @!PT LDS RZ, [RZ] ;  /* 0x00000000fffff984 */ /* 0x000fe20000000800 */
[----:B------:R-:W-:Y:S01]  /*1af0*/  @!PT LDS RZ, [RZ] ;  /* 0x00000000fffff984 */ /* 0x000fe20000000800 */
[----:B------:R-:W-:Y:S01]  /*1b00*/  @!PT LDS RZ, [RZ] ;  /* 0x00000000fffff984 */ /* 0x000fe20000000800 */
[----:B------:R2:W-:Y:S01]  /*1b10*/  @!P5 LDGSTS.E.BYPASS.LTC128B.128 [R208+0xc800], [R14.64] ;  /* 0x0c8000000ed0dfae */ /* 0x0005e2000b901d50 */
[----:B------:R-:W-:Y:S01]  /*1b20*/  IMAD.IADD R199, R205, 0x1, R0 ;  /* 0x00000001cdc77824 */ /* 0x000fe200078e0200 */
[C---:B------:R-:W-:Y:S01]  /*1b30*/  IADD3 R191, R203.reuse, 0x2000, RZ ;  /* 0x00002000cbbf7810 */ /* 0x040fe20007ffe0ff */
[----:B------:R-:W-:Y:S01]  /*1b40*/  IMAD.IADD R192, R0, 0x1, R203 ;  /* 0x0000000100c07824 */ /* 0x000fe200078e02cb */
[----:B------:R2:W-:Y:S01]  /*1b50*/  @!P5 LDGSTS.E.BYPASS.LTC128B.128 [R208+0xe800], [R14.64+0x80] ;  /* 0x0e8000800ed0dfae */ /* 0x0005e2000b901d50 */
[C---:B------:R-:W-:Y:S02]  /*1b60*/  IADD3 R190, R203.reuse, 0x2800, RZ ;  /* 0x00002800cbbe7810 */ /* 0x040fe40007ffe0ff */
[C---:B------:R-:W-:Y:S01]  /*1b70*/  IADD3 R189, R203.reuse, 0x3000, RZ ;  /* 0x00003000cbbd7810 */ /* 0x040fe20007ffe0ff */
[----:B------:R2:W-:Y:S01]  /*1b80*/  @!P5 LDGSTS.E.BYPASS.LTC128B.128 [R208+0x10800], [R14.64+0x100] ;  /* 0x108001000ed0dfae */ /* 0x0005e2000b901d50 */
[----:B------:R-:W-:-:S02]  /*1b90*/  IADD3 R188, R203, 0x3800, RZ ;  /* 0x00003800cbbc7810 */ /* 0x000fc40007ffe0ff */
[C---:B------:R-:W-:Y:S01]  /*1ba0*/  IADD3 R187, R203.reuse, 0x4000, RZ ;  /* 0x00004000cbbb7810 */ /* 0x040fe20007ffe0ff */
[----:B------:R-:W-:Y:S01]  /*1bb0*/  @P4 STS.128 [R208+0xd000], RZ ;  /* 0x00d000ffd0004388 */ /* 0x000fe20000000c00 */
[C---:B------:R-:W-:Y:S02]  /*1bc0*/  IADD3 R186, R203.reuse, 0x4800, RZ ;  /* 0x00004800cbba7810 */ /* 0x040fe40007ffe0ff */
[C---:B------:R-:W-:Y:S01]  /*1bd0*/  IADD3 R185, R203.reuse, 0x5000, RZ ;  /* 0x00005000cbb97810 */ /* 0x040fe20007ffe0ff */
[----:B------:R-:W-:Y:S01]  /*1be0*/  @P4 STS.128 [R208+0xf000], RZ ;  /* 0x00f000ffd0004388 */ /* 0x000fe20000000c00 */
[----:B------:R-:W-:-:S03]  /*1bf0*/  IADD3 R184, R203, 0x5800, RZ ;  /* 0x00005800cbb87810 */ /* 0x000fc60007ffe0ff */
        /* <DEDUP_REMOVED lines=16> */
[----:B------:R-:W-:Y:S04]  /*1d00*/  LDSM.16.M88.4 R48, [R206] ;  /* 0x00000000ce30783b */ /* 0x000fe80000000200 */
[----:B-1----:R-:W3:Y:S04]  /*1d10*/  LDSM.16.M88.4 R24, [R205+0x6000] ;  /* 0x00600000cd18783b */ /* 0x002ee80000000200 */
[----:B------:R-:W-:Y:S04]  /*1d20*/  LDSM.16.M88.4 R36, [R204] ;  /* 0x00000000cc24783b */ /* 0x000fe80000000200 */
[----:B------:R-:W-:Y:S04]  /*1d30*/  LDSM.16.M88.4 R76, [R203] ;  /* 0x00000000cb4c783b */ /* 0x000fe80000000200 */
[----:B------:R-:W1:Y:S04]  /*1d40*/  LDSM.16.M88.4 R44, [R205+0x6800] ;  /* 0x00680000cd2c783b */ /* 0x000e680000000200 */
[----:B------:R-:W1:Y:S04]  /*1d50*/  LDSM.16.M88.4 R60, [R205+0x7000] ;  /* 0x00700000cd3c783b */ /* 0x000e680000000200 */
[----:B------:R-:W-:Y:S04]  /*1d60*/  LDSM.16.M88.4 R80, [R202] ;  /* 0x00000000ca50783b */ /* 0x000fe80000000200 */
[----:B------:R-:W1:Y:S04]  /*1d70*/  LDSM.16.M88.4 R72, [R199+0x6000] ;  /* 0x00600000c748783b */ /* 0x000e680000000200 */
[----:B------:R-:W1:Y:S04]  /*1d80*/  LDSM.16.M88.4 R68, [R205+0x7800] ;  /* 0x00780000cd44783b */ /* 0x000e680000000200 */
[----:B----4-:R-:W4:Y:S04]  /*1d90*/  LDSM.16.M88.4 R20, [R203+0x800] ;  /* 0x00080000cb14783b */ /* 0x010f280000000200 */
[----:B--2---:R-:W2:Y:S01]  /*1da0*/  LDSM.16.M88.4 R12, [R203+0x1000] ;  /* 0x00100000cb0c783b */ /* 0x004ea20000000200 */
[C---:B---3--:R-:W-:Y:S03]  /*1db0*/  HMMA.16816.F32 R16, R48.reuse, R24, RZ ;  /* 0x000000183010723c */ /* 0x048fe600000018ff */
[----:B------:R-:W-:Y:S04]  /*1dc0*/  LDSM.16.M88.4 R40, [R201] ;  /* 0x00000000c928783b */ /* 0x000fe80000000200 */
[----:B------:R-:W3:Y:S01]  /*1dd0*/  LDSM.16.M88.4 R88, [R192] ;  /* 0x00000000c058783b */ /* 0x000ee20000000200 */
[C---:B------:R-:W-:Y:S03]  /*1de0*/  HMMA.16816.F32 R24, R48.reuse, R26, RZ ;  /* 0x0000001a3018723c */ /* 0x040fe600000018ff */
[----:B------:R-:W2:Y:S04]  /*1df0*/  LDSM.16.M88.4 R52, [R203+0x1800] ;  /* 0x00180000cb34783b */ /* 0x000ea80000000200 */
[----:B-----5:R-:W5:Y:S01]  /*1e00*/  LDSM.16.M88.4 R8, [R199+0x6800] ;  /* 0x00680000c708783b */ /* 0x020f620000000200 */
[----:B-1----:R-:W-:Y:S03]  /*1e10*/  HMMA.16816.F32 R32, R48, R44, RZ ;  /* 0x0000002c3020723c */ /* 0x002fe600000018ff */
[----:B------:R-:W1:Y:S04]  /*1e20*/  LDSM.16.M88.4 R28, [R199+0x7000] ;  /* 0x00700000c71c783b */ /* 0x000e680000000200 */
[----:B------:R-:W-:Y:S01]  /*1e30*/  LDSM.16.M88.4 R84, [R199+0x7800] ;  /* 0x00780000c754783b */ /* 0x000fe20000000200 */
[----:B------:R-:W-:Y:S03]  /*1e40*/  HMMA.16816.F32 R16, R36, R76, R16 ;  /* 0x0000004c2410723c */ /* 0x000fe60000001810 */
[----:B------:R-:W-:Y:S04]  /*1e50*/  LDSM.16.M88.4 R96, [R205+0xa800] ;  /* 0x00a80000cd60783b */ /* 0x000fe80000000200 */
[----:B------:R-:W-:Y:S01]  /*1e60*/  LDSM.16.M88.4 R92, [R199+0xa000] ;  /* 0x00a00000c75c783b */ /* 0x000fe20000000200 */
[C---:B------:R-:W-:Y:S03]  /*1e70*/  HMMA.16816.F32 R64, R48.reuse, R60, RZ ;  /* 0x0000003c3040723c */ /* 0x040fe600000018ff */
[----:B------:R-:W0:Y:S05]  /*1e80*/  LDGDEPBAR ;  /* 0x00000000000079af */ /* 0x000e2a0000000000 */
[C---:B------:R-:W-:Y:S08]  /*1e90*/  HMMA.16816.F32 R44, R48.reuse, R46, RZ ;  /* 0x0000002e302c723c */ /* 0x040ff000000018ff */
[----:B------:R-:W-:Y:S08]  /*1ea0*/  HMMA.16816.F32 R60, R48, R62, RZ ;  /* 0x0000003e303c723c */ /* 0x000ff000000018ff */
[----:B------:R-:W-:Y:S01]  /*1eb0*/  HMMA.16816.F32 R24, R36, R78, R24 ;  /* 0x0000004e2418723c */ /* 0x000fe20000001818 */
[----:B------:R-:W-:Y:S07]  /*1ec0*/  LDSM.16.M88.4 R76, [R205+0x8000] ;  /* 0x00800000cd4c783b */ /* 0x000fee0000000200 */
[----:B------:R-:W-:Y:S08]  /*1ed0*/  HMMA.16816.F32 R16, R80, R72, R16 ;  /* 0x000000485010723c */ /* 0x000ff00000001810 */
[C---:B------:R-:W-:Y:S08]  /*1ee0*/  HMMA.16816.F32 R56, R48.reuse, R68, RZ ;  /* 0x000000443038723c */ /* 0x040ff000000018ff */
[----:B------:R-:W-:Y:S01]  /*1ef0*/  HMMA.16816.F32 R48, R48, R70, RZ ;  /* 0x000000463030723c */ /* 0x000fe200000018ff */
[----:B------:R-:W-:Y:S07]  /*1f00*/  LDSM.16.M88.4 R68, [R192+0x1000] ;  /* 0x00100000c044783b */ /* 0x000fee0000000200 */
[C---:B----4-:R-:W-:Y:S08]  /*1f10*/  HMMA.16816.F32 R32, R36.reuse, R20, R32 ;  /* 0x000000142420723c */ /* 0x050ff00000001820 */
[C---:B------:R-:W-:Y:S01]  /*1f20*/  HMMA.16816.F32 R44, R36.reuse, R22, R44 ;  /* 0x00000016242c723c */ /* 0x040fe2000000182c */
[----:B------:R-:W-:Y:S07]  /*1f30*/  LDSM.16.M88.4 R20, [R192+0x800] ;  /* 0x00080000c014783b */ /* 0x000fee0000000200 */
[C---:B--2---:R-:W-:Y:S08]  /*1f40*/  HMMA.16816.F32 R64, R36.reuse, R12, R64 ;  /* 0x0000000c2440723c */ /* 0x044ff00000001840 */
[----:B------:R-:W-:Y:S01]  /*1f50*/  HMMA.16816.F32 R60, R36, R14, R60 ;  /* 0x0000000e243c723c */ /* 0x000fe2000000183c */
[----:B------:R-:W2:Y:S07]  /*1f60*/  LDSM.16.M88.4 R12, [R206+0x2000] ;  /* 0x00200000ce0c783b */ /* 0x000eae0000000200 */
[----:B------:R-:W-:Y:S01]  /*1f70*/  HMMA.16816.F32 R24, R80, R74, R24 ;  /* 0x0000004a5018723c */ /* 0x000fe20000001818 */
[----:B------:R-:W-:Y:S07]  /*1f80*/  LDSM.16.M88.4 R72, [R192+0x1800] ;  /* 0x00180000c048783b */ /* 0x000fee0000000200 */
[----:B---3--:R-:W-:Y:S08]  /*1f90*/  HMMA.16816.F32 R16, R40, R88, R16 ;  /* 0x000000582810723c */ /* 0x008ff00000001810 */
[C---:B------:R-:W-:Y:S08]  /*1fa0*/  HMMA.16816.F32 R56, R36.reuse, R52, R56 ;  /* 0x000000342438723c */ /* 0x040ff00000001838 */
[----:B------:R-:W-:Y:S01]  /*1fb0*/  HMMA.16816.F32 R36, R36, R54, R48 ;  /* 0x000000362424723c */ /* 0x000fe20000001830 */
[----:B------:R-:W-:Y:S04]  /*1fc0*/  LDSM.16.M88.4 R52, [R203+0x2000] ;  /* 0x00200000cb34783b */ /* 0x000fe80000000200 */
[----:B------:R-:W-:Y:S03]  /*1fd0*/  LDSM.16.M88.4 R48, [R205+0x9000] ;  /* 0x00900000cd30783b */ /* 0x000fe60000000200 */
[C---:B-----5:R-:W-:Y:S08]  /*1fe0*/  HMMA.16816.F32 R32, R80.reuse, R8, R32 ;  /* 0x000000085020723c */ /* 0x060ff00000001820 */
[C---:B------:R-:W-:Y:S01]  /*1ff0*/  HMMA.16816.F32 R44, R80.reuse, R10, R44 ;  /* 0x0000000a502c723c */ /* 0x040fe2000000182c */
[----:B------:R-:W-:Y:S07]  /*2000*/  LDSM.16.M88.4 R8, [R205+0x8800] ;  /* 0x00880000cd08783b */ /* 0x000fee0000000200 */
[C---:B-1----:R-:W-:Y:S08]  /*2010*/  HMMA.16816.F32 R64, R80.reuse, R28, R64 ;  /* 0x0000001c5040723c */ /* 0x042ff00000001840 */
[----:B------:R-:W-:Y:S01]  /*2020*/  HMMA.16816.F32 R60, R80, R30, R60 ;  /* 0x0000001e503c723c */ /* 0x000fe2000000183c */
[----:B------:R-:W1:Y:S07]  /*2030*/  LDSM.16.M88.4 R28, [R204+0x2000] ;  /* 0x00200000cc1c783b */ /* 0x000e6e0000000200 */
[----:B------:R-:W-:Y:S01]  /*2040*/  HMMA.16816.F32 R24, R40, R90, R24 ;  /* 0x0000005a2818723c */ /* 0x000fe20000001818 */
[----:B------:R-:W-:Y:S07]  /*2050*/  LDSM.16.M88.4 R88, [R199+0x9800] ;  /* 0x00980000c758783b */ /* 0x000fee0000000200 */
        /* <DEDUP_REMOVED lines=8> */
[C---:B------:R-:W-:Y:S08]  /*20e0*/  HMMA.16816.F32 R64, R40.reuse, R68, R64 ;  /* 0x000000442840723c */ /* 0x040ff00000001840 */
[----:B------:R-:W-:Y:S01]  /*20f0*/  HMMA.16816.F32 R60, R40, R70, R60 ;  /* 0x00000046283c723c */ /* 0x000fe2000000183c */
[----:B------:R-:W2:Y:S07]  /*2100*/  LDSM.16.M88.4 R68, [R199+0x8000] ;  /* 0x00800000c744783b */ /* 0x000eae0000000200 */
[----:B------:R-:W-:Y:S01]  /*2110*/  HMMA.16816.F32 R24, R12, R78, R24 ;  /* 0x0000004e0c18723c */ /* 0x000fe20000001818 */
[----:B------:R-:W-:Y:S07]  /*2120*/  LDSM.16.M88.4 R76, [R201+0x2000] ;  /* 0x00200000c94c783b */ /* 0x000fee0000000200 */
        /* <DEDUP_REMOVED lines=10> */
[----:B------:R-:W1:Y:S07]  /*21d0*/  LDSM.16.M88.4 R48, [R192+0x2000] ;  /* 0x00200000c030783b */ /* 0x000e6e0000000200 */
[----:B------:R-:W-:Y:S01]  /*21e0*/  HMMA.16816.F32 R24, R28, R54, R24 ;  /* 0x000000361c18723c */ /* 0x000fe20000001818 */
[----:B------:R-:W-:Y:S07]  /*21f0*/  LDSM.16.M88.4 R52, [R206+0x4000] ;  /* 0x00400000ce34783b */ /* 0x000fee0000000200 */
[----:B--2---:R-:W-:Y:S08]  /*2200*/  HMMA.16816.F32 R16, R84, R68, R16 ;  /* 0x000000445410723c */ /* 0x004ff00000001810 */
[C---:B------:R-:W-:Y:S08]  /*2210*/  HMMA.16816.F32 R56, R12.reuse, R36, R56 ;  /* 0x000000240c38723c */ /* 0x040ff00000001838 */
[----:B------:R-:W-:Y:S01]  /*2220*/  HMMA.16816.F32 R80, R12, R38, R80 ;  /* 0x000000260c50723c */ /* 0x000fe20000001850 */
[----:B------:R-:W2:Y:S04]  /*2230*/  LDSM.16.M88.4 R36, [R199+0x8800] ;  /* 0x00880000c724783b */ /* 0x000ea80000000200 */
[----:B------:R-:W-:Y:S03]  /*2240*/  LDSM.16.M88.4 R12, [R199+0x9000] ;  /* 0x00900000c70c783b */ /* 0x000fe60000000200 */
[C---:B------:R-:W-:Y:S08]  /*2250*/  HMMA.16816.F32 R32, R28.reuse, R20, R32 ;  /* 0x000000141c20723c */ /* 0x040ff00000001820 */
[----:B------:R-:W-:Y:S01]  /*2260*/  HMMA.16816.F32 R44, R28, R22, R44 ;  /* 0x000000161c2c723c */ /* 0x000fe2000000182c */
[----:B------:R-:W3:Y:S07]  /*2270*/  LDSM.16.M88.4 R20, [R205+0xa000] ;  /* 0x00a00000cd14783b */ /* 0x000eee0000000200 */
[----:B------:R-:W-:Y:S01]  /*2280*/  HMMA.16816.F32 R24, R84, R70, R24 ;  /* 0x000000465418723c */ /* 0x000fe20000001818 */
[----:B------:R-:W-:Y:S07]  /*2290*/  LDSM.16.M88.4 R68, [R192+0x3800] ;  /* 0x00380000c044783b */ /* 0x000fee0000000200 */
[----:B-1----:R-:W-:Y:S08]  /*22a0*/  HMMA.16816.F32 R16, R76, R48, R16 ;  /* 0x000000304c10723c */ /* 0x002ff00000001810 */
[C---:B------:R-:W-:Y:S08]  /*22b0*/  HMMA.16816.F32 R64, R28.reuse, R8, R64 ;  /* 0x000000081c40723c */ /* 0x040ff00000001840 */
[C---:B------:R-:W-:Y:S01]  /*22c0*/  HMMA.16816.F32 R60, R28.reuse, R10, R60 ;  /* 0x0000000a1c3c723c */ /* 0x040fe2000000183c */
[----:B------:R-:W1:Y:S07]  /*22d0*/  LDSM.16.M88.4 R8, [R192+0x2800] ;  /* 0x00280000c008783b */ /* 0x000e6e0000000200 */
[C---:B------:R-:W-:Y:S08]  /*22e0*/  HMMA.16816.F32 R56, R28.reuse, R40, R56 ;  /* 0x000000281c38723c */ /* 0x040ff00000001838 */
[----:B------:R-:W-:Y:S01]  /*22f0*/  HMMA.16816.F32 R80, R28, R42, R80 ;  /* 0x0000002a1c50723c */ /* 0x000fe20000001850 */
[----:B------:R-:W-:Y:S04]  /*2300*/  LDSM.16.M88.4 R40, [R204+0x4000] ;  /* 0x00400000cc28783b */ /* 0x000fe80000000200 */
[----:B------:R-:W4:Y:S03]  /*2310*/  LDSM.16.M88.4 R28, [R203+0x4000] ;  /* 0x00400000cb1c783b */ /* 0x000f260000000200 */
[----:B------:R-:W-:Y:S01]  /*2320*/  HMMA.16816.F32 R24, R76, R50, R24 ;  /* 0x000000324c18723c */ /* 0x000fe20000001818 */
[----:B------:R-:W-:Y:S07]  /*2330*/  LDSM.16.M88.4 R48, [R205+0xb000] ;  /* 0x00b00000cd30783b */ /* 0x000fee0000000200 */
[C---:B--2---:R-:W-:Y:S08]  /*2340*/  HMMA.16816.F32 R32, R84.reuse, R36, R32 ;  /* 0x000000245420723c */ /* 0x044ff00000001820 */
[----:B------:R-:W-:Y:S01]  /*2350*/  HMMA.16816.F32 R44, R84, R38, R44 ;  /* 0x00000026542c723c */ /* 0x000fe2000000182c */
[----:B------:R-:W-:Y:S07]  /*2360*/  LDSM.16.M88.4 R36, [R203+0x4800] ;  /* 0x00480000cb24783b */ /* 0x000fee0000000200 */
[----:B---3--:R-:W-:Y:S08]  /*2370*/  HMMA.16816.F32 R16, R52, R20, R16 ;  /* 0x000000143410723c */ /* 0x008ff00000001810 */
[C---:B------:R-:W-:Y:S08]  /*2380*/  HMMA.16816.F32 R64, R84.reuse, R12, R64 ;  /* 0x0000000c5440723c */ /* 0x040ff00000001840 */
[----:B------:R-:W-:Y:S01]  /*2390*/  HMMA.16816.F32 R60, R84, R14, R60 ;  /* 0x0000000e543c723c */ /* 0x000fe2000000183c */
[----:B------:R-:W2:Y:S07]  /*23a0*/  LDSM.16.M88.4 R12, [R202+0x4000] ;  /* 0x00400000ca0c783b */ /* 0x000eae0000000200 */
[----:B------:R-:W-:Y:S01]  /*23b0*/  HMMA.16816.F32 R24, R52, R22, R24 ;  /* 0x000000163418723c */ /* 0x000fe20000001818 */
[----:B------:R-:W-:Y:S07]  /*23c0*/  LDSM.16.M88.4 R20, [R192+0x4000] ;  /* 0x00400000c014783b */ /* 0x000fee0000000200 */
[C---:B-1----:R-:W-:Y:S08]  /*23d0*/  HMMA.16816.F32 R32, R76.reuse, R8, R32 ;  /* 0x000000084c20723c */ /* 0x042ff00000001820 */
[----:B------:R-:W-:Y:S01]  /*23e0*/  HMMA.16816.F32 R44, R76, R10, R44 ;  /* 0x0000000a4c2c723c */ /* 0x000fe2000000182c */
[----:B------:R-:W1:Y:S07]  /*23f0*/  LDSM.16.M88.4 R8, [R201+0x4000] ;  /* 0x00400000c908783b */ /* 0x000e6e0000000200 */
[C---:B----4-:R-:W-:Y:S08]  /*2400*/  HMMA.16816.F32 R16, R40.reuse, R28, R16 ;  /* 0x0000001c2810723c */ /* 0x050ff00000001810 */
[----:B------:R-:W-:Y:S01]  /*2410*/  HMMA.16816.F32 R24, R40, R30, R24 ;  /* 0x0000001e2818723c */ /* 0x000fe20000001818 */
[----:B------:R-:W3:Y:S07]  /*2420*/  LDSM.16.M88.4 R28, [R199+0xa800] ;  /* 0x00a80000c71c783b */ /* 0x000eee0000000200 */
[----:B------:R-:W-:Y:S08]  /*2430*/  HMMA.16816.F32 R32, R52, R96, R32 ;  /* 0x000000603420723c */ /* 0x000ff00000001820 */
[----:B------:R-:W-:Y:S08]  /*2440*/  HMMA.16816.F32 R64, R76, R72, R64 ;  /* 0x000000484c40723c */ /* 0x000ff00000001840 */
[----:B------:R-:W-:Y:S08]  /*2450*/  HMMA.16816.F32 R44, R52, R98, R44 ;  /* 0x00000062342c723c */ /* 0x000ff0000000182c */
[----:B--2---:R-:W-:Y:S08]  /*2460*/  HMMA.16816.F32 R16, R12, R92, R16 ;  /* 0x0000005c0c10723c */ /* 0x004ff00000001810 */
[----:B------:R-:W-:Y:S01]  /*2470*/  HMMA.16816.F32 R60, R76, R74, R60 ;  /* 0x0000004a4c3c723c */ /* 0x000fe2000000183c */
[----:B------:R-:W2:Y:S07]  /*2480*/  LDSM.16.M88.4 R72, [R203+0x5000] ;  /* 0x00500000cb48783b */ /* 0x000eae0000000200 */
[----:B------:R-:W-:Y:S08]  /*2490*/  HMMA.16816.F32 R24, R12, R94, R24 ;  /* 0x0000005e0c18723c */ /* 0x000ff00000001818 */
[----:B------:R-:W-:Y:S08]  /*24a0*/  HMMA.16816.F32 R32, R40, R36, R32 ;  /* 0x000000242820723c */ /* 0x000ff00000001820 */
[----:B------:R-:W-:Y:S08]  /*24b0*/  HMMA.16816.F32 R64, R52, R48, R64 ;  /* 0x000000303440723c */ /* 0x000ff00000001840 */
[----:B------:R-:W-:Y:S01]  /*24c0*/  HMMA.16816.F32 R44, R40, R38, R44 ;  /* 0x00000026282c723c */ /* 0x000fe2000000182c */
[----:B------:R-:W4:Y:S07]  /*24d0*/  LDSM.16.M88.4 R36, [R199+0xb000] ;  /* 0x00b00000c724783b */ /* 0x000f2e0000000200 */
[----:B-1----:R-:W-:Y:S08]  /*24e0*/  HMMA.16816.F32 R16, R8, R20, R16 ;  /* 0x000000140810723c */ /* 0x002ff00000001810 */
[----:B------:R-:W-:Y:S08]  /*24f0*/  HMMA.16816.F32 R56, R84, R88, R56 ;  /* 0x000000585438723c */ /* 0x000ff00000001838 */
[----:B------:R-:W-:Y:S01]  /*2500*/  HMMA.16816.F32 R24, R8, R22, R24 ;  /* 0x000000160818723c */ /* 0x000fe20000001818 */
[----:B------:R-:W1:Y:S07]  /*2510*/  LDSM.16.M88.4 R20, [R192+0x5000] ;  /* 0x00500000c014783b */ /* 0x000e6e0000000200 */
[----:B---3--:R-:W-:Y:S01]  /*2520*/  HMMA.16816.F32 R32, R12, R28, R32 ;  /* 0x0000001c0c20723c */ /* 0x008fe20000001820 */
[----:B------:R-:W-:-:S06]  /*2530*/  FMUL.FTZ R48, R17, c[0x0][0x2ec] ;  /* 0x0000bb0011307a20 */ /* 0x000fcc0000410000 */
[----:B------:R-:W-:Y:S01]  /*2540*/  FMUL.FTZ R28, R16, c[0x0][0x2ec] ;  /* 0x0000bb00101c7a20 */ /* 0x000fe20000410000 */
[----:B--2---:R-:W-:Y:S01]  /*2550*/  HMMA.16816.F32 R64, R40, R72, R64 ;  /* 0x000000482840723c */ /* 0x004fe20000001840 */
[----:B------:R-:W-:Y:S01]  /*2560*/  FMUL.FTZ R29, R18, c[0x0][0x2ec] ;  /* 0x0000bb00121d7a20 */ /* 0x000fe20000410000 */
[----:B------:R-:W2:Y:S06]  /*2570*/  MUFU.TANH R48, R48 ;  /* 0x0000003000307308 */ /* 0x000eac0000002400 */
[----:B------:R-:W-:Y:S01]  /*2580*/  HMMA.16816.F32 R44, R12, R30, R44 ;  /* 0x0000001e0c2c723c */ /* 0x000fe2000000182c */
[----:B------:R-:W-:Y:S01]  /*2590*/  FMUL.FTZ R24, R24, c[0x0][0x2ec] ;  /* 0x0000bb0018187a20 */ /* 0x000fe20000410000 */
[----:B------:R-:W-:Y:S01]  /*25a0*/  MUFU.TANH R28, R28 ;  /* 0x0000001c001c7308 */ /* 0x000fe20000002400 */
[----:B------:R-:W-:-:S04]  /*25b0*/  FMUL.FTZ R49, R25, c[0x0][0x2ec] ;  /* 0x0000bb0019317a20 */ /* 0x000fc80000410000 */
[----:B------:R-:W-:Y:S01]  /*25c0*/  FMUL.FTZ R30, R19, c[0x0][0x2ec] ;  /* 0x0000bb00131e7a20 */ /* 0x000fe20000410000 */
[----:B------:R-:W-:Y:S01]  /*25d0*/  HMMA.16816.F32 R80, R84, R90, R80 ;  /* 0x0000005a5450723c */ /* 0x000fe20000001850 */
[----:B------:R-:W3:Y:S01]  /*25e0*/  LDSM.16.M88.4 R16, [R205+0xb800] ;  /* 0x00b80000cd10783b */ /* 0x000ee20000000200 */
[----:B------:R5:W-:Y:S06]  /*25f0*/  MUFU.TANH R31, R24 ;  /* 0x00000018001f7308 */ /* 0x000bec0000002400 */
[----:B------:R-:W-:Y:S01]  /*2600*/  HMMA.16816.F32 R84, R76, R68, R56 ;  /* 0x000000444c54723c */ /* 0x000fe20000001838 */
[----:B------:R-:W-:Y:S01]  /*2610*/  LDSM.16.M88.4 R56, [R192+0x4800] ;  /* 0x00480000c038783b */ /* 0x000fe20000000200 */
[----:B------:R-:W1:Y:S06]  /*2620*/  MUFU.TANH R30, R30 ;  /* 0x0000001e001e7308 */ /* 0x000e6c0000002400 */
[----:B----4-:R-:W-:Y:S02]  /*2630*/  HMMA.16816.F32 R64, R12, R36, R64 ;  /* 0x000000240c40723c */ /* 0x010fe40000001840 */
[----:B------:R-:W-:Y:S05]  /*2640*/  MUFU.TANH R49, R49 ;  /* 0x0000003100317308 */ /* 0x000fea0000002400 */
[----:B------:R-:W-:Y:S01]  /*2650*/  FMUL.FTZ R36, R26, c[0x0][0x2ec] ;  /* 0x0000bb001a247a20 */ /* 0x000fe20000410000 */
[----:B------:R-:W-:Y:S01]  /*2660*/  HMMA.16816.F32 R80, R76, R70, R80 ;  /* 0x000000464c50723c */ /* 0x000fe20000001850 */
[----:B------:R-:W-:Y:S01]  /*2670*/  FMUL.FTZ R37, R27, c[0x0][0x2ec] ;  /* 0x0000bb001b257a20 */ /* 0x000fe20000410000 */
[----:B------:R-:W-:Y:S01]  /*2680*/  MUFU.TANH R29, R29 ;  /* 0x0000001d001d7308 */ /* 0x000fe20000002400 */
[----:B-----5:R-:W4:Y:S05]  /*2690*/  LDSM.16.M88.4 R24, [R203+0x5800] ;  /* 0x00580000cb18783b */ /* 0x020f2a0000000200 */
[----:B------:R-:W-:Y:S02]  /*26a0*/  HMMA.16816.F32 R60, R52, R50, R60 ;  /* 0x00000032343c723c */ /* 0x000fe4000000183c */
[----:B------:R-:W5:Y:S06]  /*26b0*/  MUFU.TANH R36, R36 ;  /* 0x0000002400247308 */ /* 0x000f6c0000002400 */
[----:B-1----:R-:W-:Y:S02]  /*26c0*/  HMMA.16816.F32 R64, R8, R20, R64 ;  /* 0x000000140840723c */ /* 0x002fe40000001840 */
[----:B------:R-:W1:Y:S06]  /*26d0*/  MUFU.TANH R37, R37 ;  /* 0x0000002500257308 */ /* 0x000e6c0000002400 */
[C---:B---3--:R-:W-:Y:S08]  /*26e0*/  HMMA.16816.F32 R84, R52.reuse, R16, R84 ;  /* 0x000000103454723c */ /* 0x048ff00000001854 */
[----:B------:R-:W-:Y:S01]  /*26f0*/  HMMA.16816.F32 R80, R52, R18, R80 ;  /* 0x000000123450723c */ /* 0x000fe20000001850 */
[----:B------:R-:W3:Y:S07]  /*2700*/  LDSM.16.M88.4 R16, [R199+0xb800] ;  /* 0x00b80000c710783b */ /* 0x000eee0000000200 */
[----:B------:R-:W-:Y:S01]  /*2710*/  HMMA.16816.F32 R60, R40, R74, R60 ;  /* 0x0000004a283c723c */ /* 0x000fe2000000183c */
[----:B------:R-:W-:-:S02]  /*2720*/  FMUL.FTZ R64, R64, c[0x0][0x2ec] ;  /* 0x0000bb0040407a20 */ /* 0x000fc40000410000 */
[----:B------:R-:W-:Y:S02]  /*2730*/  FMUL.FTZ R66, R66, c[0x0][0x2ec] ;  /* 0x0000bb0042427a20 */ /* 0x000fe40000410000 */
[----:B------:R-:W-:Y:S01]  /*2740*/  MUFU.TANH R167, R64 ;  /* 0x0000004000a77308 */ /* 0x000fe20000002400 */
[----:B------:R-:W-:Y:S02]  /*2750*/  FMUL.FTZ R65, R65, c[0x0][0x2ec] ;  /* 0x0000bb0041417a20 */ /* 0x000fe40000410000 */
[----:B----4-:R-:W-:Y:S01]  /*2760*/  HMMA.16816.F32 R84, R40, R24, R84 ;  /* 0x000000182854723c */ /* 0x010fe20000001854 */
[----:B------:R-:W-:-:S04]  /*2770*/  FMUL.FTZ R67, R67, c[0x0][0x2ec] ;  /* 0x0000bb0043437a20 */ /* 0x000fc80000410000 */
[----:B------:R-:W-:Y:S03]  /*2780*/  MUFU.TANH R164, R66 ;  /* 0x0000004200a47308 */ /* 0x000fe60000002400 */
[----:B------:R-:W-:Y:S01]  /*2790*/  HMMA.16816.F32 R80, R40, R26, R80 ;  /* 0x0000001a2850723c */ /* 0x000fe20000001850 */
[----:B------:R-:W4:Y:S01]  /*27a0*/  LDSM.16.M88.4 R24, [R192+0x5800] ;  /* 0x00580000c018783b */ /* 0x000f220000000200 */
[----:B------:R-:W-:-:S04]  /*27b0*/  DEPBAR.LE SB0, 0x0 ;  /* 0x000080000000791a */ /* 0x000fc80000000000 */
[----:B------:R-:W-:Y:S01]  /*27c0*/  MUFU.TANH R161, R65 ;  /* 0x0000004100a17308 */ /* 0x000fe20000002400 */
[----:B------:R-:W-:Y:S01]  /*27d0*/  LEA R40, R6, UR12, 0x4 ;  /* 0x0000000c06287c11 */ /* 0x000fe2000f8e20ff */
[----:B------:R-:W-:Y:S06]  /*27e0*/  HMMA.16816.F32 R60, R12, R38, R60 ;  /* 0x000000260c3c723c */ /* 0x000fec000000183c */
[----:B------:R-:W-:Y:S01]  /*27f0*/  MUFU.TANH R174, R67 ;  /* 0x0000004300ae7308 */ /* 0x000fe20000002400 */
[----:B------:R-:W-:Y:S01]  /*2800*/  LOP3.LUT R39, R100, 0xffffffe0, RZ, 0xc0, !PT ;  /* 0xffffffe064277812 */ /* 0x000fe200078ec0ff */
[----:B------:R-:W-:Y:S04]  /*2810*/  HMMA.16816.F32 R32, R8, R56, R32 ;  /* 0x000000380820723c */ /* 0x000fe80000001820 */
[----:B------:R-:W-:-:S04]  /*2820*/  IMAD.IADD R0, R4, 0x1, -R39 ;  /* 0x0000000104007824 */ /* 0x000fc800078e0a27 */
[----:B---3--:R-:W-:Y:S01]  /*2830*/  HMMA.16816.F32 R84, R12, R16, R84 ;  /* 0x000000100c54723c */ /* 0x008fe20000001854 */
[----:B------:R-:W-:-:S04]  /*2840*/  SHF.R.S32.HI R209, RZ, 0x1f, R0 ;  /* 0x0000001fffd17819 */ /* 0x000fc80000011400 */
[----:B------:R-:W-:Y:S01]  /*2850*/  LEA.HI R209, R209, R0, RZ, 0x2 ;  /* 0x00000000d1d17211 */ /* 0x000fe200078f10ff */
[----:B------:R-:W-:Y:S02]  /*2860*/  IMAD.U32 R0, RZ, RZ, UR13 ;  /* 0x0000000dff007e24 */ /* 0x000fe4000f8e00ff */
[----:B------:R-:W-:Y:S01]  /*2870*/  HMMA.16816.F32 R44, R8, R58, R44 ;  /* 0x0000003a082c723c */ /* 0x000fe2000000182c */
[----:B------:R-:W-:-:S04]  /*2880*/  SHF.R.S32.HI R209, RZ, 0x2, R209 ;  /* 0x00000002ffd17819 */ /* 0x000fc800000114d1 */
[----:B------:R-:W-:-:S03]  /*2890*/  IADD3 R39, R40, 0x1, R209 ;  /* 0x0000000128277810 */ /* 0x000fc60007ffe0d1 */
[----:B------:R-:W-:Y:S01]  /*28a0*/  HMMA.16816.F32 R80, R12, R18, R80 ;  /* 0x000000120c50723c */ /* 0x000fe20000001850 */
[----:B------:R-:W-:Y:S01]  /*28b0*/  IADD3 R4, R0, -UR15, R39 ;  /* 0x8000000f00047c10 */ /* 0x000fe2000fffe027 */
[----:B------:R-:W-:Y:S02]  /*28c0*/  IMAD.IADD R0, R101, 0x1, R2 ;  /* 0x0000000165007824 */ /* 0x000fe400078e0202 */
[----:B------:R-:W-:Y:S01]  /*28d0*/  FMUL.FTZ R32, R32, c[0x0][0x2ec] ;  /* 0x0000bb0020207a20 */ /* 0x000fe20000410000 */
[----:B------:R-:W-:Y:S01]  /*28e0*/  IADD3 R4, R4, c[0x0][0x2e8], RZ ;  /* 0x0000ba0004047a10 */ /* 0x000fe20007ffe0ff */
[----:B------:R-:W-:Y:S02]  /*28f0*/  FMUL.FTZ R34, R34, c[0x0][0x2ec] ;  /* 0x0000bb0022227a20 */ /* 0x000fe40000410000 */
[----:B------:R-:W-:Y:S01]  /*2900*/  HMMA.16816.F32 R60, R8, R22, R60 ;  /* 0x00000016083c723c */ /* 0x000fe2000000183c */
[C---:B------:R-:W-:Y:S01]  /*2910*/  IADD3 R2, R4.reuse, 0x8, RZ ;  /* 0x0000000804027810 */ /* 0x040fe20007ffe0ff */
[----:B------:R-:W3:Y:S01]  /*2920*/  MUFU.TANH R32, R32 ;  /* 0x0000002000207308 */ /* 0x000ee20000002400 */
[----:B------:R-:W-:Y:S01]  /*2930*/  IMNMX R133, R4, UR13, PT ;  /* 0x0000000d04857c17 */ /* 0x000fe2000b800200 */
[----:B------:R-:W-:Y:S01]  /*2940*/  FMUL.FTZ R33, R33, c[0x0][0x2ec] ;  /* 0x0000bb0021217a20 */ /* 0x000fe20000410000 */
[----:B------:R-:W-:Y:S01]  /*2950*/  IMNMX R2, R2, UR13, PT ;  /* 0x0000000d02027c17 */ /* 0x000fe2000b800200 */
[----:B------:R-:W-:-:S02]  /*2960*/  FMUL.FTZ R35, R35, c[0x0][0x2ec] ;  /* 0x0000bb0023237a20 */ /* 0x000fc40000410000 */
[----:B------:R-:W-:Y:S01]  /*2970*/  IMAD.U32 R23, RZ, RZ, UR18 ;  /* 0x00000012ff177e24 */ /* 0x000fe2000f8e00ff */
[C---:B----4-:R-:W-:Y:S01]  /*2980*/  HMMA.16816.F32 R84, R8.reuse, R24, R84 ;  /* 0x000000180854723c */ /* 0x050fe20000001854 */
[----:B------:R-:W-:Y:S01]  /*2990*/  FMUL.FTZ R21, R45, c[0x0][0x2ec] ;  /* 0x0000bb002d157a20 */ /* 0x000fe20000410000 */
[----:B------:R-:W4:Y:S01]  /*29a0*/  MUFU.TANH R34, R34 ;  /* 0x0000002200227308 */ /* 0x000f220000002400 */
[----:B------:R-:W-:Y:S02]  /*29b0*/  IMAD R22, R23, 0x40, R134 ;  /* 0x0000004017167824 */ /* 0x000fe400078e0286 */
[----:B------:R-:W-:Y:S02]  /*29c0*/  FMUL.FTZ R38, R46, c[0x0][0x2ec] ;  /* 0x0000bb002e267a20 */ /* 0x000fe40000410000 */
[----:B------:R-:W-:Y:S01]  /*29d0*/  FMUL.FTZ R47, R47, c[0x0][0x2ec] ;  /* 0x0000bb002f2f7a20 */ /* 0x000fe20000410000 */
[C---:B------:R-:W-:Y:S01]  /*29e0*/  IADD3 R16, R22.reuse, 0x1, RZ ;  /* 0x0000000116107810 */ /* 0x040fe20007ffe0ff */
[----:B------:R-:W-:Y:S01]  /*29f0*/  HMMA.16816.F32 R24, R8, R26, R80 ;  /* 0x0000001a0818723c */ /* 0x000fe20000001850 */
[----:B------:R-:W-:Y:S01]  /*2a00*/  IADD3 R4, R22, 0x8, RZ ;  /* 0x0000000816047810 */ /* 0x000fe20007ffe0ff */
[----:B------:R-:W-:Y:S01]  /*2a10*/  MUFU.TANH R21, R21 ;  /* 0x0000001500157308 */ /* 0x000fe20000002400 */
[-C--:B------:R-:W-:Y:S01]  /*2a20*/  ISETP.GE.AND P6, PT, R16, R133.reuse, PT ;  /* 0x000000851000720c */ /* 0x080fe20003fc6270 */
[----:B------:R-:W-:Y:S01]  /*2a30*/  FMUL.FTZ R20, R44, c[0x0][0x2ec] ;  /* 0x0000bb002c147a20 */ /* 0x000fe20000410000 */
[-C--:B------:R-:W-:Y:S01]  /*2a40*/  ISETP.GE.AND P4, PT, R4, R133.reuse, PT ;  /* 0x000000850400720c */ /* 0x080fe20003f86270 */
[----:B------:R-:W-:Y:S01]  /*2a50*/  FMUL.FTZ R60, R60, c[0x0][0x2ec] ;  /* 0x0000bb003c3c7a20 */ /* 0x000fe20000410000 */
[-C--:B------:R-:W-:Y:S01]  /*2a60*/  ISETP.GE.AND P1, PT, R4, R2.reuse, PT ;  /* 0x000000020400720c */ /* 0x080fe20003f26270 */
[----:B------:R-:W-:Y:S01]  /*2a70*/  FMUL.FTZ R63, R63, c[0x0][0x2ec] ;  /* 0x0000bb003f3f7a20 */ /* 0x000fe20000410000 */
[----:B------:R-:W-:Y:S01]  /*2a80*/  IADD3 R4, R22, 0x10, RZ ;  /* 0x0000001016047810 */ /* 0x000fe20007ffe0ff */
[----:B------:R-:W1:Y:S01]  /*2a90*/  MUFU.TANH R38, R38 ;  /* 0x0000002600267308 */ /* 0x000e620000002400 */
[----:B--2---:R-:W-:Y:S01]  /*2aa0*/  FSEL R23, R48, -INF , !P6 ;  /* 0xff80000030177808 */ /* 0x004fe20007000000 */
[----:B------:R-:W-:Y:S01]  /*2ab0*/  FMUL.FTZ R61, R61, c[0x0][0x2ec] ;  /* 0x0000bb003d3d7a20 */ /* 0x000fe20000410000 */
[-C--:B------:R-:W-:Y:S01]  /*2ac0*/  ISETP.GE.AND P3, PT, R16, R2.reuse, PT ;  /* 0x000000021000720c */ /* 0x080fe20003f66270 */
[----:B------:R-:W-:Y:S01]  /*2ad0*/  FMUL.FTZ R62, R62, c[0x0][0x2ec] ;  /* 0x0000bb003e3e7a20 */ /* 0x000fe20000410000 */
[CC--:B------:R-:W-:Y:S01]  /*2ae0*/  ISETP.GE.AND P2, PT, R4.reuse, R133.reuse, PT ;  /* 0x000000850400720c */ /* 0x0c0fe20003f46270 */
[----:B------:R-:W-:Y:S01]  /*2af0*/  FMUL.FTZ R87, R87, c[0x0][0x2ec] ;  /* 0x0000bb0057577a20 */ /* 0x000fe20000410000 */
[-C--:B------:R-:W-:Y:S01]  /*2b00*/  ISETP.GE.AND P6, PT, R4, R2.reuse, PT ;  /* 0x000000020400720c */ /* 0x080fe20003fc6270 */
[----:B------:R-:W2:Y:S01]  /*2b10*/  MUFU.TANH R6, R47 ;  /* 0x0000002f00067308 */ /* 0x000ea20000002400 */
[----:B------:R-:W-:Y:S01]  /*2b20*/  IADD3 R16, R22, 0x9, RZ ;  /* 0x0000000916107810 */ /* 0x000fe20007ffe0ff */
[----:B------:R-:W-:Y:S01]  /*2b30*/  FMUL.FTZ R84, R84, c[0x0][0x2ec] ;  /* 0x0000bb0054547a20 */ /* 0x000fe20000410000 */
[----:B------:R-:W-:Y:S01]  /*2b40*/  IADD3 R4, R22, 0x11, RZ ;  /* 0x0000001116047810 */ /* 0x000fe20007ffe0ff */
[----:B------:R-:W-:Y:S01]  /*2b50*/  FMUL.FTZ R85, R85, c[0x0][0x2ec] ;  /* 0x0000bb0055557a20 */ /* 0x000fe20000410000 */
[----:B------:R-:W-:Y:S01]  /*2b60*/  FSEL R30, R30, -INF , !P3 ;  /* 0xff8000001e1e7808 */ /* 0x000fe20005800000 */
[----:B------:R-:W-:Y:S01]  /*2b70*/  FMUL.FTZ R86, R86, c[0x0][0x2ec] ;  /* 0x0000bb0056567a20 */ /* 0x000fe20000410000 */
[----:B------:R-:W-:Y:S01]  /*2b80*/  FSEL R31, R31, -INF , !P4 ;  /* 0xff8000001f1f7808 */ /* 0x000fe20006000000 */
[----:B------:R-:W1:Y:S01]  /*2b90*/  MUFU.TANH R159, R60 ;  /* 0x0000003c009f7308 */ /* 0x000e620000002400 */
[-C--:B------:R-:W-:Y:S01]  /*2ba0*/  ISETP.GE.AND P0, PT, R16, R133.reuse, PT ;  /* 0x000000851000720c */ /* 0x080fe20003f06270 */
[----:B------:R-:W-:Y:S01]  /*2bb0*/  FMUL.FTZ R24, R24, c[0x0][0x2ec] ;  /* 0x0000bb0018187a20 */ /* 0x000fe20000410000 */
[C---:B------:R-:W-:Y:S01]  /*2bc0*/  ISETP.GE.AND P3, PT, R4.reuse, R133, PT ;  /* 0x000000850400720c */ /* 0x040fe20003f66270 */
[----:B------:R-:W-:Y:S01]  /*2bd0*/  FMUL.FTZ R25, R25, c[0x0][0x2ec] ;  /* 0x0000bb0019197a20 */ /* 0x000fe20000410000 */
[-C--:B------:R-:W-:Y:S01]  /*2be0*/  ISETP.GE.AND P4, PT, R4, R2.reuse, PT ;  /* 0x000000020400720c */ /* 0x080fe20003f86270 */
[----:B------:R-:W-:Y:S01]  /*2bf0*/  FMUL.FTZ R26, R26, c[0x0][0x2ec] ;  /* 0x0000bb001a1a7a20 */ /* 0x000fe20000410000 */
[----:B------:R-:W-:Y:S01]  /*2c00*/  IADD3 R4, R22, 0x18, RZ ;  /* 0x0000001816047810 */ /* 0x000fe20007ffe0ff */
[----:B------:R-:W2:Y:S01]  /*2c10*/  MUFU.TANH R33, R33 ;  /* 0x0000002100217308 */ /* 0x000ea20000002400 */
[----:B------:R-:W-:Y:S01]  /*2c20*/  ISETP.GE.AND P5, PT, R16, R2, PT ;  /* 0x000000021000720c */ /* 0x000fe20003fa6270 */
[----:B------:R-:W-:Y:S01]  /*2c30*/  FMUL.FTZ R27, R27, c[0x0][0x2ec] ;  /* 0x0000bb001b1b7a20 */ /* 0x000fe20000410000 */
[----:B------:R-:W-:-:S02]  /*2c40*/  IADD3 R12, R22, 0x19, RZ ;  /* 0x00000019160c7810 */ /* 0x000fc40007ffe0ff */
[----:B-----5:R-:W-:Y:S02]  /*2c50*/  FSEL R36, R36, -INF , !P1 ;  /* 0xff80000024247808 */ /* 0x020fe40004800000 */
[----:B------:R-:W-:Y:S01]  /*2c60*/  FSEL R49, R49, -INF , !P0 ;  /* 0xff80000031317808 */ /* 0x000fe20004000000 */
[----:B------:R-:W5:Y:S01]  /*2c70*/  MUFU.TANH R35, R35 ;  /* 0x0000002300237308 */ /* 0x000f620000002400 */
[CC--:B------:R-:W-:Y:S02]  /*2c80*/  ISETP.GE.AND P1, PT, R4.reuse, R133.reuse, PT ;  /* 0x000000850400720c */ /* 0x0c0fe40003f26270 */
[----:B------:R-:W-:Y:S02]  /*2c90*/  ISETP.GE.AND P0, PT, R4, R2, PT ;  /* 0x000000020400720c */ /* 0x000fe40003f06270 */
[----:B-1----:R-:W-:Y:S02]  /*2ca0*/  FSEL R4, R37, -INF , !P5 ;  /* 0xff80000025047808 */ /* 0x002fe40006800000 */
[----:B---3--:R-:W-:Y:S01]  /*2cb0*/  FSEL R17, R32, -INF , !P2 ;  /* 0xff80000020117808 */ /* 0x008fe20005000000 */
[----:B------:R-:W1:Y:S01]  /*2cc0*/  MUFU.TANH R142, R87 ;  /* 0x00000057008e7308 */ /* 0x000e620000002400 */
[----:B------:R-:W-:-:S02]  /*2cd0*/  ISETP.GE.AND P5, PT, R12, R133, PT ;  /* 0x000000850c00720c */ /* 0x000fc40003fa6270 */
[----:B------:R-:W-:Y:S02]  /*2ce0*/  ISETP.GE.AND P2, PT, R12, R2, PT ;  /* 0x000000020c00720c */ /* 0x000fe40003f46270 */
[----:B------:R-:W-:Y:S02]  /*2cf0*/  IADD3 R12, R22, 0x20, RZ ;  /* 0x00000020160c7810 */ /* 0x000fe40007ffe0ff */
[----:B----4-:R-:W-:Y:S01]  /*2d00*/  FSEL R14, R34, -INF , !P6 ;  /* 0xff800000220e7808 */ /* 0x010fe20007000000 */
[----:B------:R-:W3:Y:S01]  /*2d10*/  MUFU.TANH R20, R20 ;  /* 0x0000001400147308 */ /* 0x000ee20000002400 */
[----:B------:R-:W-:Y:S02]  /*2d20*/  IADD3 R8, R22, 0x28, RZ ;  /* 0x0000002816087810 */ /* 0x000fe40007ffe0ff */
[----:B------:R-:W-:Y:S02]  /*2d30*/  ISETP.GE.AND P6, PT, R12, R133, PT ;  /* 0x000000850c00720c */ /* 0x000fe40003fc6270 */
[----:B------:R-:W-:-:S02]  /*2d40*/  IADD3 R11, R22, 0x29, RZ ;  /* 0x00000029160b7810 */ /* 0x000fc40007ffe0ff */
[----:B------:R-:W-:Y:S01]  /*2d50*/  FSEL R10, R38, -INF , !P0 ;  /* 0xff800000260a7808 */ /* 0x000fe20004000000 */
[----:B------:R-:W4:Y:S01]  /*2d60*/  MUFU.TANH R172, R63 ;  /* 0x0000003f00ac7308 */ /* 0x000f220000002400 */
[----:B------:R-:W-:Y:S02]  /*2d70*/  FSEL R9, R21, -INF , !P5 ;  /* 0xff80000015097808 */ /* 0x000fe40006800000 */
[C---:B------:R-:W-:Y:S02]  /*2d80*/  ISETP.GE.AND P0, PT, R8.reuse, R133, PT ;  /* 0x000000850800720c */ /* 0x040fe40003f06270 */
[----:B------:R-:W-:Y:S02]  /*2d90*/  ISETP.GE.AND P5, PT, R8, R2, PT ;  /* 0x000000020800720c */ /* 0x000fe40003fa6270 */
[----:B--2---:R-:W-:Y:S01]  /*2da0*/  FSEL R8, R6, -INF , !P2 ;  /* 0xff80000006087808 */ /* 0x004fe20005000000 */
[----:B------:R-:W2:Y:S01]  /*2db0*/  MUFU.TANH R171, R84 ;  /* 0x0000005400ab7308 */ /* 0x000ea20000002400 */
[----:B------:R-:W-:-:S02]  /*2dc0*/  FSEL R167, R167, -INF , !P6 ;  /* 0xff800000a7a77808 */ /* 0x000fc40007000000 */
[C---:B------:R-:W-:Y:S02]  /*2dd0*/  ISETP.GE.AND P2, PT, R11.reuse, R133, PT ;  /* 0x000000850b00720c */ /* 0x040fe40003f46270 */
[-C--:B------:R-:W-:Y:S02]  /*2de0*/  ISETP.GE.AND P6, PT, R11, R2.reuse, PT ;  /* 0x000000020b00720c */ /* 0x080fe40003fc6270 */
[----:B------:R-:W-:Y:S01]  /*2df0*/  IADD3 R11, R22, 0x31, RZ ;  /* 0x00000031160b7810 */ /* 0x000fe20007ffe0ff */
[----:B------:R-:W-:Y:S01]  /*2e00*/  MUFU.TANH R165, R61 ;  /* 0x0000003d00a57308 */ /* 0x000fe20000002400 */
[----:B------:R-:W-:Y:S02]  /*2e10*/  FSEL R159, R159, -INF , !P0 ;  /* 0xff8000009f9f7808 */ /* 0x000fe40004000000 */
[----:B------:R-:W-:Y:S02]  /*2e20*/  FSEL R15, R33, -INF , !P3 ;  /* 0xff800000210f7808 */ /* 0x000fe40005800000 */
[----:B------:R-:W-:-:S02]  /*2e30*/  ISETP.GE.AND P0, PT, R11, R2, PT ;  /* 0x000000020b00720c */ /* 0x000fc40003f06270 */
[----:B------:R-:W-:Y:S01]  /*2e40*/  IADD3 R16, R22, 0x21, RZ ;  /* 0x0000002116107810 */ /* 0x000fe20007ffe0ff */
[----:B------:R-:W2:Y:S01]  /*2e50*/  MUFU.TANH R166, R62 ;  /* 0x0000003e00a67308 */ /* 0x000ea20000002400 */
[----:B------:R-:W-:Y:S02]  /*2e60*/  ISETP.GE.AND P3, PT, R12, R2, PT ;  /* 0x000000020c00720c */ /* 0x000fe40003f66270 */
[----:B------:R-:W-:Y:S02]  /*2e70*/  IADD3 R6, R22, 0x30, RZ ;  /* 0x0000003016067810 */ /* 0x000fe40007ffe0ff */
[----:B-----5:R-:W-:Y:S02]  /*2e80*/  FSEL R12, R35, -INF , !P4 ;  /* 0xff800000230c7808 */ /* 0x020fe40006000000 */
[----:B-1----:R-:W-:Y:S01]  /*2e90*/  FSEL R142, R142, -INF , !P0 ;  /* 0xff8000008e8e7808 */ /* 0x002fe20004000000 */
[----:B------:R-:W-:Y:S01]  /*2ea0*/  MUFU.TANH R169, R85 ;  /* 0x0000005500a97308 */ /* 0x000fe20000002400 */
[----:B------:R-:W-:-:S02]  /*2eb0*/  ISETP.GE.AND P4, PT, R16, R133, PT ;  /* 0x000000851000720c */ /* 0x000fc40003f86270 */
[----:B---3--:R-:W-:Y:S02]  /*2ec0*/  FSEL R13, R20, -INF , !P1 ;  /* 0xff800000140d7808 */ /* 0x008fe40004800000 */
[----:B------:R-:W-:Y:S02]  /*2ed0*/  FSEL R164, R164, -INF , !P3 ;  /* 0xff800000a4a47808 */ /* 0x000fe40005800000 */
[----:B------:R-:W-:Y:S01]  /*2ee0*/  PLOP3.LUT P0, PT, PT, PT, UP0, 0x80, 0x0 ;  /* 0x000000000000781c */ /* 0x000fe20003f0f008 */
[----:B------:R-:W1:Y:S01]  /*2ef0*/  MUFU.TANH R168, R86 ;  /* 0x0000005600a87308 */ /* 0x000e620000002400 */
[----:B------:R-:W-:Y:S02]  /*2f00*/  ISETP.GE.AND P1, PT, R16, R2, PT ;  /* 0x000000021000720c */ /* 0x000fe40003f26270 */
[----:B------:R-:W-:Y:S02]  /*2f10*/  ISETP.GE.AND P3, PT, R6, R133, PT ;  /* 0x000000850600720c */ /* 0x000fe40003f66270 */
[----:B------:R-:W-:-:S02]  /*2f20*/  FSEL R161, R161, -INF , !P4 ;  /* 0xff800000a1a17808 */ /* 0x000fc40006000000 */
[----:B------:R-:W-:Y:S01]  /*2f30*/  ISETP.GE.AND P4, PT, R6, R2, PT ;  /* 0x000000020600720c */ /* 0x000fe20003f86270 */
[----:B------:R-:W3:Y:S01]  /*2f40*/  MUFU.TANH R143, R24 ;  /* 0x00000018008f7308 */ /* 0x000ee20000002400 */
[----:B------:R-:W-:Y:S02]  /*2f50*/  FSEL R174, R174, -INF , !P1 ;  /* 0xff800000aeae7808 */ /* 0x000fe40004800000 */
[----:B----4-:R-:W-:Y:S02]  /*2f60*/  FSEL R172, R172, -INF , !P6 ;  /* 0xff800000acac7808 */ /* 0x010fe40007000000 */
[----:B--2---:R-:W-:Y:S02]  /*2f70*/  FSEL R171, R171, -INF , !P3 ;  /* 0xff800000abab7808 */ /* 0x004fe40005800000 */
[----:B------:R-:W-:Y:S01]  /*2f80*/  IADD3 R6, R22, 0x38, RZ ;  /* 0x0000003816067810 */ /* 0x000fe20007ffe0ff */
[----:B------:R-:W-:Y:S01]  /*2f90*/  MUFU.TANH R141, R25 ;  /* 0x00000019008d7308 */ /* 0x000fe20000002400 */
[----:B------:R-:W-:-:S02]  /*2fa0*/  ISETP.GE.AND P1, PT, R11, R133, PT ;  /* 0x000000850b00720c */ /* 0x000fc40003f26270 */
[C---:B------:R-:W-:Y:S02]  /*2fb0*/  ISETP.GE.AND P6, PT, R22.reuse, R133, PT ;  /* 0x000000851600720c */ /* 0x040fe40003fc6270 */
[C---:B------:R-:W-:Y:S02]  /*2fc0*/  ISETP.GE.AND P3, PT, R22.reuse, R2, PT ;  /* 0x000000021600720c */ /* 0x040fe40003f66270 */
[----:B------:R-:W-:Y:S01]  /*2fd0*/  IADD3 R22, R22, 0x39, RZ ;  /* 0x0000003916167810 */ /* 0x000fe20007ffe0ff */
[----:B------:R-:W2:Y:S01]  /*2fe0*/  MUFU.TANH R140, R26 ;  /* 0x0000001a008c7308 */ /* 0x000ea20000002400 */
[----:B------:R-:W-:Y:S02]  /*2ff0*/  FSEL R166, R166, -INF , !P5 ;  /* 0xff800000a6a67808 */ /* 0x000fe40006800000 */
[----:B------:R-:W-:Y:S02]  /*3000*/  FSEL R165, R165, -INF , !P2 ;  /* 0xff800000a5a57808 */ /* 0x000fe40005000000 */
[----:B-1----:R-:W-:-:S02]  /*3010*/  FSEL R168, R168, -INF , !P4 ;  /* 0xff800000a8a87808 */ /* 0x002fc40006000000 */
[----:B------:R-:W-:Y:S01]  /*3020*/  FSEL R169, R169, -INF , !P1 ;  /* 0xff800000a9a97808 */ /* 0x000fe20004800000 */
[----:B------:R-:W1:Y:S01]  /*3030*/  MUFU.TANH R162, R27 ;  /* 0x0000001b00a27308 */ /* 0x000e620000002400 */
[----:B------:R-:W-:Y:S01]  /*3040*/  BAR.SYNC.DEFER_BLOCKING 0x0 ;  /* 0x0000000000007b1d */ /* 0x000fe20000010000 */
[CC--:B------:R-:W-:Y:S02]  /*3050*/  ISETP.GE.AND P5, PT, R6.reuse, R133.reuse, PT ;  /* 0x000000850600720c */ /* 0x0c0fe40003fa6270 */
[-C--:B------:R-:W-:Y:S02]  /*3060*/  ISETP.GE.AND P2, PT, R6, R2.reuse, PT ;  /* 0x000000020600720c */ /* 0x080fe40003f46270 */
[C---:B------:R-:W-:Y:S02]  /*3070*/  ISETP.GE.AND P4, PT, R22.reuse, R133, PT ;  /* 0x000000851600720c */ /* 0x040fe40003f86270 */
[----:B------:R-:W-:Y:S02]  /*3080*/  ISETP.GE.AND P1, PT, R22, R2, PT ;  /* 0x000000021600720c */ /* 0x000fe40003f26270 */
[----:B---3--:R-:W-:-:S02]  /*3090*/  FSEL R143, R143, -INF , !P5 ;  /* 0xff8000008f8f7808 */ /* 0x008fc40006800000 */
[----:B--2---:R-:W-:Y:S02]  /*30a0*/  FSEL R140, R140, -INF , !P2 ;  /* 0xff8000008c8c7808 */ /* 0x004fe40005000000 */
[----:B------:R-:W-:Y:S02]  /*30b0*/  FSEL R28, R28, -INF , !P6 ;  /* 0xff8000001c1c7808 */ /* 0x000fe40007000000 */
[----:B------:R-:W-:Y:S02]  /*30c0*/  FSEL R29, R29, -INF , !P3 ;  /* 0xff8000001d1d7808 */ /* 0x000fe40005800000 */
[----:B------:R-:W-:Y:S02]  /*30d0*/  FSEL R141, R141, -INF , !P4 ;  /* 0xff8000008d8d7808 */ /* 0x000fe40006000000 */
[----:B-1----:R-:W-:Y:S01]  /*30e0*/  FSEL R162, R162, -INF , !P1 ;  /* 0xff800000a2a27808 */ /* 0x002fe20004800000 */
[----:B------:R-:W-:Y:S05]  /*30f0*/  @!P0 BRA `(.L_x_367) ;  /* 0x0000020000008947 */ /* 0x000fea0003800000 */
[----:B------:R-:W-:-:S04]  /*3100*/  UIADD3 UR12, UR8, -0x2, URZ ;  /* 0xfffffffe080c7890 */ /* 0x000fc8000fffe03f */
[----:B------:R-:W-:Y:S02]  /*3110*/  USHF.R.S32.HI UR11, URZ, 0x1f, UR12 ;  /* 0x0000001f3f0b7899 */ /* 0x000fe4000801140c */
[----:B------:R-:W-:Y:S01]  /*3120*/  UIMAD UR20, UR20, UR12, URZ ;  /* 0x0000000c141472a4 */ /* 0x000fe2000f8e023f */
[----:B------:R-:W-:Y:S01]  /*3130*/  IMAD.WIDE.U32 R18, R3, UR12, R214 ;  /* 0x0000000c03127c25 */ /* 0x000fe2000f8e00d6 */
[----:B------:R-:W-:Y:S02]  /*3140*/  USHF.L.U32 UR12, UR6, 0x5, URZ ;  /* 0x00000005060c7899 */ /* 0x000fe4000800063f */
[----:B------:R-:W-:Y:S02]  /*3150*/  UIMAD UR11, UR11, UR21, UR20 ;  /* 0x000000150b0b72a4 */ /* 0x000fe4000f8e0214 */
[----:B------:R-:W-:Y:S01]  /*3160*/  LEA R24, P2, R18, c[0x0][0x168], 0x1 ;  /* 0x00005a0012187a11 */ /* 0x000fe200078408ff */
[----:B------:R-:W-:-:S03]  /*3170*/  USHF.L.U64.HI UR6, UR6, 0x5, UR7 ;  /* 0x0000000506067899 */ /* 0x000fc60008010207 */
[----:B------:R-:W-:Y:S02]  /*3180*/  IADD3 R3, R19, UR11, RZ ;  /* 0x0000000b13037c10 */ /* 0x000fe4000fffe0ff */
        /* <DEDUP_REMOVED lines=8> */
[----:B------:R-:W-:-:S02]  /*3210*/  IADD3 R18, P1, R26, UR12, RZ ;  /* 0x0000000c1a127c10 */ /* 0x000fc4000ff3e0ff */
        /* <DEDUP_REMOVED lines=14> */
.L_x_367:
[----:B------:R-:W-:Y:S02]  /*3300*/  FMNMX.FTZ R16, R28, R23, !PT ;  /* 0x000000171c107209 */ /* 0x000fe40007810000 */
[----:B-1----:R-:W-:-:S02]  /*3310*/  FMNMX.FTZ R19, R29, R30, !PT ;  /* 0x0000001e1d137209 */ /* 0x002fc40007810000 */
        /* <DEDUP_REMOVED lines=72> */
[----:B------:R-:W4:Y:S01]  /*37a0*/  LDSM.16.MT88.4 R4, [R196+0x10000] ;  /* 0x01000000c404783b */ /* 0x000f220000004200 */
[--C-:B------:R-:W-:Y:S02]  /*37b0*/  FFMA.FTZ R135, R9, c[0x0][0x23c], -R170.reuse ;  /* 0x00008f0009877a23 */ /* 0x100fe400000108aa */
[--C-:B------:R-:W-:Y:S01]  /*37c0*/  FFMA.FTZ R145, R10, c[0x0][0x23c], -R163.reuse ;  /* 0x00008f000a917a23 */ /* 0x100fe200000108a3 */
[----:B------:R-:W-:Y:S01]  /*37d0*/  LDSM.16.MT88.4 R16, [R197+0xe800] ;  /* 0x00e80000c510783b */ /* 0x000fe20000004200 */
[----:B------:R-:W-:Y:S01]  /*37e0*/  FFMA.FTZ R0, R8, c[0x0][0x23c], -R163 ;  /* 0x00008f0008007a23 */ /* 0x000fe200000108a3 */
[----:B------:R-:W-:Y:S01]  /*37f0*/  MUFU.EX2 R151, R151 ;  /* 0x0000009700977308 */ /* 0x000fe20000000800 */
[--C-:B------:R-:W-:Y:S01]  /*3800*/  FFMA.FTZ R147, R15, c[0x0][0x23c], -R170.reuse ;  /* 0x00008f000f937a23 */ /* 0x100fe200000108aa */
[----:B------:R-:W5:Y:S01]  /*3810*/  LDSM.16.MT88.4 R8, [R200+0xe800] ;  /* 0x00e80000c808783b */ /* 0x000f620000004200 */
[----:B------:R-:W-:-:S02]  /*3820*/  FFMA.FTZ R146, R13, c[0x0][0x23c], -R170 ;  /* 0x00008f000d927a23 */ /* 0x000fc400000108aa */
[--C-:B------:R-:W-:Y:S01]  /*3830*/  FFMA.FTZ R149, R14, c[0x0][0x23c], -R163.reuse ;  /* 0x00008f000e957a23 */ /* 0x100fe200000108a3 */
[----:B------:R-:W-:Y:S01]  /*3840*/  LDSM.16.MT88.4 R28, [R196+0xc800] ;  /* 0x00c80000c41c783b */ /* 0x000fe20000004200 */
[----:B------:R-:W-:Y:S01]  /*3850*/  FFMA.FTZ R144, R12, c[0x0][0x23c], -R163 ;  /* 0x00008f000c907a23 */ /* 0x000fe200000108a3 */
[----:B------:R-:W3:Y:S01]  /*3860*/  MUFU.EX2 R148, R148 ;  /* 0x0000009400947308 */ /* 0x000ee20000000800 */
[----:B--2---:R-:W-:Y:S01]  /*3870*/  F2FP.PACK_AB R96, R153, R154 ;  /* 0x0000009a9960723e */ /* 0x004fe200000000ff */
[----:B------:R-:W2:Y:S01]  /*3880*/  LDSM.16.MT88.4 R12, [R196+0xe800] ;  /* 0x00e80000c40c783b */ /* 0x000ea20000004200 */
        /* <DEDUP_REMOVED lines=8> */
[----:B------:R-:W1:Y:S01]  /*3910*/  MUFU.EX2 R156, R156 ;  /* 0x0000009c009c7308 */ /* 0x000e620000000800 */
        /* <DEDUP_REMOVED lines=30> */
[----:B------:R-:W3:Y:S06]  /*3b00*/  MUFU.EX2 R144, R144 ;  /* 0x0000009000907308 */ /* 0x000eec0000000800 */
        /* <DEDUP_REMOVED lines=35> */
[----:B------:R-:W2:Y:S06]  /*3d40*/  MUFU.EX2 R221, R221 ;  /* 0x000000dd00dd7308 */ /* 0x000eac0000000800 */
[C---:B----4-:R-:W-:Y:S07]  /*3d50*/  HMMA.16816.F32 R92, R96.reuse, R4, RZ ;  /* 0x00000004605c723c */ /* 0x050fee00000018ff */
[----:B-1----:R-:W-:Y:S01]  /*3d60*/  F2FP.PACK_AB R4, R147, R152 ;  /* 0x000000989304723e */ /* 0x002fe200000000ff */
[----:B------:R-:W-:Y:S01]  /*3d70*/  HMMA.16816.F32 R96, R96, R6, RZ ;  /* 0x000000066060723c */ /* 0x000fe200000018ff */
[----:B---3--:R-:W-:Y:S01]  /*3d80*/  F2FP.PACK_AB R5, R144, R149 ;  /* 0x000000959005723e */ /* 0x008fe200000000ff */
        /* <DEDUP_REMOVED lines=9> */
[----:B-----5:R-:W-:Y:S01]  /*3e20*/  HMMA.16816.F32 R36, R4, R8, R36 ;  /* 0x000000080424723c */ /* 0x020fe20000001824 */
        /* <DEDUP_REMOVED lines=131> */
[----:B------:R-:W-:-:S02]  /*4660*/  USHF.L.U32 UR11, UR4, 0x5, URZ ;  /* 0x00000005040b7899 */ /* 0x000fc4000800063f */
[----:B------:R-:W-:Y:S01]  /*4670*/  UIADD3 UR6, UR21, UR6, URZ ;  /* 0x0000000615067290 */ /* 0x000fe2000fffe03f */
[----:B------:R-:W-:Y:S01]  /*4680*/  IMAD.U32 R6, RZ, RZ, UR20 ;  /* 0x00000014ff067e24 */ /* 0x000fe2000f8e00ff */
[----:B------:R-:W-:Y:S01]  /*4690*/  UISETP.NE.AND UP0, UPT, UR8, 0x2, UPT ;  /* 0x000000020800788c */ /* 0x000fe2000bf05270 */
[----:B------:R-:W-:-:S03]  /*46a0*/  IMAD.U32 R7, RZ, RZ, UR21 ;  /* 0x00000015ff077e24 */ /* 0x000fc6000f8e00ff */
[----:B------:R-:W-:Y:S01]  /*46b0*/  IMAD.U32 R5, RZ, RZ, UR6 ;  /* 0x00000006ff057e24 */ /* 0x000fe2000f8e00ff */
[----:B------:R-:W-:Y:S01]  /*46c0*/  BAR.SYNC.DEFER_BLOCKING 0x0 ;  /* 0x0000000000007b1d */ /* 0x000fe20000010000 */
[----:B------:R-:W-:Y:S01]  /*46d0*/  LEA R0, P0, R6, R232, 0x6 ;  /* 0x000000e806007211 */ /* 0x000fe200078030ff */
[----:B------:R-:W-:-:S03]  /*46e0*/  USHF.L.U64.HI UR6, UR4, 0x5, UR5 ;  /* 0x0000000504067899 */ /* 0x000fc60008010205 */
[----:B------:R-:W-:Y:S02]  /*46f0*/  LEA R4, P1, R0, c[0x0][0x170], 0x1 ;  /* 0x00005c0000047a11 */ /* 0x000fe400078208ff */
[----:B------:R-:W-:Y:S02]  /*4700*/  LEA.HI.X R5, R6, R213, R5, 0x6, P0 ;  /* 0x000000d506057211 */ /* 0x000fe400000f3405 */
[----:B------:R-:W-:Y:S02]  /*4710*/  IADD3 R6, P0, R4, UR11, RZ ;  /* 0x0000000b04067c10 */ /* 0x000fe4000ff1e0ff */
[----:B------:R-:W-:Y:S02]  /*4720*/  LEA.HI.X R5, R0, c[0x0][0x174], R5, 0x1, P1 ;  /* 0x00005d0000057a11 */ /* 0x000fe400008f0c05 */
[----:B------:R-:W-:Y:S02]  /*4730*/  IADD3 R10, P1, R6, UR11, RZ ;  /* 0x0000000b060a7c10 */ /* 0x000fe4000ff3e0ff */
[----:B------:R-:W-:-:S02]  /*4740*/  IADD3.X R7, R5, UR6, RZ, P0, !PT ;  /* 0x0000000605077c10 */ /* 0x000fc400087fe4ff */
[----:B------:R-:W-:Y:S02]  /*4750*/  IADD3 R8, P0, R10, UR11, RZ ;  /* 0x0000000b0a087c10 */ /* 0x000fe4000ff1e0ff */
[----:B------:R-:W-:-:S04]  /*4760*/  IADD3.X R11, R7, UR6, RZ, P1, !PT ;  /* 0x00000006070b7c10 */ /* 0x000fc80008ffe4ff */
[----:B------:R-:W-:Y:S01]  /*4770*/  IADD3.X R9, R11, UR6, RZ, P0, !PT ;  /* 0x000000060b097c10 */ /* 0x000fe200087fe4ff */
        /* <DEDUP_REMOVED lines=16> */
[----:B------:R-:W1:Y:S04]  /*4880*/  LDSM.16.M88.4 R16, [R205+0x6000] ;  /* 0x00600000cd10783b */ /* 0x000e680000000200 */
[----:B------:R-:W-:Y:S04]  /*4890*/  LDSM.16.M88.4 R32, [R204] ;  /* 0x00000000cc20783b */ /* 0x000fe80000000200 */
[----:B------:R-:W-:Y:S04]  /*48a0*/  LDSM.16.M88.4 R12, [R203] ;  /* 0x00000000cb0c783b */ /* 0x000fe80000000200 */
[----:B------:R-:W3:Y:S04]  /*48b0*/  LDSM.16.M88.4 R140, [R205+0x6800] ;  /* 0x00680000cd8c783b */ /* 0x000ee80000000200 */
[----:B------:R-:W4:Y:S04]  /*48c0*/  LDSM.16.M88.4 R152, [R205+0x7000] ;  /* 0x00700000cd98783b */ /* 0x000f280000000200 */
[----:B------:R-:W5:Y:S04]  /*48d0*/  LDSM.16.M88.4 R24, [R205+0x7800] ;  /* 0x00780000cd18783b */ /* 0x000f680000000200 */
[----:B--2---:R-:W-:Y:S04]  /*48e0*/  LDSM.16.M88.4 R8, [R202] ;  /* 0x00000000ca08783b */ /* 0x004fe80000000200 */
[----:B------:R-:W2:Y:S04]  /*48f0*/  LDSM.16.M88.4 R20, [R199+0x6000] ;  /* 0x00600000c714783b */ /* 0x000ea80000000200 */
[----:B------:R-:W2:Y:S04]  /*4900*/  LDSM.16.M88.4 R148, [R195] ;  /* 0x00000000c394783b */ /* 0x000ea80000000200 */
[----:B------:R-:W2:Y:S01]  /*4910*/  LDSM.16.M88.4 R144, [R194] ;  /* 0x00000000c290783b */ /* 0x000ea20000000200 */
[C---:B-1----:R-:W-:Y:S03]  /*4920*/  HMMA.16816.F32 R4, R168.reuse, R16, RZ ;  /* 0x00000010a804723c */ /* 0x042fe600000018ff */
[----:B------:R-:W1:Y:S04]  /*4930*/  LDSM.16.M88.4 R136, [R193] ;  /* 0x00000000c188783b */ /* 0x000e680000000200 */
[----:B------:R-:W-:Y:S01]  /*4940*/  LDSM.16.M88.4 R160, [R199+0x7800] ;  /* 0x00780000c7a0783b */ /* 0x000fe20000000200 */
[C---:B------:R-:W-:Y:S03]  /*4950*/  HMMA.16816.F32 R16, R168.reuse, R18, RZ ;  /* 0x00000012a810723c */ /* 0x040fe600000018ff */
[----:B------:R-:W-:Y:S04]  /*4960*/  LDSM.16.M88.4 R176, [R199+0x6800] ;  /* 0x00680000c7b0783b */ /* 0x000fe80000000200 */
[----:B------:R-:W-:Y:S01]  /*4970*/  LDSM.16.M88.4 R164, [R199+0x7000] ;  /* 0x00700000c7a4783b */ /* 0x000fe20000000200 */
[----:B---3--:R-:W-:Y:S03]  /*4980*/  HMMA.16816.F32 R28, R168, R140, RZ ;  /* 0x0000008ca81c723c */ /* 0x008fe600000018ff */
[----:B------:R-:W-:Y:S04]  /*4990*/  LDSM.16.M88.4 R180, [R202+0x2000] ;  /* 0x00200000cab4783b */ /* 0x000fe80000000200 */
[----:B------:R-:W-:Y:S01]  /*49a0*/  LDSM.16.M88.4 R228, [R205+0xa800] ;  /* 0x00a80000cde4783b */ /* 0x000fe20000000200 */
[----:B------:R-:W-:Y:S03]  /*49b0*/  HMMA.16816.F32 R4, R32, R12, R4 ;  /* 0x0000000c2004723c */ /* 0x000fe60000001804 */
[----:B------:R-:W-:Y:S04]  /*49c0*/  LDSM.16.M88.4 R224, [R199+0xa000] ;  /* 0x00a00000c7e0783b */ /* 0x000fe80000000200 */
[----:B------:R-:W0:Y:S01]  /*49d0*/  LDGDEPBAR ;  /* 0x00000000000079af */ /* 0x000e220000000000 */
[C---:B----4-:R-:W-:Y:S08]  /*49e0*/  HMMA.16816.F32 R156, R168.reuse, R152, RZ ;  /* 0x00000098a89c723c */ /* 0x050ff000000018ff */
[C---:B------:R-:W-:Y:S08]  /*49f0*/  HMMA.16816.F32 R140, R168.reuse, R142, RZ ;  /* 0x0000008ea88c723c */ /* 0x040ff000000018ff */
[C---:B------:R-:W-:Y:S08]  /*4a00*/  HMMA.16816.F32 R152, R168.reuse, R154, RZ ;  /* 0x0000009aa898723c */ /* 0x040ff000000018ff */
[C---:B-----5:R-:W-:Y:S08]  /*4a10*/  HMMA.16816.F32 R172, R168.reuse, R24, RZ ;  /* 0x00000018a8ac723c */ /* 0x060ff000000018ff */
[----:B------:R-:W-:Y:S01]  /*4a20*/  HMMA.16816.F32 R168, R168, R26, RZ ;  /* 0x0000001aa8a8723c */ /* 0x000fe200000018ff */
[----:B------:R-:W-:Y:S07]  /*4a30*/  LDSM.16.M88.4 R24, [R201] ;  /* 0x00000000c918783b */ /* 0x000fee0000000200 */
[----:B------:R-:W-:Y:S01]  /*4a40*/  HMMA.16816.F32 R16, R32, R14, R16 ;  /* 0x0000000e2010723c */ /* 0x000fe20000001810 */
[----:B------:R-:W3:Y:S07]  /*4a50*/  LDSM.16.M88.4 R12, [R192] ;  /* 0x00000000c00c783b */ /* 0x000eee0000000200 */
[----:B--2---:R-:W-:Y:S08]  /*4a60*/  HMMA.16816.F32 R4, R8, R20, R4 ;  /* 0x000000140804723c */ /* 0x004ff00000001804 */
        /* <DEDUP_REMOVED lines=8> */
[----:B------:R-:W-:Y:S04]  /*4af0*/  LDSM.16.M88.4 R32, [R206+0x2000] ;  /* 0x00200000ce20783b */ /* 0x000fe80000000200 */
[----:B------:R-:W-:Y:S03]  /*4b00*/  LDSM.16.M88.4 R136, [R192+0x1800] ;  /* 0x00180000c088783b */ /* 0x000fe60000000200 */
[----:B------:R-:W-:Y:S01]  /*4b10*/  HMMA.16816.F32 R16, R8, R22, R16 ;  /* 0x000000160810723c */ /* 0x000fe20000001810 */
[----:B------:R-:W1:Y:S07]  /*4b20*/  LDSM.16.M88.4 R20, [R205+0x8000] ;  /* 0x00800000cd14783b */ /* 0x000e6e0000000200 */
[----:B---3--:R-:W-:Y:S08]  /*4b30*/  HMMA.16816.F32 R4, R24, R12, R4 ;  /* 0x0000000c1804723c */ /* 0x008ff00000001804 */
[C---:B------:R-:W-:Y:S08]  /*4b40*/  HMMA.16816.F32 R172, R8.reuse, R160, R172 ;  /* 0x000000a008ac723c */ /* 0x040ff000000018ac */
[----:B------:R-:W-:Y:S01]  /*4b50*/  HMMA.16816.F32 R168, R8, R162, R168 ;  /* 0x000000a208a8723c */ /* 0x000fe200000018a8 */
[----:B------:R-:W-:Y:S07]  /*4b60*/  LDSM.16.M88.4 R160, [R191] ;  /* 0x00000000bfa0783b */ /* 0x000fee0000000200 */
[----:B------:R-:W-:Y:S01]  /*4b70*/  HMMA.16816.F32 R16, R24, R14, R16 ;  /* 0x0000000e1810723c */ /* 0x000fe20000001810 */
[----:B------:R-:W2:Y:S07]  /*4b80*/  LDSM.16.M88.4 R12, [R204+0x2000] ;  /* 0x00200000cc0c783b */ /* 0x000eae0000000200 */
        /* <DEDUP_REMOVED lines=16> */
[----:B--2---:R-:W-:Y:S08]  /*4c90*/  HMMA.16816.F32 R4, R12, R160, R4 ;  /* 0x000000a00c04723c */ /* 0x004ff00000001804 */
[C---:B------:R-:W-:Y:S08]  /*4ca0*/  HMMA.16816.F32 R172, R24.reuse, R136, R172 ;  /* 0x0000008818ac723c */ /* 0x040ff000000018ac */
[----:B------:R-:W-:Y:S01]  /*4cb0*/  HMMA.16816.F32 R168, R24, R138, R168 ;  /* 0x0000008a18a8723c */ /* 0x000fe200000018a8 */
[----:B------:R-:W2:Y:S04]  /*4cc0*/  LDSM.16.M88.4 R136, [R190] ;  /* 0x00000000be88783b */ /* 0x000ea80000000200 */
[----:B------:R-:W2:Y:S03]  /*4cd0*/  LDSM.16.M88.4 R24, [R192+0x2000] ;  /* 0x00200000c018783b */ /* 0x000ea60000000200 */
[C---:B---3--:R-:W-:Y:S08]  /*4ce0*/  HMMA.16816.F32 R28, R32.reuse, R8, R28 ;  /* 0x00000008201c723c */ /* 0x048ff0000000181c */
[----:B------:R-:W-:Y:S01]  /*4cf0*/  HMMA.16816.F32 R140, R32, R10, R140 ;  /* 0x0000000a208c723c */ /* 0x000fe2000000188c */
[----:B------:R-:W3:Y:S07]  /*4d00*/  LDSM.16.M88.4 R8, [R189] ;  /* 0x00000000bd08783b */ /* 0x000eee0000000200 */
[----:B------:R-:W-:Y:S01]  /*4d10*/  HMMA.16816.F32 R16, R12, R162, R16 ;  /* 0x000000a20c10723c */ /* 0x000fe20000001810 */
[----:B------:R-:W-:Y:S07]  /*4d20*/  LDSM.16.M88.4 R160, [R188] ;  /* 0x00000000bca0783b */ /* 0x000fee0000000200 */
[----:B-1----:R-:W-:Y:S08]  /*4d30*/  HMMA.16816.F32 R4, R180, R20, R4 ;  /* 0x00000014b404723c */ /* 0x002ff00000001804 */
        /* <DEDUP_REMOVED lines=10> */
[----:B------:R-:W-:Y:S01]  /*4de0*/  HMMA.16816.F32 R16, R180, R22, R16 ;  /* 0x00000016b410723c */ /* 0x000fe20000001810 */
[----:B------:R-:W-:Y:S07]  /*4df0*/  LDSM.16.M88.4 R20, [R199+0x9000] ;  /* 0x00900000c714783b */ /* 0x000fee0000000200 */
[----:B------:R-:W-:Y:S08]  /*4e00*/  HMMA.16816.F32 R4, R164, R24, R4 ;  /* 0x00000018a404723c */ /* 0x000ff00000001804 */
[C---:B---3--:R-:W-:Y:S08]  /*4e10*/  HMMA.16816.F32 R156, R12.reuse, R8, R156 ;  /* 0x000000080c9c723c */ /* 0x048ff0000000189c */
[----:B------:R-:W-:Y:S01]  /*4e20*/  HMMA.16816.F32 R152, R12, R10, R152 ;  /* 0x0000000a0c98723c */ /* 0x000fe20000001898 */
[----:B------:R-:W2:Y:S07]  /*4e30*/  LDSM.16.M88.4 R8, [R192+0x2800] ;  /* 0x00280000c008783b */ /* 0x000eae0000000200 */
[----:B------:R-:W-:Y:S08]  /*4e40*/  HMMA.16816.F32 R28, R180, R176, R28 ;  /* 0x000000b0b41c723c */ /* 0x000ff0000000181c */
[----:B------:R-:W-:Y:S01]  /*4e50*/  HMMA.16816.F32 R16, R164, R26, R16 ;  /* 0x0000001aa410723c */ /* 0x000fe20000001810 */
[----:B------:R-:W3:Y:S07]  /*4e60*/  LDSM.16.M88.4 R24, [R202+0x4000] ;  /* 0x00400000ca18783b */ /* 0x000eee0000000200 */
[----:B-1----:R-:W-:Y:S08]  /*4e70*/  HMMA.16816.F32 R4, R148, R32, R4 ;  /* 0x000000209404723c */ /* 0x002ff00000001804 */
[----:B------:R-:W-:Y:S01]  /*4e80*/  HMMA.16816.F32 R140, R180, R178, R140 ;  /* 0x000000b2b48c723c */ /* 0x000fe2000000188c */
[----:B------:R-:W-:Y:S07]  /*4e90*/  LDSM.16.M88.4 R176, [R199+0x9800] ;  /* 0x00980000c7b0783b */ /* 0x000fee0000000200 */
[----:B------:R-:W-:Y:S01]  /*4ea0*/  HMMA.16816.F32 R16, R148, R34, R16 ;  /* 0x000000229410723c */ /* 0x000fe20000001810 */
[----:B------:R-:W-:Y:S07]  /*4eb0*/  LDSM.16.M88.4 R32, [R186] ;  /* 0x00000000ba20783b */ /* 0x000fee0000000200 */
[----:B--2---:R-:W-:Y:S08]  /*4ec0*/  HMMA.16816.F32 R28, R164, R8, R28 ;  /* 0x00000008a41c723c */ /* 0x004ff0000000181c */
[----:B------:R-:W-:Y:S08]  /*4ed0*/  HMMA.16816.F32 R4, R136, R144, R4 ;  /* 0x000000908804723c */ /* 0x000ff00000001804 */
[----:B------:R-:W-:Y:S01]  /*4ee0*/  HMMA.16816.F32 R140, R164, R10, R140 ;  /* 0x0000000aa48c723c */ /* 0x000fe2000000188c */
[----:B------:R-:W-:Y:S07]  /*4ef0*/  LDSM.16.M88.4 R8, [R192+0x4000] ;  /* 0x00400000c008783b */ /* 0x000fee0000000200 */
[C---:B------:R-:W-:Y:S08]  /*4f00*/  HMMA.16816.F32 R172, R12.reuse, R160, R172 ;  /* 0x000000a00cac723c */ /* 0x040ff000000018ac */
[----:B------:R-:W-:Y:S01]  /*4f10*/  HMMA.16816.F32 R168, R12, R162, R168 ;  /* 0x000000a20ca8723c */ /* 0x000fe200000018a8 */
[----:B------:R-:W1:Y:S04]  /*4f20*/  LDSM.16.M88.4 R160, [R192+0x3000] ;  /* 0x00300000c0a0783b */ /* 0x000e680000000200 */
[----:B------:R-:W2:Y:S03]  /*4f30*/  LDSM.16.M88.4 R12, [R201+0x4000] ;  /* 0x00400000c90c783b */ /* 0x000ea60000000200 */
[----:B------:R-:W-:Y:S08]  /*4f40*/  HMMA.16816.F32 R156, R180, R20, R156 ;  /* 0x00000014b49c723c */ /* 0x000ff0000000189c */
[----:B------:R-:W-:Y:S08]  /*4f50*/  HMMA.16816.F32 R28, R148, R228, R28 ;  /* 0x000000e4941c723c */ /* 0x000ff0000000181c */
[----:B------:R-:W-:Y:S01]  /*4f60*/  HMMA.16816.F32 R16, R136, R146, R16 ;  /* 0x000000928810723c */ /* 0x000fe20000001810 */
[----:B------:R-:W4:Y:S07]  /*4f70*/  LDSM.16.M88.4 R144, [R205+0xb000] ;  /* 0x00b00000cd90783b */ /* 0x000f2e0000000200 */
[----:B---3--:R-:W-:Y:S08]  /*4f80*/  HMMA.16816.F32 R4, R24, R224, R4 ;  /* 0x000000e01804723c */ /* 0x008ff00000001804 */
[----:B------:R-:W-:Y:S08]  /*4f90*/  HMMA.16816.F32 R140, R148, R230, R140 ;  /* 0x000000e6948c723c */ /* 0x000ff0000000188c */
[----:B------:R-:W-:Y:S01]  /*4fa0*/  HMMA.16816.F32 R152, R180, R22, R152 ;  /* 0x00000016b498723c */ /* 0x000fe20000001898 */
[----:B------:R-:W3:Y:S07]  /*4fb0*/  LDSM.16.M88.4 R20, [R199+0xa800] ;  /* 0x00a80000c714783b */ /* 0x000eee0000000200 */
[----:B-1----:R-:W-:Y:S08]  /*4fc0*/  HMMA.16816.F32 R156, R164, R160, R156 ;  /* 0x000000a0a49c723c */ /* 0x002ff0000000189c */
[----:B------:R-:W-:Y:S08]  /*4fd0*/  HMMA.16816.F32 R28, R136, R32, R28 ;  /* 0x00000020881c723c */ /* 0x000ff0000000181c */
[----:B------:R-:W-:Y:S01]  /*4fe0*/  HMMA.16816.F32 R16, R24, R226, R16 ;  /* 0x000000e21810723c */ /* 0x000fe20000001810 */
[----:B------:R-:W-:Y:S07]  /*4ff0*/  LDSM.16.M88.4 R224, [R185] ;  /* 0x00000000b9e0783b */ /* 0x000fee0000000200 */
[----:B--2---:R-:W-:Y:S08]  /*5000*/  HMMA.16816.F32 R4, R12, R8, R4 ;  /* 0x000000080c04723c */ /* 0x004ff00000001804 */
[----:B------:R-:W-:Y:S01]  /*5010*/  HMMA.16816.F32 R140, R136, R34, R140 ;  /* 0x00000022888c723c */ /* 0x000fe2000000188c */
[----:B------:R-:W1:Y:S07]  /*5020*/  LDSM.16.M88.4 R32, [R192+0x3800] ;  /* 0x00380000c020783b */ /* 0x000e6e0000000200 */
[C---:B------:R-:W-:Y:S08]  /*5030*/  HMMA.16816.F32 R172, R180.reuse, R176, R172 ;  /* 0x000000b0b4ac723c */ /* 0x040ff000000018ac */
[----:B------:R-:W-:Y:S01]  /*5040*/  HMMA.16816.F32 R176, R180, R178, R168 ;  /* 0x000000b2b4b0723c */ /* 0x000fe200000018a8 */
[----:B------:R-:W2:Y:S01]  /*5050*/  LDSM.16.M88.4 R168, [R192+0x4800] ;  /* 0x00480000c0a8783b */ /* 0x000ea20000000200 */
[----:B------:R-:W-:-:S02]  /*5060*/  FMUL.FTZ R0, R4, c[0x0][0x2ec] ;  /* 0x0000bb0004007a20 */ /* 0x000fc40000410000 */
[----:B------:R-:W-:-:S04]  /*5070*/  FMUL.FTZ R135, R6, c[0x0][0x2ec] ;  /* 0x0000bb0006877a20 */ /* 0x000fc80000410000 */
[----:B----4-:R-:W-:Y:S01]  /*5080*/  HMMA.16816.F32 R156, R148, R144, R156 ;  /* 0x00000090949c723c */ /* 0x010fe2000000189c */
[----:B------:R-:W-:Y:S06]  /*5090*/  MUFU.TANH R0, R0 ;  /* 0x0000000000007308 */ /* 0x000fec0000002400 */
[----:B------:R-:W-:Y:S01]  /*50a0*/  FMUL.FTZ R144, R5, c[0x0][0x2ec] ;  /* 0x0000bb0005907a20 */ /* 0x000fe20000410000 */
[----:B------:R-:W-:Y:S01]  /*50b0*/  HMMA.16816.F32 R152, R164, R162, R152 ;  /* 0x000000a2a498723c */ /* 0x000fe20000001898 */
[----:B------:R-:W-:Y:S01]  /*50c0*/  FMUL.FTZ R145, R7, c[0x0][0x2ec] ;  /* 0x0000bb0007917a20 */ /* 0x000fe20000410000 */
[----:B------:R-:W-:Y:S01]  /*50d0*/  MUFU.TANH R135, R135 ;  /* 0x0000008700877308 */ /* 0x000fe20000002400 */
[----:B------:R-:W4:Y:S05]  /*50e0*/  LDSM.16.M88.4 R4, [R205+0xb800] ;  /* 0x00b80000cd04783b */ /* 0x000f2a0000000200 */
[----:B---3--:R-:W-:Y:S02]  /*50f0*/  HMMA.16816.F32 R28, R24, R20, R28 ;  /* 0x00000014181c723c */ /* 0x008fe4000000181c */
[----:B------:R-:W3:Y:S06]  /*5100*/  MUFU.TANH R144, R144 ;  /* 0x0000009000907308 */ /* 0x000eec0000002400 */
[----:B------:R-:W-:Y:S01]  /*5110*/  HMMA.16816.F32 R16, R12, R10, R16 ;  /* 0x0000000a0c10723c */ /* 0x000fe20000001810 */
[----:B------:R-:W-:Y:S01]  /*5120*/  LDSM.16.M88.4 R8, [R199+0xb000] ;  /* 0x00b00000c708783b */ /* 0x000fe20000000200 */
[----:B------:R-:W-:Y:S06]  /*5130*/  MUFU.TANH R145, R145 ;  /* 0x0000009100917308 */ /* 0x000fec0000002400 */
[----:B-1----:R-:W-:Y:S08]  /*5140*/  HMMA.16816.F32 R172, R164, R32, R172 ;  /* 0x00000020a4ac723c */ /* 0x002ff000000018ac */
[----:B------:R-:W-:Y:S08]  /*5150*/  HMMA.16816.F32 R152, R148, R146, R152 ;  /* 0x000000929498723c */ /* 0x000ff00000001898 */
[----:B--2---:R-:W-:Y:S01]  /*5160*/  HMMA.16816.F32 R28, R12, R168, R28 ;  /* 0x000000a80c1c723c */ /* 0x004fe2000000181c */
[----:B------:R-:W-:-:S02]  /*5170*/  FMUL.FTZ R160, R16, c[0x0][0x2ec] ;  /* 0x0000bb0010a07a20 */ /* 0x000fc40000410000 */
[----:B------:R-:W-:Y:S02]  /*5180*/  FMUL.FTZ R146, R17, c[0x0][0x2ec] ;  /* 0x0000bb0011927a20 */ /* 0x000fe40000410000 */
[----:B------:R-:W-:Y:S02]  /*5190*/  FMUL.FTZ R32, R18, c[0x0][0x2ec] ;  /* 0x0000bb0012207a20 */ /* 0x000fe40000410000 */
[----:B------:R-:W-:Y:S01]  /*51a0*/  FMUL.FTZ R33, R19, c[0x0][0x2ec] ;  /* 0x0000bb0013217a20 */ /* 0x000fe20000410000 */
[----:B------:R-:W-:Y:S01]  /*51b0*/  HMMA.16816.F32 R176, R164, R34, R176 ;  /* 0x00000022a4b0723c */ /* 0x000fe200000018b0 */
[----:B------:R-:W1:Y:S01]  /*51c0*/  LDSM.16.M88.4 R16, [R184] ;  /* 0x00000000b810783b */ /* 0x000e620000000200 */
[----:B------:R-:W2:Y:S06]  /*51d0*/  MUFU.TANH R160, R160 ;  /* 0x000000a000a07308 */ /* 0x000eac0000002400 */
[----:B----4-:R-:W-:Y:S02]  /*51e0*/  HMMA.16816.F32 R172, R148, R4, R172 ;  /* 0x0000000494ac723c */ /* 0x010fe400000018ac */
[----:B------:R-:W-:Y:S06]  /*51f0*/  MUFU.TANH R32, R32 ;  /* 0x0000002000207308 */ /* 0x000fec0000002400 */
[----:B------:R-:W-:Y:S01]  /*5200*/  HMMA.16816.F32 R156, R136, R224, R156 ;  /* 0x000000e0889c723c */ /* 0x000fe2000000189c */
[----:B------:R-:W-:Y:S01]  /*5210*/  FMUL.FTZ R147, R28, c[0x0][0x2ec] ;  /* 0x0000bb001c937a20 */ /* 0x000fe20000410000 */
[----:B------:R-:W-:Y:S01]  /*5220*/  MUFU.TANH R33, R33 ;  /* 0x0000002100217308 */ /* 0x000fe20000002400 */
[----:B------:R-:W-:-:S02]  /*5230*/  FMUL.FTZ R161, R29, c[0x0][0x2ec] ;  /* 0x0000bb001da17a20 */ /* 0x000fc40000410000 */
[----:B------:R-:W-:Y:S02]  /*5240*/  FMUL.FTZ R4, R30, c[0x0][0x2ec] ;  /* 0x0000bb001e047a20 */ /* 0x000fe40000410000 */
[----:B------:R-:W-:Y:S01]  /*5250*/  FMUL.FTZ R5, R31, c[0x0][0x2ec] ;  /* 0x0000bb001f057a20 */ /* 0x000fe20000410000 */
[----:B------:R-:W-:Y:S01]  /*5260*/  HMMA.16816.F32 R152, R136, R226, R152 ;  /* 0x000000e28898723c */ /* 0x000fe20000001898 */
[----:B------:R-:W4:Y:S01]  /*5270*/  LDSM.16.M88.4 R28, [R199+0xb800] ;  /* 0x00b80000c71c783b */ /* 0x000f220000000200 */
[----:B------:R-:W-:Y:S06]  /*5280*/  MUFU.TANH R146, R146 ;  /* 0x0000009200927308 */ /* 0x000fec0000002400 */
[----:B------:R-:W-:Y:S02]  /*5290*/  HMMA.16816.F32 R176, R148, R6, R176 ;  /* 0x0000000694b0723c */ /* 0x000fe400000018b0 */
[----:B------:R-:W5:Y:S05]  /*52a0*/  MUFU.TANH R147, R147 ;  /* 0x0000009300937308 */ /* 0x000f6a0000002400 */
[----:B------:R-:W-:Y:S01]  /*52b0*/  IMAD.U32 R7, RZ, RZ, UR18 ;  /* 0x00000012ff077e24 */ /* 0x000fe2000f8e00ff */
[----:B------:R-:W-:Y:S01]  /*52c0*/  HMMA.16816.F32 R140, R24, R22, R140 ;  /* 0x00000016188c723c */ /* 0x000fe2000000188c */
[----:B------:R-:W5:Y:S01]  /*52d0*/  LDSM.16.M88.4 R20, [R192+0x5000] ;  /* 0x00500000c014783b */ /* 0x000f620000000200 */
[----:B------:R-:W2:Y:S01]  /*52e0*/  MUFU.TANH R4, R4 ;  /* 0x0000000400047308 */ /* 0x000ea20000002400 */
[----:B------:R-:W-:-:S05]  /*52f0*/  IMAD R134, R7, 0x40, R134 ;  /* 0x0000004007867824 */ /* 0x000fca00078e0286 */
[----:B-1----:R-:W-:Y:S01]  /*5300*/  HMMA.16816.F32 R172, R136, R16, R172 ;  /* 0x0000001088ac723c */ /* 0x002fe200000018ac */
[C---:B------:R-:W-:Y:S01]  /*5310*/  IADD3 R7, R134.reuse, 0x1, RZ ;  /* 0x0000000186077810 */ /* 0x040fe20007ffe0ff */
[----:B------:R-:W1:Y:S03]  /*5320*/  MUFU.TANH R5, R5 ;  /* 0x0000000500057308 */ /* 0x000e660000002400 */
[C---:B------:R-:W-:Y:S02]  /*5330*/  ISETP.GE.AND P5, PT, R7.reuse, R133, PT ;  /* 0x000000850700720c */ /* 0x040fe40003fa6270 */
[----:B------:R-:W-:Y:S01]  /*5340*/  ISETP.GE.AND P2, PT, R7, R2, PT ;  /* 0x000000020700720c */ /* 0x000fe20003f46270 */
[----:B------:R-:W-:Y:S01]  /*5350*/  HMMA.16816.F32 R156, R24, R8, R156 ;  /* 0x00000008189c723c */ /* 0x000fe2000000189c */
[----:B------:R-:W-:Y:S01]  /*5360*/  IADD3 R7, R134, 0x8, RZ ;  /* 0x0000000886077810 */ /* 0x000fe20007ffe0ff */
[----:B------:R-:W-:Y:S01]  /*5370*/  MUFU.TANH R161, R161 ;  /* 0x000000a100a17308 */ /* 0x000fe20000002400 */
[----:B---3--:R-:W-:-:S02]  /*5380*/  FSEL R144, R144, -INF , !P5 ;  /* 0xff80000090907808 */ /* 0x008fc40006800000 */
[C---:B------:R-:W-:Y:S02]  /*5390*/  ISETP.GE.AND P4, PT, R7.reuse, R133, PT ;  /* 0x000000850700720c */ /* 0x040fe40003f86270 */
[----:B------:R-:W-:Y:S01]  /*53a0*/  ISETP.GE.AND P1, PT, R7, R2, PT ;  /* 0x000000020700720c */ /* 0x000fe20003f26270 */
[----:B------:R-:W-:Y:S01]  /*53b0*/  HMMA.16816.F32 R152, R24, R10, R152 ;  /* 0x0000000a1898723c */ /* 0x000fe20000001898 */
[----:B------:R-:W3:Y:S01]  /*53c0*/  LDSM.16.M88.4 R8, [R192+0x5800] ;  /* 0x00580000c008783b */ /* 0x000ee20000000200 */
[----:B------:R-:W-:Y:S01]  /*53d0*/  IADD3 R7, R134, 0x10, RZ ;  /* 0x0000001086077810 */ /* 0x000fe20007ffe0ff */
[----:B------:R-:W-:-:S04]  /*53e0*/  DEPBAR.LE SB0, 0x0 ;  /* 0x000080000000791a */ /* 0x000fc80000000000 */
[C---:B------:R-:W-:Y:S01]  /*53f0*/  ISETP.GE.AND P3, PT, R7.reuse, R133, PT ;  /* 0x000000850700720c */ /* 0x040fe20003f66270 */
[----:B------:R-:W-:Y:S01]  /*5400*/  HMMA.16816.F32 R176, R136, R18, R176 ;  /* 0x0000001288b0723c */ /* 0x000fe200000018b0 */
[----:B------:R-:W-:Y:S02]  /*5410*/  ISETP.GE.AND P5, PT, R7, R2, PT ;  /* 0x000000020700720c */ /* 0x000fe40003fa6270 */
[----:B--2---:R-:W-:Y:S02]  /*5420*/  FSEL R160, R160, -INF , !P4 ;  /* 0xff800000a0a07808 */ /* 0x004fe40006000000 */
[C---:B------:R-:W-:Y:S02]  /*5430*/  IADD3 R17, R134.reuse, 0x19, RZ ;  /* 0x0000001986117810 */ /* 0x040fe40007ffe0ff */
[----:B------:R-:W-:Y:S01]  /*5440*/  IADD3 R18, R134, 0x18, RZ ;  /* 0x0000001886127810 */ /* 0x000fe20007ffe0ff */
[----:B----4-:R-:W-:Y:S01]  /*5450*/  HMMA.16816.F32 R172, R24, R28, R172 ;  /* 0x0000001c18ac723c */ /* 0x010fe200000018ac */
[----:B------:R-:W-:-:S07]  /*5460*/  FSEL R7, R145, -INF , !P2 ;  /* 0xff80000091077808 */ /* 0x000fce0005000000 */
[C---:B------:R-:W-:Y:S08]  /*5470*/  HMMA.16816.F32 R140, R12.reuse, R170, R140 ;  /* 0x000000aa0c8c723c */ /* 0x040ff0000000188c */
[----:B-----5:R-:W-:Y:S08]  /*5480*/  HMMA.16816.F32 R156, R12, R20, R156 ;  /* 0x000000140c9c723c */ /* 0x020ff0000000189c */
[----:B------:R-:W-:Y:S07]  /*5490*/  HMMA.16816.F32 R176, R24, R30, R176 ;  /* 0x0000001e18b0723c */ /* 0x000fee00000018b0 */
[----:B------:R-:W-:Y:S01]  /*54a0*/  FSEL R24, R147, -INF , !P3 ;  /* 0xff80000093187808 */ /* 0x000fe20005800000 */
[C---:B------:R-:W-:Y:S01]  /*54b0*/  HMMA.16816.F32 R152, R12.reuse, R22, R152 ;  /* 0x000000160c98723c */ /* 0x040fe20000001898 */
[----:B------:R-:W-:Y:S01]  /*54c0*/  FMUL.FTZ R20, R140, c[0x0][0x2ec] ;  /* 0x0000bb008c147a20 */ /* 0x000fe20000410000 */
[----:B------:R-:W-:Y:S01]  /*54d0*/  FSEL R27, R4, -INF , !P5 ;  /* 0xff800000041b7808 */ /* 0x000fe20006800000 */
[----:B------:R-:W-:Y:S01]  /*54e0*/  FMUL.FTZ R21, R141, c[0x0][0x2ec] ;  /* 0x0000bb008d157a20 */ /* 0x000fe20000410000 */
[----:B------:R-:W-:Y:S01]  /*54f0*/  ISETP.GE.AND P3, PT, R17, R2, PT ;  /* 0x000000021100720c */ /* 0x000fe20003f66270 */
[----:B------:R-:W-:Y:S01]  /*5500*/  FMUL.FTZ R16, R142, c[0x0][0x2ec] ;  /* 0x0000bb008e107a20 */ /* 0x000fe20000410000 */
[----:B------:R-:W-:Y:S01]  /*5510*/  IADD3 R4, R134, 0x29, RZ ;  /* 0x0000002986047810 */ /* 0x000fe20007ffe0ff */
[----:B------:R-:W-:Y:S01]  /*5520*/  FMUL.FTZ R143, R143, c[0x0][0x2ec] ;  /* 0x0000bb008f8f7a20 */ /* 0x000fe20000410000 */
[----:B---3--:R-:W-:Y:S01]  /*5530*/  HMMA.16816.F32 R172, R12, R8, R172 ;  /* 0x000000080cac723c */ /* 0x008fe200000018ac */
[----:B------:R-:W-:Y:S01]  /*5540*/  FMUL.FTZ R156, R156, c[0x0][0x2ec] ;  /* 0x0000bb009c9c7a20 */ /* 0x000fe20000410000 */
[----:B------:R-:W2:Y:S01]  /*5550*/  MUFU.TANH R20, R20 ;  /* 0x0000001400147308 */ /* 0x000ea20000002400 */
[----:B------:R-:W-:-:S02]  /*5560*/  FMUL.FTZ R159, R159, c[0x0][0x2ec] ;  /* 0x0000bb009f9f7a20 */ /* 0x000fc40000410000 */
[----:B------:R-:W-:Y:S02]  /*5570*/  FMUL.FTZ R157, R157, c[0x0][0x2ec] ;  /* 0x0000bb009d9d7a20 */ /* 0x000fe40000410000 */
[----:B------:R-:W-:Y:S01]  /*5580*/  IADD3 R8, R134, 0x9, RZ ;  /* 0x0000000986087810 */ /* 0x000fe20007ffe0ff */
[----:B------:R-:W-:Y:S01]  /*5590*/  HMMA.16816.F32 R176, R12, R10, R176 ;  /* 0x0000000a0cb0723c */ /* 0x000fe200000018b0 */
[----:B------:R-:W-:Y:S01]  /*55a0*/  FSEL R9, R32, -INF , !P1 ;  /* 0xff80000020097808 */ /* 0x000fe20004800000 */
[----:B------:R-:W3:Y:S01]  /*55b0*/  MUFU.TANH R21, R21 ;  /* 0x0000001500157308 */ /* 0x000ee20000002400 */
[-C--:B------:R-:W-:Y:S01]  /*55c0*/  ISETP.GE.AND P0, PT, R8, R133.reuse, PT ;  /* 0x000000850800720c */ /* 0x080fe20003f06270 */
[----:B------:R-:W-:Y:S01]  /*55d0*/  FMUL.FTZ R158, R158, c[0x0][0x2ec] ;  /* 0x0000bb009e9e7a20 */ /* 0x000fe20000410000 */
[-C--:B------:R-:W-:Y:S02]  /*55e0*/  ISETP.GE.AND P6, PT, R8, R2.reuse, PT ;  /* 0x000000020800720c */ /* 0x080fe40003fc6270 */
[----:B------:R-:W-:Y:S01]  /*55f0*/  IADD3 R8, R134, 0x11, RZ ;  /* 0x0000001186087810 */ /* 0x000fe20007ffe0ff */
[----:B------:R-:W-:Y:S01]  /*5600*/  FMUL.FTZ R152, R152, c[0x0][0x2ec] ;  /* 0x0000bb0098987a20 */ /* 0x000fe20000410000 */
[----:B------:R-:W-:Y:S01]  /*5610*/  IADD3 R11, R134, 0x20, RZ ;  /* 0x00000020860b7810 */ /* 0x000fe20007ffe0ff */
[----:B------:R-:W4:Y:S01]  /*5620*/  MUFU.TANH R16, R16 ;  /* 0x0000001000107308 */ /* 0x000f220000002400 */
[-C--:B------:R-:W-:Y:S01]  /*5630*/  ISETP.GE.AND P4, PT, R8, R2.reuse, PT ;  /* 0x000000020800720c */ /* 0x080fe20003f86270 */
[----:B------:R-:W-:Y:S01]  /*5640*/  FMUL.FTZ R154, R154, c[0x0][0x2ec] ;  /* 0x0000bb009a9a7a20 */ /* 0x000fe20000410000 */
[-C--:B------:R-:W-:Y:S01]  /*5650*/  ISETP.GE.AND P2, PT, R8, R133.reuse, PT ;  /* 0x000000850800720c */ /* 0x080fe20003f46270 */
[----:B------:R-:W-:Y:S01]  /*5660*/  FMUL.FTZ R153, R153, c[0x0][0x2ec] ;  /* 0x0000bb0099997a20 */ /* 0x000fe20000410000 */
[-C--:B------:R-:W-:Y:S01]  /*5670*/  ISETP.GE.AND P1, PT, R18, R133.reuse, PT ;  /* 0x000000851200720c */ /* 0x080fe20003f26270 */
[----:B------:R-:W-:Y:S01]  /*5680*/  FMUL.FTZ R139, R175, c[0x0][0x2ec] ;  /* 0x0000bb00af8b7a20 */ /* 0x000fe20000410000 */
[----:B------:R-:W-:Y:S01]  /*5690*/  FSEL R33, R33, -INF , !P6 ;  /* 0xff80000021217808 */ /* 0x000fe20007000000 */
[----:B------:R-:W5:Y:S01]  /*56a0*/  MUFU.TANH R6, R143 ;  /* 0x0000008f00067308 */ /* 0x000f620000002400 */
[----:B------:R-:W-:Y:S01]  /*56b0*/  FSEL R8, R146, -INF , !P0 ;  /* 0xff80000092087808 */ /* 0x000fe20004000000 */
[----:B------:R-:W-:Y:S01]  /*56c0*/  FMUL.FTZ R151, R174, c[0x0][0x2ec] ;  /* 0x0000bb00ae977a20 */ /* 0x000fe20000410000 */
[-C--:B------:R-:W-:Y:S01]  /*56d0*/  ISETP.GE.AND P6, PT, R17, R133.reuse, PT ;  /* 0x000000851100720c */ /* 0x080fe20003fc6270 */
[----:B------:R-:W-:Y:S01]  /*56e0*/  FMUL.FTZ R155, R155, c[0x0][0x2ec] ;  /* 0x0000bb009b9b7a20 */ /* 0x000fe20000410000 */
[----:B------:R-:W-:Y:S01]  /*56f0*/  ISETP.GE.AND P0, PT, R18, R2, PT ;  /* 0x000000021200720c */ /* 0x000fe20003f06270 */
[----:B------:R-:W-:Y:S01]  /*5700*/  FMUL.FTZ R138, R176, c[0x0][0x2ec] ;  /* 0x0000bb00b08a7a20 */ /* 0x000fe20000410000 */
[----:B------:R-:W-:Y:S01]  /*5710*/  ISETP.GE.AND P5, PT, R11, R133, PT ;  /* 0x000000850b00720c */ /* 0x000fe20003fa6270 */
[----:B------:R-:W5:Y:S01]  /*5720*/  MUFU.TANH R168, R156 ;  /* 0x0000009c00a87308 */ /* 0x000f620000002400 */
[----:B-1----:R-:W-:Y:S01]  /*5730*/  FSEL R25, R5, -INF , !P4 ;  /* 0xff80000005197808 */ /* 0x002fe20006000000 */
[----:B------:R-:W-:Y:S01]  /*5740*/  FMUL.FTZ R136, R177, c[0x0][0x2ec] ;  /* 0x0000bb00b1887a20 */ /* 0x000fe20000410000 */
[----:B------:R-:W-:Y:S01]  /*5750*/  IADD3 R5, R134, 0x28, RZ ;  /* 0x0000002886057810 */ /* 0x000fe20007ffe0ff */
[----:B------:R-:W-:Y:S01]  /*5760*/  FMUL.FTZ R137, R178, c[0x0][0x2ec] ;  /* 0x0000bb00b2897a20 */ /* 0x000fe20000410000 */
[----:B--2---:R-:W-:Y:S01]  /*5770*/  FSEL R22, R20, -INF , !P1 ;  /* 0xff80000014167808 */ /* 0x004fe20004800000 */
[----:B------:R-:W-:Y:S01]  /*5780*/  FMUL.FTZ R149, R179, c[0x0][0x2ec] ;  /* 0x0000bb00b3957a20 */ /* 0x000fe20000410000 */
[----:B---3--:R-:W-:Y:S01]  /*5790*/  FSEL R20, R21, -INF , !P6 ;  /* 0xff80000015147808 */ /* 0x008fe20007000000 */
[----:B------:R1:W2:Y:S01]  /*57a0*/  MUFU.TANH R166, R152 ;  /* 0x0000009800a67308 */ /* 0x0002a20000002400 */
[----:B----4-:R-:W-:-:S02]  /*57b0*/  FSEL R23, R16, -INF , !P0 ;  /* 0xff80000010177808 */ /* 0x010fc40004000000 */
[----:B-----5:R-:W-:Y:S02]  /*57c0*/  FSEL R21, R6, -INF , !P3 ;  /* 0xff80000006157808 */ /* 0x020fe40005800000 */
[-C--:B------:R-:W-:Y:S02]  /*57d0*/  ISETP.GE.AND P0, PT, R5, R133.reuse, PT ;  /* 0x000000850500720c */ /* 0x080fe40003f06270 */
[----:B------:R-:W-:Y:S01]  /*57e0*/  ISETP.GE.AND P3, PT, R4, R133, PT ;  /* 0x000000850400720c */ /* 0x000fe20003f66270 */
[----:B------:R-:W3:Y:S01]  /*57f0*/  MUFU.TANH R139, R139 ;  /* 0x0000008b008b7308 */ /* 0x000ee20000002400 */
[----:B------:R-:W-:Y:S02]  /*5800*/  FSEL R168, R168, -INF , !P5 ;  /* 0xff800000a8a87808 */ /* 0x000fe40006800000 */
[----:B------:R-:W-:Y:S02]  /*5810*/  ISETP.GE.AND P5, PT, R4, R2, PT ;  /* 0x000000020400720c */ /* 0x000fe40003fa6270 */
[----:B------:R-:W-:-:S02]  /*5820*/  IADD3 R4, R134, 0x31, RZ ;  /* 0x0000003186047810 */ /* 0x000fc40007ffe0ff */
[----:B------:R-:W-:Y:S01]  /*5830*/  IADD3 R10, R134, 0x21, RZ ;  /* 0x00000021860a7810 */ /* 0x000fe20007ffe0ff */
[----:B------:R4:W-:Y:S01]  /*5840*/  MUFU.TANH R165, R154 ;  /* 0x0000009a00a57308 */ /* 0x0009e20000002400 */
[----:B-1----:R-:W-:Y:S01]  /*5850*/  FMUL.FTZ R152, R173, c[0x0][0x2ec] ;  /* 0x0000bb00ad987a20 */ /* 0x002fe20000410000 */
[----:B--2---:R-:W-:Y:S02]  /*5860*/  FSEL R166, R166, -INF , !P0 ;  /* 0xff800000a6a67808 */ /* 0x004fe40004000000 */
[----:B------:R-:W-:Y:S02]  /*5870*/  ISETP.GE.AND P0, PT, R4, R2, PT ;  /* 0x000000020400720c */ /* 0x000fe40003f06270 */
[----:B------:R-:W-:Y:S02]  /*5880*/  FSEL R26, R161, -INF , !P2 ;  /* 0xff800000a11a7808 */ /* 0x000fe40005000000 */
[----:B------:R-:W1:Y:S01]  /*5890*/  MUFU.TANH R167, R159 ;  /* 0x0000009f00a77308 */ /* 0x000e620000002400 */
[----:B---3--:R-:W-:-:S02]  /*58a0*/  FSEL R139, R139, -INF , !P0 ;  /* 0xff8000008b8b7808 */ /* 0x008fc40004000000 */
[-C--:B------:R-:W-:Y:S02]  /*58b0*/  ISETP.GE.AND P1, PT, R10, R2.reuse, PT ;  /* 0x000000020a00720c */ /* 0x080fe40003f26270 */
[----:B------:R-:W-:Y:S02]  /*58c0*/  PLOP3.LUT P0, PT, PT, PT, UP0, 0x80, 0x0 ;  /* 0x000000000000781c */ /* 0x000fe40003f0f008 */
[-C--:B------:R-:W-:Y:S01]  /*58d0*/  ISETP.GE.AND P2, PT, R11, R2.reuse, PT ;  /* 0x000000020b00720c */ /* 0x080fe20003f46270 */
[----:B----4-:R-:W-:Y:S01]  /*58e0*/  FMUL.FTZ R154, R172, c[0x0][0x2ec] ;  /* 0x0000bb00ac9a7a20 */ /* 0x010fe20000410000 */
[----:B------:R-:W2:Y:S01]  /*58f0*/  MUFU.TANH R170, R157 ;  /* 0x0000009d00aa7308 */ /* 0x000ea20000002400 */
[----:B------:R-:W-:Y:S02]  /*5900*/  ISETP.GE.AND P4, PT, R10, R133, PT ;  /* 0x000000850a00720c */ /* 0x000fe40003f86270 */
[----:B------:R-:W-:Y:S02]  /*5910*/  ISETP.GE.AND P6, PT, R5, R2, PT ;  /* 0x000000020500720c */ /* 0x000fe40003fc6270 */
[----:B------:R-:W-:-:S02]  /*5920*/  IADD3 R5, R134, 0x30, RZ ;  /* 0x0000003086057810 */ /* 0x000fc40007ffe0ff */
[----:B-1----:R-:W-:Y:S01]  /*5930*/  FSEL R167, R167, -INF , !P1 ;  /* 0xff800000a7a77808 */ /* 0x002fe20004800000 */
[----:B------:R-:W1:Y:S01]  /*5940*/  MUFU.TANH R169, R158 ;  /* 0x0000009e00a97308 */ /* 0x000e620000002400 */
[-C--:B------:R-:W-:Y:S02]  /*5950*/  ISETP.GE.AND P1, PT, R4, R133.reuse, PT ;  /* 0x000000850400720c */ /* 0x080fe40003f26270 */
[----:B------:R-:W-:Y:S02]  /*5960*/  FSEL R165, R165, -INF , !P6 ;  /* 0xff800000a5a57808 */ /* 0x000fe40007000000 */
[C---:B------:R-:W-:Y:S02]  /*5970*/  ISETP.GE.AND P6, PT, R134.reuse, R133, PT ;  /* 0x000000858600720c */ /* 0x040fe40003fc6270 */
[----:B------:R-:W-:Y:S01]  /*5980*/  IADD3 R4, R134, 0x38, RZ ;  /* 0x0000003886047810 */ /* 0x000fe20007ffe0ff */
[----:B------:R-:W3:Y:S01]  /*5990*/  MUFU.TANH R164, R153 ;  /* 0x0000009900a47308 */ /* 0x000ee20000002400 */
[----:B--2---:R-:W-:-:S02]  /*59a0*/  FSEL R170, R170, -INF , !P4 ;  /* 0xff800000aaaa7808 */ /* 0x004fc40006000000 */
[----:B------:R-:W-:Y:S02]  /*59b0*/  ISETP.GE.AND P4, PT, R5, R2, PT ;  /* 0x000000020500720c */ /* 0x000fe40003f86270 */
[----:B------:R-:W-:-:S03]  /*59c0*/  FSEL R0, R0, -INF , !P6 ;  /* 0xff80000000007808 */ /* 0x000fc60007000000 */
[----:B------:R-:W2:Y:S01]  /*59d0*/  MUFU.TANH R163, R155 ;  /* 0x0000009b00a37308 */ /* 0x000ea20000002400 */
[----:B-1----:R-:W-:Y:S02]  /*59e0*/  FSEL R169, R169, -INF , !P2 ;  /* 0xff800000a9a97808 */ /* 0x002fe40005000000 */
[----:B------:R-:W-:-:S05]  /*59f0*/  ISETP.GE.AND P2, PT, R5, R133, PT ;  /* 0x000000850500720c */ /* 0x000fca0003f46270 */
[----:B------:R-:W1:Y:S01]  /*5a00*/  MUFU.TANH R154, R154 ;  /* 0x0000009a009a7308 */ /* 0x000e620000002400 */
[----:B---3--:R-:W-:Y:S02]  /*5a10*/  FSEL R164, R164, -INF , !P3 ;  /* 0xff800000a4a47808 */ /* 0x008fe40005800000 */
[C---:B------:R-:W-:Y:S02]  /*5a20*/  ISETP.GE.AND P3, PT, R134.reuse, R2, PT ;  /* 0x000000028600720c */ /* 0x040fe40003f66270 */
[----:B------:R-:W-:Y:S02]  /*5a30*/  IADD3 R134, R134, 0x39, RZ ;  /* 0x0000003986867810 */ /* 0x000fe40007ffe0ff */
[----:B------:R-:W-:Y:S01]  /*5a40*/  FSEL R135, R135, -INF , !P3 ;  /* 0xff80000087877808 */ /* 0x000fe20005800000 */
[----:B------:R-:W3:Y:S01]  /*5a50*/  MUFU.TANH R152, R152 ;  /* 0x0000009800987308 */ /* 0x000ee20000002400 */
[----:B--2---:R-:W-:Y:S02]  /*5a60*/  FSEL R163, R163, -INF , !P5 ;  /* 0xff800000a3a37808 */ /* 0x004fe40006800000 */
[----:B------:R-:W-:-:S05]  /*5a70*/  ISETP.GE.AND P5, PT, R4, R133, PT ;  /* 0x000000850400720c */ /* 0x000fca0003fa6270 */
[----:B------:R-:W2:Y:S01]  /*5a80*/  MUFU.TANH R151, R151 ;  /* 0x0000009700977308 */ /* 0x000ea20000002400 */
[----:B-1----:R-:W-:Y:S01]  /*5a90*/  FSEL R154, R154, -INF , !P2 ;  /* 0xff8000009a9a7808 */ /* 0x002fe20005000000 */
[----:B------:R-:W-:Y:S01]  /*5aa0*/  BAR.SYNC.DEFER_BLOCKING 0x0 ;  /* 0x0000000000007b1d */ /* 0x000fe20000010000 */
[----:B------:R-:W-:-:S05]  /*5ab0*/  ISETP.GE.AND P2, PT, R4, R2, PT ;  /* 0x000000020400720c */ /* 0x000fca0003f46270 */
[----:B------:R-:W1:Y:S01]  /*5ac0*/  MUFU.TANH R138, R138 ;  /* 0x0000008a008a7308 */ /* 0x000e620000002400 */
[----:B---3--:R-:W-:Y:S02]  /*5ad0*/  FSEL R152, R152, -INF , !P1 ;  /* 0xff80000098987808 */ /* 0x008fe40004800000 */
[----:B------:R-:W-:-:S05]  /*5ae0*/  ISETP.GE.AND P1, PT, R134, R2, PT ;  /* 0x000000028600720c */ /* 0x000fca0003f26270 */
[----:B------:R-:W3:Y:S01]  /*5af0*/  MUFU.TANH R136, R136 ;  /* 0x0000008800887308 */ /* 0x000ee20000002400 */
[----:B--2---:R-:W-:Y:S02]  /*5b00*/  FSEL R151, R151, -INF , !P4 ;  /* 0xff80000097977808 */ /* 0x004fe40006000000 */
[----:B------:R-:W-:-:S05]  /*5b10*/  ISETP.GE.AND P4, PT, R134, R133, PT ;  /* 0x000000858600720c */ /* 0x000fca0003f86270 */
[----:B------:R-:W2:Y:S01]  /*5b20*/  MUFU.TANH R137, R137 ;  /* 0x0000008900897308 */ /* 0x000ea20000002400 */
[----:B-1----:R-:W-:-:S07]  /*5b30*/  FSEL R138, R138, -INF , !P5 ;  /* 0xff8000008a8a7808 */ /* 0x002fce0006800000 */
[----:B------:R-:W1:Y:S01]  /*5b40*/  MUFU.TANH R149, R149 ;  /* 0x0000009500957308 */ /* 0x000e620000002400 */
[----:B---3--:R-:W-:Y:S02]  /*5b50*/  FSEL R136, R136, -INF , !P4 ;  /* 0xff80000088887808 */ /* 0x008fe40006000000 */
[----:B--2---:R-:W-:Y:S02]  /*5b60*/  FSEL R137, R137, -INF , !P2 ;  /* 0xff80000089897808 */ /* 0x004fe40005000000 */
[----:B-1----:R-:W-:Y:S01]  /*5b70*/  FSEL R149, R149, -INF , !P1 ;  /* 0xff80000095957808 */ /* 0x002fe20004800000 */
[----:B------:R-:W-:Y:S05]  /*5b80*/  @!P0 BRA `(.L_x_369) ;  /* 0x0000026000008947 */ /* 0x000fea0003800000 */
[----:B------:R-:W-:Y:S02]  /*5b90*/  UIADD3 UR11, UR8, -0x3, URZ ;  /* 0xfffffffd080b7890 */ /* 0x000fe4000fffe03f */
[----:B------:R-:W-:Y:S02]  /*5ba0*/  ULDC.64 UR12, c[0x0][0x198] ;  /* 0x00006600000c7ab9 */ /* 0x000fe40000000a00 */
[----:B------:R-:W-:-:S02]  /*5bb0*/  USHF.R.S32.HI UR6, URZ, 0x1f, UR11 ;  /* 0x0000001f3f067899 */ /* 0x000fc4000801140b */
        /* <DEDUP_REMOVED lines=35> */
.L_x_369:
[----:B-1----:R-:W-:Y:S01]  /*5df0*/  FMNMX.FTZ R5, R132, R0, !PT ;  /* 0x0000000084057209 */ /* 0x002fe20007810000 */
        /* <DEDUP_REMOVED lines=9> */
[----:B------:R-:W-:Y:S02]  /*5e90*/  FMNMX.FTZ R5, R8, R5, !PT ;  /* 0x0000000508057209 */ /* 0x000fe40007810000 */
        /* <DEDUP_REMOVED lines=40> */
[----:B------:R-:W-:Y:S01]  /*6120*/  FFMA.FTZ R144, R160, c[0x0][0x23c], -R153 ;  /* 0x00008f00a0907a23 */ /* 0x000fe20000010899 */
[C---:B------:R-:W-:Y:S01]  /*6130*/  FSETP.NEU.FTZ.AND P0, PT, R0.reuse, -INF , PT ;  /* 0xff8000000000780b */ /* 0x040fe20003f1d000 */
[----:B------:R-:W-:Y:S01]  /*6140*/  FMUL.FTZ R150, R0, c[0x0][0x23c] ;  /* 0x00008f0000967a20 */ /* 0x000fe20000410000 */
[----:B------:R-:W-:Y:S01]  /*6150*/  MUFU.EX2 R146, R146 ;  /* 0x0000009200927308 */ /* 0x000fe20000000800 */
[----:B------:R-:W-:Y:S01]  /*6160*/  FADD.FTZ R4, R132, -R5 ;  /* 0x8000000584047221 */ /* 0x000fe20000010000 */
[----:B------:R-:W-:Y:S01]  /*6170*/  FSEL R6, R0, RZ, P0 ;  /* 0x000000ff00067208 */ /* 0x000fe20000000000 */
[----:B------:R-:W-:Y:S01]  /*6180*/  FFMA.FTZ R143, R8, c[0x0][0x23c], -R153 ;  /* 0x00008f00088f7a23 */ /* 0x000fe20000010899 */
[----:B------:R-:W-:Y:S01]  /*6190*/  FSEL R150, R150, RZ, P0 ;  /* 0x000000ff96967208 */ /* 0x000fe20000000000 */
[----:B------:R-:W-:Y:S01]  /*61a0*/  FMUL.FTZ R148, R4, c[0x0][0x23c] ;  /* 0x00008f0004947a20 */ /* 0x000fe20000410000 */
[----:B------:R-:W-:Y:S01]  /*61b0*/  PLOP3.LUT P0, PT, PT, PT, UP0, 0x80, 0x0 ;  /* 0x000000000000781c */ /* 0x000fe20003f0f008 */
[----:B------:R-:W-:Y:S01]  /*61c0*/  FADD.FTZ R6, R3, -R6 ;  /* 0x8000000603067221 */ /* 0x000fe20000010000 */
[----:B------:R-:W1:Y:S01]  /*61d0*/  MUFU.EX2 R145, R145 ;  /* 0x0000009100917308 */ /* 0x000e620000000800 */
[----:B------:R-:W-:-:S02]  /*61e0*/  FFMA.FTZ R142, R135, c[0x0][0x23c], -R150 ;  /* 0x00008f00878e7a23 */ /* 0x000fc40000010896 */
[--C-:B------:R-:W-:Y:S01]  /*61f0*/  FFMA.FTZ R141, R7, c[0x0][0x23c], -R150.reuse ;  /* 0x00008f00078d7a23 */ /* 0x100fe20000010896 */
[----:B------:R-:W-:Y:S01]  /*6200*/  LDSM.16.MT88.4 R132, [R198+0xc800] ;  /* 0x00c80000c684783b */ /* 0x000fe20000004200 */
[--C-:B------:R-:W-:Y:S02]  /*6210*/  FFMA.FTZ R140, R9, c[0x0][0x23c], -R150.reuse ;  /* 0x00008f00098c7a23 */ /* 0x100fe40000010896 */
[----:B------:R-:W-:Y:S01]  /*6220*/  FFMA.FTZ R147, R33, c[0x0][0x23c], -R150 ;  /* 0x00008f0021937a23 */ /* 0x000fe20000010896 */
[----:B------:R-:W-:Y:S01]  /*6230*/  MUFU.EX2 R144, R144 ;  /* 0x0000009000907308 */ /* 0x000fe20000000800 */
[----:B------:R-:W-:Y:S01]  /*6240*/  FMUL.FTZ R3, R6, c[0x0][0x23c] ;  /* 0x00008f0006037a20 */ /* 0x000fe20000410000 */
[----:B------:R-:W2:Y:S01]  /*6250*/  LDSM.16.MT88.4 R8, [R197+0xc000] ;  /* 0x00c00000c508783b */ /* 0x000ea20000004200 */
[--C-:B------:R-:W-:Y:S02]  /*6260*/  FFMA.FTZ R155, R24, c[0x0][0x23c], -R153.reuse ;  /* 0x00008f00189b7a23 */ /* 0x100fe40000010899 */
[--C-:B------:R-:W-:Y:S01]  /*6270*/  FFMA.FTZ R156, R26, c[0x0][0x23c], -R153.reuse ;  /* 0x00008f001a9c7a23 */ /* 0x100fe20000010899 */
[----:B------:R-:W-:Y:S01]  /*6280*/  LDSM.16.MT88.4 R32, [R197+0xc800] ;  /* 0x00c80000c520783b */ /* 0x000fe20000004200 */
[--C-:B------:R-:W-:Y:S01]  /*6290*/  FFMA.FTZ R157, R22, c[0x0][0x23c], -R153.reuse ;  /* 0x00008f00169d7a23 */ /* 0x100fe20000010899 */
[----:B------:R-:W3:Y:S01]  /*62a0*/  MUFU.EX2 R143, R143 ;  /* 0x0000008f008f7308 */ /* 0x000ee20000000800 */
[----:B-1----:R-:W-:Y:S01]  /*62b0*/  F2FP.PACK_AB R4, R145, R146 ;  /* 0x000000929104723e */ /* 0x002fe200000000ff */
[----:B------:R-:W-:-:S02]  /*62c0*/  FFMA.FTZ R158, R20, c[0x0][0x23c], -R153 ;  /* 0x00008f00149e7a23 */ /* 0x000fc40000010899 */
[--C-:B------:R-:W-:Y:S02]  /*62d0*/  FFMA.FTZ R159, R27, c[0x0][0x23c], -R150.reuse ;  /* 0x00008f001b9f7a23 */ /* 0x100fe40000010896 */
[--C-:B------:R-:W-:Y:S02]  /*62e0*/  FFMA.FTZ R160, R25, c[0x0][0x23c], -R150.reuse ;  /* 0x00008f0019a07a23 */ /* 0x100fe40000010896 */
[----:B------:R-:W-:Y:S01]  /*62f0*/  MUFU.EX2 R142, R142 ;  /* 0x0000008e008e7308 */ /* 0x000fe20000000800 */
[--C-:B------:R-:W-:Y:S01]  /*6300*/  FFMA.FTZ R161, R23, c[0x0][0x23c], -R150.reuse ;  /* 0x00008f0017a17a23 */ /* 0x100fe20000010896 */
[----:B------:R-:W-:Y:S01]  /*6310*/  LDSM.16.MT88.4 R24, [R200+0xe800] ;  /* 0x00e80000c818783b */ /* 0x000fe20000004200 */
[----:B------:R-:W-:Y:S02]  /*6320*/  FFMA.FTZ R162, R21, c[0x0][0x23c], -R150 ;  /* 0x00008f0015a27a23 */ /* 0x000fe40000010896 */
        /* <DEDUP_REMOVED lines=182> */
[----:B------:R-:W-:Y:S02]  /*6e90*/  FADD.FTZ R145, R145, R146 ;  /* 0x0000009291917221 */ /* 0x000fe40000010000 */
[----:B------:R-:W-:-:S03]  /*6ea0*/  FADD.FTZ R141, R141, R142 ;  /* 0x0000008e8d8d7221 */ /* 0x000fc60000010000 */
[----:B------:R-:W-:Y:S01]  /*6eb0*/  HMMA.16816.F32 R96, R4, R10, R96 ;  /* 0x0000000a0460723c */ /* 0x000fe20000001860 */
[----:B------:R-:W-:Y:S01]  /*6ec0*/  LDSM.16.MT88.4 R8, [R196+0xe800] ;  /* 0x00e80000c408783b */ /* 0x000fe20000004200 */
[----:B------:R-:W-:-:S04]  /*6ed0*/  FADD.FTZ R140, R140, R141 ;  /* 0x0000008d8c8c7221 */ /* 0x000fc80000010000 */
[----:B------:R-:W-:Y:S01]  /*6ee0*/  FADD.FTZ R140, R147, R140 ;  /* 0x0000008c938c7221 */ /* 0x000fe20000010000 */
[----:B-1----:R-:W-:Y:S02]  /*6ef0*/  F2FP.PACK_AB R4, R156, R155 ;  /* 0x0000009b9c04723e */ /* 0x002fe400000000ff */
[----:B-----5:R-:W-:Y:S01]  /*6f00*/  F2FP.PACK_AB R5, R160, R159 ;  /* 0x0000009fa005723e */ /* 0x020fe200000000ff */
[----:B------:R-:W-:Y:S01]  /*6f10*/  FADD.FTZ R159, R159, R140 ;  /* 0x0000008c9f9f7221 */ /* 0x000fe20000010000 */
[----:B------:R-:W-:Y:S02]  /*6f20*/  F2FP.PACK_AB R6, R158, R157 ;  /* 0x0000009d9e06723e */ /* 0x000fe400000000ff */
[----:B------:R-:W-:Y:S01]  /*6f30*/  F2FP.PACK_AB R7, R162, R161 ;  /* 0x000000a1a207723e */ /* 0x000fe200000000ff */
[----:B------:R-:W-:-:S04]  /*6f40*/  FADD.FTZ R160, R160, R159 ;  /* 0x0000009fa0a07221 */ /* 0x000fc80000010000 */
[----:B------:R-:W-:Y:S02]  /*6f50*/  FADD.FTZ R161, R161, R160 ;  /* 0x000000a0a1a17221 */ /* 0x000fe40000010000 */
[----:B---3--:R-:W-:Y:S02]  /*6f60*/  HMMA.16816.F32 R128, R4, R12, R128 ;  /* 0x0000000c0480723c */ /* 0x008fe40000001880 */
[----:B------:R-:W-:-:S06]  /*6f70*/  FADD.FTZ R161, R162, R161 ;  /* 0x000000a1a2a17221 */ /* 0x000fcc0000010000 */
        /* <DEDUP_REMOVED lines=36> */
[----:B------:R-:W-:Y:S01]  /*71c0*/  F2FP.PACK_AB R5, R167, R164 ;  /* 0x000000a4a705723e */ /* 0x000fe200000000ff */
[----:B------:R-:W-:Y:S01]  /*71d0*/  FADD.FTZ R164, R164, R161 ;  /* 0x000000a1a4a47221 */ /* 0x000fe20000010000 */
[----:B------:R-:W-:Y:S02]  /*71e0*/  F2FP.PACK_AB R6, R173, R166 ;  /* 0x000000a6ad06723e */ /* 0x000fe400000000ff */
[----:B------:R-:W-:Y:S01]  /*71f0*/  F2FP.PACK_AB R7, R170, R165 ;  /* 0x000000a5aa07723e */ /* 0x000fe200000000ff */
[----:B------:R-:W-:-:S04]  /*7200*/  FADD.FTZ R164, R167, R164 ;  /* 0x000000a4a7a47221 */ /* 0x000fc80000010000 */
[----:B------:R-:W-:Y:S02]  /*7210*/  FADD.FTZ R165, R165, R164 ;  /* 0x000000a4a5a57221 */ /* 0x000fe40000010000 */
[----:B-1----:R-:W-:Y:S02]  /*7220*/  HMMA.16816.F32 R128, R4, R12, R128 ;  /* 0x0000000c0480723c */ /* 0x002fe40000001880 */
[----:B------:R-:W-:-:S06]  /*7230*/  FADD.FTZ R170, R170, R165 ;  /* 0x000000a5aaaa7221 */ /* 0x000fcc0000010000 */
        /* <DEDUP_REMOVED lines=36> */
[----:B------:R-:W-:Y:S01]  /*7480*/  F2FP.PACK_AB R5, R172, R151 ;  /* 0x00000097ac05723e */ /* 0x000fe200000000ff */
[----:B------:R-:W-:Y:S01]  /*7490*/  FADD.FTZ R151, R151, R170 ;  /* 0x000000aa97977221 */ /* 0x000fe20000010000 */
[----:B------:R-:W-:Y:S02]  /*74a0*/  F2FP.PACK_AB R6, R153, R152 ;  /* 0x000000989906723e */ /* 0x000fe400000000ff */
[----:B------:R-:W-:Y:S01]  /*74b0*/  F2FP.PACK_AB R7, R150, R169 ;  /* 0x000000a99607723e */ /* 0x000fe200000000ff */
[----:B------:R-:W-:-:S04]  /*74c0*/  FADD.FTZ R172, R172, R151 ;  /* 0x00000097acac7221 */ /* 0x000fc80000010000 */
[----:B------:R-:W-:Y:S02]  /*74d0*/  FADD.FTZ R169, R169, R172 ;  /* 0x000000aca9a97221 */ /* 0x000fe40000010000 */
[----:B----4-:R-:W-:Y:S02]  /*74e0*/  HMMA.16816.F32 R128, R4, R8, R128 ;  /* 0x000000080480723c */ /* 0x010fe40000001880 */
[----:B------:R-:W-:-:S06]  /*74f0*/  FADD.FTZ R221, R150, R169 ;  /* 0x000000a996dd7221 */ /* 0x000fcc0000010000 */
        /* <DEDUP_REMOVED lines=18> */
[-C--:B------:R-:W-:Y:S02]  /*7620*/  MOV R132, R2.reuse ;  /* 0x0000000200847202 */ /* 0x080fe40000000f00 */
[----:B------:R-:W-:Y:S01]  /*7630*/  FADD.FTZ R3, R158, R3 ;  /* 0x000000039e037221 */ /* 0x000fe20000010000 */
[----:B------:R-:W-:-:S03]  /*7640*/  @P0 MOV R132, R2 ;  /* 0x0000000200840202 */ /* 0x000fc60000000f00 */
[----:B------:R-:W-:Y:S01]  /*7650*/  FADD.FTZ R168, R168, R3 ;  /* 0x00000003a8a87221 */ /* 0x000fe20000010000 */
[----:B------:R-:W-:Y:S01]  /*7660*/  HMMA.16816.F32 R104, R4, R32, R104 ;  /* 0x000000200468723c */ /* 0x000fe20000001868 */
[-C--:B------:R-:W-:Y:S02]  /*7670*/  MOV R3, R0.reuse ;  /* 0x0000000000037202 */ /* 0x080fe40000000f00 */
[----:B------:R-:W-:Y:S01]  /*7680*/  FADD.FTZ R171, R171, R168 ;  /* 0x000000a8abab7221 */ /* 0x000fe20000010000 */
[----:B------:R-:W-:-:S03]  /*7690*/  @P0 MOV R3, R0 ;  /* 0x0000000000030202 */ /* 0x000fc60000000f00 */
[----:B------:R-:W-:Y:S01]  /*76a0*/  FADD.FTZ R166, R166, R171 ;  /* 0x000000aba6a67221 */ /* 0x000fe20000010000 */
[----:B------:R-:W-:Y:S03]  /*76b0*/  HMMA.16816.F32 R100, R4, R34, R100 ;  /* 0x000000220464723c */ /* 0x000fe60000001864 */
[----:B------:R-:W-:-:S04]  /*76c0*/  FADD.FTZ R173, R173, R166 ;  /* 0x000000a6adad7221 */ /* 0x000fc80000010000 */
        /* <DEDUP_REMOVED lines=15> */
[----:B------:R-:W-:Y:S11]  /*77c0*/  @P0 BRA `(.L_x_370) ;  /* 0x0000001000000947 */ /* 0x000ff60003800000 */
.L_x_368:
[----:B------:R-:W-:-:S12]  /*77d0*/  UIADD3 UR11, UR18, -0x1, URZ ;  /* 0xffffffff120b7890 */ /* 0x000fd8000fffe03f */
.L_x_370:
[----:B------:R-:W-:-:S13]  /*77e0*/  ISETP.LE.AND P0, PT, RZ, UR11, PT ;  /* 0x0000000bff007c0c */ /* 0x000fda000bf03270 */
[----:B------:R-:W-:Y:S05]  /*77f0*/  @!P0 BRA `(.L_x_371) ;  /* 0x00002c8000008947 */ /* 0x000fea0003800000 */
[----:B------:R-:W-:Y:S01]  /*7800*/  USHF.L.U64.HI UR8, UR4, 0x5, UR5 ;  /* 0x0000000504087899 */ /* 0x000fe20008010205 */
[----:B------:R-:W-:Y:S01]  /*7810*/  MOV R0, R3 ;  /* 0x0000000300007202 */ /* 0x000fe20000000f00 */
[----:B------:R-:W-:Y:S01]  /*7820*/  USHF.L.U32 UR6, UR4, 0x5, URZ ;  /* 0x0000000504067899 */ /* 0x000fe2000800063f */
[----:B------:R-:W-:Y:S01]  /*7830*/  MOV R135, R132 ;  /* 0x0000008400877202 */ /* 0x000fe20000000f00 */
[----:B------:R-:W-:Y:S01]  /*7840*/  USHF.L.U64.HI UR12, UR4, 0x6, UR5 ;  /* 0x00000006040c7899 */ /* 0x000fe20008010205 */
[----:B------:R-:W-:Y:S01]  /*7850*/  MOV R212, R232 ;  /* 0x000000e800d47202 */ /* 0x000fe20000000f00 */
[----:B------:R-:W-:-:S03]  /*7860*/  USHF.L.U32 UR13, UR4, 0x6, URZ ;  /* 0x00000006040d7899 */ /* 0x000fc6000800063f */
[----:B------:R-:W-:Y:S02]  /*7870*/  ULDC UR4, c[0x0][0x198] ;  /* 0x0000660000047ab9 */ /* 0x000fe40000000800 */
[----:B------:R-:W-:Y:S02]  /*7880*/  USHF.L.U64.HI UR14, UR4, 0x5, UR7 ;  /* 0x00000005040e7899 */ /* 0x000fe40008010207 */
[----:B------:R-:W-:Y:S01]  /*7890*/  USHF.L.U32 UR7, UR4, 0x5, URZ ;  /* 0x0000000504077899 */ /* 0x000fe2000800063f */
[----:B------:R-:W-:Y:S05]  /*78a0*/  BRA `(.L_x_372) ;  /* 0x0000025000007947 */ /* 0x000fea0003800000 */
.L_x_374:
        /* <DEDUP_REMOVED lines=11> */
[----:B------:R-:W-:Y:S04]  /*7960*/  LEA R4, P2, R2, c[0x0][0x168], 0x1 ;  /* 0x00005a0002047a11 */ /* 0x000fe800078408ff */
        /* <DEDUP_REMOVED lines=25> */
.L_x_372:
[----:B------:R-:W-:Y:S04]  /*7b00*/  DEPBAR.LE SB0, 0x0 ;  /* 0x000080000000791a */ /* 0x000fe80000000000 */
[----:B------:R-:W-:Y:S01]  /*7b10*/  BAR.SYNC.DEFER_BLOCKING 0x0 ;  /* 0x0000000000007b1d */ /* 0x000fe20000010000 */
[----:B------:R-:W-:Y:S01]  /*7b20*/  MOV R3, UR11 ;  /* 0x0000000b00037c02 */ /* 0x000fe20008000f00 */
[----:B------:R-:W-:Y:S02]  /*7b30*/  USHF.R.S32.HI UR5, URZ, 0x1f, UR11 ;  /* 0x0000001f3f057899 */ /* 0x000fe4000801140b */
[----:B------:R-:W-:Y:S02]  /*7b40*/  UIMAD UR4, UR12, UR11, URZ ;  /* 0x0000000b0c0472a4 */ /* 0x000fe4000f8e023f */
[----:B------:R-:W-:Y:S02]  /*7b50*/  IMAD.WIDE.U32 R224, R3, UR13, R212 ;  /* 0x0000000d03e07c25 */ /* 0x000fe4000f8e00d4 */
[----:B------:R-:W-:Y:S03]  /*7b60*/  UIMAD UR4, UR5, UR13, UR4 ;  /* 0x0000000d050472a4 */ /* 0x000fe6000f8e0204 */
[C---:B------:R-:W-:Y:S03]  /*7b70*/  LEA R132, P0, R224.reuse, c[0x0][0x170], 0x1 ;  /* 0x00005c00e0847a11 */ /* 0x040fe600078008ff */
[----:B------:R-:W-:Y:S04]  /*7b80*/  IADD3 R2, R225, UR4, RZ ;  /* 0x00000004e1027c10 */ /* 0x000fe8000fffe0ff */
[----:B------:R-:W-:Y:S02]  /*7b90*/  LEA.HI.X R133, R224, c[0x0][0x174], R2, 0x1, P0 ;  /* 0x00005d00e0857a11 */ /* 0x000fe400000f0c02 */
[----:B------:R-:W-:Y:S03]  /*7ba0*/  IADD3 R226, P0, R132, UR6, RZ ;  /* 0x0000000684e27c10 */ /* 0x000fe6000ff1e0ff */
[----:B------:R-:W-:Y:S01]  /*7bb0*/  @!PT LDS RZ, [RZ] ;  /* 0x00000000fffff984 */ /* 0x000fe20000000800 */
[----:B------:R-:W-:Y:S01]  /*7bc0*/  @!PT LDS RZ, [RZ] ;  /* 0x00000000fffff984 */ /* 0x000fe20000000800 */
[----:B------:R-:W-:Y:S01]  /*7bd0*/  @!PT LDS RZ, [RZ] ;  /* 0x00000000fffff984 */ /* 0x000fe20000000800 */
[----:B------:R1:W-:Y:S01]  /*7be0*/  LDGSTS.E.BYPASS.LTC128B.128 [R208+0xc000], [R132.64] ;  /* 0x0c00000084d07fae */ /* 0x0003e2000b901d50 */
[----:B------:R-:W-:Y:S02]  /*7bf0*/  IADD3.X R227, R133, UR8, RZ, P0, !PT ;  /* 0x0000000885e37c10 */ /* 0x000fe400087fe4ff */
[----:B------:R-:W-:Y:S03]  /*7c00*/  IADD3 R224, P0, R226, UR6, RZ ;  /* 0x00000006e2e07c10 */ /* 0x000fe6000ff1e0ff */
[----:B------:R1:W-:Y:S01]  /*7c10*/  LDGSTS.E.BYPASS.LTC128B.128 [R208+0xe000], [R132.64+0x80] ;  /* 0x0e00008084d07fae */ /* 0x0003e2000b901d50 */
[----:B------:R-:W-:Y:S02]  /*7c20*/  IADD3.X R225, R227, UR8, RZ, P0, !PT ;  /* 0x00000008e3e17c10 */ /* 0x000fe400087fe4ff */
[----:B------:R-:W-:Y:S03]  /*7c30*/  IADD3 R2, P0, R224, UR6, RZ ;  /* 0x00000006e0027c10 */ /* 0x000fe6000ff1e0ff */
[----:B------:R1:W-:Y:S01]  /*7c40*/  LDGSTS.E.BYPASS.LTC128B.128 [R208+0x10000], [R132.64+0x100] ;  /* 0x1000010084d07fae */ /* 0x0003e2000b901d50 */
[----:B------:R-:W-:Y:S02]  /*7c50*/  IADD3.X R3, R225, UR8, RZ, P0, !PT ;  /* 0x00000008e1037c10 */ /* 0x000fe400087fe4ff */
[----:B------:R-:W-:Y:S03]  /*7c60*/  ISETP.LT.AND P0, PT, RZ, UR11, PT ;  /* 0x0000000bff007c0c */ /* 0x000fe6000bf01270 */
[----:B------:R2:W-:Y:S06]  /*7c70*/  LDGSTS.E.BYPASS.LTC128B.128 [R208+0xc800], [R226.64] ;  /* 0x0c800000e2d07fae */ /* 0x0005ec000b901d50 */
[----:B------:R2:W-:Y:S06]  /*7c80*/  LDGSTS.E.BYPASS.LTC128B.128 [R208+0xe800], [R226.64+0x80] ;  /* 0x0e800080e2d07fae */ /* 0x0005ec000b901d50 */
[----:B------:R2:W-:Y:S06]  /*7c90*/  LDGSTS.E.BYPASS.LTC128B.128 [R208+0x10800], [R226.64+0x100] ;  /* 0x10800100e2d07fae */ /* 0x0005ec000b901d50 */
[----:B------:R3:W-:Y:S06]  /*7ca0*/  LDGSTS.E.BYPASS.LTC128B.128 [R208+0xd000], [R224.64] ;  /* 0x0d000000e0d07fae */ /* 0x0007ec000b901d50 */
[----:B------:R3:W-:Y:S06]  /*7cb0*/  LDGSTS.E.BYPASS.LTC128B.128 [R208+0xf000], [R224.64+0x80] ;  /* 0x0f000080e0d07fae */ /* 0x0007ec000b901d50 */
[----:B------:R3:W-:Y:S06]  /*7cc0*/  LDGSTS.E.BYPASS.LTC128B.128 [R208+0x11000], [R224.64+0x100] ;  /* 0x11000100e0d07fae */ /* 0x0007ec000b901d50 */
[----:B------:R4:W-:Y:S06]  /*7cd0*/  LDGSTS.E.BYPASS.LTC128B.128 [R208+0xd800], [R2.64] ;  /* 0x0d80000002d07fae */ /* 0x0009ec000b901d50 */
[----:B------:R4:W-:Y:S06]  /*7ce0*/  LDGSTS.E.BYPASS.LTC128B.128 [R208+0xf800], [R2.64+0x80] ;  /* 0x0f80008002d07fae */ /* 0x0009ec000b901d50 */
[----:B------:R4:W-:Y:S06]  /*7cf0*/  LDGSTS.E.BYPASS.LTC128B.128 [R208+0x11800], [R2.64+0x100] ;  /* 0x1180010002d07fae */ /* 0x0009ec000b901d50 */
[----:B------:R-:W-:Y:S06]  /*7d00*/  LDSM.16.M88.4 R136, [R206] ;  /* 0x00000000ce88783b */ /* 0x000fec0000000200 */
[----:B------:R-:W5:Y:S06]  /*7d10*/  LDSM.16.M88.4 R140, [R205+0x6000] ;  /* 0x00600000cd8c783b */ /* 0x000f6c0000000200 */
[----:B------:R-:W1:Y:S06]  /*7d20*/  LDSM.16.M88.4 R144, [R205+0x6800] ;  /* 0x00680000cd90783b */ /* 0x000e6c0000000200 */
[----:B------:R-:W1:Y:S06]  /*7d30*/  LDSM.16.M88.4 R148, [R205+0x7000] ;  /* 0x00700000cd94783b */ /* 0x000e6c0000000200 */
[----:B------:R-:W0:Y:S06]  /*7d40*/  LDGDEPBAR ;  /* 0x00000000000079af */ /* 0x000e2c0000000000 */
[----:B------:R-:W2:Y:S06]  /*7d50*/  LDSM.16.M88.4 R152, [R205+0x7800] ;  /* 0x00780000cd98783b */ /* 0x000eac0000000200 */
[----:B------:R-:W-:Y:S06]  /*7d60*/  LDSM.16.M88.4 R156, [R204] ;  /* 0x00000000cc9c783b */ /* 0x000fec0000000200 */
[----:B------:R-:W2:Y:S01]  /*7d70*/  LDSM.16.M88.4 R160, [R203] ;  /* 0x00000000cba0783b */ /* 0x000ea20000000200 */
[C---:B-----5:R-:W-:Y:S05]  /*7d80*/  HMMA.16816.F32 R4, R136.reuse, R140, RZ ;  /* 0x0000008c8804723c */ /* 0x060fea00000018ff */
[----:B------:R-:W5:Y:S03]  /*7d90*/  LDSM.16.M88.4 R164, [R195] ;  /* 0x00000000c3a4783b */ /* 0x000f660000000200 */
[C---:B------:R-:W-:Y:S03]  /*7da0*/  HMMA.16816.F32 R8, R136.reuse, R142, RZ ;  /* 0x0000008e8808723c */ /* 0x040fe600000018ff */
[----:B------:R-:W3:Y:S06]  /*7db0*/  LDSM.16.M88.4 R168, [R194] ;  /* 0x00000000c2a8783b */ /* 0x000eec0000000200 */
[----:B------:R-:W3:Y:S01]  /*7dc0*/  LDSM.16.M88.4 R172, [R193] ;  /* 0x00000000c1ac783b */ /* 0x000ee20000000200 */
[C---:B-1----:R-:W-:Y:S05]  /*7dd0*/  HMMA.16816.F32 R12, R136.reuse, R144, RZ ;  /* 0x00000090880c723c */ /* 0x042fea00000018ff */
[----:B------:R-:W-:Y:S03]  /*7de0*/  LDSM.16.M88.4 R176, [R202] ;  /* 0x00000000cab0783b */ /* 0x000fe60000000200 */
[C---:B------:R-:W-:Y:S03]  /*7df0*/  HMMA.16816.F32 R16, R136.reuse, R146, RZ ;  /* 0x000000928810723c */ /* 0x040fe600000018ff */
[----:B------:R-:W1:Y:S05]  /*7e00*/  LDSM.16.M88.4 R180, [R199+0x6000] ;  /* 0x00600000c7b4783b */ /* 0x000e6a0000000200 */
[C---:B------:R-:W-:Y:S01]  /*7e10*/  HMMA.16816.F32 R20, R136.reuse, R148, RZ ;  /* 0x000000948814723c */ /* 0x040fe200000018ff */
[----:B------:R-:W-:Y:S06]  /*7e20*/  LDSM.16.M88.4 R140, [R199+0x7000] ;  /* 0x00700000c78c783b */ /* 0x000fec0000000200 */
[----:B------:R-:W-:Y:S01]  /*7e30*/  LDSM.16.M88.4 R144, [R199+0x7800] ;  /* 0x00780000c790783b */ /* 0x000fe20000000200 */
[C---:B------:R-:W-:Y:S05]  /*7e40*/  HMMA.16816.F32 R24, R136.reuse, R150, RZ ;  /* 0x000000968818723c */ /* 0x040fea00000018ff */
[----:B------:R-:W-:Y:S03]  /*7e50*/  LDSM.16.M88.4 R148, [R201] ;  /* 0x00000000c994783b */ /* 0x000fe60000000200 */
[C---:B--2---:R-:W-:Y:S08]  /*7e60*/  HMMA.16816.F32 R28, R136.reuse, R152, RZ ;  /* 0x00000098881c723c */ /* 0x044ff000000018ff */
[----:B------:R-:W-:Y:S01]  /*7e70*/  HMMA.16816.F32 R32, R136, R154, RZ ;  /* 0x0000009a8820723c */ /* 0x000fe200000018ff */
[----:B------:R-:W2:Y:S06]  /*7e80*/  LDSM.16.M88.4 R136, [R199+0x6800] ;  /* 0x00680000c788783b */ /* 0x000eac0000000200 */
[----:B------:R-:W1:Y:S01]  /*7e90*/  LDSM.16.M88.4 R152, [R192] ;  /* 0x00000000c098783b */ /* 0x000e620000000200 */
[C---:B------:R-:W-:Y:S08]  /*7ea0*/  HMMA.16816.F32 R4, R156.reuse, R160, R4 ;  /* 0x000000a09c04723c */ /* 0x040ff00000001804 */
[C---:B------:R-:W-:Y:S01]  /*7eb0*/  HMMA.16816.F32 R8, R156.reuse, R162, R8 ;  /* 0x000000a29c08723c */ /* 0x040fe20000001808 */
[----:B------:R-:W-:Y:S07]  /*7ec0*/  LDSM.16.M88.4 R160, [R192+0x1000] ;  /* 0x00100000c0a0783b */ /* 0x000fee0000000200 */
[C---:B-----5:R-:W-:Y:S08]  /*7ed0*/  HMMA.16816.F32 R12, R156.reuse, R164, R12 ;  /* 0x000000a49c0c723c */ /* 0x060ff0000000180c */
[C---:B------:R-:W-:Y:S01]  /*7ee0*/  HMMA.16816.F32 R16, R156.reuse, R166, R16 ;  /* 0x000000a69c10723c */ /* 0x040fe20000001810 */
[----:B------:R-:W-:Y:S07]  /*7ef0*/  LDSM.16.M88.4 R164, [R192+0x1800] ;  /* 0x00180000c0a4783b */ /* 0x000fee0000000200 */
[C---:B---3--:R-:W-:Y:S08]  /*7f00*/  HMMA.16816.F32 R20, R156.reuse, R168, R20 ;  /* 0x000000a89c14723c */ /* 0x048ff00000001814 */
[C---:B------:R-:W-:Y:S01]  /*7f10*/  HMMA.16816.F32 R24, R156.reuse, R170, R24 ;  /* 0x000000aa9c18723c */ /* 0x040fe20000001818 */
[----:B------:R-:W-:Y:S07]  /*7f20*/  LDSM.16.M88.4 R168, [R206+0x2000] ;  /* 0x00200000cea8783b */ /* 0x000fee0000000200 */
[C---:B------:R-:W-:Y:S08]  /*7f30*/  HMMA.16816.F32 R28, R156.reuse, R172, R28 ;  /* 0x000000ac9c1c723c */ /* 0x040ff0000000181c */
[----:B------:R-:W-:Y:S01]  /*7f40*/  HMMA.16816.F32 R32, R156, R174, R32 ;  /* 0x000000ae9c20723c */ /* 0x000fe20000001820 */
[----:B------:R-:W3:Y:S06]  /*7f50*/  LDSM.16.M88.4 R156, [R192+0x800] ;  /* 0x00080000c09c783b */ /* 0x000eec0000000200 */
[----:B------:R-:W5:Y:S01]  /*7f60*/  LDSM.16.M88.4 R172, [R205+0x8000] ;  /* 0x00800000cdac783b */ /* 0x000f620000000200 */
[C---:B-1----:R-:W-:Y:S08]  /*7f70*/  HMMA.16816.F32 R4, R176.reuse, R180, R4 ;  /* 0x000000b4b004723c */ /* 0x042ff00000001804 */
[C---:B------:R-:W-:Y:S01]  /*7f80*/  HMMA.16816.F32 R8, R176.reuse, R182, R8 ;  /* 0x000000b6b008723c */ /* 0x040fe20000001808 */
[----:B------:R-:W-:Y:S07]  /*7f90*/  LDSM.16.M88.4 R180, [R191] ;  /* 0x00000000bfb4783b */ /* 0x000fee0000000200 */
        /* <DEDUP_REMOVED lines=8> */
[----:B------:R-:W1:Y:S06]  /*8020*/  LDSM.16.M88.4 R144, [R205+0x9800] ;  /* 0x00980000cd90783b */ /* 0x000e6c0000000200 */
[----:B------:R-:W1:Y:S01]  /*8030*/  LDSM.16.M88.4 R176, [R204+0x2000] ;  /* 0x00200000ccb0783b */ /* 0x000e620000000200 */
[C---:B------:R-:W-:Y:S08]  /*8040*/  HMMA.16816.F32 R4, R148.reuse, R152, R4 ;  /* 0x000000989404723c */ /* 0x040ff00000001804 */
[C---:B------:R-:W-:Y:S01]  /*8050*/  HMMA.16816.F32 R8, R148.reuse, R154, R8 ;  /* 0x0000009a9408723c */ /* 0x040fe20000001808 */
[----:B------:R-:W-:Y:S07]  /*8060*/  LDSM.16.M88.4 R152, [R189] ;  /* 0x00000000bd98783b */ /* 0x000fee0000000200 */
[C---:B---3--:R-:W-:Y:S08]  /*8070*/  HMMA.16816.F32 R12, R148.reuse, R156, R12 ;  /* 0x0000009c940c723c */ /* 0x048ff0000000180c */
[C---:B------:R-:W-:Y:S01]  /*8080*/  HMMA.16816.F32 R16, R148.reuse, R158, R16 ;  /* 0x0000009e9410723c */ /* 0x040fe20000001810 */
[----:B------:R-:W-:Y:S07]  /*8090*/  LDSM.16.M88.4 R156, [R188] ;  /* 0x00000000bc9c783b */ /* 0x000fee0000000200 */
[C---:B------:R-:W-:Y:S08]  /*80a0*/  HMMA.16816.F32 R20, R148.reuse, R160, R20 ;  /* 0x000000a09414723c */ /* 0x040ff00000001814 */
[C---:B------:R-:W-:Y:S01]  /*80b0*/  HMMA.16816.F32 R24, R148.reuse, R162, R24 ;  /* 0x000000a29418723c */ /* 0x040fe20000001818 */
[----:B------:R-:W-:Y:S07]  /*80c0*/  LDSM.16.M88.4 R160, [R202+0x2000] ;  /* 0x00200000caa0783b */ /* 0x000fee0000000200 */
[C---:B------:R-:W-:Y:S08]  /*80d0*/  HMMA.16816.F32 R28, R148.reuse, R164, R28 ;  /* 0x000000a4941c723c */ /* 0x040ff0000000181c */
[----:B------:R-:W-:Y:S01]  /*80e0*/  HMMA.16816.F32 R32, R148, R166, R32 ;  /* 0x000000a69420723c */ /* 0x000fe20000001820 */
[----:B------:R-:W3:Y:S06]  /*80f0*/  LDSM.16.M88.4 R148, [R190] ;  /* 0x00000000be94783b */ /* 0x000eec0000000200 */
[----:B------:R-:W3:Y:S01]  /*8100*/  LDSM.16.M88.4 R164, [R199+0x8000] ;  /* 0x00800000c7a4783b */ /* 0x000ee20000000200 */
[C---:B-----5:R-:W-:Y:S08]  /*8110*/  HMMA.16816.F32 R4, R168.reuse, R172, R4 ;  /* 0x000000aca804723c */ /* 0x060ff00000001804 */
[C---:B------:R-:W-:Y:S01]  /*8120*/  HMMA.16816.F32 R8, R168.reuse, R174, R8 ;  /* 0x000000aea808723c */ /* 0x040fe20000001808 */
[----:B------:R-:W-:Y:S07]  /*8130*/  LDSM.16.M88.4 R172, [R192+0x2000] ;  /* 0x00200000c0ac783b */ /* 0x000fee0000000200 */
[C---:B-1----:R-:W-:Y:S08]  /*8140*/  HMMA.16816.F32 R12, R168.reuse, R136, R12 ;  /* 0x00000088a80c723c */ /* 0x042ff0000000180c */
[C---:B------:R-:W-:Y:S01]  /*8150*/  HMMA.16816.F32 R16, R168.reuse, R138, R16 ;  /* 0x0000008aa810723c */ /* 0x040fe20000001810 */
[----:B------:R-:W1:Y:S07]  /*8160*/  LDSM.16.M88.4 R136, [R199+0x8800] ;  /* 0x00880000c788783b */ /* 0x000e6e0000000200 */
[C---:B--2---:R-:W-:Y:S08]  /*8170*/  HMMA.16816.F32 R20, R168.reuse, R140, R20 ;  /* 0x0000008ca814723c */ /* 0x044ff00000001814 */
[C---:B------:R-:W-:Y:S01]  /*8180*/  HMMA.16816.F32 R24, R168.reuse, R142, R24 ;  /* 0x0000008ea818723c */ /* 0x040fe20000001818 */
[----:B------:R-:W2:Y:S07]  /*8190*/  LDSM.16.M88.4 R140, [R199+0x9000] ;  /* 0x00900000c78c783b */ /* 0x000eae0000000200 */
[C---:B------:R-:W-:Y:S08]  /*81a0*/  HMMA.16816.F32 R28, R168.reuse, R144, R28 ;  /* 0x00000090a81c723c */ /* 0x040ff0000000181c */
[----:B------:R-:W-:Y:S01]  /*81b0*/  HMMA.16816.F32 R32, R168, R146, R32 ;  /* 0x00000092a820723c */ /* 0x000fe20000001820 */
[----:B------:R-:W5:Y:S06]  /*81c0*/  LDSM.16.M88.4 R144, [R199+0x9800] ;  /* 0x00980000c790783b */ /* 0x000f6c0000000200 */
[----:B------:R-:W1:Y:S01]  /*81d0*/  LDSM.16.M88.4 R168, [R201+0x2000] ;  /* 0x00200000c9a8783b */ /* 0x000e620000000200 */
[C---:B------:R-:W-:Y:S08]  /*81e0*/  HMMA.16816.F32 R4, R176.reuse, R180, R4 ;  /* 0x000000b4b004723c */ /* 0x040ff00000001804 */
[C---:B------:R-:W-:Y:S01]  /*81f0*/  HMMA.16816.F32 R8, R176.reuse, R182, R8 ;  /* 0x000000b6b008723c */ /* 0x040fe20000001808 */
[----:B------:R-:W-:Y:S07]  /*8200*/  LDSM.16.M88.4 R180, [R205+0xa000] ;  /* 0x00a00000cdb4783b */ /* 0x000fee0000000200 */
[C---:B---3--:R-:W-:Y:S08]  /*8210*/  HMMA.16816.F32 R12, R176.reuse, R148, R12 ;  /* 0x00000094b00c723c */ /* 0x048ff0000000180c */
[C---:B------:R-:W-:Y:S01]  /*8220*/  HMMA.16816.F32 R16, R176.reuse, R150, R16 ;  /* 0x00000096b010723c */ /* 0x040fe20000001810 */
[----:B------:R-:W3:Y:S07]  /*8230*/  LDSM.16.M88.4 R148, [R192+0x2800] ;  /* 0x00280000c094783b */ /* 0x000eee0000000200 */
[C---:B------:R-:W-:Y:S08]  /*8240*/  HMMA.16816.F32 R20, R176.reuse, R152, R20 ;  /* 0x00000098b014723c */ /* 0x040ff00000001814 */
[C---:B------:R-:W-:Y:S01]  /*8250*/  HMMA.16816.F32 R24, R176.reuse, R154, R24 ;  /* 0x0000009ab018723c */ /* 0x040fe20000001818 */
[----:B------:R-:W2:Y:S07]  /*8260*/  LDSM.16.M88.4 R152, [R192+0x3000] ;  /* 0x00300000c098783b */ /* 0x000eae0000000200 */
[C---:B------:R-:W-:Y:S08]  /*8270*/  HMMA.16816.F32 R28, R176.reuse, R156, R28 ;  /* 0x0000009cb01c723c */ /* 0x040ff0000000181c */
[----:B------:R-:W-:Y:S01]  /*8280*/  HMMA.16816.F32 R32, R176, R158, R32 ;  /* 0x0000009eb020723c */ /* 0x000fe20000001820 */
[----:B------:R-:W3:Y:S06]  /*8290*/  LDSM.16.M88.4 R156, [R192+0x3800] ;  /* 0x00380000c09c783b */ /* 0x000eec0000000200 */
[----:B------:R-:W3:Y:S01]  /*82a0*/  LDSM.16.M88.4 R176, [R206+0x4000] ;  /* 0x00400000ceb0783b */ /* 0x000ee20000000200 */
[C---:B------:R-:W-:Y:S08]  /*82b0*/  HMMA.16816.F32 R4, R160.reuse, R164, R4 ;  /* 0x000000a4a004723c */ /* 0x040ff00000001804 */
[C---:B------:R-:W-:Y:S01]  /*82c0*/  HMMA.16816.F32 R8, R160.reuse, R166, R8 ;  /* 0x000000a6a008723c */ /* 0x040fe20000001808 */
[----:B------:R-:W-:Y:S07]  /*82d0*/  LDSM.16.M88.4 R164, [R187] ;  /* 0x00000000bba4783b */ /* 0x000fee0000000200 */
[C---:B-1----:R-:W-:Y:S08]  /*82e0*/  HMMA.16816.F32 R12, R160.reuse, R136, R12 ;  /* 0x00000088a00c723c */ /* 0x042ff0000000180c */
[C---:B------:R-:W-:Y:S01]  /*82f0*/  HMMA.16816.F32 R16, R160.reuse, R138, R16 ;  /* 0x0000008aa010723c */ /* 0x040fe20000001810 */
[----:B------:R-:W1:Y:S07]  /*8300*/  LDSM.16.M88.4 R136, [R205+0xa800] ;  /* 0x00a80000cd88783b */ /* 0x000e6e0000000200 */
[C---:B--2---:R-:W-:Y:S08]  /*8310*/  HMMA.16816.F32 R20, R160.reuse, R140, R20 ;  /* 0x0000008ca014723c */ /* 0x044ff00000001814 */
[C---:B------:R-:W-:Y:S01]  /*8320*/  HMMA.16816.F32 R24, R160.reuse, R142, R24 ;  /* 0x0000008ea018723c */ /* 0x040fe20000001818 */
[----:B------:R-:W2:Y:S07]  /*8330*/  LDSM.16.M88.4 R140, [R205+0xb000] ;  /* 0x00b00000cd8c783b */ /* 0x000eae0000000200 */
[C---:B-----5:R-:W-:Y:S08]  /*8340*/  HMMA.16816.F32 R28, R160.reuse, R144, R28 ;  /* 0x00000090a01c723c */ /* 0x060ff0000000181c */
        /* <DEDUP_REMOVED lines=8> */
[----:B------:R-:W3:Y:S07]  /*83d0*/  LDSM.16.M88.4 R148, [R186] ;  /* 0x00000000ba94783b */ /* 0x000eee0000000200 */
[C---:B------:R-:W-:Y:S08]  /*83e0*/  HMMA.16816.F32 R20, R168.reuse, R152, R20 ;  /* 0x00000098a814723c */ /* 0x040ff00000001814 */
[C---:B------:R-:W-:Y:S01]  /*83f0*/  HMMA.16816.F32 R24, R168.reuse, R154, R24 ;  /* 0x0000009aa818723c */ /* 0x040fe20000001818 */
[----:B------:R-:W2:Y:S07]  /*8400*/  LDSM.16.M88.4 R152, [R185] ;  /* 0x00000000b998783b */ /* 0x000eae0000000200 */
[C---:B------:R-:W-:Y:S08]  /*8410*/  HMMA.16816.F32 R28, R168.reuse, R156, R28 ;  /* 0x0000009ca81c723c */ /* 0x040ff0000000181c */
[----:B------:R-:W-:Y:S01]  /*8420*/  HMMA.16816.F32 R32, R168, R158, R32 ;  /* 0x0000009ea820723c */ /* 0x000fe20000001820 */
[----:B------:R-:W3:Y:S06]  /*8430*/  LDSM.16.M88.4 R156, [R184] ;  /* 0x00000000b89c783b */ /* 0x000eec0000000200 */
[----:B------:R-:W3:Y:S01]  /*8440*/  LDSM.16.M88.4 R168, [R202+0x4000] ;  /* 0x00400000caa8783b */ /* 0x000ee20000000200 */
        /* <DEDUP_REMOVED lines=14> */
[C---:B------:R-:W-:Y:S08]  /*8530*/  HMMA.16816.F32 R8, R160.reuse, R166, R8 ;  /* 0x000000a6a008723c */ /* 0x040ff00000001808 */
[C---:B---3--:R-:W-:Y:S08]  /*8540*/  HMMA.16816.F32 R12, R160.reuse, R148, R12 ;  /* 0x00000094a00c723c */ /* 0x048ff0000000180c */
        /* <DEDUP_REMOVED lines=10> */
[C---:B--2---:R-:W-:Y:S08]  /*85f0*/  HMMA.16816.F32 R20, R168.reuse, R140, R20 ;  /* 0x0000008ca814723c */ /* 0x044ff00000001814 */
[C---:B------:R-:W-:Y:S01]  /*8600*/  HMMA.16816.F32 R24, R168.reuse, R142, R24 ;  /* 0x0000008ea818723c */ /* 0x040fe20000001818 */
[----:B------:R-:W2:Y:S07]  /*8610*/  LDSM.16.M88.4 R140, [R192+0x5000] ;  /* 0x00500000c08c783b */ /* 0x000eae0000000200 */
[C---:B-----5:R-:W-:Y:S08]  /*8620*/  HMMA.16816.F32 R28, R168.reuse, R144, R28 ;  /* 0x00000090a81c723c */ /* 0x060ff0000000181c */
        /* <DEDUP_REMOVED lines=32> */
[----:B------:R-:W-:Y:S02]  /*8830*/  FMUL.FTZ R237, R19, c[0x0][0x2ec] ;  /* 0x0000bb0013ed7a20 */ /* 0x000fe40000410000 */
[----:B------:R-:W-:Y:S03]  /*8840*/  FMUL.FTZ R232, R20, c[0x0][0x2ec] ;  /* 0x0000bb0014e87a20 */ /* 0x000fe60000410000 */
[----:B------:R-:W-:Y:S02]  /*8850*/  FMUL.FTZ R234, R21, c[0x0][0x2ec] ;  /* 0x0000bb0015ea7a20 */ /* 0x000fe40000410000 */
        /* <DEDUP_REMOVED lines=42> */
.L_x_373:
[----:B------:R-:W-:Y:S01]  /*8b00*/  FMNMX.FTZ R11, R248, R135, !PT ;  /* 0x00000087f80b7209 */ /* 0x000fe20007810000 */
[----:B------:R-:W-:Y:S01]  /*8b10*/  LDSM.16.MT88.4 R12, [R200+0xc000] ;  /* 0x00c00000c80c783b */ /* 0x000fe20000004200 */
[----:B-1----:R-:W-:Y:S01]  /*8b20*/  FMNMX.FTZ R2, R247, R0, !PT ;  /* 0x00000000f7027209 */ /* 0x002fe20007810000 */
        /* <DEDUP_REMOVED lines=37> */
[----:B------:R-:W-:Y:S03]  /*8d80*/  FMNMX.FTZ R7, R133, R2, !PT ;  /* 0x0000000285077209 */ /* 0x000fe60007810000 */
[----:B------:R-:W1:Y:S08]  /*8d90*/  SHFL.BFLY PT, R6, R5, 0x2, 0x1f ;  /* 0x0c401f0005067f89 */ /* 0x000e7000000e0000 */
        /* <DEDUP_REMOVED lines=139> */
[--C-:B------:R-:W-:Y:S02]  /*9650*/  FFMA.FTZ R175, R241, c[0x0][0x23c], -R144.reuse ;  /* 0x00008f00f1af7a23 */ /* 0x100fe40000010890 */
[--C-:B------:R-:W-:Y:S02]  /*9660*/  FFMA.FTZ R177, R238, c[0x0][0x23c], -R145.reuse ;  /* 0x00008f00eeb17a23 */ /* 0x100fe40000010891 */
[C---:B---3--:R-:W-:Y:S02]  /*9670*/  HMMA.16816.F32 R36, R128.reuse, R112, R36 ;  /* 0x000000708024723c */ /* 0x048fe40000001824 */
[----:B------:R-:W2:Y:S02]  /*9680*/  MUFU.EX2 R175, R175 ;  /* 0x000000af00af7308 */ /* 0x000ea40000000800 */
[--C-:B------:R-:W-:Y:S02]  /*9690*/  FFMA.FTZ R176, R236, c[0x0][0x23c], -R145.reuse ;  /* 0x00008f00ecb07a23 */ /* 0x100fe40000010891 */
[--C-:B------:R-:W-:Y:S02]  /*96a0*/  FFMA.FTZ R178, R239, c[0x0][0x23c], -R144.reuse ;  /* 0x00008f00efb27a23 */ /* 0x100fe40000010890 */
[C---:B------:R-:W-:Y:S01]  /*96b0*/  HMMA.16816.F32 R40, R128.reuse, R114, R40 ;  /* 0x000000728028723c */ /* 0x040fe20000001828 */
[----:B------:R-:W-:Y:S03]  /*96c0*/  LDSM.16.MT88.4 R112, [R200+0xc800] ;  /* 0x00c80000c870783b */ /* 0x000fe60000004200 */
[--C-:B------:R-:W-:Y:S01]  /*96d0*/  FFMA.FTZ R179, R237, c[0x0][0x23c], -R144.reuse ;  /* 0x00008f00edb37a23 */ /* 0x100fe20000010890 */
[----:B------:R-:W-:Y:S01]  /*96e0*/  MUFU.EX2 R177, R177 ;  /* 0x000000b100b17308 */ /* 0x000fe20000000800 */
[C---:B------:R-:W-:Y:S02]  /*96f0*/  FMUL.FTZ R88, R2.reuse, R88 ;  /* 0x0000005802587220 */ /* 0x040fe40000410000 */
[----:B------:R-:W-:Y:S01]  /*9700*/  FMUL.FTZ R89, R2, R89 ;  /* 0x0000005902597220 */ /* 0x000fe20000410000 */
[C---:B----4-:R-:W-:Y:S03]  /*9710*/  HMMA.16816.F32 R44, R128.reuse, R104, R44 ;  /* 0x00000068802c723c */ /* 0x050fe6000000182c */
[C---:B------:R-:W-:Y:S03]  /*9720*/  FMUL.FTZ R90, R0.reuse, R90 ;  /* 0x0000005a005a7220 */ /* 0x040fe60000410000 */
[----:B------:R-:W3:Y:S01]  /*9730*/  MUFU.EX2 R176, R176 ;  /* 0x000000b000b07308 */ /* 0x000ee20000000800 */
[----:B------:R-:W-:Y:S02]  /*9740*/  FMUL.FTZ R91, R0, R91 ;  /* 0x0000005b005b7220 */ /* 0x000fe40000410000 */
[C---:B------:R-:W-:Y:S01]  /*9750*/  FMUL.FTZ R92, R2.reuse, R92 ;  /* 0x0000005c025c7220 */ /* 0x040fe20000410000 */
[C---:B------:R-:W-:Y:S01]  /*9760*/  HMMA.16816.F32 R48, R128.reuse, R106, R48 ;  /* 0x0000006a8030723c */ /* 0x040fe20000001830 */
[----:B------:R-:W4:Y:S02]  /*9770*/  LDSM.16.MT88.4 R104, [R200+0x10000] ;  /* 0x01000000c868783b */ /* 0x000f240000004200 */
[----:B------:R-:W-:Y:S02]  /*9780*/  FMUL.FTZ R93, R2, R93 ;  /* 0x0000005d025d7220 */ /* 0x000fe40000410000 */
[C---:B------:R-:W-:Y:S01]  /*9790*/  FMUL.FTZ R94, R0.reuse, R94 ;  /* 0x0000005e005e7220 */ /* 0x040fe20000410000 */
[----:B------:R-:W-:Y:S02]  /*97a0*/  MUFU.EX2 R178, R178 ;  /* 0x000000b200b27308 */ /* 0x000fe40000000800 */
[C---:B------:R-:W-:Y:S04]  /*97b0*/  HMMA.16816.F32 R52, R128.reuse, R100, R52 ;  /* 0x000000648034723c */ /* 0x040fe80000001834 */
[----:B------:R-:W-:Y:S02]  /*97c0*/  FMUL.FTZ R95, R0, R95 ;  /* 0x0000005f005f7220 */ /* 0x000fe40000410000 */
[C---:B------:R-:W-:Y:S02]  /*97d0*/  FMUL.FTZ R96, R2.reuse, R96 ;  /* 0x0000006002607220 */ /* 0x040fe40000410000 */
[C---:B------:R-:W-:Y:S01]  /*97e0*/  HMMA.16816.F32 R56, R128.reuse, R102, R56 ;  /* 0x000000668038723c */ /* 0x040fe20000001838 */
[----:B------:R-:W5:Y:S01]  /*97f0*/  LDSM.16.MT88.4 R100, [R198+0x10000] ;  /* 0x01000000c664783b */ /* 0x000f620000004200 */
[----:B------:R-:W1:Y:S02]  /*9800*/  MUFU.EX2 R179, R179 ;  /* 0x000000b300b37308 */ /* 0x000e640000000800 */
[----:B------:R-:W-:Y:S02]  /*9810*/  FMUL.FTZ R97, R2, R97 ;  /* 0x0000006102617220 */ /* 0x000fe40000410000 */
[C---:B------:R-:W-:Y:S02]  /*9820*/  FMUL.FTZ R98, R0.reuse, R98 ;  /* 0x0000006200627220 */ /* 0x040fe40000410000 */
[C---:B------:R-:W-:Y:S04]  /*9830*/  HMMA.16816.F32 R60, R128.reuse, R108, R60 ;  /* 0x0000006c803c723c */ /* 0x040fe8000000183c */
[----:B------:R-:W-:Y:S02]  /*9840*/  FMUL.FTZ R99, R0, R99 ;  /* 0x0000006300637220 */ /* 0x000fe40000410000 */
[--C-:B------:R-:W-:Y:S02]  /*9850*/  FFMA.FTZ R180, R232, c[0x0][0x23c], -R145.reuse ;  /* 0x00008f00e8b47a23 */ /* 0x100fe40000010891 */
[C---:B------:R-:W-:Y:S01]  /*9860*/  HMMA.16816.F32 R64, R128.reuse, R110, R64 ;  /* 0x0000006e8040723c */ /* 0x040fe20000001840 */
[----:B------:R-:W1:Y:S03]  /*9870*/  LDSM.16.MT88.4 R108, [R197+0x10000] ;  /* 0x01000000c56c783b */ /* 0x000e660000004200 */
[--C-:B------:R-:W-:Y:S01]  /*9880*/  FFMA.FTZ R181, R234, c[0x0][0x23c], -R145.reuse ;  /* 0x00008f00eab57a23 */ /* 0x100fe20000010891 */
[----:B------:R-:W-:Y:S01]  /*9890*/  MUFU.EX2 R180, R180 ;  /* 0x000000b400b47308 */ /* 0x000fe20000000800 */
[--C-:B------:R-:W-:Y:S02]  /*98a0*/  FFMA.FTZ R182, R235, c[0x0][0x23c], -R144.reuse ;  /* 0x00008f00ebb67a23 */ /* 0x100fe40000010890 */
[--C-:B------:R-:W-:Y:S01]  /*98b0*/  FFMA.FTZ R183, R233, c[0x0][0x23c], -R144.reuse ;  /* 0x00008f00e9b77a23 */ /* 0x100fe20000010890 */
[C---:B----4-:R-:W-:Y:S03]  /*98c0*/  HMMA.16816.F32 R68, R128.reuse, R104, R68 ;  /* 0x000000688044723c */ /* 0x050fe60000001844 */
[--C-:B------:R-:W-:Y:S02]  /*98d0*/  FFMA.FTZ R230, R230, c[0x0][0x23c], -R145.reuse ;  /* 0x00008f00e6e67a23 */ /* 0x100fe40000010891 */
[--C-:B------:R-:W-:Y:S01]  /*98e0*/  FFMA.FTZ R233, R228, c[0x0][0x23c], -R145.reuse ;  /* 0x00008f00e4e97a23 */ /* 0x100fe20000010891 */
[----:B------:R-:W-:Y:S01]  /*98f0*/  MUFU.EX2 R181, R181 ;  /* 0x000000b500b57308 */ /* 0x000fe20000000800 */
[--C-:B------:R-:W-:Y:S01]  /*9900*/  FFMA.FTZ R228, R231, c[0x0][0x23c], -R144.reuse ;  /* 0x00008f00e7e47a23 */ /* 0x100fe20000010890 */
[C---:B------:R-:W-:Y:S01]  /*9910*/  HMMA.16816.F32 R72, R128.reuse, R106, R72 ;  /* 0x0000006a8048723c */ /* 0x040fe20000001848 */
[----:B------:R-:W4:Y:S03]  /*9920*/  LDSM.16.MT88.4 R104, [R196+0x10000] ;  /* 0x01000000c468783b */ /* 0x000f260000004200 */
[C---:B------:R-:W-:Y:S02]  /*9930*/  FMUL.FTZ R76, R2.reuse, R76 ;  /* 0x0000004c024c7220 */ /* 0x040fe40000410000 */
[----:B------:R-:W-:Y:S02]  /*9940*/  FMUL.FTZ R77, R2, R77 ;  /* 0x0000004d024d7220 */ /* 0x000fe40000410000 */
[C---:B------:R-:W-:Y:S01]  /*9950*/  FMUL.FTZ R78, R0.reuse, R78 ;  /* 0x0000004e004e7220 */ /* 0x040fe20000410000 */
[----:B------:R-:W-:Y:S03]  /*9960*/  MUFU.EX2 R182, R182 ;  /* 0x000000b600b67308 */ /* 0x000fe60000000800 */
[----:B------:R-:W-:Y:S02]  /*9970*/  FMUL.FTZ R79, R0, R79 ;  /* 0x0000004f004f7220 */ /* 0x000fe40000410000 */
[--C-:B------:R-:W-:Y:S02]  /*9980*/  FFMA.FTZ R229, R229, c[0x0][0x23c], -R144.reuse ;  /* 0x00008f00e5e57a23 */ /* 0x100fe40000010890 */
[--C-:B------:R-:W-:Y:S02]  /*9990*/  FFMA.FTZ R224, R224, c[0x0][0x23c], -R145.reuse ;  /* 0x00008f00e0e07a23 */ /* 0x100fe40000010891 */
[--C-:B------:R-:W-:Y:S01]  /*99a0*/  FFMA.FTZ R231, R226, c[0x0][0x23c], -R145.reuse ;  /* 0x00008f00e2e77a23 */ /* 0x100fe20000010891 */
[C---:B-----5:R-:W-:Y:S01]  /*99b0*/  HMMA.16816.F32 R76, R128.reuse, R100, R76 ;  /* 0x00000064804c723c */ /* 0x060fe2000000184c */
[----:B------:R-:W-:Y:S02]  /*99c0*/  MUFU.EX2 R183, R183 ;  /* 0x000000b700b77308 */ /* 0x000fe40000000800 */
[C---:B------:R-:W-:Y:S02]  /*99d0*/  FMUL.FTZ R80, R2.reuse, R80 ;  /* 0x0000005002507220 */ /* 0x040fe40000410000 */
[----:B------:R-:W-:Y:S02]  /*99e0*/  FMUL.FTZ R81, R2, R81 ;  /* 0x0000005102517220 */ /* 0x000fe40000410000 */
[C---:B------:R-:W-:Y:S01]  /*99f0*/  FMUL.FTZ R82, R0.reuse, R82 ;  /* 0x0000005200527220 */ /* 0x040fe20000410000 */
[----:B-1----:R-:W-:Y:S01]  /*9a00*/  F2FP.PACK_AB R100, R173, R172 ;  /* 0x000000acad64723e */ /* 0x002fe200000000ff */
[----:B------:R-:W-:Y:S02]  /*9a10*/  FMUL.FTZ R83, R0, R83 ;  /* 0x0000005300537220 */ /* 0x000fe40000410000 */
[----:B------:R-:W-:Y:S01]  /*9a20*/  MUFU.EX2 R230, R230 ;  /* 0x000000e600e67308 */ /* 0x000fe20000000800 */
[----:B--2---:R-:W-:Y:S01]  /*9a30*/  F2FP.PACK_AB R101, R175, R174 ;  /* 0x000000aeaf65723e */ /* 0x004fe200000000ff */
[--C-:B------:R-:W-:Y:S02]  /*9a40*/  FFMA.FTZ R226, R227, c[0x0][0x23c], -R144.reuse ;  /* 0x00008f00e3e27a23 */ /* 0x100fe40000010890 */
[--C-:B------:R-:W-:Y:S01]  /*9a50*/  FFMA.FTZ R225, R225, c[0x0][0x23c], -R144.reuse ;  /* 0x00008f00e1e17a23 */ /* 0x100fe20000010890 */
[C---:B------:R-:W-:Y:S03]  /*9a60*/  HMMA.16816.F32 R80, R128.reuse, R102, R80 ;  /* 0x000000668050723c */ /* 0x040fe60000001850 */
[--C-:B------:R-:W-:Y:S02]  /*9a70*/  FFMA.FTZ R222, R222, c[0x0][0x23c], -R145.reuse ;  /* 0x00008f00dede7a23 */ /* 0x100fe40000010891 */
[----:B------:R-:W-:Y:S01]  /*9a80*/  FFMA.FTZ R145, R220, c[0x0][0x23c], -R145 ;  /* 0x00008f00dc917a23 */ /* 0x000fe20000010891 */
[----:B------:R-:W-:Y:S01]  /*9a90*/  MUFU.EX2 R233, R233 ;  /* 0x000000e900e97308 */ /* 0x000fe20000000800 */
[----:B---3--:R-:W-:Y:S01]  /*9aa0*/  F2FP.PACK_AB R102, R176, R177 ;  /* 0x000000b1b066723e */ /* 0x008fe200000000ff */
[C---:B------:R-:W-:Y:S04]  /*9ab0*/  HMMA.16816.F32 R84, R128.reuse, R108, R84 ;  /* 0x0000006c8054723c */ /* 0x040fe80000001854 */
[----:B------:R-:W-:Y:S01]  /*9ac0*/  F2FP.PACK_AB R103, R179, R178 ;  /* 0x000000b2b367723e */ /* 0x000fe200000000ff */
[--C-:B------:R-:W-:Y:S02]  /*9ad0*/  FFMA.FTZ R134, R134, c[0x0][0x23c], -R144.reuse ;  /* 0x00008f0086867a23 */ /* 0x100fe40000010890 */
[----:B------:R-:W-:Y:S01]  /*9ae0*/  FFMA.FTZ R144, R133, c[0x0][0x23c], -R144 ;  /* 0x00008f0085907a23 */ /* 0x000fe20000010890 */
[C---:B------:R-:W-:Y:S01]  /*9af0*/  HMMA.16816.F32 R88, R128.reuse, R110, R88 ;  /* 0x0000006e8058723c */ /* 0x040fe20000001858 */
[----:B------:R-:W1:Y:S01]  /*9b00*/  LDSM.16.MT88.4 R108, [R198+0xc800] ;  /* 0x00c80000c66c783b */ /* 0x000e620000004200 */
[----:B------:R-:W-:Y:S02]  /*9b10*/  MUFU.EX2 R227, R145 ;  /* 0x0000009100e37308 */ /* 0x000fe40000000800 */
[----:B------:R-:W-:Y:S02]  /*9b20*/  FFMA.FTZ R171, R2, R223, R171 ;  /* 0x000000df02ab7223 */ /* 0x000fe400000100ab */
[----:B------:R-:W-:Y:S02]  /*9b30*/  FFMA.FTZ R167, R0, R221, R167 ;  /* 0x000000dd00a77223 */ /* 0x000fe400000100a7 */
[C---:B----4-:R-:W-:Y:S04]  /*9b40*/  HMMA.16816.F32 R92, R128.reuse, R104, R92 ;  /* 0x00000068805c723c */ /* 0x050fe8000000185c */
[----:B------:R2:W-:Y:S01]  /*9b50*/  MUFU.EX2 R133, R144 ;  /* 0x0000009000857308 */ /* 0x0005e20000000800 */
[----:B------:R-:W-:Y:S02]  /*9b60*/  FADD.FTZ R170, R170, R171 ;  /* 0x000000abaaaa7221 */ /* 0x000fe40000010000 */
[----:B------:R-:W-:Y:S01]  /*9b70*/  FADD.FTZ R166, R166, R167 ;  /* 0x000000a7a6a67221 */ /* 0x000fe20000010000 */
[----:B------:R-:W-:Y:S01]  /*9b80*/  HMMA.16816.F32 R96, R128, R106, R96 ;  /* 0x0000006a8060723c */ /* 0x000fe20000001860 */
[----:B------:R-:W3:Y:S05]  /*9b90*/  LDSM.16.MT88.4 R104, [R196+0xe800] ;  /* 0x00e80000c468783b */ /* 0x000eea0000004200 */
[----:B------:R-:W-:Y:S02]  /*9ba0*/  MUFU.EX2 R228, R228 ;  /* 0x000000e400e47308 */ /* 0x000fe40000000800 */
[C---:B------:R-:W-:Y:S08]  /*9bb0*/  HMMA.16816.F32 R4, R100.reuse, R112, R4 ;  /* 0x000000706404723c */ /* 0x040ff00000001804 */
[C---:B------:R-:W-:Y:S01]  /*9bc0*/  HMMA.16816.F32 R8, R100.reuse, R114, R8 ;  /* 0x000000726408723c */ /* 0x040fe20000001808 */
[----:B------:R-:W-:Y:S01]  /*9bd0*/  LDSM.16.MT88.4 R112, [R198+0x10800] ;  /* 0x01080000c670783b */ /* 0x000fe20000004200 */
[----:B------:R-:W-:Y:S06]  /*9be0*/  MUFU.EX2 R229, R229 ;  /* 0x000000e500e57308 */ /* 0x000fec0000000800 */
[C---:B-1----:R-:W-:Y:S01]  /*9bf0*/  HMMA.16816.F32 R12, R100.reuse, R108, R12 ;  /* 0x0000006c640c723c */ /* 0x042fe2000000180c */
[----:B--2---:R-:W-:Y:S03]  /*9c00*/  LDSM.16.MT88.4 R144, [R200+0xf800] ;  /* 0x00f80000c890783b */ /* 0x004fe60000004200 */
[----:B------:R-:W-:Y:S04]  /*9c10*/  MUFU.EX2 R224, R224 ;  /* 0x000000e000e07308 */ /* 0x000fe80000000800 */
[C---:B------:R-:W-:Y:S01]  /*9c20*/  HMMA.16816.F32 R16, R100.reuse, R110, R16 ;  /* 0x0000006e6410723c */ /* 0x040fe20000001810 */
[----:B------:R-:W1:Y:S05]  /*9c30*/  LDSM.16.MT88.4 R108, [R200+0x10800] ;  /* 0x01080000c86c783b */ /* 0x000e6a0000004200 */
[----:B------:R-:W2:Y:S02]  /*9c40*/  MUFU.EX2 R231, R231 ;  /* 0x000000e700e77308 */ /* 0x000ea40000000800 */
[C---:B------:R-:W-:Y:S08]  /*9c50*/  HMMA.16816.F32 R20, R100.reuse, R116, R20 ;  /* 0x000000746414723c */ /* 0x040ff00000001814 */
[----:B------:R-:W-:Y:S01]  /*9c60*/  MUFU.EX2 R226, R226 ;  /* 0x000000e200e27308 */ /* 0x000fe20000000800 */
[C---:B------:R-:W-:Y:S01]  /*9c70*/  HMMA.16816.F32 R24, R100.reuse, R118, R24 ;  /* 0x000000766418723c */ /* 0x040fe20000001818 */
[----:B------:R-:W-:Y:S07]  /*9c80*/  LDSM.16.MT88.4 R116, [R196+0x10800] ;  /* 0x01080000c474783b */ /* 0x000fee0000004200 */
[C---:B------:R-:W-:Y:S01]  /*9c90*/  HMMA.16816.F32 R28, R100.reuse, R120, R28 ;  /* 0x00000078641c723c */ /* 0x040fe2000000181c */
[----:B------:R-:W4:Y:S07]  /*9ca0*/  MUFU.EX2 R225, R225 ;  /* 0x000000e100e17308 */ /* 0x000f2e0000000800 */
[C---:B------:R-:W-:Y:S01]  /*9cb0*/  HMMA.16816.F32 R32, R100.reuse, R122, R32 ;  /* 0x0000007a6420723c */ /* 0x040fe20000001820 */
[----:B------:R-:W-:Y:S02]  /*9cc0*/  LDSM.16.MT88.4 R120, [R198+0xd000] ;  /* 0x00d00000c678783b */ /* 0x000fe40000004200 */
[----:B------:R-:W5:Y:S05]  /*9cd0*/  MUFU.EX2 R222, R222 ;  /* 0x000000de00de7308 */ /* 0x000f6a0000000800 */
[C---:B------:R-:W-:Y:S05]  /*9ce0*/  HMMA.16816.F32 R36, R100.reuse, R124, R36 ;  /* 0x0000007c6424723c */ /* 0x040fea0000001824 */
[----:B------:R-:W1:Y:S03]  /*9cf0*/  MUFU.EX2 R134, R134 ;  /* 0x0000008600867308 */ /* 0x000e660000000800 */
[C---:B------:R-:W-:Y:S01]  /*9d00*/  HMMA.16816.F32 R40, R100.reuse, R126, R40 ;  /* 0x0000007e6428723c */ /* 0x040fe20000001828 */
[----:B------:R-:W-:Y:S07]  /*9d10*/  LDSM.16.MT88.4 R124, [R196+0xd000] ;  /* 0x00d00000c47c783b */ /* 0x000fee0000004200 */
[C---:B------:R-:W-:Y:S07]  /*9d20*/  HMMA.16816.F32 R44, R100.reuse, R136, R44 ;  /* 0x00000088642c723c */ /* 0x040fee000000182c */
[----:B--2---:R-:W-:Y:S01]  /*9d30*/  F2FP.PACK_AB R136, R231, R224 ;  /* 0x000000e0e788723e */ /* 0x004fe200000000ff */
[C---:B------:R-:W-:Y:S04]  /*9d40*/  HMMA.16816.F32 R48, R100.reuse, R138, R48 ;  /* 0x0000008a6430723c */ /* 0x040fe80000001830 */
[----:B----4-:R-:W-:Y:S03]  /*9d50*/  F2FP.PACK_AB R137, R225, R226 ;  /* 0x000000e2e189723e */ /* 0x010fe600000000ff */
[----:B-----5:R-:W-:Y:S01]  /*9d60*/  F2FP.PACK_AB R138, R227, R222 ;  /* 0x000000dee38a723e */ /* 0x020fe200000000ff */
[C---:B------:R-:W-:Y:S04]  /*9d70*/  HMMA.16816.F32 R52, R100.reuse, R140, R52 ;  /* 0x0000008c6434723c */ /* 0x040fe80000001834 */
[----:B-1----:R-:W-:Y:S04]  /*9d80*/  F2FP.PACK_AB R139, R133, R134 ;  /* 0x00000086858b723e */ /* 0x002fe800000000ff */
[C---:B------:R-:W-:Y:S01]  /*9d90*/  HMMA.16816.F32 R56, R100.reuse, R142, R56 ;  /* 0x0000008e6438723c */ /* 0x040fe20000001838 */
[----:B------:R-:W-:Y:S07]  /*9da0*/  LDSM.16.MT88.4 R140, [R196+0xd800] ;  /* 0x00d80000c48c783b */ /* 0x000fee0000004200 */
        /* <DEDUP_REMOVED lines=9> */
[C---:B-1----:R-:W-:Y:S08]  /*9e40*/  HMMA.16816.F32 R84, R100.reuse, R104, R84 ;  /* 0x000000686454723c */ /* 0x042ff00000001854 */
[C---:B------:R-:W-:Y:S01]  /*9e50*/  HMMA.16816.F32 R88, R100.reuse, R106, R88 ;  /* 0x0000006a6458723c */ /* 0x040fe20000001858 */
[----:B------:R-:W1:Y:S07]  /*9e60*/  LDSM.16.MT88.4 R104, [R200+0xf000] ;  /* 0x00f00000c868783b */ /* 0x000e6e0000004200 */
[C---:B------:R-:W-:Y:S08]  /*9e70*/  HMMA.16816.F32 R92, R100.reuse, R116, R92 ;  /* 0x00000074645c723c */ /* 0x040ff0000000185c */
[----:B------:R-:W-:Y:S01]  /*9e80*/  HMMA.16816.F32 R96, R100, R118, R96 ;  /* 0x000000766460723c */ /* 0x000fe20000001860 */
[----:B------:R-:W4:Y:S06]  /*9e90*/  LDSM.16.MT88.4 R116, [R198+0xf000] ;  /* 0x00f00000c674783b */ /* 0x000f2c0000004200 */
[----:B------:R-:W-:Y:S02]  /*9ea0*/  F2FP.PACK_AB R100, R181, R180 ;  /* 0x000000b4b564723e */ /* 0x000fe400000000ff */
[----:B------:R-:W-:Y:S03]  /*9eb0*/  F2FP.PACK_AB R101, R183, R182 ;  /* 0x000000b6b765723e */ /* 0x000fe600000000ff */
[----:B------:R-:W-:Y:S02]  /*9ec0*/  F2FP.PACK_AB R102, R233, R230 ;  /* 0x000000e6e966723e */ /* 0x000fe400000000ff */
[----:B------:R-:W-:Y:S07]  /*9ed0*/  F2FP.PACK_AB R103, R229, R228 ;  /* 0x000000e4e567723e */ /* 0x000fee00000000ff */
[C---:B--2---:R-:W-:Y:S08]  /*9ee0*/  HMMA.16816.F32 R4, R100.reuse, R108, R4 ;  /* 0x0000006c6404723c */ /* 0x044ff00000001804 */
[C---:B------:R-:W-:Y:S01]  /*9ef0*/  HMMA.16816.F32 R8, R100.reuse, R110, R8 ;  /* 0x0000006e6408723c */ /* 0x040fe20000001808 */
[----:B------:R-:W2:Y:S07]  /*9f00*/  LDSM.16.MT88.4 R108, [R197+0xf000] ;  /* 0x00f00000c56c783b */ /* 0x000eae0000004200 */
[C---:B------:R-:W-:Y:S08]  /*9f10*/  HMMA.16816.F32 R12, R100.reuse, R120, R12 ;  /* 0x00000078640c723c */ /* 0x040ff0000000180c */
[C---:B------:R-:W-:Y:S08]  /*9f20*/  HMMA.16816.F32 R16, R100.reuse, R122, R16 ;  /* 0x0000007a6410723c */ /* 0x040ff00000001810 */
[C---:B---3--:R-:W-:Y:S08]  /*9f30*/  HMMA.16816.F32 R20, R100.reuse, R112, R20 ;  /* 0x000000706414723c */ /* 0x048ff00000001814 */
[C---:B------:R-:W-:Y:S01]  /*9f40*/  HMMA.16816.F32 R24, R100.reuse, R114, R24 ;  /* 0x000000726418723c */ /* 0x040fe20000001818 */
[----:B------:R-:W3:Y:S07]  /*9f50*/  LDSM.16.MT88.4 R112, [R196+0xf000] ;  /* 0x00f00000c470783b */ /* 0x000eee0000004200 */
[C---:B------:R-:W-:Y:S08]  /*9f60*/  HMMA.16816.F32 R28, R100.reuse, R124, R28 ;  /* 0x0000007c641c723c */ /* 0x040ff0000000181c */
[C---:B------:R-:W-:Y:S01]  /*9f70*/  HMMA.16816.F32 R32, R100.reuse, R126, R32 ;  /* 0x0000007e6420723c */ /* 0x040fe20000001820 */
[----:B------:R-:W-:Y:S07]  /*9f80*/  LDSM.16.MT88.4 R124, [R200+0xd800] ;  /* 0x00d80000c87c783b */ /* 0x000fee0000004200 */
[C---:B-1----:R-:W-:Y:S08]  /*9f90*/  HMMA.16816.F32 R36, R100.reuse, R104, R36 ;  /* 0x000000686424723c */ /* 0x042ff00000001824 */
[C---:B------:R-:W-:Y:S01]  /*9fa0*/  HMMA.16816.F32 R40, R100.reuse, R106, R40 ;  /* 0x0000006a6428723c */ /* 0x040fe20000001828 */
[----:B------:R-:W1:Y:S07]  /*9fb0*/  LDSM.16.MT88.4 R104, [R200+0x11000] ;  /* 0x01100000c868783b */ /* 0x000e6e0000004200 */
[C---:B----4-:R-:W-:Y:S08]  /*9fc0*/  HMMA.16816.F32 R44, R100.reuse, R116, R44 ;  /* 0x00000074642c723c */ /* 0x050ff0000000182c */
        /* <DEDUP_REMOVED lines=10> */
[----:B------:R-:W-:Y:S07]  /*a070*/  LDSM.16.MT88.4 R104, [R197+0xd800] ;  /* 0x00d80000c568783b */ /* 0x000fee0000004200 */
[C---:B----4-:R-:W-:Y:S08]  /*a080*/  HMMA.16816.F32 R76, R100.reuse, R116, R76 ;  /* 0x00000074644c723c */ /* 0x050ff0000000184c */
[C---:B------:R-:W-:Y:S01]  /*a090*/  HMMA.16816.F32 R80, R100.reuse, R118, R80 ;  /* 0x000000766450723c */ /* 0x040fe20000001850 */
[----:B------:R-:W1:Y:S07]  /*a0a0*/  LDSM.16.MT88.4 R116, [R198+0xd800] ;  /* 0x00d80000c674783b */ /* 0x000e6e0000004200 */
[C---:B--2---:R-:W-:Y:S08]  /*a0b0*/  HMMA.16816.F32 R84, R100.reuse, R108, R84 ;  /* 0x0000006c6454723c */ /* 0x044ff00000001854 */
[C---:B------:R-:W-:Y:S08]  /*a0c0*/  HMMA.16816.F32 R88, R100.reuse, R110, R88 ;  /* 0x0000006e6458723c */ /* 0x040ff00000001858 */
[C---:B---3--:R-:W-:Y:S08]  /*a0d0*/  HMMA.16816.F32 R92, R100.reuse, R112, R92 ;  /* 0x00000070645c723c */ /* 0x048ff0000000185c */
[----:B------:R-:W-:Y:S08]  /*a0e0*/  HMMA.16816.F32 R96, R100, R114, R96 ;  /* 0x000000726460723c */ /* 0x000ff00000001860 */
[C---:B------:R-:W-:Y:S01]  /*a0f0*/  HMMA.16816.F32 R128, R136.reuse, R124, R4 ;  /* 0x0000007c8880723c */ /* 0x040fe20000001804 */
[----:B------:R-:W2:Y:S07]  /*a100*/  LDSM.16.MT88.4 R4, [R198+0x11800] ;  /* 0x01180000c604783b */ /* 0x000eae0000004200 */
[C---:B------:R-:W-:Y:S01]  /*a110*/  HMMA.16816.F32 R124, R136.reuse, R126, R8 ;  /* 0x0000007e887c723c */ /* 0x040fe20000001808 */
[----:B------:R-:W3:Y:S07]  /*a120*/  LDSM.16.MT88.4 R8, [R197+0x11800] ;  /* 0x01180000c508783b */ /* 0x000eee0000004200 */
[C---:B-1----:R-:W-:Y:S01]  /*a130*/  HMMA.16816.F32 R120, R136.reuse, R116, R12 ;  /* 0x000000748878723c */ /* 0x042fe2000000180c */
[----:B------:R-:W1:Y:S07]  /*a140*/  LDSM.16.MT88.4 R12, [R196+0x11800] ;  /* 0x01180000c40c783b */ /* 0x000e6e0000004200 */
[C---:B------:R-:W-:Y:S07]  /*a150*/  HMMA.16816.F32 R116, R136.reuse, R118, R16 ;  /* 0x000000768874723c */ /* 0x040fee0000001810 */
[----:B------:R-:W-:Y:S01]  /*a160*/  FADD.FTZ R17, R165, R166 ;  /* 0x000000a6a5117221 */ /* 0x000fe20000010000 */
[C---:B------:R-:W-:Y:S04]  /*a170*/  HMMA.16816.F32 R112, R136.reuse, R104, R20 ;  /* 0x000000688870723c */ /* 0x040fe80000001814 */
[----:B------:R-:W-:Y:S04]  /*a180*/  FADD.FTZ R17, R164, R17 ;  /* 0x00000011a4117221 */ /* 0x000fe80000010000 */
        /* <DEDUP_REMOVED lines=24> */
[C---:B------:R-:W-:Y:S08]  /*a310*/  HMMA.16816.F32 R72, R136.reuse, R162, R72 ;  /* 0x000000a28848723c */ /* 0x040ff00000001848 */
[C---:B--2---:R-:W-:Y:S07]  /*a320*/  HMMA.16816.F32 R76, R136.reuse, R4, R76 ;  /* 0x00000004884c723c */ /* 0x044fee000000184c */
        /* <DEDUP_REMOVED lines=8> */
[----:B------:R-:W-:Y:S01]  /*a3b0*/  MOV R0, R3 ;  /* 0x0000000300007202 */ /* 0x000fe20000000f00 */
[C---:B-1----:R-:W-:Y:S03]  /*a3c0*/  HMMA.16816.F32 R92, R136.reuse, R12, R92 ;  /* 0x0000000c885c723c */ /* 0x042fe6000000185c */
        /* <DEDUP_REMOVED lines=11> */
.L_x_371:
[----:B------:R-:W1:Y:S01]  /*a480*/  SHFL.BFLY PT, R2, R223, 0x2, 0x1f ;  /* 0x0c401f00df027f89 */ /* 0x000e6200000e0000 */
[----:B------:R-:W-:Y:S01]  /*a490*/  MOV R4, 0x3f800000 ;  /* 0x3f80000000047802 */ /* 0x000fe20000000f00 */
[----:B------:R-:W2:Y:S01]  /*a4a0*/  S2UR UR6, SR_CTAID.Y ;  /* 0x00000000000679c3 */ /* 0x000ea20000002600 */
[----:B------:R-:W-:Y:S01]  /*a4b0*/  MOV R5, 0x3f800000 ;  /* 0x3f80000000057802 */ /* 0x000fe20000000f00 */
[----:B------:R-:W3:Y:S01]  /*a4c0*/  SHFL.BFLY PT, R0, R221, 0x2, 0x1f ;  /* 0x0c401f00dd007f89 */ /* 0x000ee200000e0000 */
[----:B------:R-:W-:Y:S01]  /*a4d0*/  UISETP.NE.AND UP0, UPT, UR9, -0x1, UPT ;  /* 0xffffffff0900788c */ /* 0x000fe2000bf05270 */
[----:B------:R-:W-:Y:S01]  /*a4e0*/  BSSY B0, `(.L_x_375) ;  /* 0x0000144000007945 */ /* 0x000fe20003800000 */
[----:B------:R-:W-:-:S02]  /*a4f0*/  ULDC.64 UR4, c[0x0][0x1e8] ;  /* 0x00007a0000047ab9 */ /* 0x000fc40000000a00 */
[----:B------:R-:W-:Y:S01]  /*a500*/  ULDC UR8, c[0x0][0x214] ;  /* 0x0000850000087ab9 */ /* 0x000fe20000000800 */
[----:B------:R-:W4:Y:S01]  /*a510*/  S2UR UR11, SR_CTAID.X ;  /* 0x00000000000b79c3 */ /* 0x000f220000002500 */
[----:B------:R-:W-:Y:S02]  /*a520*/  UMOV UR24, URZ ;  /* 0x0000003f00187c82 */ /* 0x000fe40008000000 */
[----:B------:R-:W-:-:S03]  /*a530*/  UMOV UR25, URZ ;  /* 0x0000003f00197c82 */ /* 0x000fc60008000000 */
[----:B------:R-:W-:Y:S02]  /*a540*/  @UP0 UIMAD.WIDE.U32 UR18, UR9, UR4, URZ ;  /* 0x00000004091202a5 */ /* 0x000fe4000f8e003f */
[----:B------:R-:W5:Y:S02]  /*a550*/  S2UR UR12, SR_CTAID.Z ;  /* 0x00000000000c79c3 */ /* 0x000f640000002700 */
[----:B------:R-:W-:-:S03]  /*a560*/  @UP0 UIMAD UR7, UR9, UR5, UR19 ;  /* 0x00000005090702a4 */ /* 0x000fc6000f8e0213 */
[----:B------:R-:W-:Y:S01]  /*a570*/  ULDC.64 UR4, c[0x0][0x1e0] ;  /* 0x0000780000047ab9 */ /* 0x000fe20000000a00 */
[----:B-1----:R-:W-:Y:S01]  /*a580*/  FADD.FTZ R9, R2, R223 ;  /* 0x000000df02097221 */ /* 0x002fe20000010000 */
[----:B--2---:R-:W-:Y:S01]  /*a590*/  @!UP0 USHF.R.S32.HI UR13, URZ, 0x1f, UR6 ;  /* 0x0000001f3f0d8899 */ /* 0x004fe20008011406 */
[----:B---3--:R-:W-:-:S03]  /*a5a0*/  FADD.FTZ R7, R0, R221 ;  /* 0x000000dd00077221 */ /* 0x008fc60000010000 */
[----:B------:R-:W1:Y:S01]  /*a5b0*/  SHFL.BFLY PT, R2, R9, 0x1, 0x1f ;  /* 0x0c201f0009027f89 */ /* 0x000e6200000e0000 */
[----:B------:R-:W-:Y:S02]  /*a5c0*/  @!UP0 UIMAD UR13, UR13, UR4, URZ ;  /* 0x000000040d0d82a4 */ /* 0x000fe4000f8e023f */
[----:B------:R-:W-:Y:S01]  /*a5d0*/  @!UP0 UIMAD.WIDE.U32 UR22, UR6, UR4, URZ ;  /* 0x00000004061682a5 */ /* 0x000fe2000f8e003f */
[----:B------:R-:W2:Y:S01]  /*a5e0*/  SHFL.BFLY PT, R0, R7, 0x1, 0x1f ;  /* 0x0c201f0007007f89 */ /* 0x000ea200000e0000 */
[----:B------:R-:W-:Y:S02]  /*a5f0*/  @!UP0 UIMAD UR13, UR6, UR5, UR13 ;  /* 0x00000005060d82a4 */ /* 0x000fe4000f8e020d */
[----:B------:R-:W-:Y:S02]  /*a600*/  ULDC.U8 UR4, c[0x0][0x329] ;  /* 0x0000ca4000047ab9 */ /* 0x000fe40000000000 */
[----:B------:R-:W-:Y:S02]  /*a610*/  UISETP.NE.AND UP1, UPT, UR4, URZ, UPT ;  /* 0x0000003f0400728c */ /* 0x000fe4000bf25270 */
[----:B------:R-:W-:-:S02]  /*a620*/  ULDC.U8 UR5, c[0x0][0x328] ;  /* 0x0000ca0000057ab9 */ /* 0x000fc40000000000 */
[----:B------:R-:W-:Y:S02]  /*a630*/  UISETP.NE.AND UP2, UPT, UR5, URZ, UPT ;  /* 0x0000003f0500728c */ /* 0x000fe4000bf45270 */
[----:B------:R-:W-:Y:S02]  /*a640*/  @!UP0 UIADD3 UR7, UR23, UR13, URZ ;  /* 0x0000000d17078290 */ /* 0x000fe4000fffe03f */
[----:B------:R-:W-:Y:S02]  /*a650*/  UISETP.NE.OR UP3, UPT, UR4, URZ, !UP2 ;  /* 0x0000003f0400728c */ /* 0x000fe4000d765670 */
[----:B------:R-:W-:Y:S02]  /*a660*/  ULDC UR5, c[0x0][0x234] ;  /* 0x00008d0000057ab9 */ /* 0x000fe40000000800 */
[----:B------:R-:W-:Y:S02]  /*a670*/  @UP1 ULDC UR14, c[0x0][0x210] ;  /* 0x00008400000e1ab9 */ /* 0x000fe40000000800 */
[----:B------:R-:W-:Y:S01]  /*a680*/  @UP1 UIMAD UR14, UR14, UR8, URZ ;  /* 0x000000080e0e12a4 */ /* 0x000fe2000f8e023f */
[----:B-1----:R-:W-:Y:S01]  /*a690*/  FADD.FTZ R2, R9, R2 ;  /* 0x0000000209027221 */ /* 0x002fe20000010000 */
[----:B------:R-:W-:-:S02]  /*a6a0*/  @!UP1 USEL UR14, UR8, UR5, !UP2 ;  /* 0x00000005080e9287 */ /* 0x000fc4000d000000 */
[----:B------:R-:W-:Y:S01]  /*a6b0*/  ULDC UR4, c[0x0][0x1c0] ;  /* 0x0000700000047ab9 */ /* 0x000fe20000000800 */
[----:B--2---:R-:W-:Y:S01]  /*a6c0*/  FADD.FTZ R0, R7, R0 ;  /* 0x0000000007007221 */ /* 0x004fe20000010000 */
[----:B------:R-:W-:Y:S01]  /*a6d0*/  FSETP.NE.FTZ.AND P4, PT, R2, RZ, PT ;  /* 0x000000ff0200720b */ /* 0x000fe20003f95000 */
[----:B------:R-:W-:Y:S02]  /*a6e0*/  @UP1 UMOV UR19, 0x1 ;  /* 0x0000000100131882 */ /* 0x000fe40000000000 */
[----:B------:R-:W-:Y:S01]  /*a6f0*/  @!UP1 UIMAD UR19, UR14, UR4, URZ ;  /* 0x000000040e1392a4 */ /* 0x000fe2000f8e023f */
[----:B------:R-:W-:Y:S01]  /*a700*/  FSETP.NE.FTZ.AND P3, PT, R0, RZ, PT ;  /* 0x000000ff0000720b */ /* 0x000fe20003f75000 */
[----:B------:R-:W-:Y:S02]  /*a710*/  @!UP3 UIMAD UR21, UR6, UR8, URZ ;  /* 0x000000080615b2a4 */ /* 0x000fe4000f8e023f */
[----:B------:R-:W-:Y:S02]  /*a720*/  @UP1 ULDC UR20, c[0x0][0x210] ;  /* 0x0000840000141ab9 */ /* 0x000fe40000000800 */
[----:B------:R-:W-:-:S02]  /*a730*/  UIMAD UR5, UR6, UR19, URZ ;  /* 0x00000013060572a4 */ /* 0x000fc4000f8e023f */
[----:B------:R-:W-:Y:S02]  /*a740*/  @!UP1 UMOV UR20, 0x1 ;  /* 0x0000000100149882 */ /* 0x000fe40000000000 */
[----:B------:R-:W1:Y:S01]  /*a750*/  @P4 MUFU.RCP R4, R2 ;  /* 0x0000000200044308 */ /* 0x000e620000001000 */
[----:B------:R-:W-:Y:S02]  /*a760*/  @!UP3 USEL UR21, UR21, UR9, !UP0 ;  /* 0x000000091515b287 */ /* 0x000fe4000c000000 */
[----:B----4-:R-:W-:Y:S02]  /*a770*/  UIMAD UR4, UR11, UR20, URZ ;  /* 0x000000140b0472a4 */ /* 0x010fe4000f8e023f */
[----:B------:R-:W-:Y:S02]  /*a780*/  USEL UR5, UR5, URZ, UP3 ;  /* 0x0000003f05057287 */ /* 0x000fe40009800000 */
[----:B------:R-:W-:Y:S01]  /*a790*/  USHF.L.U32 UR4, UR4, 0x6, URZ ;  /* 0x0000000604047899 */ /* 0x000fe2000800063f */
[----:B------:R-:W2:Y:S01]  /*a7a0*/  @P3 MUFU.RCP R5, R0 ;  /* 0x0000000000053308 */ /* 0x000ea20000001000 */
[----:B-----5:R-:W-:-:S02]  /*a7b0*/  UIMAD UR14, UR12, UR14, UR5 ;  /* 0x0000000e0c0e72a4 */ /* 0x020fc4000f8e0205 */
[----:B------:R-:W-:Y:S02]  /*a7c0*/  @!UP3 UMOV UR24, UR21 ;  /* 0x000000150018bc82 */ /* 0x000fe40008000000 */
[----:B------:R-:W-:Y:S02]  /*a7d0*/  USHF.R.S32.HI UR5, URZ, 0x1f, UR4 ;  /* 0x0000001f3f057899 */ /* 0x000fe40008011404 */
[----:B------:R-:W-:Y:S01]  /*a7e0*/  @!UP3 USHF.R.S32.HI UR25, URZ, 0x1f, UR21 ;  /* 0x0000001f3f19b899 */ /* 0x000fe20008011415 */
[C---:B-1----:R-:W-:Y:S01]  /*a7f0*/  FMUL.FTZ R128, R4.reuse, R128 ;  /* 0x0000008004807220 */ /* 0x042fe20000410000 */
[----:B------:R-:W-:Y:S01]  /*a800*/  @P4 MUFU.LG2 R2, R2 ;  /* 0x0000000200024308 */ /* 0x000fe20000000c00 */
[C---:B------:R-:W-:Y:S01]  /*a810*/  FMUL.FTZ R129, R4.reuse, R129 ;  /* 0x0000008104817220 */ /* 0x040fe20000410000 */
[----:B------:R-:W-:Y:S01]  /*a820*/  USHF.R.S32.HI UR6, URZ, 0x1f, UR14 ;  /* 0x0000001f3f067899 */ /* 0x000fe2000801140e */
[C---:B------:R-:W-:Y:S01]  /*a830*/  FMUL.FTZ R124, R4.reuse, R124 ;  /* 0x0000007c047c7220 */ /* 0x040fe20000410000 */
[----:B------:R-:W-:Y:S01]  /*a840*/  UIADD3 UR4, UP2, UP1, UR4, UR24, UR14 ;  /* 0x0000001804047290 */ /* 0x000fe2000f95e00e */
[C---:B------:R-:W-:Y:S01]  /*a850*/  FMUL.FTZ R125, R4.reuse, R125 ;  /* 0x0000007d047d7220 */ /* 0x040fe20000410000 */
[----:B------:R-:W-:Y:S01]  /*a860*/  F2FP.PACK_AB R128, R129, R128 ;  /* 0x000000808180723e */ /* 0x000fe200000000ff */
[C---:B------:R-:W-:Y:S01]  /*a870*/  FMUL.FTZ R120, R4.reuse, R120 ;  /* 0x0000007804787220 */ /* 0x040fe20000410000 */
[----:B------:R-:W1:Y:S01]  /*a880*/  @P3 MUFU.LG2 R0, R0 ;  /* 0x0000000000003308 */ /* 0x000e620000000c00 */
[C---:B------:R-:W-:Y:S01]  /*a890*/  FMUL.FTZ R121, R4.reuse, R121 ;  /* 0x0000007904797220 */ /* 0x040fe20000410000 */
[----:B------:R-:W-:Y:S01]  /*a8a0*/  F2FP.PACK_AB R124, R125, R124 ;  /* 0x0000007c7d7c723e */ /* 0x000fe200000000ff */
[C---:B------:R-:W-:Y:S01]  /*a8b0*/  FMUL.FTZ R116, R4.reuse, R116 ;  /* 0x0000007404747220 */ /* 0x040fe20000410000 */
[----:B------:R-:W-:Y:S01]  /*a8c0*/  UIADD3.X UR5, UR5, UR25, UR6, UP2, UP1 ;  /* 0x0000001905057290 */ /* 0x000fe200097e2406 */
[C---:B------:R-:W-:Y:S01]  /*a8d0*/  FMUL.FTZ R117, R4.reuse, R117 ;  /* 0x0000007504757220 */ /* 0x040fe20000410000 */
[----:B------:R-:W-:Y:S01]  /*a8e0*/  F2FP.PACK_AB R120, R121, R120 ;  /* 0x000000787978723e */ /* 0x000fe200000000ff */
[C---:B------:R-:W-:Y:S01]  /*a8f0*/  FMUL.FTZ R112, R4.reuse, R112 ;  /* 0x0000007004707220 */ /* 0x040fe20000410000 */
[----:B------:R-:W-:Y:S01]  /*a900*/  @!UP0 UMOV UR18, UR22 ;  /* 0x0000001600128c82 */ /* 0x000fe20008000000 */
        /* <DEDUP_REMOVED lines=57> */
[----:B------:R-:W-:Y:S01]  /*aca0*/  FMUL.FTZ R97, R4, R97 ;  /* 0x0000006104617220 */ /* 0x000fe20000410000 */
[----:B------:R-:W-:Y:S01]  /*acb0*/  F2FP.PACK_AB R92, R93, R92 ;  /* 0x0000005c5d5c723e */ /* 0x000fe200000000ff */
[----:B------:R-:W3:Y:S01]  /*acc0*/  S2R R4, SR_TID.X ;  /* 0x0000000000047919 */ /* 0x000ee20000002100 */
[C---:B--2---:R-:W-:Y:S02]  /*acd0*/  FMUL.FTZ R131, R5.reuse, R131 ;  /* 0x0000008305837220 */ /* 0x044fe40000410000 */
        /* <DEDUP_REMOVED lines=15> */
[C---:B------:R-:W-:Y:S01]  /*add0*/  FMUL.FTZ R110, R5.reuse, R110 ;  /* 0x0000006e056e7220 */ /* 0x040fe20000410000 */
[----:B---3--:R-:W-:Y:S01]  /*ade0*/  SHF.R.S32.HI R7, RZ, 0x1f, R4 ;  /* 0x0000001fff077819 */ /* 0x008fe20000011404 */
        /* <DEDUP_REMOVED lines=36> */
[C---:B------:R-:W-:Y:S01]  /*b030*/  FMUL.FTZ R67, R5.reuse, R67 ;  /* 0x0000004305437220 */ /* 0x040fe20000410000 */
[----:B------:R-:W-:Y:S01]  /*b040*/  MOV R8, 0x20 ;  /* 0x0000002000087802 */ /* 0x000fe20000000f00 */
[C---:B------:R-:W-:Y:S01]  /*b050*/  FMUL.FTZ R66, R5.reuse, R66 ;  /* 0x0000004205427220 */ /* 0x040fe20000410000 */
[----:B------:R-:W-:Y:S01]  /*b060*/  MOV R10, 0x40 ;  /* 0x00000040000a7802 */ /* 0x000fe20000000f00 */
[C---:B------:R-:W-:Y:S01]  /*b070*/  FMUL.FTZ R71, R5.reuse, R71 ;  /* 0x0000004705477220 */ /* 0x040fe20000410000 */
[----:B------:R-:W-:Y:S01]  /*b080*/  SEL R8, R8, 0xffffffe0, !P1 ;  /* 0xffffffe008087807 */ /* 0x000fe20004800000 */
[C---:B------:R-:W-:Y:S01]  /*b090*/  FMUL.FTZ R70, R5.reuse, R70 ;  /* 0x0000004605467220 */ /* 0x040fe20000410000 */
[----:B------:R-:W-:Y:S01]  /*b0a0*/  SEL R10, R10, 0xffffffc0, !P2 ;  /* 0xffffffc00a0a7807 */ /* 0x000fe20005000000 */
        /* <DEDUP_REMOVED lines=27> */
[----:B------:R-:W-:Y:S01]  /*b260*/  LOP3.LUT R5, R6, 0x3ffffffc, RZ, 0xc0, !PT ;  /* 0x3ffffffc06057812 */ /* 0x000fe200078ec0ff */
[----:B-1----:R-:W-:Y:S01]  /*b270*/  @P3 FMUL.FTZ R0, R0, 0.69314718246459960938 ;  /* 0x3f31721800003820 */ /* 0x002fe20000410000 */
[----:B------:R-:W-:-:S02]  /*b280*/  SHF.R.S32.HI R6, RZ, 0x5, R7 ;  /* 0x00000005ff067819 */ /* 0x000fc40000011407 */
[----:B------:R-:W-:Y:S02]  /*b290*/  IADD3 R5, -R5, R4, RZ ;  /* 0x0000000405057210 */ /* 0x000fe40007ffe1ff */
[----:B------:R-:W-:Y:S02]  /*b2a0*/  F2FP.PACK_AB R94, R95, R94 ;  /* 0x0000005e5f5e723e */ /* 0x000fe400000000ff */
[----:B------:R-:W-:Y:S02]  /*b2b0*/  LEA R5, R6, R5, 0x9 ;  /* 0x0000000506057211 */ /* 0x000fe400078e48ff */
[----:B------:R-:W-:Y:S02]  /*b2c0*/  F2FP.PACK_AB R98, R99, R98 ;  /* 0x000000626362723e */ /* 0x000fe400000000ff */
[----:B------:R-:W-:Y:S02]  /*b2d0*/  LEA R5, R5, R12, 0x1 ;  /* 0x0000000c05057211 */ /* 0x000fe400078e08ff */
[----:B------:R-:W-:-:S02]  /*b2e0*/  LOP3.LUT R7, R7, 0xffffffe0, RZ, 0xc0, !PT ;  /* 0xffffffe007077812 */ /* 0x000fc400078ec0ff */
[----:B------:R-:W-:Y:S02]  /*b2f0*/  SHF.L.U32 R5, R5, 0x1, RZ ;  /* 0x0000000105057819 */ /* 0x000fe400000006ff */
[----:B------:R-:W-:Y:S02]  /*b300*/  IADD3 R7, R4, -R7, RZ ;  /* 0x8000000704077210 */ /* 0x000fe40007ffe0ff */
[C---:B------:R-:W-:Y:S01]  /*b310*/  IADD3 R9, R5.reuse, -0x10, RZ ;  /* 0xfffffff005097810 */ /* 0x040fe20007ffe0ff */
[----:B------:R-:W-:Y:S01]  /*b320*/  STS [R5], R128 ;  /* 0x0000008005007388 */ /* 0x000fe20000000800 */
[C---:B------:R-:W-:Y:S02]  /*b330*/  @P0 IADD3 R9, R5.reuse, 0x10, RZ ;  /* 0x0000001005090810 */ /* 0x040fe40007ffe0ff */
[----:B------:R-:W-:Y:S01]  /*b340*/  IADD3 R11, R5, R8, RZ ;  /* 0x00000008050b7210 */ /* 0x000fe20007ffe0ff */
[----:B------:R-:W-:Y:S01]  /*b350*/  STS [R5+0x400], R130 ;  /* 0x0004008205007388 */ /* 0x000fe20000000800 */
[----:B------:R-:W-:-:S02]  /*b360*/  IADD3 R13, R8, R9, RZ ;  /* 0x00000009080d7210 */ /* 0x000fc40007ffe0ff */
[-C--:B------:R-:W-:Y:S01]  /*b370*/  IADD3 R15, R5, R10.reuse, RZ ;  /* 0x0000000a050f7210 */ /* 0x080fe20007ffe0ff */
[----:B------:R-:W-:Y:S01]  /*b380*/  STS [R9], R124 ;  /* 0x0000007c09007388 */ /* 0x000fe20000000800 */
[----:B------:R-:W-:Y:S02]  /*b390*/  IADD3 R17, R10, R9, RZ ;  /* 0x000000090a117210 */ /* 0x000fe40007ffe0ff */
[-C--:B------:R-:W-:Y:S01]  /*b3a0*/  IADD3 R19, R11, R10.reuse, RZ ;  /* 0x0000000a0b137210 */ /* 0x080fe20007ffe0ff */
[----:B------:R-:W-:Y:S01]  /*b3b0*/  STS [R9+0x400], R126 ;  /* 0x0004007e09007388 */ /* 0x000fe20000000800 */
[----:B------:R-:W-:Y:S02]  /*b3c0*/  IADD3 R21, R13, R10, RZ ;  /* 0x0000000a0d157210 */ /* 0x000fe40007ffe0ff */
[----:B------:R-:W-:Y:S01]  /*b3d0*/  LOP3.LUT P0, RZ, R7, 0x3, RZ, 0xc0, !PT ;  /* 0x0000000307ff7812 */ /* 0x000fe2000780c0ff */
[----:B------:R-:W-:Y:S01]  /*b3e0*/  STS [R11], R120 ;  /* 0x000000780b007388 */ /* 0x000fe20000000800 */
[----:B------:R-:W-:Y:S01]  /*b3f0*/  @P4 FMUL.FTZ R7, R2, 0.69314718246459960938 ;  /* 0x3f31721802074820 */ /* 0x000fe20000410000 */
[----:B------:R-:W-:-:S02]  /*b400*/  MOV R4, 0x7f800000 ;  /* 0x7f80000000047802 */ /* 0x000fc40000000f00 */
[----:B------:R-:W-:Y:S01]  /*b410*/  STS [R11+0x400], R122 ;  /* 0x0004007a0b007388 */ /* 0x000fe20000000800 */
[----:B------:R-:W-:-:S03]  /*b420*/  @P4 FFMA.FTZ R4, R132, c[0x0][0x238], R7 ;  /* 0x00008e0084044a23 */ /* 0x000fc60000010007 */
[----:B------:R-:W-:Y:S04]  /*b430*/  STS [R13], R116 ;  /* 0x000000740d007388 */ /* 0x000fe80000000800 */
[----:B------:R-:W-:Y:S04]  /*b440*/  STS [R13+0x400], R118 ;  /* 0x000400760d007388 */ /* 0x000fe80000000800 */
        /* <DEDUP_REMOVED lines=32> */
[----:B-1----:R-:W-:-:S03]  /*b650*/  SHF.R.S32.HI R5, RZ, 0x1f, R6 ;  /* 0x0000001fff057819 */ /* 0x002fc60000011406 */
[----:B------:R2:W-:Y:S01]  /*b660*/  STS [R15+0x4000], R84 ;  /* 0x004000540f007388 */ /* 0x0005e20000000800 */
[----:B------:R-:W-:-:S03]  /*b670*/  LEA.HI R5, R5, R6, RZ, 0x2 ;  /* 0x0000000605057211 */ /* 0x000fc600078f10ff */
[----:B------:R2:W-:Y:S01]  /*b680*/  STS [R15+0x4400], R86 ;  /* 0x004400560f007388 */ /* 0x0005e20000000800 */
[----:B------:R-:W-:-:S03]  /*b690*/  LOP3.LUT R5, R5, 0xffffffc, RZ, 0xc0, !PT ;  /* 0x0ffffffc05057812 */ /* 0x000fc600078ec0ff */
[----:B------:R2:W-:Y:S01]  /*b6a0*/  STS [R17+0x4000], R88 ;  /* 0x0040005811007388 */ /* 0x0005e20000000800 */
[----:B------:R-:W-:Y:S02]  /*b6b0*/  IADD3 R6, R6, -R5, RZ ;  /* 0x8000000506067210 */ /* 0x000fe40007ffe0ff */
[----:B------:R-:W-:Y:S01]  /*b6c0*/  MOV R5, 0x7f800000 ;  /* 0x7f80000000057802 */ /* 0x000fe20000000f00 */
[----:B------:R2:W-:Y:S01]  /*b6d0*/  STS [R17+0x4400], R90 ;  /* 0x0044005a11007388 */ /* 0x0005e20000000800 */
[----:B------:R-:W-:Y:S01]  /*b6e0*/  @P3 FFMA.FTZ R5, R3, c[0x0][0x238], R0 ;  /* 0x00008e0003053a23 */ /* 0x000fe20000010000 */
[----:B------:R-:W-:Y:S02]  /*b6f0*/  LEA R6, R6, R209, 0x4 ;  /* 0x000000d106067211 */ /* 0x000fe400078e20ff */
[----:B------:R2:W-:Y:S04]  /*b700*/  STS [R19+0x4000], R92 ;  /* 0x0040005c13007388 */ /* 0x0005e80000000800 */
[----:B------:R2:W-:Y:S04]  /*b710*/  STS [R19+0x4400], R94 ;  /* 0x0044005e13007388 */ /* 0x0005e80000000800 */
[----:B------:R2:W-:Y:S04]  /*b720*/  STS [R21+0x4000], R96 ;  /* 0x0040006015007388 */ /* 0x0005e80000000800 */
[----:B------:R2:W-:Y:S04]  /*b730*/  STS [R21+0x4400], R98 ;  /* 0x0044006215007388 */ /* 0x0005e80000000800 */
[----:B------:R-:W-:Y:S06]  /*b740*/  BAR.SYNC.DEFER_BLOCKING 0x0 ;  /* 0x0000000000007b1d */ /* 0x000fec0000010000 */
[----:B------:R2:W1:Y:S04]  /*b750*/  LDS.128 R48, [R208] ;  /* 0x00000000d0307984 */ /* 0x0004680000000c00 */
        /* <DEDUP_REMOVED lines=12> */
[----:B---3--:R-:W-:Y:S01]  /*b820*/  UIMAD UR6, UR11, -0x40, UR15 ;  /* 0xffffffc00b0678a4 */ /* 0x008fe2000f8e020f */
        /* <DEDUP_REMOVED lines=15> */
.L_x_376:
[----:B---3--:R-:W-:Y:S05]  /*b920*/  BSYNC B0 ;  /* 0x0000000000007941 */ /* 0x008fea0003800000 */
.L_x_375:
[----:B------:R-:W3:Y:S01]  /*b930*/  S2R R3, SR_TID.X ;  /* 0x0000000000037919 */ /* 0x000ee20000002100 */
[----:B------:R-:W-:Y:S01]  /*b940*/  IADD3 R4, P0, R216, UR18, RZ ;  /* 0x00000012d8047c10 */ /* 0x000fe2000ff1e0ff */
[----:B------:R-:W-:Y:S01]  /*b950*/  USHF.R.S32.HI UR6, URZ, 0x1f, UR12 ;  /* 0x0000001f3f067899 */ /* 0x000fe2000801140c */
[----:B------:R-:W-:Y:S01]  /*b960*/  BSSY B0, `(.L_x_377) ;  /* 0x0000017000007945 */ /* 0x000fe20003800000 */
[----:B------:R-:W5:Y:S01]  /*b970*/  S2R R0, SR_CTAID.Z ;  /* 0x0000000000007919 */ /* 0x000f620000002700 */
[----:B------:R-:W-:Y:S01]  /*b980*/  IADD3.X R5, R217, UR7, RZ, P0, !PT ;  /* 0x00000007d9057c10 */ /* 0x000fe200087fe4ff */
[----:B------:R-:W-:-:S02]  /*b990*/  ULDC.64 UR4, c[0x0][0x1f0] ;  /* 0x00007c0000047ab9 */ /* 0x000fc40000000a00 */
[----:B------:R-:W-:-:S04]  /*b9a0*/  UIMAD UR4, UR6, UR4, URZ ;  /* 0x00000004060472a4 */ /* 0x000fc8000f8e023f */
[----:B------:R-:W-:Y:S01]  /*b9b0*/  UIMAD UR4, UR12, UR5, UR4 ;  /* 0x000000050c0472a4 */ /* 0x000fe2000f8e0204 */
[----:B---3--:R-:W-:-:S04]  /*b9c0*/  SHF.R.S32.HI R2, RZ, 0x1f, R3 ;  /* 0x0000001fff027819 */ /* 0x008fc80000011403 */
[----:B------:R-:W-:Y:S01]  /*b9d0*/  LEA.HI R2, R2, R3, RZ, 0x3 ;  /* 0x0000000302027211 */ /* 0x000fe200078f18ff */
[----:B-----5:R-:W-:-:S03]  /*b9e0*/  IMAD.WIDE.U32 R4, R0, c[0x0][0x1f0], R4 ;  /* 0x00007c0000047a25 */ /* 0x020fc600078e0004 */
        /* <DEDUP_REMOVED lines=11> */
[----:B-1----:R1:W-:Y:S04]  /*baa0*/  STG.E.128 [R58.64], R48 ;  /* 0x000000303a007986 */ /* 0x0023e8000c101d10 */
[----:B------:R1:W-:Y:S04]  /*bab0*/  STG.E.128 [R58.64+0x80], R32 ;  /* 0x000080203a007986 */ /* 0x0003e8000c101d10 */
[----:B------:R1:W-:Y:S02]  /*bac0*/  STG.E.128 [R58.64+0x100], R16 ;  /* 0x000100103a007986 */ /* 0x0003e4000c101d10 */
.L_x_378:
[----:B------:R-:W-:Y:S05]  /*bad0*/  BSYNC B0 ;  /* 0x0000000000007941 */ /* 0x000fea0003800000 */
.L_x_377:
[----:B------:R-:W-:Y:S01]  /*bae0*/  IADD3 R0, R2, 0x10, RZ ;  /* 0x0000001002007810 */ /* 0x000fe20007ffe0ff */
[----:B------:R-:W-:Y:S03]  /*baf0*/  BSSY B0, `(.L_x_379) ;  /* 0x0000010000007945 */ /* 0x000fe60003800000 */
[----:B------:R-:W-:-:S13]  /*bb00*/  ISETP.GE.AND P0, PT, R0, UR10, PT ;  /* 0x0000000a00007c0c */ /* 0x000fda000bf06270 */
[----:B------:R-:W-:Y:S05]  /*bb10*/  @P0 BRA `(.L_x_380) ;  /* 0x000000d000000947 */ /* 0x000fea0003800000 */
[----:B------:R-:W-:Y:S01]  /*bb20*/  IADD3 R3, P0, R218, 0x10, RZ ;  /* 0x00000010da037810 */ /* 0x000fe20007f1e0ff */
[----:B-1----:R-:W-:Y:S01]  /*bb30*/  IMAD.MOV.U32 R16, RZ, RZ, R4 ;  /* 0x000000ffff107224 */ /* 0x002fe200078e0004 */
[----:B--2---:R-:W-:-:S03]  /*bb40*/  MOV R17, R7 ;  /* 0x0000000700117202 */ /* 0x004fc60000000f00 */
[----:B------:R-:W-:Y:S02]  /*bb50*/  IMAD.X R0, RZ, RZ, R219, P0 ;  /* 0x000000ffff007224 */ /* 0x000fe400000e06db */
[----:B------:R-:W-:-:S04]  /*bb60*/  IMAD.WIDE.U32 R16, R3, c[0x0][0x1e8], R16 ;  /* 0x00007a0003107a25 */ /* 0x000fc800078e0010 */
[----:B------:R-:W-:Y:S01]  /*bb70*/  IMAD R0, R0, c[0x0][0x1e8], RZ ;  /* 0x00007a0000007a24 */ /* 0x000fe200078e02ff */
[----:B------:R-:W-:-:S03]  /*bb80*/  LEA R18, P0, R16, c[0x0][0x1d0], 0x1 ;  /* 0x0000740010127a11 */ /* 0x000fc600078008ff */
[----:B------:R-:W-:-:S05]  /*bb90*/  IMAD R0, R3, c[0x0][0x1ec], R0 ;  /* 0x00007b0003007a24 */ /* 0x000fca00078e0200 */
[----:B------:R-:W-:-:S04]  /*bba0*/  IADD3 R0, R17, R0, RZ ;  /* 0x0000000011007210 */ /* 0x000fc80007ffe0ff */
[----:B------:R-:W-:-:S05]  /*bbb0*/  LEA.HI.X R19, R16, c[0x0][0x1d4], R0, 0x1, P0 ;  /* 0x0000750010137a11 */ /* 0x000fca00000f0c00 */
[----:B------:R1:W-:Y:S04]  /*bbc0*/  STG.E.128 [R18.64], R44 ;  /* 0x0000002c12007986 */ /* 0x0003e8000c101d10 */
[----:B------:R1:W-:Y:S04]  /*bbd0*/  STG.E.128 [R18.64+0x80], R28 ;  /* 0x0000801c12007986 */ /* 0x0003e8000c101d10 */
[----:B------:R1:W-:Y:S02]  /*bbe0*/  STG.E.128 [R18.64+0x100], R12 ;  /* 0x0001000c12007986 */ /* 0x0003e4000c101d10 */
.L_x_380:
[----:B------:R-:W-:Y:S05]  /*bbf0*/  BSYNC B0 ;  /* 0x0000000000007941 */ /* 0x000fea0003800000 */
.L_x_379:
        /* <DEDUP_REMOVED lines=17> */
.L_x_382:
[----:B------:R-:W-:Y:S05]  /*bd10*/  BSYNC B0 ;  /* 0x0000000000007941 */ /* 0x000fea0003800000 */
.L_x_381:
[----:B------:R-:W-:-:S13]  /*bd20*/  ISETP.GE.AND P0, PT, R207, UR10, PT ;  /* 0x0000000acf007c0c */ /* 0x000fda000bf06270 */
        /* <DEDUP_REMOVED lines=14> */
.L_x_364:
[----:B------:R-:W-:Y:S01]  /*be10*/  UISETP.NE.AND UP4, UPT, UR9, -0x1, UPT ;  /* 0xffffffff0900788c */ /* 0x000fe2000bf85270 */
[----:B------:R-:W-:Y:S01]  /*be20*/  SHF.R.S32.HI R3, RZ, 0x1f, R4 ;  /* 0x0000001fff037819 */ /* 0x000fe20000011404 */
[----:B------:R-:W-:Y:S01]  /*be30*/  ULDC.64 UR6, c[0x0][0x1e8] ;  /* 0x00007a0000067ab9 */ /* 0x000fe20000000a00 */
[----:B------:R-:W1:Y:S01]  /*be40*/  S2R R10, SR_CTAID.Z ;  /* 0x00000000000a7919 */ /* 0x000e620000002700 */
[----:B------:R-:W-:Y:S01]  /*be50*/  ULDC.64 UR4, c[0x0][0x1e0] ;  /* 0x0000780000047ab9 */ /* 0x000fe20000000a00 */
[----:B------:R-:W-:Y:S01]  /*be60*/  LEA.HI R8, R3, R4, RZ, 0x3 ;  /* 0x0000000403087211 */ /* 0x000fe200078f18ff */
[----:B------:R-:W-:Y:S01]  /*be70*/  ULDC.U8 UR20, c[0x0][0x328] ;  /* 0x0000ca0000147ab9 */ /* 0x000fe20000000000 */
[----:B------:R-:W2:Y:S01]  /*be80*/  S2R R15, SR_CTAID.X ;  /* 0x00000000000f7919 */ /* 0x000ea20000002500 */
[----:B------:R-:W-:Y:S01]  /*be90*/  USHF.R.S32.HI UR14, URZ, 0x1f, UR11 ;  /* 0x0000001f3f0e7899 */ /* 0x000fe2000801140b */
[----:B------:R-:W-:Y:S01]  /*bea0*/  LOP3.LUT R3, R8, 0x1ffffff8, RZ, 0xc0, !PT ;  /* 0x1ffffff808037812 */ /* 0x000fe200078ec0ff */
[----:B------:R-:W-:Y:S01]  /*beb0*/  UISETP.NE.AND UP3, UPT, UR20, URZ, UPT ;  /* 0x0000003f1400728c */ /* 0x000fe2000bf65270 */
[----:B------:R-:W-:Y:S01]  /*bec0*/  SHF.R.S32.HI R8, RZ, 0x3, R8 ;  /* 0x00000003ff087819 */ /* 0x000fe20000011408 */
[----:B------:R-:W-:Y:S01]  /*bed0*/  @UP4 UIMAD.WIDE.U32 UR18, UR9, UR6, URZ ;  /* 0x00000006091242a5 */ /* 0x000fe2000f8e003f */
[----:B------:R-:W-:Y:S01]  /*bee0*/  BSSY B0, `(.L_x_383) ;  /* 0x000003b000007945 */ /* 0x000fe20003800000 */
[----:B------:R-:W-:Y:S01]  /*bef0*/  @!UP4 USHF.R.S32.HI UR21, URZ, 0x1f, UR10 ;  /* 0x0000001f3f15c899 */ /* 0x000fe2000801140a */
[----:B------:R-:W-:Y:S01]  /*bf00*/  IMAD.IADD R0, R4, 0x1, -R3 ;  /* 0x0000000104007824 */ /* 0x000fe200078e0a03 */
[----:B------:R-:W-:Y:S01]  /*bf10*/  @UP4 UIMAD UR7, UR9, UR7, UR19 ;  /* 0x00000007090742a4 */ /* 0x000fe2000f8e0213 */
[----:B------:R-:W-:Y:S01]  /*bf20*/  SHF.R.S32.HI R9, RZ, 0x1f, R8 ;  /* 0x0000001fff097819 */ /* 0x000fe20000011408 */
[----:B------:R-:W-:Y:S01]  /*bf30*/  @!UP4 UIMAD UR21, UR21, UR4, URZ ;  /* 0x000000041515c2a4 */ /* 0x000fe2000f8e023f */
[----:B------:R-:W-:Y:S01]  /*bf40*/  IMAD.SHL.U32 R0, R0, 0x8, RZ ;  /* 0x0000000800007824 */ /* 0x000fe200078e00ff */
[----:B------:R-:W-:-:S02]  /*bf50*/  ULDC.U8 UR19, c[0x0][0x329] ;  /* 0x0000ca4000137ab9 */ /* 0x000fc40000000000 */
[----:B------:R-:W-:Y:S02]  /*bf60*/  UISETP.NE.AND UP1, UPT, UR19, URZ, UPT ;  /* 0x0000003f1300728c */ /* 0x000fe4000bf25270 */
[----:B------:R-:W-:Y:S02]  /*bf70*/  @!UP4 UIMAD.WIDE.U32 UR22, UR10, UR4, URZ ;  /* 0x000000040a16c2a5 */ /* 0x000fe4000f8e003f */
[----:B------:R-:W-:Y:S02]  /*bf80*/  @!UP4 UIMAD UR21, UR10, UR5, UR21 ;  /* 0x000000050a15c2a4 */ /* 0x000fe4000f8e0215 */
[----:B------:R-:W-:Y:S02]  /*bf90*/  UISETP.NE.OR UP2, UPT, UR19, URZ, !UP3 ;  /* 0x0000003f1300728c */ /* 0x000fe4000df45670 */
[----:B------:R-:W-:Y:S01]  /*bfa0*/  ULDC.64 UR4, c[0x0][0x1f0] ;  /* 0x00007c0000047ab9 */ /* 0x000fe20000000a00 */
[----:B--2---:R-:W-:Y:S01]  /*bfb0*/  IMAD.WIDE R14, R15, 0x40, R8 ;  /* 0x000000400f0e7825 */ /* 0x004fe200078e0208 */
[----:B------:R-:W-:-:S02]  /*bfc0*/  UIMAD UR4, UR14, UR4, URZ ;  /* 0x000000040e0472a4 */ /* 0x000fc4000f8e023f */
[----:B------:R-:W-:Y:S02]  /*bfd0*/  ULDC UR13, c[0x0][0x214] ;  /* 0x00008500000d7ab9 */ /* 0x000fe40000000800 */
[----:B------:R-:W-:Y:S02]  /*bfe0*/  @UP1 ULDC UR14, c[0x0][0x210] ;  /* 0x00008400000e1ab9 */ /* 0x000fe40000000800 */
[----:B------:R-:W-:Y:S02]  /*bff0*/  ULDC UR8, c[0x0][0x234] ;  /* 0x00008d0000087ab9 */ /* 0x000fe40000000800 */
[----:B------:R-:W-:Y:S02]  /*c000*/  @UP1 UIMAD UR14, UR14, UR13, URZ ;  /* 0x0000000d0e0e12a4 */ /* 0x000fe4000f8e023f */
[----:B------:R-:W-:Y:S02]  /*c010*/  UISETP.NE.OR UP0, UPT, UR9, -0x1, UP2 ;  /* 0xffffffff0900788c */ /* 0x000fe40009705670 */
[----:B------:R-:W-:-:S02]  /*c020*/  @!UP1 USEL UR14, UR13, UR8, !UP3 ;  /* 0x000000080d0e9287 */ /* 0x000fc4000d800000 */
[----:B------:R-:W-:Y:S02]  /*c030*/  ULDC UR6, c[0x0][0x1c0] ;  /* 0x0000700000067ab9 */ /* 0x000fe40000000800 */
[----:B------:R-:W-:Y:S02]  /*c040*/  @UP1 UMOV UR19, 0x1 ;  /* 0x0000000100131882 */ /* 0x000fe40000000000 */
[----:B------:R-:W-:Y:S02]  /*c050*/  @!UP1 UIMAD UR19, UR14, UR6, URZ ;  /* 0x000000060e1392a4 */ /* 0x000fe4000f8e023f */
[----:B------:R-:W-:Y:S02]  /*c060*/  @!UP4 UMOV UR18, UR22 ;  /* 0x000000160012cc82 */ /* 0x000fe40008000000 */
[----:B------:R-:W-:Y:S01]  /*c070*/  @!UP4 UIADD3 UR7, UR23, UR21, URZ ;  /* 0x000000151707c290 */ /* 0x000fe2000fffe03f */
[----:B------:R-:W-:Y:S01]  /*c080*/  IADD3 R2, P0, R0, UR18, RZ ;  /* 0x0000001200027c10 */ /* 0x000fe2000ff1e0ff */
[----:B------:R-:W-:-:S02]  /*c090*/  UIADD3 UR15, -UR12, UR15, URZ ;  /* 0x0000000f0c0f7290 */ /* 0x000fc4000fffe13f */
[----:B------:R-:W-:Y:S02]  /*c0a0*/  UIMAD UR19, UR10, UR19, URZ ;  /* 0x000000130a1372a4 */ /* 0x000fe4000f8e023f */
[----:B------:R-:W-:Y:S01]  /*c0b0*/  @!UP0 UIMAD UR9, UR10, UR13, URZ ;  /* 0x0000000d0a0982a4 */ /* 0x000fe2000f8e023f */
[----:B------:R-:W-:Y:S01]  /*c0c0*/  LEA.HI.X.SX32 R3, R0, UR7, 0x1, P0 ;  /* 0x0000000700037c11 */ /* 0x000fe200080f0eff */
[----:B------:R-:W-:Y:S01]  /*c0d0*/  @UP1 ULDC UR20, c[0x0][0x210] ;  /* 0x0000840000141ab9 */ /* 0x000fe20000000800 */
[----:B------:R-:W-:Y:S01]  /*c0e0*/  ISETP.GE.AND P0, PT, R8, UR15, PT ;  /* 0x0000000f08007c0c */ /* 0x000fe2000bf06270 */
[----:B------:R-:W-:Y:S02]  /*c0f0*/  USEL UR19, UR19, URZ, UP2 ;  /* 0x0000003f13137287 */ /* 0x000fe40009000000 */
[----:B------:R-:W-:Y:S01]  /*c100*/  @!UP1 UMOV UR20, 0x1 ;  /* 0x0000000100149882 */ /* 0x000fe20000000000 */
[----:B-1----:R-:W-:Y:S01]  /*c110*/  IMAD.WIDE.U32 R10, R10, c[0x0][0x1f0], R2 ;  /* 0x00007c000a0a7a25 */ /* 0x002fe200078e0002 */
[----:B------:R-:W-:-:S02]  /*c120*/  UIMAD UR12, UR12, UR20, URZ ;  /* 0x000000140c0c72a4 */ /* 0x000fc4000f8e023f */
[----:B------:R-:W-:Y:S02]  /*c130*/  UIMAD UR19, UR11, UR14, UR19 ;  /* 0x0000000e0b1372a4 */ /* 0x000fe4000f8e0213 */
[----:B------:R-:W-:Y:S02]  /*c140*/  UMOV UR24, URZ ;  /* 0x0000003f00187c82 */ /* 0x000fe40008000000 */
[----:B------:R-:W-:Y:S02]  /*c150*/  @!UP2 UMOV UR24, UR9 ;  /* 0x000000090018ac82 */ /* 0x000fe40008000000 */
[----:B------:R-:W-:Y:S02]  /*c160*/  UIMAD UR4, UR11, UR5, UR4 ;  /* 0x000000050b0472a4 */ /* 0x000fe4000f8e0204 */
[----:B------:R-:W-:Y:S02]  /*c170*/  UMOV UR25, URZ ;  /* 0x0000003f00197c82 */ /* 0x000fe40008000000 */
[----:B------:R-:W-:-:S02]  /*c180*/  USHF.R.S32.HI UR6, URZ, 0x1f, UR12 ;  /* 0x0000001f3f067899 */ /* 0x000fc4000801140c */
[----:B------:R-:W-:Y:S01]  /*c190*/  @!UP2 USHF.R.S32.HI UR25, URZ, 0x1f, UR9 ;  /* 0x0000001f3f19a899 */ /* 0x000fe20008011409 */
        /* <DEDUP_REMOVED lines=15> */
.L_x_384:
[----:B------:R-:W-:Y:S05]  /*c290*/  BSYNC B0 ;  /* 0x0000000000007941 */ /* 0x000fea0003800000 */
.L_x_383:
        /* <DEDUP_REMOVED lines=17> */
.L_x_386:
[----:B------:R-:W-:Y:S05]  /*c3b0*/  BSYNC B0 ;  /* 0x0000000000007941 */ /* 0x000fea0003800000 */
.L_x_385:
        /* <DEDUP_REMOVED lines=17> */
.L_x_388:
[----:B------:R-:W-:Y:S05]  /*c4d0*/  BSYNC B0 ;  /* 0x0000000000007941 */ /* 0x000fea0003800000 */
.L_x_387:
        /* <DEDUP_REMOVED lines=16> */
.L_x_390:
[----:B------:R-:W-:Y:S05]  /*c5e0*/  BSYNC B0 ;  /* 0x0000000000007941 */ /* 0x000fea0003800000 */
.L_x_389:
        /* <DEDUP_REMOVED lines=27> */
[----:B--2---:R-:W-:Y:S02]  /*c7a0*/  IMAD R0, R2, UR20, RZ ;  /* 0x0000001402007c24 */ /* 0x004fe4000f8e02ff */
[----:B------:R-:W-:-:S03]  /*c7b0*/  IMAD.MOV.U32 R5, RZ, RZ, 0x7f800000 ;  /* 0x7f800000ff057424 */ /* 0x000fc600078e00ff */
[----:B------:R-:W-:-:S04]  /*c7c0*/  IADD3 R3, P0, R0, UR12, RZ ;  /* 0x0000000c00037c10 */ /* 0x000fc8000ff1e0ff */
[----:B------:R-:W-:Y:S02]  /*c7d0*/  LEA.HI.X.SX32 R0, R0, UR6, 0x1, P0 ;  /* 0x0000000600007c11 */ /* 0x000fe400080f0eff */
[----:B------:R-:W-:-:S04]  /*c7e0*/  LEA R2, P0, R3, c[0x0][0x200], 0x2 ;  /* 0x0000800003027a11 */ /* 0x000fc800078010ff */
[----:B------:R-:W-:-:S05]  /*c7f0*/  LEA.HI.X R3, R3, c[0x0][0x204], R0, 0x2, P0 ;  /* 0x0000810003037a11 */ /* 0x000fca00000f1400 */
[----:B------:R-:W-:Y:S01]  /*c800*/  STG.E [R2.64], R5 ;  /* 0x0000000502007986 */ /* 0x000fe2000c101910 */
[----:B------:R-:W-:Y:S05]  /*c810*/  EXIT ;  /* 0x000000000000794d */ /* 0x000fea0003800000 */
.L_x_391:
        /* <DEDUP_REMOVED lines=14> */
.L_x_690:


//--------------------- .text._ZN5flash16flash_fwd_kernelI23Flash_fwd_kernel_traitsILi192ELi64ELi64ELi4ELb0ELb0EN7cutlass6half_tE19Flash_kernel_traitsILi192ELi64ELi64ELi4ES3_EELb1ELb1ELb0ELb1ELb0ELb0ELb0ELb0EEEvNS_16Flash_fwd_paramsE --------------------------
	.section	.text._ZN5flash16flash_fwd_kernelI23Flash_fwd_kernel_traitsILi192ELi64ELi64ELi4ELb0ELb0EN7cutlass6half_tE19Flash_kernel_traitsILi192ELi64ELi64ELi4ES3_EELb1ELb1ELb0ELb1ELb0ELb0ELb0ELb0EEEvNS_16Flash_fwd_paramsE,"ax",@progbits
	.sectioninfo	@"SHI_REGISTERS=254"
	.align	128
        .global         _ZN5flash16flash_fwd_kernelI23Flash_fwd_kernel_traitsILi192ELi64ELi64ELi4ELb0ELb0EN7cutlass6half_tE19Flash_kernel_traitsILi192ELi64ELi64ELi4ES3_EELb1ELb1ELb0ELb1ELb0ELb0ELb0ELb0EEEvNS_16Flash_fwd_paramsE
        .type           _ZN5flash16flash_fwd_kernelI23Flash_fwd_kernel_traitsILi192ELi64ELi64ELi4ELb0ELb0EN7cutlass6half_tE19Flash_kernel_traitsILi192ELi64ELi64ELi4ES3_EELb1ELb1ELb0ELb1ELb0ELb0ELb0ELb0EEEvNS_16Flash_fwd_paramsE,@function
        .size           _ZN5flash16flash_fwd_kernelI23Flash_fwd_kernel_traitsILi192ELi64ELi64ELi4ELb0ELb0EN7cutlass6half_tE19Flash_kernel_traitsILi192ELi64ELi64ELi4ES3_EELb1ELb1ELb0ELb1ELb0ELb0ELb0ELb0EEEvNS_16Flash_fwd_paramsE,(.L_x_691 - _ZN5flash16flash_fwd_kernelI23Flash_fwd_kernel_traitsILi192ELi64ELi64ELi4ELb0ELb0EN7cutlass6half_tE19Flash_kernel_traitsILi192ELi64ELi64ELi4ES3_EELb1ELb1ELb0ELb1ELb0ELb0ELb0ELb0EEEvNS_16Flash_fwd_paramsE)
        .other          _ZN5flash16flash_fwd_kernelI23Flash_fwd_kernel_traitsILi192ELi64ELi64ELi4ELb0ELb0EN7cutlass6half_tE19Flash_kernel_traitsILi192ELi64ELi64ELi4ES3_EELb1ELb1ELb0ELb1ELb0ELb0ELb0ELb0EEEvNS_16Flash_fwd_paramsE,@"STO_CUDA_ENTRY STV_DEFAULT"
_ZN5flash16flash_fwd_kernelI23Flash_fwd_kernel_traitsILi192ELi64ELi64ELi4ELb0ELb0EN7cutlass6half_tE19Flash_kernel_traitsILi192ELi64ELi64ELi4ES3_EELb1ELb1ELb0ELb1ELb0ELb0ELb0ELb0EEEvNS_16Flash_fwd_paramsE:
.text._ZN5flash16flash_fwd_kernelI23Flash_fwd_kernel_traitsILi192ELi64ELi64ELi4ELb0ELb0EN7cutlass6half_tE19Flash_kernel_traitsILi192ELi64ELi64ELi4ES3_EELb1ELb1ELb0ELb1ELb0ELb0ELb0ELb0EEEvNS_16Flash_fwd_paramsE:
        /* <DEDUP_REMOVED lines=92> */
.L_x_392:
[----:B------:R-:W-:Y:S02]  /*05c0*/  ULDC UR6, c[0x0][0x218] ;  /* 0x0000860000067ab9 */ /* 0x000fe40000000800 */
.L_x_393:
        /* <DEDUP_REMOVED lines=48> */
[----:B------:R-:W-:Y:S02]  /*08d0*/  @UP0 UIMAD.WIDE.U32 UR28, UR25, UR4, URZ ;  /* 0x00000004191c02a5 */ /* 0x000fe4000f8e003f */
[----:B------:R-:W-:Y:S02]  /*08e0*/  @!UP1 UIMAD.WIDE.U32 UR30, UR15, UR6, URZ ;  /* 0x000000060f1e92a5 */ /* 0x000fe4000f8e003f */
[----:B------:R-:W-:Y:S02]  /*08f0*/  @!UP1 UIMAD UR4, UR15, UR7, UR17 ;  /* 0x000000070f0492a4 */ /* 0x000fe4000f8e0211 */
[----:B------:R-:W-:Y:S02]  /*0900*/  @UP1 UMOV UR6, UR26 ;  /* 0x0000001a00061c82 */ /* 0x000fe40008000000 */
[----:B------:R-:W-:Y:S02]  /*0910*/  @UP0 UIMAD UR7, UR25, UR5, UR29 ;  /* 0x00000005190702a4 */ /* 0x000fe4000f8e021d */
[----:B------:R-:W-:-:S02]  /*0920*/  USHF.R.S32.HI UR17, URZ, 0x1f, UR16 ;  /* 0x0000001f3f117899 */ /* 0x000fc40008011410 */
[----:B------:R-:W-:Y:S02]  /*0930*/  @!UP1 UIADD3 UR22, UR31, UR4, URZ ;  /* 0x000000041f169290 */ /* 0x000fe4000fffe03f */
[----:B------:R-:W-:Y:S02]  /*0940*/  @!UP1 UMOV UR6, UR30 ;  /* 0x0000001e00069c82 */ /* 0x000fe40008000000 */
[----:B------:R-:W-:Y:S01]  /*0950*/  @UP0 UMOV UR26, UR28 ;  /* 0x0000001c001a0c82 */ /* 0x000fe20008000000 */
[----:B------:R-:W-:Y:S05]  /*0960*/  @P0 BRA `(.L_x_395) ;  /* 0x000000c000000947 */ /* 0x000fea0003800000 */
[----:B-1----:R-:W-:Y:S02]  /*0970*/  USHF.R.S32.HI UR25, URZ, 0x1f, UR23 ;  /* 0x0000001f3f197899 */ /* 0x002fe40008011417 */
[----:B------:R-:W-:Y:S02]  /*0980*/  ULDC.64 UR4, c[0x0][0x198] ;  /* 0x0000660000047ab9 */ /* 0x000fe40000000a00 */
[----:B------:R-:W-:Y:S02]  /*0990*/  UIMAD UR25, UR25, UR4, URZ ;  /* 0x00000004191972a4 */ /* 0x000fe4000f8e023f */
[----:B------:R-:W-:-:S02]  /*09a0*/  UIMAD.WIDE.U32 UR26, UR23, UR4, URZ ;  /* 0x00000004171a72a5 */ /* 0x000fc4000f8e003f */
[----:B------:R-:W-:Y:S02]  /*09b0*/  UIMAD UR25, UR23, UR5, UR25 ;  /* 0x00000005171972a4 */ /* 0x000fe4000f8e0219 */
[----:B------:R-:W-:Y:S02]  /*09c0*/  USHF.R.S32.HI UR7, URZ, 0x1f, UR15 ;  /* 0x0000001f3f077899 */ /* 0x000fe4000801140f */
[----:B------:R-:W-:Y:S02]  /*09d0*/  ULDC.64 UR4, c[0x0][0x180] ;  /* 0x0000600000047ab9 */ /* 0x000fe40000000a00 */
[----:B------:R-:W-:Y:S02]  /*09e0*/  UIADD3 UR27, UR27, UR25, URZ ;  /* 0x000000191b1b7290 */ /* 0x000fe4000fffe03f */
[----:B------:R-:W-:Y:S02]  /*09f0*/  UIMAD UR7, UR7, UR4, URZ ;  /* 0x00000004070772a4 */ /* 0x000fe4000f8e023f */
[----:B------:R-:W-:-:S02]  /*0a00*/  UIMAD.WIDE.U32 UR26, UR15, UR4, UR26 ;  /* 0x000000040f1a72a5 */ /* 0x000fc4000f8e001a */
[----:B------:R-:W-:-:S04]  /*0a10*/  UIMAD UR7, UR15, UR5, UR7 ;  /* 0x000000050f0772a4 */ /* 0x000fc8000f8e0207 */
[----:B------:R-:W-:Y:S02]  /*0a20*/  UIADD3 UR7, UR27, UR7, URZ ;  /* 0x000000071b077290 */ /* 0x000fe4000fffe03f */
.L_x_395:
        /* <DEDUP_REMOVED lines=44> */
.L_x_396:
        /* <DEDUP_REMOVED lines=17> */
[----:B------:R-:W-:Y:S01]  /*0e00*/  LOP3.LUT R0, R196, 0x38, R204, 0xf8, !PT ;  /* 0x00000038c4007812 */ /* 0x000fe200078ef8cc */
[----:B------:R-:W-:Y:S01]  /*0e10*/  IMAD.IADD R6, R8, 0x1, -R6 ;  /* 0x0000000108067824 */ /* 0x000fe200078e0a06 */
[----:B------:R-:W-:Y:S01]  /*0e20*/  SHF.R.U32.HI R196, RZ, 0x3, R196 ;  /* 0x00000003ffc47819 */ /* 0x000fe200000116c4 */
[----:B------:R-:W-:Y:S01]  /*0e30*/  IMAD.IADD R193, R4, 0x1, -R193 ;  /* 0x0000000104c17824 */ /* 0x000fe200078e0ac1 */
[----:B------:R-:W-:-:S02]  /*0e40*/  SHF.R.S32.HI R205, RZ, 0x1f, R204 ;  /* 0x0000001fffcd7819 */ /* 0x000fc400000114cc */
[----:B------:R-:W-:Y:S02]  /*0e50*/  LOP3.LUT R196, R0, R196, RZ, 0x3c, !PT ;  /* 0x000000c400c47212 */ /* 0x000fe400078e3cff */
[----:B------:R-:W-:Y:S01]  /*0e60*/  SHF.R.S32.HI R0, RZ, 0x1f, R6 ;  /* 0x0000001fff007819 */ /* 0x000fe20000011406 */
[----:B------:R-:W-:Y:S01]  /*0e70*/  IMAD.WIDE.U32 R18, R16, c[0x0][0x198], R204 ;  /* 0x0000660010127a25 */ /* 0x000fe200078e00cc */
[----:B------:R-:W-:Y:S01]  /*0e80*/  IADD3 R10, P0, R204, UR6, RZ ;  /* 0x00000006cc0a7c10 */ /* 0x000fe2000ff1e0ff */
[----:B------:R-:W-:Y:S01]  /*0e90*/  UIADD3 UR6, -UR12, UR14, URZ ;  /* 0x0000000e0c067290 */ /* 0x000fe2000fffe13f */
[----:B------:R-:W-:Y:S02]  /*0ea0*/  LEA.HI R0, R0, R6, RZ, 0x3 ;  /* 0x0000000600007211 */ /* 0x000fe400078f18ff */
[----:B------:R-:W-:Y:S02]  /*0eb0*/  IADD3.X R11, R205, UR22, RZ, P0, !PT ;  /* 0x00000016cd0b7c10 */ /* 0x000fe400087fe4ff */
[C---:B------:R-:W-:Y:S01]  /*0ec0*/  LOP3.LUT R4, R0.reuse, 0xfffffff8, RZ, 0xc0, !PT ;  /* 0xfffffff800047812 */ /* 0x040fe200078ec0ff */
[----:B------:R-:W-:Y:S01]  /*0ed0*/  IMAD.SHL.U32 R0, R0, 0x40, RZ ;  /* 0x0000004000007824 */ /* 0x000fe200078e00ff */
[----:B------:R-:W-:Y:S01]  /*0ee0*/  SHF.R.S32.HI R17, RZ, 0x1f, R16 ;  /* 0x0000001fff117819 */ /* 0x000fe20000011410 */
[----:B-1----:R-:W-:Y:S01]  /*0ef0*/  IMAD.WIDE.U32 R14, R14, c[0x0][0x1a8], R10 ;  /* 0x00006a000e0e7a25 */ /* 0x002fe200078e000a */
[----:B------:R-:W-:-:S02]  /*0f00*/  LOP3.LUT R196, R196, 0xfffffe00, R2, 0xf8, !PT ;  /* 0xfffffe00c4c47812 */ /* 0x000fc400078ef802 */
[----:B------:R-:W-:Y:S01]  /*0f10*/  SHF.R.S32.HI R218, RZ, 0x1f, R216 ;  /* 0x0000001fffda7819 */ /* 0x000fe200000114d8 */
[----:B------:R-:W-:Y:S01]  /*0f20*/  IMAD.IADD R4, R6, 0x1, -R4 ;  /* 0x0000000106047824 */ /* 0x000fe200078e0a04 */
[----:B------:R-:W-:Y:S01]  /*0f30*/  IADD3 R200, P1, R18, UR26, RZ ;  /* 0x0000001a12c87c10 */ /* 0x000fe2000ff3e0ff */
[----:B------:R-:W-:Y:S01]  /*0f40*/  IMAD R2, R17, c[0x0][0x1a0], RZ ;  /* 0x0000680011027a24 */ /* 0x000fe200078e02ff */
[----:B------:R-:W-:Y:S01]  /*0f50*/  SHF.R.S32.HI R194, RZ, 0x5, R194 ;  /* 0x00000005ffc27819 */ /* 0x000fe200000114c2 */
[----:B------:R-:W-:Y:S01]  /*0f60*/  IMAD.WIDE.U32 R10, R16, c[0x0][0x1a0], R204 ;  /* 0x00006800100a7a25 */ /* 0x000fe200078e00cc */
[C---:B------:R-:W-:Y:S02]  /*0f70*/  LOP3.LUT P3, RZ, R4.reuse, 0x4, RZ, 0xc0, !PT ;  /* 0x0000000404ff7812 */ /* 0x040fe4000786c0ff */
[C---:B------:R-:W-:Y:S01]  /*0f80*/  LOP3.LUT P2, RZ, R4.reuse, 0x2, RZ, 0xc0, !PT ;  /* 0x0000000204ff7812 */ /* 0x040fe2000784c0ff */
[----:B------:R-:W-:Y:S01]  /*0f90*/  IMAD.SHL.U32 R4, R4, 0x40, RZ ;  /* 0x0000004004047824 */ /* 0x000fe200078e00ff */
[----:B------:R-:W-:Y:S01]  /*0fa0*/  IADD3 R10, P0, R10, UR28, RZ ;  /* 0x0000001c0a0a7c10 */ /* 0x000fe2000ff1e0ff */
[----:B------:R-:W-:Y:S01]  /*0fb0*/  IMAD R2, R16, c[0x0][0x1a4], R2 ;  /* 0x0000690010027a24 */ /* 0x000fe200078e0202 */
[----:B------:R-:W-:Y:S01]  /*0fc0*/  IADD3 R198, R204, 0x40, RZ ;  /* 0x00000040ccc67810 */ /* 0x000fe20007ffe0ff */
[----:B------:R-:W-:Y:S01]  /*0fd0*/  IMAD.SHL.U32 R6, R193, 0x8, RZ ;  /* 0x00000008c1067824 */ /* 0x000fe200078e00ff */
[----:B------:R-:W-:Y:S01]  /*0fe0*/  LOP3.LUT R4, R4, 0x1c0, RZ, 0xc0, !PT ;  /* 0x000001c004047812 */ /* 0x000fe200078ec0ff */
[----:B------:R-:W-:Y:S01]  /*0ff0*/  IMAD R9, R17, c[0x0][0x198], RZ ;  /* 0x0000660011097a24 */ /* 0x000fe200078e02ff */
[----:B------:R-:W-:Y:S01]  /*1000*/  IADD3.X R11, R11, UR5, R2, P0, !PT ;  /* 0x000000050b0b7c10 */ /* 0x000fe200087fe402 */
[----:B------:R-:W-:Y:S01]  /*1010*/  ULDC.64 UR4, c[0x0][0x1a8] ;  /* 0x00006a0000047ab9 */ /* 0x000fe20000000a00 */
[----:B------:R-:W-:Y:S01]  /*1020*/  LOP3.LUT R2, R4, 0x8, R6, 0xf8, !PT ;  /* 0x0000000804027812 */ /* 0x000fe200078ef806 */
[C---:B------:R-:W-:Y:S01]  /*1030*/  IMAD R9, R16.reuse, c[0x0][0x19c], R9 ;  /* 0x0000670010097a24 */ /* 0x040fe200078e0209 */
[----:B------:R-:W-:Y:S01]  /*1040*/  ISETP.GE.AND P0, PT, R16, UR6, PT ;  /* 0x0000000610007c0c */ /* 0x000fe2000bf06270 */
[----:B------:R-:W-:Y:S01]  /*1050*/  UIMAD UR4, UR17, UR4, URZ ;  /* 0x00000004110472a4 */ /* 0x000fe2000f8e023f */
[----:B------:R-:W-:Y:S01]  /*1060*/  SHF.R.U32.HI R4, RZ, 0x3, R4 ;  /* 0x00000003ff047819 */ /* 0x000fe20000011604 */
[C---:B------:R-:W-:Y:S01]  /*1070*/  IMAD R202, R218.reuse, c[0x0][0x1b0], RZ ;  /* 0x00006c00daca7a24 */ /* 0x040fe200078e02ff */
[----:B------:R-:W-:Y:S01]  /*1080*/  IADD3.X R201, R19, UR7, R9, P1, !PT ;  /* 0x0000000713c97c10 */ /* 0x000fe20008ffe409 */
[----:B------:R-:W-:Y:S01]  /*1090*/  IMAD R218, R218, c[0x0][0x1b8], RZ ;  /* 0x00006e00dada7a24 */ /* 0x000fe200078e02ff */
[----:B------:R-:W-:Y:S01]  /*10a0*/  LOP3.LUT R4, R2, R4, RZ, 0x3c, !PT ;  /* 0x0000000402047212 */ /* 0x000fe200078e3cff */
[----:B------:R-:W-:Y:S01]  /*10b0*/  UIMAD UR4, UR16, UR5, UR4 ;  /* 0x00000005100472a4 */ /* 0x000fe2000f8e0204 */
[----:B------:R-:W-:Y:S01]  /*10c0*/  IMAD R202, R216, c[0x0][0x1b4], R202 ;  /* 0x00006d00d8ca7a24 */ /* 0x000fe200078e02ca */
[----:B------:R-:W-:Y:S01]  /*10d0*/  IADD3 R197, R204, 0x80, RZ ;  /* 0x00000080ccc57810 */ /* 0x000fe20007ffe0ff */
[----:B------:R-:W-:Y:S01]  /*10e0*/  IMAD R218, R216, c[0x0][0x1bc], R218 ;  /* 0x00006f00d8da7a24 */ /* 0x000fe200078e02da */
[----:B------:R-:W-:Y:S01]  /*10f0*/  LOP3.LUT R4, R4, 0xfffffe00, R0, 0xf8, !PT ;  /* 0xfffffe0004047812 */ /* 0x000fe200078ef800 */
[----:B------:R-:W-:Y:S01]  /*1100*/  IMAD.WIDE.U32 R200, R216, c[0x0][0x1b0], R200 ;  /* 0x00006c00d8c87a25 */ /* 0x000fe200078e00c8 */
[----:B------:R-:W-:-:S03]  /*1110*/  IADD3 R19, R15, UR4, RZ ;  /* 0x000000040f137c10 */ /* 0x000fc6000fffe0ff */
        /* <DEDUP_REMOVED lines=40> */
.L_x_398:
[----:B------:R-:W-:Y:S05]  /*13a0*/  BSYNC B0 ;  /* 0x0000000000007941 */ /* 0x000fea0003800000 */
.L_x_397:
        /* <DEDUP_REMOVED lines=37> */
.L_x_400:
[----:B------:R-:W-:Y:S05]  /*1600*/  BSYNC B0 ;  /* 0x0000000000007941 */ /* 0x000fea0003800000 */
.L_x_399:
        /* <DEDUP_REMOVED lines=37> */
.L_x_402:
[----:B------:R-:W-:Y:S05]  /*1860*/  BSYNC B0 ;  /* 0x0000000000007941 */ /* 0x000fea0003800000 */
.L_x_401:
        /* <DEDUP_REMOVED lines=40> */
.L_x_404:
[----:B------:R-:W-:Y:S05]  /*1af0*/  BSYNC B0 ;  /* 0x0000000000007941 */ /* 0x000fea0003800000 */
.L_x_403:
        /* <DEDUP_REMOVED lines=37> */
.L_x_406:
[----:B------:R-:W-:Y:S05]  /*1d50*/  BSYNC B0 ;  /* 0x0000000000007941 */ /* 0x000fea0003800000 */
.L_x_405:
        /* <DEDUP_REMOVED lines=33> */
.L_x_408:
[----:B------:R-:W-:Y:S05]  /*1f70*/  BSYNC B0 ;  /* 0x0000000000007941 */ /* 0x000fea0003800000 */
.L_x_407:
        /* <DEDUP_REMOVED lines=32> */
.L_x_410:
[----:B------:R-:W-:Y:S05]  /*2180*/  BSYNC B0 ;  /* 0x0000000000007941 */ /* 0x000fea0003800000 */
.L_x_409:
[----:B------:R-:W-:Y:S01]  /*2190*/  ISETP.GE.AND P0, PT, R11, UR22, PT ;  /* 0x000000160b007c0c */ /* 0x000fe2000bf06270 */
[----:B------:R-:W-:-:S12]  /*21a0*/  BSSY B0, `(.L_x_411) ;  /* 0x0000021000007945 */ /* 0x000fd80003800000 */
        /* <DEDUP_REMOVED lines=32> */
.L_x_412:
[----:B------:R-:W-:Y:S05]  /*23b0*/  BSYNC B0 ;  /* 0x0000000000007941 */ /* 0x000fea0003800000 */
.L_x_411:
[----:B------:R-:W-:Y:S01]  /*23c0*/  ULDC.64 UR4, c[0x0][0x318] ;  /* 0x0000c60000047ab9 */ /* 0x000fe20000000a00 */
[----:B------:R-:W0:Y:S01]  /*23d0*/  LDGDEPBAR ;  /* 0x00000000000079af */ /* 0x000e220000000000 */
[----:B------:R-:W-:-:S04]  /*23e0*/  UISETP.NE.U32.AND UP1, UPT, URZ, UR4, UPT ;  /* 0x000000043f00728c */ /* 0x000fc8000bf25070 */
[----:B------:R-:W-:-:S03]  /*23f0*/  UISETP.NE.AND.EX UP1, UPT, URZ, UR5, UPT, UP1 ;  /* 0x000000053f00728c */ /* 0x000fc6000bf25310 */
[----:B------:R-:W-:-:S03]  /*2400*/  ULDC.64 UR4, c[0x0][0x320] ;  /* 0x0000c80000047ab9 */ /* 0x000fc60000000a00 */
[----:B------:R-:W-:-:S05]  /*2410*/  PLOP3.LUT P0, PT, PT, PT, UP1, 0x80, 0x0 ;  /* 0x000000000000781c */ /* 0x000fca0003f0f018 */
[----:B------:R-:W-:Y:S02]  /*2420*/  @UP1 USHF.R.S32.HI UR6, URZ, 0x1f, UR15 ;  /* 0x0000001f3f061899 */ /* 0x000fe4000801140f */
[----:B------:R-:W-:Y:S02]  /*2430*/  @UP1 UIMAD.WIDE.U32 UR16, UR15, UR4, UR16 ;  /* 0x000000040f1012a5 */ /* 0x000fe4000f8e0010 */
[----:B------:R-:W-:-:S03]  /*2440*/  @UP1 UIMAD UR6, UR6, UR4, URZ ;  /* 0x00000004060612a4 */ /* 0x000fc6000f8e023f */
[----:B------:R-:W-:Y:S01]  /*2450*/  ULDC UR4, c[0x0][0x318] ;  /* 0x0000c60000047ab9 */ /* 0x000fe20000000800 */
[----:B------:R-:W-:-:S04]  /*2460*/  DEPBAR.LE SB0, 0x0 ;  /* 0x000080000000791a */ /* 0x000fc80000000000 */
[----:B------:R-:W-:Y:S02]  /*2470*/  @UP1 UIMAD UR5, UR15, UR5, UR6 ;  /* 0x000000050f0512a4 */ /* 0x000fe4000f8e0206 */
[----:B------:R-:W-:Y:S02]  /*2480*/  @UP1 ULEA UR6, UP0, UR16, UR4, 0x2 ;  /* 0x0000000410061291 */ /* 0x000fe4000f80103f */
[----:B------:R-:W-:Y:S02]  /*2490*/  @UP1 UIADD3 UR5, UR17, UR5, URZ ;  /* 0x0000000511051290 */ /* 0x000fe4000fffe03f */
[----:B------:R-:W-:Y:S02]  /*24a0*/  ULDC UR4, c[0x0][0x31c] ;  /* 0x0000c70000047ab9 */ /* 0x000fe40000000800 */
[----:B------:R-:W-:Y:S01]  /*24b0*/  @UP1 ULEA.HI.X UR7, UR16, UR4, UR5, 0x2, UP0 ;  /* 0x0000000410071291 */ /* 0x000fe200080f1405 */
[----:B--23--:R-:W-:-:S05]  /*24c0*/  IMAD.U32 R14, RZ, RZ, UR6 ;  /* 0x00000006ff0e7e24 */ /* 0x00cfca000f8e00ff */
[----:B------:R-:W-:Y:S01]  /*24d0*/  IMAD.U32 R15, RZ, RZ, UR7 ;  /* 0x00000007ff0f7e24 */ /* 0x000fe2000f8e00ff */
[----:B------:R-:W2:Y:S01]  /*24e0*/  @P0 MUFU.RCP R13, c[0x0][0x238] ;  /* 0x00008e00000d0b08 */ /* 0x000ea20000001000 */
[----:B------:R-:W-:Y:S01]  /*24f0*/  ISETP.GE.AND P1, PT, R16, UR22, PT ;  /* 0x0000001610007c0c */ /* 0x000fe2000bf26270 */
[----:B------:R-:W-:Y:S02]  /*2500*/  ULDC.64 UR6, c[0x0][0x1a0] ;  /* 0x0000680000067ab9 */ /* 0x000fe40000000a00 */
[----:B------:R-:W2:Y:S01]  /*2510*/  @P0 LDG.E R14, [R14.64] ;  /* 0x000000120e0e0981 */ /* 0x000ea2000c1e1900 */
[----:B------:R-:W-:Y:S01]  /*2520*/  USHF.L.U64.HI UR24, UR6, UR24, UR7 ;  /* 0x0000001806187299 */ /* 0x000fe20008010207 */
[----:B------:R-:W-:Y:S01]  /*2530*/  IMAD.MOV.U32 R218, RZ, RZ, R216 ;  /* 0x000000ffffda7224 */ /* 0x000fe200078e00d8 */
[----:B------:R-:W-:Y:S01]  /*2540*/  USHF.L.U32 UR5, UR6, 0x6, URZ ;  /* 0x0000000606057899 */ /* 0x000fe2000800063f */
[----:B------:R-:W-:Y:S01]  /*2550*/  BAR.SYNC.DEFER_BLOCKING 0x0 ;  /* 0x0000000000007b1d */ /* 0x000fe20000010000 */
[----:B------:R-:W-:Y:S01]  /*2560*/  UIMAD UR4, UR24, UR23, URZ ;  /* 0x00000017180472a4 */ /* 0x000fe2000f8e023f */
[----:B------:R-:W-:Y:S01]  /*2570*/  IMAD.U32 R213, RZ, RZ, UR11 ;  /* 0x0000000bffd57e24 */ /* 0x000fe2000f8e00ff */
[----:B------:R-:W-:-:S02]  /*2580*/  SHF.L.U32 R195, R8, 0x1, RZ ;  /* 0x0000000108c37819 */ /* 0x000fc400000006ff */
[----:B------:R-:W-:Y:S01]  /*2590*/  UIMAD UR28, UR28, UR5, UR4 ;  /* 0x000000051c1c72a4 */ /* 0x000fe2000f8e0204 */
[----:B------:R-:W-:Y:S01]  /*25a0*/  BSSY B0, `(.L_x_413) ;  /* 0x000002a000007945 */ /* 0x000fe20003800000 */
[----:B------:R-:W-:Y:S01]  /*25b0*/  LOP3.LUT R195, R195, 0x6, RZ, 0xc0, !PT ;  /* 0x00000006c3c37812 */ /* 0x000fe200078ec0ff */
[----:B------:R-:W-:Y:S01]  /*25c0*/  UMOV UR4, URZ ;  /* 0x0000003f00047c82 */ /* 0x000fe20008000000 */
[----:B------:R-:W-:Y:S01]  /*25d0*/  LEA R213, R213, R194, 0x2 ;  /* 0x000000c2d5d57211 */ /* 0x000fe200078e10ff */
[----:B------:R3:W-:Y:S04]  /*25e0*/  @P1 STS.128 [R196+0xc000], RZ ;  /* 0x00c000ffc4001388 */ /* 0x0007e80000000c00 */
[----:B------:R3:W-:Y:S04]  /*25f0*/  @P1 STS.128 [R196+0xe000], RZ ;  /* 0x00e000ffc4001388 */ /* 0x0007e80000000c00 */
[----:B------:R3:W-:Y:S01]  /*2600*/  @P1 STS.128 [R196+0x10000], RZ ;  /* 0x010000ffc4001388 */ /* 0x0007e20000000c00 */
[----:B--2---:R-:W-:Y:S01]  /*2610*/  @P0 FMUL.FTZ R13, R14, R13 ;  /* 0x0000000d0e0d0220 */ /* 0x004fe20000410000 */
[----:B------:R-:W-:-:S03]  /*2620*/  SHF.R.S32.HI R14, RZ, 0x1f, R12 ;  /* 0x0000001fff0e7819 */ /* 0x000fc6000001140c */
[----:B------:R2:W4:Y:S01]  /*2630*/  @P0 R2UR UR15, R13 ;  /* 0x000000000d0f03c2 */ /* 0x00052200000e0000 */
[----:B------:R-:W-:Y:S01]  /*2640*/  LEA.HI R14, R14, R12, RZ, 0x2 ;  /* 0x0000000c0e0e7211 */ /* 0x000fe200078f10ff */
[----:B------:R-:W-:-:S03]  /*2650*/  IMAD.U32 R12, RZ, RZ, UR23 ;  /* 0x00000017ff0c7e24 */ /* 0x000fc6000f8e00ff */
[----:B------:R-:W-:Y:S01]  /*2660*/  SHF.R.S32.HI R8, RZ, 0x2, R14 ;  /* 0x00000002ff087819 */ /* 0x000fe2000001140e */
[----:B--2---:R-:W-:Y:S01]  /*2670*/  IMAD.WIDE.U32 R12, R12, UR5, R218 ;  /* 0x000000050c0c7c25 */ /* 0x004fe2000f8e00da */
[----:B----4-:R-:W-:-:S04]  /*2680*/  @UP1 UMOV UR4, UR15 ;  /* 0x0000000f00041c82 */ /* 0x010fc80008000000 */
[----:B------:R-:W-:Y:S01]  /*2690*/  IADD3 R15, R13, UR28, RZ ;  /* 0x0000001c0d0f7c10 */ /* 0x000fe2000fffe0ff */
[----:B------:R-:W-:Y:S05]  /*26a0*/  @P1 BRA `(.L_x_414) ;  /* 0x0000019000001947 */ /* 0x000fea0003800000 */
[----:B---3--:R-:W-:Y:S02]  /*26b0*/  ISETP.GE.AND P3, PT, R204, c[0x0][0x220], PT ;  /* 0x00008800cc007a0c */ /* 0x008fe40003f66270 */
        /* <DEDUP_REMOVED lines=24> */
.L_x_414:
[----:B---3--:R-:W-:Y:S05]  /*2840*/  BSYNC B0 ;  /* 0x0000000000007941 */ /* 0x008fea0003800000 */
.L_x_413:
        /* <DEDUP_REMOVED lines=41> */
.L_x_416:
[----:B------:R-:W-:Y:S05]  /*2ae0*/  BSYNC B0 ;  /* 0x0000000000007941 */ /* 0x000fea0003800000 */
.L_x_415:
        /* <DEDUP_REMOVED lines=14> */
[C---:B--2---:R-:W-:Y:S02]  /*2bd0*/  @!P3 LEA R20, P4, R9.reuse, c[0x0][0x170], 0x1 ;  /* 0x00005c000914ba11 */ /* 0x044fe400078808ff */
        /* <DEDUP_REMOVED lines=20> */
.L_x_418:
[----:B------:R-:W-:Y:S05]  /*2d20*/  BSYNC B0 ;  /* 0x0000000000007941 */ /* 0x000fea0003800000 */
.L_x_417:
[----:B------:R-:W-:Y:S01]  /*2d30*/  ISETP.GE.AND P0, PT, R11, UR22, PT ;  /* 0x000000160b007c0c */ /* 0x000fe2000bf06270 */
[----:B------:R-:W-:-:S12]  /*2d40*/  BSSY B0, `(.L_x_419) ;  /* 0x0000024000007945 */ /* 0x000fd80003800000 */
[----:B------:R1:W-:Y:S04]  /*2d50*/  @P0 STS.128 [R196+0xd800], RZ ;  /* 0x00d800ffc4000388 */ /* 0x0003e80000000c00 */
[----:B------:R1:W-:Y:S04]  /*2d60*/  @P0 STS.128 [R196+0xf800], RZ ;  /* 0x00f800ffc4000388 */ /* 0x0003e80000000c00 */
[----:B------:R1:W-:Y:S01]  /*2d70*/  @P0 STS.128 [R196+0x11800], RZ ;  /* 0x011800ffc4000388 */ /* 0x0003e20000000c00 */
[----:B------:R-:W-:Y:S05]  /*2d80*/  @P0 BRA `(.L_x_420) ;  /* 0x000001f000000947 */ /* 0x000fea0003800000 */
[----:B------:R-:W-:Y:S01]  /*2d90*/  ISETP.GE.AND P3, PT, R204, c[0x0][0x220], PT ;  /* 0x00008800cc007a0c */ /* 0x000fe20003f66270 */
[----:B--2---:R-:W-:Y:S01]  /*2da0*/  IMAD.MOV.U32 R8, RZ, RZ, c[0x0][0x1a0] ;  /* 0x00006800ff087624 */ /* 0x004fe200078e00ff */
        /* <DEDUP_REMOVED lines=29> */
.L_x_420:
[----:B------:R-:W-:Y:S05]  /*2f80*/  BSYNC B0 ;  /* 0x0000000000007941 */ /* 0x000fea0003800000 */
.L_x_419:
[C---:B--2---:R-:W-:Y:S01]  /*2f90*/  IMAD.SHL.U32 R8, R3.reuse, 0x40, RZ ;  /* 0x0000004003087824 */ /* 0x044fe200078e00ff */
[----:B------:R-:W-:Y:S01]  /*2fa0*/  R2P PR, R3, 0x6 ;  /* 0x0000000603007804 */ /* 0x000fe20000000000 */
[----:B------:R-:W-:Y:S01]  /*2fb0*/  IMAD.SHL.U32 R16, R16, 0x8, RZ ;  /* 0x0000000810107824 */ /* 0x000fe200078e00ff */
[----:B------:R-:W-:Y:S01]  /*2fc0*/  IMNMX R134, R88, UR13, PT ;  /* 0x0000000d58867c17 */ /* 0x000fe2000b800200 */
[----:B------:R-:W-:Y:S01]  /*2fd0*/  IMAD R194, R194, 0x400, R4 ;  /* 0x00000400c2c27824 */ /* 0x000fe200078e0204 */
[----:B------:R-:W-:Y:S01]  /*2fe0*/  LOP3.LUT R8, R8, 0x1c0, RZ, 0xc0, !PT ;  /* 0x000001c008087812 */ /* 0x000fe200078ec0ff */
[----:B------:R-:W0:Y:S01]  /*2ff0*/  LDGDEPBAR ;  /* 0x00000000000079af */ /* 0x000e220000000000 */
[----:B------:R-:W-:Y:S01]  /*3000*/  IADD3 R133, R88, 0x8, RZ ;  /* 0x0000000858857810 */ /* 0x000fe20007ffe0ff */
[----:B------:R-:W-:Y:S01]  /*3010*/  IMAD.SHL.U32 R194, R194, 0x2, RZ ;  /* 0x00000002c2c27824 */ /* 0x000fe200078e00ff */
[----:B------:R-:W-:Y:S01]  /*3020*/  LOP3.LUT R16, R8, 0x8, R16, 0xf8, !PT ;  /* 0x0000000808107812 */ /* 0x000fe200078ef810 */
[----:B------:R-:W-:Y:S01]  /*3030*/  UISETP.GE.AND UP0, UPT, UR8, 0x2, UPT ;  /* 0x000000020800788c */ /* 0x000fe2000bf06270 */
[----:B------:R-:W-:Y:S01]  /*3040*/  SHF.R.U32.HI R8, RZ, 0x3, R8 ;  /* 0x00000003ff087819 */ /* 0x000fe20000011608 */
[--C-:B------:R-:W-:Y:S01]  /*3050*/  IMAD R192, R2, 0x2, R194.reuse ;  /* 0x0000000202c07824 */ /* 0x100fe200078e02c2 */
[----:B------:R-:W-:Y:S01]  /*3060*/  IMNMX R133, R133, UR13, PT ;  /* 0x0000000d85857c17 */ /* 0x000fe2000b800200 */
[----:B------:R-:W-:Y:S01]  /*3070*/  IMAD R190, R0, 0x2, R194 ;  /* 0x0000000200be7824 */ /* 0x000fe200078e02c2 */
[----:B------:R-:W-:Y:S01]  /*3080*/  LOP3.LUT R8, R16, R8, RZ, 0x3c, !PT ;  /* 0x0000000810087212 */ /* 0x000fe200078e3cff */
[----:B------:R-:W-:Y:S01]  /*3090*/  IMAD R189, R0, 0x2, R192 ;  /* 0x0000000200bd7824 */ /* 0x000fe200078e02c0 */
[----:B-1----:R-:W-:Y:S01]  /*30a0*/  LDSM.16.M88.4 R20, [R192] ;  /* 0x00000000c014783b */ /* 0x002fe20000000200 */
[----:B------:R-:W-:-:S02]  /*30b0*/  UIADD3 UR6, UR21, 0x646e171e, URZ ;  /* 0x646e171e15067890 */ /* 0x000fc4000fffe03f */
[----:B------:R-:W-:Y:S01]  /*30c0*/  IMAD R193, R193, 0x200, R8 ;  /* 0x00000200c1c17824 */ /* 0x000fe200078e0208 */
[----:B------:R-:W-:Y:S03]  /*30d0*/  LDSM.16.M88.4 R40, [R190] ;  /* 0x00000000be28783b */ /* 0x000fe60000000200 */
[----:B------:R-:W-:Y:S01]  /*30e0*/  IMAD.SHL.U32 R193, R193, 0x2, RZ ;  /* 0x00000002c1c17824 */ /* 0x000fe200078e00ff */
[----:B------:R-:W-:Y:S04]  /*30f0*/  LDSM.16.M88.4 R8, [R194] ;  /* 0x00000000c208783b */ /* 0x000fe80000000200 */
[----:B------:R-:W1:Y:S01]  /*3100*/  LDSM.16.M88.4 R64, [R193+0x6000] ;  /* 0x00600000c140783b */ /* 0x000e620000000200 */
[----:B------:R-:W-:-:S02]  /*3110*/  IADD3 R3, R193, 0x6000, RZ ;  /* 0x00006000c1037810 */ /* 0x000fc40007ffe0ff */
[----:B------:R-:W-:Y:S01]  /*3120*/  IADD3 R191, R193, 0x6020, RZ ;  /* 0x00006020c1bf7810 */ /* 0x000fe20007ffe0ff */
[----:B------:R-:W2:Y:S01]  /*3130*/  LDSM.16.M88.4 R56, [R193+0x6800] ;  /* 0x00680000c138783b */ /* 0x000ea20000000200 */
[----:B------:R-:W-:Y:S01]  /*3140*/  @P1 IADD3 R191, R3, -0x20, RZ ;  /* 0xffffffe003bf1810 */ /* 0x000fe20007ffe0ff */
[----:B------:R-:W-:Y:S02]  /*3150*/  IMAD.MOV.U32 R3, RZ, RZ, 0x40 ;  /* 0x00000040ff037424 */ /* 0x000fe400078e00ff */
[----:B------:R-:W5:Y:S01]  /*3160*/  LDSM.16.M88.4 R48, [R193+0x7000] ;  /* 0x00700000c130783b */ /* 0x000f620000000200 */
[----:B------:R-:W-:Y:S02]  /*3170*/  IADD3 R183, R191, 0x800, RZ ;  /* 0x00000800bfb77810 */ /* 0x000fe40007ffe0ff */
[----:B------:R-:W-:Y:S01]  /*3180*/  SEL R3, R3, 0xffffffc0, !P2 ;  /* 0xffffffc003037807 */ /* 0x000fe20005000000 */
[----:B------:R-:W3:Y:S01]  /*3190*/  LDSM.16.M88.4 R12, [R193+0x7800] ;  /* 0x00780000c10c783b */ /* 0x000ee20000000200 */
[----:B------:R-:W-:-:S02]  /*31a0*/  IADD3 R182, R191, 0x1000, RZ ;  /* 0x00001000bfb67810 */ /* 0x000fc40007ffe0ff */
[----:B------:R-:W-:Y:S01]  /*31b0*/  IADD3 R181, R191, 0x1800, RZ ;  /* 0x00001800bfb57810 */ /* 0x000fe20007ffe0ff */
[----:B------:R-:W4:Y:S01]  /*31c0*/  LDSM.16.M88.4 R80, [R191] ;  /* 0x00000000bf50783b */ /* 0x000f220000000200 */
[----:B------:R-:W-:Y:S01]  /*31d0*/  IMAD.IADD R187, R193, 0x1, R3 ;  /* 0x00000001c1bb7824 */ /* 0x000fe200078e0203 */
[----:B------:R-:W-:Y:S01]  /*31e0*/  IADD3 R179, R191, 0x2000, RZ ;  /* 0x00002000bfb37810 */ /* 0x000fe20007ffe0ff */
[----:B------:R-:W-:Y:S01]  /*31f0*/  IMAD.IADD R180, R3, 0x1, R191 ;  /* 0x0000000103b47824 */ /* 0x000fe200078e02bf */
[----:B------:R-:W3:Y:S01]  /*3200*/  LDSM.16.M88.4 R76, [R191+0x800] ;  /* 0x00080000bf4c783b */ /* 0x000ee20000000200 */
[C---:B------:R-:W-:Y:S02]  /*3210*/  IADD3 R178, R191.reuse, 0x2800, RZ ;  /* 0x00002800bfb27810 */ /* 0x040fe40007ffe0ff */
[C---:B------:R-:W-:Y:S01]  /*3220*/  IADD3 R177, R191.reuse, 0x3000, RZ ;  /* 0x00003000bfb17810 */ /* 0x040fe20007ffe0ff */
[----:B------:R-:W3:Y:S01]  /*3230*/  LDSM.16.M88.4 R32, [R191+0x1000] ;  /* 0x00100000bf20783b */ /* 0x000ee20000000200 */
[----:B------:R-:W-:-:S02]  /*3240*/  IADD3 R176, R191, 0x3800, RZ ;  /* 0x00003800bfb07810 */ /* 0x000fc40007ffe0ff */
[C---:B------:R-:W-:Y:S01]  /*3250*/  IADD3 R175, R191.reuse, 0x4000, RZ ;  /* 0x00004000bfaf7810 */ /* 0x040fe20007ffe0ff */
[----:B------:R-:W3:Y:S01]  /*3260*/  LDSM.16.M88.4 R24, [R191+0x1800] ;  /* 0x00180000bf18783b */ /* 0x000ee20000000200 */
[C---:B------:R-:W-:Y:S02]  /*3270*/  IADD3 R174, R191.reuse, 0x4800, RZ ;  /* 0x00004800bfae7810 */ /* 0x040fe40007ffe0ff */
[C---:B------:R-:W-:Y:S01]  /*3280*/  IADD3 R173, R191.reuse, 0x5000, RZ ;  /* 0x00005000bfad7810 */ /* 0x040fe20007ffe0ff */
[----:B------:R-:W3:Y:S01]  /*3290*/  LDSM.16.M88.4 R72, [R187+0x6000] ;  /* 0x00600000bb48783b */ /* 0x000ee20000000200 */
[----:B------:R-:W-:-:S03]  /*32a0*/  IADD3 R172, R191, 0x5800, RZ ;  /* 0x00005800bfac7810 */ /* 0x000fc60007ffe0ff */
[----:B------:R-:W3:Y:S01]  /*32b0*/  LDSM.16.M88.4 R68, [R187+0x6800] ;  /* 0x00680000bb44783b */ /* 0x000ee20000000200 */
[C---:B-1----:R-:W-:Y:S03]  /*32c0*/  HMMA.16816.F32 R16, R8.reuse, R64, RZ ;  /* 0x000000400810723c */ /* 0x042fe600000018ff */
[----:B------:R-:W1:Y:S04]  /*32d0*/  LDSM.16.M88.4 R36, [R187+0x7000] ;  /* 0x00700000bb24783b */ /* 0x000e680000000200 */
[----:B------:R-:W1:Y:S01]  /*32e0*/  LDSM.16.M88.4 R28, [R187+0x7800] ;  /* 0x00780000bb1c783b */ /* 0x000e620000000200 */
[C---:B------:R-:W-:Y:S03]  /*32f0*/  HMMA.16816.F32 R64, R8.reuse, R66, RZ ;  /* 0x000000420840723c */ /* 0x040fe600000018ff */
[----:B------:R-:W-:Y:S05]  /*3300*/  LDSM.16.M88.4 R84, [R180] ;  /* 0x00000000b454783b */ /* 0x000fea0000000200 */
[C---:B--2---:R-:W-:Y:S08]  /*3310*/  HMMA.16816.F32 R60, R8.reuse, R56, RZ ;  /* 0x00000038083c723c */ /* 0x044ff000000018ff */
[C---:B-----5:R-:W-:Y:S08]  /*3320*/  HMMA.16816.F32 R52, R8.reuse, R48, RZ ;  /* 0x000000300834723c */ /* 0x060ff000000018ff */
[C---:B------:R-:W-:Y:S08]  /*3330*/  HMMA.16816.F32 R56, R8.reuse, R58, RZ ;  /* 0x0000003a0838723c */ /* 0x040ff000000018ff */
[C---:B------:R-:W-:Y:S08]  /*3340*/  HMMA.16816.F32 R48, R8.reuse, R50, RZ ;  /* 0x000000320830723c */ /* 0x040ff000000018ff */
[C---:B---3--:R-:W-:Y:S08]  /*3350*/  HMMA.16816.F32 R44, R8.reuse, R12, RZ ;  /* 0x0000000c082c723c */ /* 0x048ff000000018ff */
[----:B------:R-:W-:Y:S01]  /*3360*/  HMMA.16816.F32 R8, R8, R14, RZ ;  /* 0x0000000e0808723c */ /* 0x000fe200000018ff */
[----:B------:R-:W2:Y:S07]  /*3370*/  LDSM.16.M88.4 R12, [R189] ;  /* 0x00000000bd0c783b */ /* 0x000eae0000000200 */
[C---:B----4-:R-:W-:Y:S08]  /*3380*/  HMMA.16816.F32 R16, R20.reuse, R80, R16 ;  /* 0x000000501410723c */ /* 0x050ff00000001810 */
[C---:B------:R-:W-:Y:S01]  /*3390*/  HMMA.16816.F32 R64, R20.reuse, R82, R64 ;  /* 0x000000521440723c */ /* 0x040fe20000001840 */
[----:B------:R-:W3:Y:S07]  /*33a0*/  LDSM.16.M88.4 R80, [R180+0x800] ;  /* 0x00080000b450783b */ /* 0x000eee0000000200 */
        /* <DEDUP_REMOVED lines=8> */
[----:B------:R-:W4:Y:S04]  /*3430*/  LDSM.16.M88.4 R24, [R180+0x1000] ;  /* 0x00100000b418783b */ /* 0x000f280000000200 */
[----:B------:R-:W5:Y:S03]  /*3440*/  LDSM.16.M88.4 R20, [R180+0x1800] ;  /* 0x00180000b414783b */ /* 0x000f660000000200 */
[C---:B------:R-:W-:Y:S08]  /*3450*/  HMMA.16816.F32 R16, R40.reuse, R72, R16 ;  /* 0x000000482810723c */ /* 0x040ff00000001810 */
[C---:B------:R-:W-:Y:S01]  /*3460*/  HMMA.16816.F32 R64, R40.reuse, R74, R64 ;  /* 0x0000004a2840723c */ /* 0x040fe20000001840 */
[----:B------:R-:W2:Y:S07]  /*3470*/  LDSM.16.M88.4 R72, [R193+0x8800] ;  /* 0x00880000c148783b */ /* 0x000eae0000000200 */
[C---:B------:R-:W-:Y:S08]  /*3480*/  HMMA.16816.F32 R60, R40.reuse, R68, R60 ;  /* 0x00000044283c723c */ /* 0x040ff0000000183c */
[C---:B------:R-:W-:Y:S01]  /*3490*/  HMMA.16816.F32 R56, R40.reuse, R70, R56 ;  /* 0x000000462838723c */ /* 0x040fe20000001838 */
[----:B------:R-:W3:Y:S07]  /*34a0*/  LDSM.16.M88.4 R68, [R193+0x9000] ;  /* 0x00900000c144783b */ /* 0x000eee0000000200 */
[C---:B-1----:R-:W-:Y:S08]  /*34b0*/  HMMA.16816.F32 R52, R40.reuse, R36, R52 ;  /* 0x000000242834723c */ /* 0x042ff00000001834 */
[C---:B------:R-:W-:Y:S01]  /*34c0*/  HMMA.16816.F32 R48, R40.reuse, R38, R48 ;  /* 0x000000262830723c */ /* 0x040fe20000001830 */
[----:B------:R-:W1:Y:S07]  /*34d0*/  LDSM.16.M88.4 R36, [R193+0x9800] ;  /* 0x00980000c124783b */ /* 0x000e6e0000000200 */
[C---:B------:R-:W-:Y:S08]  /*34e0*/  HMMA.16816.F32 R44, R40.reuse, R28, R44 ;  /* 0x0000001c282c723c */ /* 0x040ff0000000182c */
[----:B------:R-:W-:Y:S01]  /*34f0*/  HMMA.16816.F32 R40, R40, R30, R8 ;  /* 0x0000001e2828723c */ /* 0x000fe20000001808 */
[----:B------:R-:W-:Y:S04]  /*3500*/  LDSM.16.M88.4 R8, [R192+0x2000] ;  /* 0x00200000c008783b */ /* 0x000fe80000000200 */
        /* <DEDUP_REMOVED lines=14> */
[C---:B------:R-:W-:Y:S08]  /*35f0*/  HMMA.16816.F32 R16, R32.reuse, R76, R16 ;  /* 0x0000004c2010723c */ /* 0x040ff00000001810 */
[C---:B------:R-:W-:Y:S01]  /*3600*/  HMMA.16816.F32 R64, R32.reuse, R78, R64 ;  /* 0x0000004e2040723c */ /* 0x040fe20000001840 */
[----:B------:R-:W5:Y:S07]  /*3610*/  LDSM.16.M88.4 R76, [R187+0x8800] ;  /* 0x00880000bb4c783b */ /* 0x000f6e0000000200 */
[C---:B------:R-:W-:Y:S08]  /*3620*/  HMMA.16816.F32 R60, R32.reuse, R72, R60 ;  /* 0x00000048203c723c */ /* 0x040ff0000000183c */
[C---:B------:R-:W-:Y:S01]  /*3630*/  HMMA.16816.F32 R56, R32.reuse, R74, R56 ;  /* 0x0000004a2038723c */ /* 0x040fe20000001838 */
[----:B------:R-:W2:Y:S07]  /*3640*/  LDSM.16.M88.4 R72, [R187+0x9000] ;  /* 0x00900000bb48783b */ /* 0x000eae0000000200 */
[C---:B------:R-:W-:Y:S08]  /*3650*/  HMMA.16816.F32 R52, R32.reuse, R68, R52 ;  /* 0x000000442034723c */ /* 0x040ff00000001834 */
[C---:B------:R-:W-:Y:S01]  /*3660*/  HMMA.16816.F32 R48, R32.reuse, R70, R48 ;  /* 0x000000462030723c */ /* 0x040fe20000001830 */
[----:B------:R-:W3:Y:S07]  /*3670*/  LDSM.16.M88.4 R68, [R187+0x9800] ;  /* 0x00980000bb44783b */ /* 0x000eee0000000200 */
[----:B-1----:R-:W-:Y:S08]  /*3680*/  HMMA.16816.F32 R44, R32, R36, R44 ;  /* 0x00000024202c723c */ /* 0x002ff0000000182c */
[C---:B------:R-:W-:Y:S08]  /*3690*/  HMMA.16816.F32 R16, R8.reuse, R28, R16 ;  /* 0x0000001c0810723c */ /* 0x040ff00000001810 */
[----:B------:R-:W-:Y:S01]  /*36a0*/  HMMA.16816.F32 R64, R8, R30, R64 ;  /* 0x0000001e0840723c */ /* 0x000fe20000001840 */
[----:B------:R-:W-:Y:S07]  /*36b0*/  LDSM.16.M88.4 R28, [R180+0x2800] ;  /* 0x00280000b41c783b */ /* 0x000fee0000000200 */
[----:B------:R-:W-:Y:S01]  /*36c0*/  HMMA.16816.F32 R40, R32, R38, R40 ;  /* 0x000000262028723c */ /* 0x000fe20000001828 */
[----:B------:R-:W-:Y:S04]  /*36d0*/  LDSM.16.M88.4 R36, [R189+0x2000] ;  /* 0x00200000bd24783b */ /* 0x000fe80000000200 */
[----:B------:R-:W1:Y:S03]  /*36e0*/  LDSM.16.M88.4 R32, [R180+0x2000] ;  /* 0x00200000b420783b */ /* 0x000e660000000200 */
[C---:B--2---:R-:W-:Y:S08]  /*36f0*/  HMMA.16816.F32 R60, R8.reuse, R24, R60 ;  /* 0x00000018083c723c */ /* 0x044ff0000000183c */
[C---:B------:R-:W-:Y:S01]  /*3700*/  HMMA.16816.F32 R56, R8.reuse, R26, R56 ;  /* 0x0000001a0838723c */ /* 0x040fe20000001838 */
[----:B------:R-:W2:Y:S07]  /*3710*/  LDSM.16.M88.4 R24, [R180+0x3000] ;  /* 0x00300000b418783b */ /* 0x000eae0000000200 */
[C---:B---3--:R-:W-:Y:S08]  /*3720*/  HMMA.16816.F32 R52, R8.reuse, R20, R52 ;  /* 0x000000140834723c */ /* 0x048ff00000001834 */
[C---:B------:R-:W-:Y:S01]  /*3730*/  HMMA.16816.F32 R48, R8.reuse, R22, R48 ;  /* 0x000000160830723c */ /* 0x040fe20000001830 */
[----:B------:R-:W3:Y:S07]  /*3740*/  LDSM.16.M88.4 R20, [R180+0x3800] ;  /* 0x00380000b414783b */ /* 0x000eee0000000200 */
[----:B----4-:R-:W-:Y:S08]  /*3750*/  HMMA.16816.F32 R44, R8, R12, R44 ;  /* 0x0000000c082c723c */ /* 0x010ff0000000182c */
[C---:B------:R-:W-:Y:S08]  /*3760*/  HMMA.16816.F32 R16, R80.reuse, R84, R16 ;  /* 0x000000545010723c */ /* 0x040ff00000001810 */
[----:B------:R-:W-:Y:S08]  /*3770*/  HMMA.16816.F32 R64, R80, R86, R64 ;  /* 0x000000565040723c */ /* 0x000ff00000001840 */
[----:B------:R-:W-:Y:S01]  /*3780*/  HMMA.16816.F32 R40, R8, R14, R40 ;  /* 0x0000000e0828723c */ /* 0x000fe20000001828 */
[----:B------:R-:W-:Y:S04]  /*3790*/  LDSM.16.M88.4 R12, [R194+0x4000] ;  /* 0x00400000c20c783b */ /* 0x000fe80000000200 */
[----:B------:R-:W4:Y:S03]  /*37a0*/  LDSM.16.M88.4 R8, [R193+0xa000] ;  /* 0x00a00000c108783b */ /* 0x000f260000000200 */
[C---:B-----5:R-:W-:Y:S08]  /*37b0*/  HMMA.16816.F32 R60, R80.reuse, R76, R60 ;  /* 0x0000004c503c723c */ /* 0x060ff0000000183c */
[C---:B------:R-:W-:Y:S08]  /*37c0*/  HMMA.16816.F32 R56, R80.reuse, R78, R56 ;  /* 0x0000004e5038723c */ /* 0x040ff00000001838 */
[C---:B------:R-:W-:Y:S08]  /*37d0*/  HMMA.16816.F32 R52, R80.reuse, R72, R52 ;  /* 0x000000485034723c */ /* 0x040ff00000001834 */
[C---:B------:R-:W-:Y:S01]  /*37e0*/  HMMA.16816.F32 R48, R80.reuse, R74, R48 ;  /* 0x0000004a5030723c */ /* 0x040fe20000001830 */
[----:B------:R-:W5:Y:S07]  /*37f0*/  LDSM.16.M88.4 R72, [R193+0xa800] ;  /* 0x00a80000c148783b */ /* 0x000f6e0000000200 */
[----:B------:R-:W-:Y:S08]  /*3800*/  HMMA.16816.F32 R44, R80, R68, R44 ;  /* 0x00000044502c723c */ /* 0x000ff0000000182c */
[C---:B-1----:R-:W-:Y:S08]  /*3810*/  HMMA.16816.F32 R16, R36.reuse, R32, R16 ;  /* 0x000000202410723c */ /* 0x042ff00000001810 */
[----:B------:R-:W-:Y:S01]  /*3820*/  HMMA.16816.F32 R64, R36, R34, R64 ;  /* 0x000000222440723c */ /* 0x000fe20000001840 */
[----:B------:R-:W1:Y:S07]  /*3830*/  LDSM.16.M88.4 R32, [R193+0xb800] ;  /* 0x00b80000c120783b */ /* 0x000e6e0000000200 */
[----:B------:R-:W-:Y:S01]  /*3840*/  HMMA.16816.F32 R40, R80, R70, R40 ;  /* 0x000000465028723c */ /* 0x000fe20000001828 */
[----:B------:R-:W-:Y:S07]  /*3850*/  LDSM.16.M88.4 R68, [R193+0xb000] ;  /* 0x00b00000c144783b */ /* 0x000fee0000000200 */
[C---:B------:R-:W-:Y:S08]  /*3860*/  HMMA.16816.F32 R60, R36.reuse, R28, R60 ;  /* 0x0000001c243c723c */ /* 0x040ff0000000183c */
[C---:B------:R-:W-:Y:S01]  /*3870*/  HMMA.16816.F32 R56, R36.reuse, R30, R56 ;  /* 0x0000001e2438723c */ /* 0x040fe20000001838 */
[----:B------:R-:W-:Y:S07]  /*3880*/  LDSM.16.M88.4 R28, [R192+0x4000] ;  /* 0x00400000c01c783b */ /* 0x000fee0000000200 */
[C---:B--2---:R-:W-:Y:S08]  /*3890*/  HMMA.16816.F32 R52, R36.reuse, R24, R52 ;  /* 0x000000182434723c */ /* 0x044ff00000001834 */
[C---:B------:R-:W-:Y:S01]  /*38a0*/  HMMA.16816.F32 R48, R36.reuse, R26, R48 ;  /* 0x0000001a2430723c */ /* 0x040fe20000001830 */
[----:B------:R-:W2:Y:S07]  /*38b0*/  LDSM.16.M88.4 R24, [R191+0x4000] ;  /* 0x00400000bf18783b */ /* 0x000eae0000000200 */
[C---:B---3--:R-:W-:Y:S08]  /*38c0*/  HMMA.16816.F32 R44, R36.reuse, R20, R44 ;  /* 0x00000014242c723c */ /* 0x048ff0000000182c */
[----:B------:R-:W-:Y:S01]  /*38d0*/  HMMA.16816.F32 R40, R36, R22, R40 ;  /* 0x000000162428723c */ /* 0x000fe20000001828 */
[----:B------:R-:W3:Y:S04]  /*38e0*/  LDSM.16.M88.4 R20, [R191+0x4800] ;  /* 0x00480000bf14783b */ /* 0x000ee80000000200 */
[----:B------:R-:W-:Y:S03]  /*38f0*/  LDSM.16.M88.4 R36, [R191+0x5800] ;  /* 0x00580000bf24783b */ /* 0x000fe60000000200 */
[C---:B----4-:R-:W-:Y:S08]  /*3900*/  HMMA.16816.F32 R16, R12.reuse, R8, R16 ;  /* 0x000000080c10723c */ /* 0x050ff00000001810 */
[C---:B------:R-:W-:Y:S01]  /*3910*/  HMMA.16816.F32 R64, R12.reuse, R10, R64 ;  /* 0x0000000a0c40723c */ /* 0x040fe20000001840 */
[----:B------:R-:W-:Y:S07]  /*3920*/  LDSM.16.M88.4 R8, [R191+0x5000] ;  /* 0x00500000bf08783b */ /* 0x000fee0000000200 */
[C---:B-----5:R-:W-:Y:S08]  /*3930*/  HMMA.16816.F32 R60, R12.reuse, R72, R60 ;  /* 0x000000480c3c723c */ /* 0x060ff0000000183c */
[C---:B------:R-:W-:Y:S01]  /*3940*/  HMMA.16816.F32 R56, R12.reuse, R74, R56 ;  /* 0x0000004a0c38723c */ /* 0x040fe20000001838 */
[----:B------:R-:W-:Y:S07]  /*3950*/  LDSM.16.M88.4 R72, [R187+0xa000] ;  /* 0x00a00000bb48783b */ /* 0x000fee0000000200 */
[----:B-1----:R-:W-:Y:S01]  /*3960*/  HMMA.16816.F32 R76, R12, R32, R44 ;  /* 0x000000200c4c723c */ /* 0x002fe2000000182c */
[----:B------:R-:W1:Y:S07]  /*3970*/  LDSM.16.M88.4 R44, [R190+0x4000] ;  /* 0x00400000be2c783b */ /* 0x000e6e0000000200 */
[----:B--2---:R-:W-:Y:S08]  /*3980*/  HMMA.16816.F32 R16, R28, R24, R16 ;  /* 0x000000181c10723c */ /* 0x004ff00000001810 */
[C---:B------:R-:W-:Y:S08]  /*3990*/  HMMA.16816.F32 R52, R12.reuse, R68, R52 ;  /* 0x000000440c34723c */ /* 0x040ff00000001834 */
[C---:B------:R-:W-:Y:S01]  /*39a0*/  HMMA.16816.F32 R48, R12.reuse, R70, R48 ;  /* 0x000000460c30723c */ /* 0x040fe20000001830 */
[----:B------:R-:W2:Y:S07]  /*39b0*/  LDSM.16.M88.4 R68, [R187+0xa800] ;  /* 0x00a80000bb44783b */ /* 0x000eae0000000200 */
[----:B------:R-:W-:Y:S01]  /*39c0*/  HMMA.16816.F32 R40, R12, R34, R40 ;  /* 0x000000220c28723c */ /* 0x000fe20000001828 */
[----:B------:R-:W-:Y:S04]  /*39d0*/  LDSM.16.M88.4 R32, [R180+0x4000] ;  /* 0x00400000b420783b */ /* 0x000fe80000000200 */
[----:B------:R-:W-:Y:S03]  /*39e0*/  LDSM.16.M88.4 R12, [R187+0xb000] ;  /* 0x00b00000bb0c783b */ /* 0x000fe60000000200 */
[C---:B------:R-:W-:Y:S01]  /*39f0*/  HMMA.16816.F32 R64, R28.reuse, R26, R64 ;  /* 0x0000001a1c40723c */ /* 0x040fe20000001840 */
[----:B------:R-:W4:Y:S07]  /*3a00*/  LDSM.16.M88.4 R24, [R189+0x4000] ;  /* 0x00400000bd18783b */ /* 0x000f2e0000000200 */
[C---:B---3--:R-:W-:Y:S08]  /*3a10*/  HMMA.16816.F32 R60, R28.reuse, R20, R60 ;  /* 0x000000141c3c723c */ /* 0x048ff0000000183c */
[----:B------:R-:W-:Y:S01]  /*3a20*/  HMMA.16816.F32 R56, R28, R22, R56 ;  /* 0x000000161c38723c */ /* 0x000fe20000001838 */
[----:B------:R-:W3:Y:S07]  /*3a30*/  LDSM.16.M88.4 R20, [R187+0xb800] ;  /* 0x00b80000bb14783b */ /* 0x000eee0000000200 */
[----:B-1----:R-:W-:Y:S08]  /*3a40*/  HMMA.16816.F32 R16, R44, R72, R16 ;  /* 0x000000482c10723c */ /* 0x002ff00000001810 */
[C---:B------:R-:W-:Y:S07]  /*3a50*/  HMMA.16816.F32 R76, R28.reuse, R36, R76 ;  /* 0x000000241c4c723c */ /* 0x040fee000000184c */
[----:B------:R-:W-:Y:S01]  /*3a60*/  IMAD.U32 R36, RZ, RZ, UR23 ;  /* 0x00000017ff247e24 */ /* 0x000fe2000f8e00ff */
[----:B------:R-:W-:Y:S03]  /*3a70*/  HMMA.16816.F32 R52, R28, R8, R52 ;  /* 0x000000081c34723c */ /* 0x000fe60000001834 */
[----:B------:R-:W-:-:S04]  /*3a80*/  IMAD R36, R36, 0x40, R195 ;  /* 0x0000004024247824 */ /* 0x000fc800078e02c3 */
[----:B------:R-:W-:Y:S01]  /*3a90*/  I2F R3, R36 ;  /* 0x0000002400037306 */ /* 0x000fe20000201400 */
[----:B------:R-:W-:Y:S01]  /*3aa0*/  HMMA.16816.F32 R48, R28, R10, R48 ;  /* 0x0000000a1c30723c */ /* 0x000fe20000001830 */
[----:B------:R-:W1:Y:S07]  /*3ab0*/  LDSM.16.M88.4 R8, [R180+0x4800] ;  /* 0x00480000b408783b */ /* 0x000e6e0000000200 */
[C---:B------:R-:W-:Y:S08]  /*3ac0*/  HMMA.16816.F32 R64, R44.reuse, R74, R64 ;  /* 0x0000004a2c40723c */ /* 0x040ff00000001840 */
[----:B--2---:R-:W-:Y:S08]  /*3ad0*/  HMMA.16816.F32 R60, R44, R68, R60 ;  /* 0x000000442c3c723c */ /* 0x004ff0000000183c */
[----:B----4-:R-:W-:Y:S08]  /*3ae0*/  HMMA.16816.F32 R16, R24, R32, R16 ;  /* 0x000000201810723c */ /* 0x010ff00000001810 */
[C---:B---3--:R-:W-:Y:S07]  /*3af0*/  HMMA.16816.F32 R76, R44.reuse, R20, R76 ;  /* 0x000000142c4c723c */ /* 0x048fee000000184c */
[----:B------:R-:W-:Y:S01]  /*3b00*/  IADD3 R20, R36, 0x1, RZ ;  /* 0x0000000124147810 */ /* 0x000fe20007ffe0ff */
[----:B------:R-:W-:Y:S03]  /*3b10*/  HMMA.16816.F32 R56, R44, R70, R56 ;  /* 0x000000462c38723c */ /* 0x000fe60000001838 */
[----:B------:R-:W2:Y:S01]  /*3b20*/  I2F R21, R20 ;  /* 0x0000001400157306 */ /* 0x000ea20000201400 */
[----:B------:R-:W-:-:S02]  /*3b30*/  ISETP.GE.AND P5, PT, R20, R134, PT ;  /* 0x000000861400720c */ /* 0x000fc40003fa6270 */
[----:B------:R-:W-:Y:S02]  /*3b40*/  ISETP.GE.AND P2, PT, R20, R133, PT ;  /* 0x000000851400720c */ /* 0x000fe40003f46270 */
[----:B------:R-:W-:Y:S07]  /*3b50*/  HMMA.16816.F32 R40, R28, R38, R40 ;  /* 0x000000261c28723c */ /* 0x000fee0000001828 */
[----:B------:R-:W-:Y:S01]  /*3b60*/  IADD3 R29, R36, 0x8, RZ ;  /* 0x00000008241d7810 */ /* 0x000fe20007ffe0ff */
[----:B------:R-:W-:Y:S01]  /*3b70*/  HMMA.16816.F32 R52, R44, R12, R52 ;  /* 0x0000000c2c34723c */ /* 0x000fe20000001834 */
[----:B--2---:R-:W-:-:S02]  /*3b80*/  FFMA.FTZ R31, R21, UR4, R17 ;  /* 0x00000004151f7c23 */ /* 0x004fc40008010011 */
[----:B------:R-:W2:Y:S01]  /*3b90*/  I2F R28, R29 ;  /* 0x0000001d001c7306 */ /* 0x000ea20000201400 */
[----:B------:R-:W-:Y:S01]  /*3ba0*/  FFMA.FTZ R21, R21, UR4, R19 ;  /* 0x0000000415157c23 */ /* 0x000fe20008010013 */
[----:B------:R-:W-:-:S03]  /*3bb0*/  ISETP.GE.AND P4, PT, R29, R134, PT ;  /* 0x000000861d00720c */ /* 0x000fc60003f86270 */
[----:B------:R-:W-:Y:S01]  /*3bc0*/  HMMA.16816.F32 R48, R44, R14, R48 ;  /* 0x0000000e2c30723c */ /* 0x000fe20000001830 */
[----:B------:R-:W3:Y:S01]  /*3bd0*/  LDSM.16.M88.4 R12, [R180+0x5000] ;  /* 0x00500000b40c783b */ /* 0x000ee20000000200 */
[----:B------:R-:W-:Y:S02]  /*3be0*/  FSEL R31, R31, -INF , !P5 ;  /* 0xff8000001f1f7808 */ /* 0x000fe40006800000 */
[----:B------:R-:W-:Y:S02]  /*3bf0*/  ISETP.GE.AND P1, PT, R29, R133, PT ;  /* 0x000000851d00720c */ /* 0x000fe40003f26270 */
[----:B------:R-:W-:Y:S02]  /*3c00*/  IADD3 R17, R36, 0x11, RZ ;  /* 0x0000001124117810 */ /* 0x000fe40007ffe0ff */
[----:B------:R-:W-:Y:S01]  /*3c10*/  HMMA.16816.F32 R64, R24, R34, R64 ;  /* 0x000000221840723c */ /* 0x000fe20000001840 */
[----:B------:R-:W-:Y:S02]  /*3c20*/  FSEL R21, R21, -INF , !P2 ;  /* 0xff80000015157808 */ /* 0x000fe40005000000 */
[----:B------:R-:W-:-:S04]  /*3c30*/  ISETP.GE.AND P2, PT, R17, R134, PT ;  /* 0x000000861100720c */ /* 0x000fc80003f46270 */
[C---:B------:R-:W-:Y:S01]  /*3c40*/  IADD3 R35, R36.reuse, 0x28, RZ ;  /* 0x0000002824237810 */ /* 0x040fe20007ffe0ff */
[C---:B-1----:R-:W-:Y:S03]  /*3c50*/  HMMA.16816.F32 R60, R24.reuse, R8, R60 ;  /* 0x00000008183c723c */ /* 0x042fe6000000183c */
[----:B------:R-:W-:Y:S04]  /*3c60*/  I2F R34, R35 ;  /* 0x0000002300227306 */ /* 0x000fe80000201400 */
[----:B------:R-:W-:Y:S01]  /*3c70*/  IADD3 R8, R36, 0x10, RZ ;  /* 0x0000001024087810 */ /* 0x000fe20007ffe0ff */
[----:B------:R-:W-:Y:S03]  /*3c80*/  HMMA.16816.F32 R56, R24, R10, R56 ;  /* 0x0000000a1838723c */ /* 0x000fe60000001838 */
[C---:B------:R-:W-:Y:S01]  /*3c90*/  ISETP.GE.AND P3, PT, R8.reuse, R134, PT ;  /* 0x000000860800720c */ /* 0x040fe20003f66270 */
[----:B------:R1:W4:Y:S01]  /*3ca0*/  I2F R19, R8 ;  /* 0x0000000800137306 */ /* 0x0003220000201400 */
[----:B------:R-:W-:-:S03]  /*3cb0*/  ISETP.GE.AND P5, PT, R8, R133, PT ;  /* 0x000000850800720c */ /* 0x000fc60003fa6270 */
[----:B------:R-:W-:Y:S01]  /*3cc0*/  HMMA.16816.F32 R40, R44, R22, R40 ;  /* 0x000000162c28723c */ /* 0x000fe20000001828 */
[C---:B--2---:R-:W-:Y:S02]  /*3cd0*/  FFMA.FTZ R29, R28.reuse, UR4, R64 ;  /* 0x000000041c1d7c23 */ /* 0x044fe40008010040 */
[----:B------:R-:W-:-:S03]  /*3ce0*/  FFMA.FTZ R30, R28, UR4, R66 ;  /* 0x000000041c1e7c23 */ /* 0x000fc60008010042 */
[----:B------:R-:W-:Y:S02]  /*3cf0*/  FSEL R29, R29, -INF , !P4 ;  /* 0xff8000001d1d7808 */ /* 0x000fe40006000000 */
[----:B------:R-:W-:Y:S01]  /*3d00*/  IADD3 R22, R36, 0x9, RZ ;  /* 0x0000000924167810 */ /* 0x000fe20007ffe0ff */
[C---:B---3--:R-:W-:Y:S01]  /*3d10*/  HMMA.16816.F32 R52, R24.reuse, R12, R52 ;  /* 0x0000000c1834723c */ /* 0x048fe20000001834 */
[----:B------:R-:W-:Y:S01]  /*3d20*/  ISETP.GE.AND P4, PT, R17, R133, PT ;  /* 0x000000851100720c */ /* 0x000fe20003f86270 */
[----:B-1----:R-:W1:Y:S01]  /*3d30*/  LDSM.16.M88.4 R8, [R180+0x5800] ;  /* 0x00580000b408783b */ /* 0x002e620000000200 */
[----:B------:R-:W2:Y:S01]  /*3d40*/  I2F R20, R22 ;  /* 0x0000001600147306 */ /* 0x000ea20000201400 */
[----:B------:R-:W-:Y:S01]  /*3d50*/  ISETP.GE.AND P0, PT, R22, R134, PT ;  /* 0x000000861600720c */ /* 0x000fe20003f06270 */
[----:B----4-:R-:W-:Y:S01]  /*3d60*/  FFMA.FTZ R62, R19, UR4, R62 ;  /* 0x00000004133e7c23 */ /* 0x010fe2000801003e */
[C---:B------:R-:W-:Y:S02]  /*3d70*/  IADD3 R23, R36.reuse, 0x18, RZ ;  /* 0x0000001824177810 */ /* 0x040fe40007ffe0ff */
[----:B------:R-:W-:Y:S01]  /*3d80*/  HMMA.16816.F32 R48, R24, R14, R48 ;  /* 0x0000000e1830723c */ /* 0x000fe20000001830 */
[----:B------:R-:W-:Y:S01]  /*3d90*/  IADD3 R12, R36, 0x19, RZ ;  /* 0x00000019240c7810 */ /* 0x000fe20007ffe0ff */
[----:B------:R-:W-:-:S04]  /*3da0*/  DEPBAR.LE SB0, 0x0 ;  /* 0x000080000000791a */ /* 0x000fc80000000000 */
[----:B------:R-:W3:Y:S01]  /*3db0*/  I2F R17, R17 ;  /* 0x0000001100117306 */ /* 0x000ee20000201400 */
[-C--:B------:R-:W-:Y:S02]  /*3dc0*/  ISETP.GE.AND P6, PT, R22, R133.reuse, PT ;  /* 0x000000851600720c */ /* 0x080fe40003fc6270 */
[----:B------:R-:W-:Y:S02]  /*3dd0*/  FSEL R30, R30, -INF , !P1 ;  /* 0xff8000001e1e7808 */ /* 0x000fe40004800000 */
[----:B------:R-:W-:Y:S01]  /*3de0*/  ISETP.GE.AND P1, PT, R23, R134, PT ;  /* 0x000000861700720c */ /* 0x000fe20003f26270 */
[----:B--2---:R-:W-:Y:S01]  /*3df0*/  FFMA.FTZ R32, R20, UR4, R65 ;  /* 0x0000000414207c23 */ /* 0x004fe20008010041 */
[----:B------:R-:W-:Y:S01]  /*3e00*/  IADD3 R13, R36, 0x20, RZ ;  /* 0x00000020240d7810 */ /* 0x000fe20007ffe0ff */
[----:B------:R-:W2:Y:S01]  /*3e10*/  I2F R22, R23 ;  /* 0x0000001700167306 */ /* 0x000ea20000201400 */
[----:B------:R-:W-:Y:S02]  /*3e20*/  FFMA.FTZ R28, R20, UR4, R67 ;  /* 0x00000004141c7c23 */ /* 0x000fe40008010043 */
[----:B------:R-:W-:Y:S01]  /*3e30*/  FSEL R32, R32, -INF , !P0 ;  /* 0xff80000020207808 */ /* 0x000fe20004000000 */
[----:B------:R-:W-:Y:S01]  /*3e40*/  FFMA.FTZ R20, R19, UR4, R60 ;  /* 0x0000000413147c23 */ /* 0x000fe2000801003c */
[----:B------:R-:W-:-:S02]  /*3e50*/  ISETP.GE.AND P0, PT, R23, R133, PT ;  /* 0x000000851700720c */ /* 0x000fc40003f06270 */
[----:B------:R-:W-:Y:S01]  /*3e60*/  FSEL R28, R28, -INF , !P6 ;  /* 0xff8000001c1c7808 */ /* 0x000fe20007000000 */
[----:B------:R4:W5:Y:S01]  /*3e70*/  I2F R23, R12 ;  /* 0x0000000c00177306 */ /* 0x0009620000201400 */
[C---:B---3--:R-:W-:Y:S01]  /*3e80*/  FFMA.FTZ R19, R17.reuse, UR4, R61 ;  /* 0x0000000411137c23 */ /* 0x048fe2000801003d */
[----:B------:R-:W-:Y:S01]  /*3e90*/  FSEL R20, R20, -INF , !P3 ;  /* 0xff80000014147808 */ /* 0x000fe20005800000 */
[----:B------:R-:W-:Y:S01]  /*3ea0*/  FFMA.FTZ R17, R17, UR4, R63 ;  /* 0x0000000411117c23 */ /* 0x000fe2000801003f */
[-C--:B------:R-:W-:Y:S01]  /*3eb0*/  ISETP.GE.AND P6, PT, R12, R134.reuse, PT ;  /* 0x000000860c00720c */ /* 0x080fe20003fc6270 */
[----:B------:R-:W-:Y:S01]  /*3ec0*/  FFMA.FTZ R50, R34, UR4, R50 ;  /* 0x0000000422327c23 */ /* 0x000fe20008010032 */
[-C--:B------:R-:W-:Y:S01]  /*3ed0*/  ISETP.GE.AND P3, PT, R12, R133.reuse, PT ;  /* 0x000000850c00720c */ /* 0x080fe20003f66270 */
[----:B------:R-:W-:Y:S01]  /*3ee0*/  FFMA.FTZ R48, R34, UR4, R48 ;  /* 0x0000000422307c23 */ /* 0x000fe20008010030 */
[----:B------:R-:W-:Y:S01]  /*3ef0*/  FSEL R19, R19, -INF , !P2 ;  /* 0xff80000013137808 */ /* 0x000fe20005000000 */
[----:B------:R3:W3:Y:S01]  /*3f00*/  I2F R33, R13 ;  /* 0x0000000d00217306 */ /* 0x0006e20000201400 */
[----:B------:R-:W-:Y:S01]  /*3f10*/  ISETP.GE.AND P2, PT, R13, R133, PT ;  /* 0x000000850d00720c */ /* 0x000fe20003f46270 */
[C---:B--2---:R-:W-:Y:S01]  /*3f20*/  FFMA.FTZ R15, R22.reuse, UR4, R56 ;  /* 0x00000004160f7c23 */ /* 0x044fe20008010038 */
[----:B------:R-:W-:Y:S01]  /*3f30*/  FSEL R17, R17, -INF , !P4 ;  /* 0xff80000011117808 */ /* 0x000fe20006000000 */
[----:B-1----:R-:W-:Y:S01]  /*3f40*/  HMMA.16816.F32 R76, R24, R8, R76 ;  /* 0x00000008184c723c */ /* 0x002fe2000000184c */
[----:B------:R-:W-:Y:S01]  /*3f50*/  FFMA.FTZ R58, R22, UR4, R58 ;  /* 0x00000004163a7c23 */ /* 0x000fe2000801003a */
[----:B----4-:R-:W-:Y:S01]  /*3f60*/  FSEL R12, R62, -INF , !P5 ;  /* 0xff8000003e0c7808 */ /* 0x010fe20006800000 */
[----:B-----5:R-:W-:Y:S01]  /*3f70*/  FFMA.FTZ R14, R23, UR4, R57 ;  /* 0x00000004170e7c23 */ /* 0x020fe20008010039 */
[----:B------:R-:W-:-:S03]  /*3f80*/  ISETP.GE.AND P5, PT, R13, R134, PT ;  /* 0x000000860d00720c */ /* 0x000fc60003fa6270 */
[----:B------:R-:W-:Y:S01]  /*3f90*/  IADD3 R9, R36, 0x29, RZ ;  /* 0x0000002924097810 */ /* 0x000fe20007ffe0ff */
[----:B------:R-:W-:Y:S01]  /*3fa0*/  FFMA.FTZ R8, R23, UR4, R59 ;  /* 0x0000000417087c23 */ /* 0x000fe2000801003b */
[----:B------:R-:W-:Y:S01]  /*3fb0*/  HMMA.16816.F32 R40, R24, R10, R40 ;  /* 0x0000000a1828723c */ /* 0x000fe20000001828 */
[----:B------:R-:W-:Y:S01]  /*3fc0*/  FSEL R14, R14, -INF , !P6 ;  /* 0xff8000000e0e7808 */ /* 0x000fe20007000000 */
[----:B------:R-:W1:Y:S01]  /*3fd0*/  I2F R23, R9 ;  /* 0x0000000900177306 */ /* 0x000e620000201400 */
[----:B---3--:R-:W-:Y:S01]  /*3fe0*/  IADD3 R13, R36, 0x21, RZ ;  /* 0x00000021240d7810 */ /* 0x008fe20007ffe0ff */
[C---:B------:R-:W-:Y:S01]  /*3ff0*/  FFMA.FTZ R52, R33.reuse, UR4, R52 ;  /* 0x0000000421347c23 */ /* 0x040fe20008010034 */
[----:B------:R-:W-:Y:S01]  /*4000*/  FSEL R8, R8, -INF , !P3 ;  /* 0xff80000008087808 */ /* 0x000fe20005800000 */
[----:B------:R-:W-:Y:S01]  /*4010*/  FFMA.FTZ R54, R33, UR4, R54 ;  /* 0x0000000421367c23 */ /* 0x000fe20008010036 */
[----:B------:R-:W-:Y:S02]  /*4020*/  IADD3 R11, R36, 0x31, RZ ;  /* 0x00000031240b7810 */ /* 0x000fe40007ffe0ff */
[----:B------:R-:W-:Y:S01]  /*4030*/  ISETP.GE.AND P6, PT, R35, R133, PT ;  /* 0x000000852300720c */ /* 0x000fe20003fc6270 */
[----:B------:R2:W3:Y:S01]  /*4040*/  I2F R22, R13 ;  /* 0x0000000d00167306 */ /* 0x0004e20000201400 */
[----:B------:R-:W-:-:S02]  /*4050*/  ISETP.GE.AND P3, PT, R9, R134, PT ;  /* 0x000000860900720c */ /* 0x000fc40003f66270 */
[----:B------:R-:W-:Y:S02]  /*4060*/  FSEL R15, R15, -INF , !P1 ;  /* 0xff8000000f0f7808 */ /* 0x000fe40004800000 */
[----:B------:R-:W-:Y:S02]  /*4070*/  IADD3 R33, R36, 0x30, RZ ;  /* 0x0000003024217810 */ /* 0x000fe40007ffe0ff */
[----:B------:R-:W-:Y:S01]  /*4080*/  ISETP.GE.AND P4, PT, R13, R134, PT ;  /* 0x000000860d00720c */ /* 0x000fe20003f86270 */
[----:B------:R-:W4:Y:S01]  /*4090*/  I2F R10, R11 ;  /* 0x0000000b000a7306 */ /* 0x000f220000201400 */
[----:B-1----:R-:W-:Y:S01]  /*40a0*/  FFMA.FTZ R49, R23, UR4, R49 ;  /* 0x0000000417317c23 */ /* 0x002fe20008010031 */
[-C--:B------:R-:W-:Y:S01]  /*40b0*/  ISETP.GE.AND P1, PT, R13, R133.reuse, PT ;  /* 0x000000850d00720c */ /* 0x080fe20003f26270 */
[----:B------:R-:W-:Y:S01]  /*40c0*/  FFMA.FTZ R51, R23, UR4, R51 ;  /* 0x0000000417337c23 */ /* 0x000fe20008010033 */
[----:B------:R-:W-:Y:S02]  /*40d0*/  FSEL R146, R52, -INF , !P5 ;  /* 0xff80000034927808 */ /* 0x000fe40006800000 */
[----:B------:R-:W-:-:S02]  /*40e0*/  ISETP.GE.AND P5, PT, R9, R133, PT ;  /* 0x000000850900720c */ /* 0x000fc40003fa6270 */
[----:B--2---:R-:W-:Y:S01]  /*40f0*/  FSEL R13, R58, -INF , !P0 ;  /* 0xff8000003a0d7808 */ /* 0x004fe20004000000 */
[----:B---3--:R-:W-:Y:S01]  /*4100*/  FFMA.FTZ R55, R22, UR4, R55 ;  /* 0x0000000416377c23 */ /* 0x008fe20008010037 */
[-C--:B------:R-:W-:Y:S01]  /*4110*/  ISETP.GE.AND P0, PT, R35, R134.reuse, PT ;  /* 0x000000862300720c */ /* 0x080fe20003f06270 */
[----:B------:R-:W1:Y:S01]  /*4120*/  I2F R9, R33 ;  /* 0x0000002100097306 */ /* 0x000e620000201400 */
[----:B------:R-:W-:Y:S01]  /*4130*/  FSEL R136, R50, -INF , !P6 ;  /* 0xff80000032887808 */ /* 0x000fe20007000000 */
[----:B------:R-:W-:Y:S01]  /*4140*/  FFMA.FTZ R53, R22, UR4, R53 ;  /* 0x0000000416357c23 */ /* 0x000fe20008010035 */
[----:B------:R-:W-:Y:S02]  /*4150*/  FSEL R139, R49, -INF , !P3 ;  /* 0xff800000318b7808 */ /* 0x000fe40005800000 */
[----:B------:R-:W-:Y:S01]  /*4160*/  IADD3 R24, R36, 0x38, RZ ;  /* 0x0000003824187810 */ /* 0x000fe20007ffe0ff */
[----:B----4-:R-:W-:Y:S01]  /*4170*/  FFMA.FTZ R79, R10, UR4, R79 ;  /* 0x000000040a4f7c23 */ /* 0x010fe2000801004f */
[----:B------:R-:W-:Y:S01]  /*4180*/  ISETP.GE.AND P6, PT, R36, R134, PT ;  /* 0x000000862400720c */ /* 0x000fe20003fc6270 */
[----:B------:R-:W-:Y:S01]  /*4190*/  FFMA.FTZ R77, R10, UR4, R77 ;  /* 0x000000040a4d7c23 */ /* 0x000fe2000801004d */
[C---:B------:R-:W-:Y:S01]  /*41a0*/  ISETP.GE.AND P3, PT, R36.reuse, R133, PT ;  /* 0x000000852400720c */ /* 0x040fe20003f66270 */
[----:B------:R-:W2:Y:S01]  /*41b0*/  I2F R22, R24 ;  /* 0x0000001800167306 */ /* 0x000ea20000201400 */
[----:B------:R-:W-:Y:S01]  /*41c0*/  IADD3 R36, R36, 0x39, RZ ;  /* 0x0000003924247810 */ /* 0x000fe20007ffe0ff */
[----:B------:R-:W-:Y:S01]  /*41d0*/  FFMA.FTZ R10, R3, UR4, R16 ;  /* 0x00000004030a7c23 */ /* 0x000fe20008010010 */
[----:B------:R-:W-:-:S02]  /*41e0*/  FSEL R137, R55, -INF , !P1 ;  /* 0xff80000037897808 */ /* 0x000fc40004800000 */
[----:B------:R-:W-:Y:S01]  /*41f0*/  FSEL R144, R48, -INF , !P0 ;  /* 0xff80000030907808 */ /* 0x000fe20004000000 */
[----:B-1----:R-:W-:Y:S01]  /*4200*/  FFMA.FTZ R76, R9, UR4, R76 ;  /* 0x00000004094c7c23 */ /* 0x002fe2000801004c */
[-C--:B------:R-:W-:Y:S01]  /*4210*/  ISETP.GE.AND P1, PT, R11, R134.reuse, PT ;  /* 0x000000860b00720c */ /* 0x080fe20003f26270 */
[----:B------:R-:W-:Y:S01]  /*4220*/  FFMA.FTZ R78, R9, UR4, R78 ;  /* 0x00000004094e7c23 */ /* 0x000fe2000801004e */
[----:B------:R-:W-:Y:S01]  /*4230*/  ISETP.GE.AND P0, PT, R11, R133, PT ;  /* 0x000000850b00720c */ /* 0x000fe20003f06270 */
[----:B------:R-:W-:Y:S01]  /*4240*/  FFMA.FTZ R9, R3, UR4, R18 ;  /* 0x0000000403097c23 */ /* 0x000fe20008010012 */
[----:B------:R-:W1:Y:S01]  /*4250*/  I2F R11, R36 ;  /* 0x00000024000b7306 */ /* 0x000e620000201400 */
[----:B------:R-:W-:Y:S02]  /*4260*/  FSEL R138, R54, -INF , !P2 ;  /* 0xff800000368a7808 */ /* 0x000fe40005000000 */
[----:B------:R-:W-:Y:S02]  /*4270*/  FSEL R168, R79, -INF , !P0 ;  /* 0xff8000004fa87808 */ /* 0x000fe40004000000 */
[----:B------:R-:W-:Y:S01]  /*4280*/  PLOP3.LUT P0, PT, PT, PT, UP0, 0x80, 0x0 ;  /* 0x000000000000781c */ /* 0x000fe20003f0f008 */
[C---:B--2---:R-:W-:Y:S01]  /*4290*/  FFMA.FTZ R40, R22.reuse, UR4, R40 ;  /* 0x0000000416287c23 */ /* 0x044fe20008010028 */
[----:B------:R-:W-:Y:S01]  /*42a0*/  FSEL R145, R53, -INF , !P4 ;  /* 0xff80000035917808 */ /* 0x000fe20006000000 */
[----:B------:R-:W-:Y:S01]  /*42b0*/  FFMA.FTZ R42, R22, UR4, R42 ;  /* 0x00000004162a7c23 */ /* 0x000fe2000801002a */
[----:B------:R-:W-:-:S02]  /*42c0*/  ISETP.GE.AND P2, PT, R33, R134, PT ;  /* 0x000000862100720c */ /* 0x000fc40003f46270 */
[----:B------:R-:W-:Y:S02]  /*42d0*/  ISETP.GE.AND P4, PT, R33, R133, PT ;  /* 0x000000852100720c */ /* 0x000fe40003f86270 */
[----:B------:R-:W-:Y:S02]  /*42e0*/  FSEL R199, R51, -INF , !P5 ;  /* 0xff80000033c77808 */ /* 0x000fe40006800000 */
[----:B------:R-:W-:Y:S01]  /*42f0*/  FSEL R215, R76, -INF , !P2 ;  /* 0xff8000004cd77808 */ /* 0x000fe20005000000 */
[C---:B-1----:R-:W-:Y:S01]  /*4300*/  FFMA.FTZ R41, R11.reuse, UR4, R41 ;  /* 0x000000040b297c23 */ /* 0x042fe20008010029 */
[----:B------:R-:W-:Y:S01]  /*4310*/  FSEL R206, R78, -INF , !P4 ;  /* 0xff8000004ece7808 */ /* 0x000fe20006000000 */
[----:B------:R-:W-:Y:S01]  /*4320*/  FFMA.FTZ R43, R11, UR4, R43 ;  /* 0x000000040b2b7c23 */ /* 0x000fe2000801002b */
[----:B------:R-:W-:Y:S01]  /*4330*/  FSEL R211, R77, -INF , !P1 ;  /* 0xff8000004dd37808 */ /* 0x000fe20004800000 */
[----:B------:R-:W-:Y:S01]  /*4340*/  BAR.SYNC.DEFER_BLOCKING 0x0 ;  /* 0x0000000000007b1d */ /* 0x000fe20000010000 */
[----:B------:R-:W-:-:S02]  /*4350*/  ISETP.GE.AND P5, PT, R24, R134, PT ;  /* 0x000000861800720c */ /* 0x000fc40003fa6270 */
[-C--:B------:R-:W-:Y:S02]  /*4360*/  ISETP.GE.AND P2, PT, R24, R133.reuse, PT ;  /* 0x000000851800720c */ /* 0x080fe40003f46270 */
        /* <DEDUP_REMOVED lines=34> */
[C---:B------:R-:W-:Y:S01]  /*4590*/  IADD3 R11, P5, R3.reuse, UR27, RZ ;  /* 0x0000001b030b7c10 */ /* 0x040fe2000ffbe0ff */
        /* <DEDUP_REMOVED lines=15> */
[----:B------:R1:W-:Y:S01]  /*4690*/  @P3 STS.128 [R196+0x8800], RZ ;  /* 0x008800ffc4003388 */ /* 0x0003e20000000c00 */
[----:B---3--:R-:W-:-:S04]  /*46a0*/  @!P3 LEA R26, P6, R3, c[0x0][0x168], 0x1 ;  /* 0x00005a00031aba11 */ /* 0x008fc800078c08ff */
[C---:B------:R-:W-:Y:S02]  /*46b0*/  @!P3 LEA.HI.X R27, R3.reuse, c[0x0][0x16c], R6, 0x1, P6 ;  /* 0x00005b00031bba11 */ /* 0x040fe400030f0c06 */
        /* <DEDUP_REMOVED lines=8> */
[C---:B-----5:R-:W-:Y:S01]  /*4740*/  @!P4 LEA R22, P6, R11.reuse, c[0x0][0x168], 0x1 ;  /* 0x00005a000b16ca11 */ /* 0x060fe200078c08ff */
[----:B------:R-:W-:Y:S01]  /*4750*/  @!PT LDS RZ, [RZ] ;  /* 0x00000000fffff984 */ /* 0x000fe20000000800 */
[----:B------:R-:W-:Y:S01]  /*4760*/  @!PT LDS RZ, [RZ] ;  /* 0x00000000fffff984 */ /* 0x000fe20000000800 */
[----:B------:R-:W-:Y:S01]  /*4770*/  @!PT LDS RZ, [RZ] ;  /* 0x00000000fffff984 */ /* 0x000fe20000000800 */
[----:B------:R4:W-:Y:S01]  /*4780*/  @!P2 LDGSTS.E.BYPASS.LTC128B.128 [R196+0xa800], [R24.64+0x100] ;  /* 0x0a80010018c4afae */ /* 0x0009e2000b901d52 */
[C---:B--2---:R-:W-:Y:S02]  /*4790*/  @!P3 LEA R34, P5, R11.reuse, c[0x0][0x168], 0x1 ;  /* 0x00005a000b22ba11 */ /* 0x044fe400078a08ff */
[C-C-:B------:R-:W-:Y:S01]  /*47a0*/  @!P4 LEA.HI.X R23, R11.reuse, c[0x0][0x16c], R6.reuse, 0x1, P6 ;  /* 0x00005b000b17ca11 */ /* 0x140fe200030f0c06 */
[----:B------:R1:W-:Y:S01]  /*47b0*/  @P4 STS.128 [R196+0x7000], RZ ;  /* 0x007000ffc4004388 */ /* 0x0003e20000000c00 */
[C---:B------:R-:W-:Y:S02]  /*47c0*/  IADD3 R3, P6, R11.reuse, UR27, RZ ;  /* 0x0000001b0b037c10 */ /* 0x040fe4000ffde0ff */
[C---:B------:R-:W-:Y:S01]  /*47d0*/  @!P3 LEA.HI.X R35, R11.reuse, c[0x0][0x16c], R6, 0x1, P5 ;  /* 0x00005b000b23ba11 */ /* 0x040fe200028f0c06 */
        /* <DEDUP_REMOVED lines=8> */
[----:B------:R1:W-:Y:S01]  /*4860*/  @!P3 LDGSTS.E.BYPASS.LTC128B.128 [R196+0x9000], [R34.64+0x80] ;  /* 0x0900008022c4bfae */ /* 0x0003e2000b901d52 */
[----:B---3--:R-:W-:-:S03]  /*4870*/  @!P2 LEA R26, P1, R11, c[0x0][0x168], 0x1 ;  /* 0x00005a000b1aaa11 */ /* 0x008fc600078208ff */
[----:B------:R1:W-:Y:S01]  /*4880*/  @P2 STS.128 [R196+0xb000], RZ ;  /* 0x00b000ffc4002388 */ /* 0x0003e20000000c00 */
[----:B------:R-:W-:Y:S02]  /*4890*/  @!P2 LEA.HI.X R27, R11, c[0x0][0x16c], R6, 0x1, P1 ;  /* 0x00005b000b1baa11 */ /* 0x000fe400008f0c06 */
[----:B------:R-:W-:Y:S02]  /*48a0*/  IADD3.X R6, R6, UR29, RZ, P6, !PT ;  /* 0x0000001d06067c10 */ /* 0x000fe4000b7fe4ff */
        /* <DEDUP_REMOVED lines=26> */
.L_x_423:
[----:B------:R-:W-:Y:S05]  /*4a50*/  BSYNC B0 ;  /* 0x0000000000007941 */ /* 0x000fea0003800000 */
.L_x_422:
[----:B------:R-:W0:Y:S02]  /*4a60*/  LDGDEPBAR ;  /* 0x00000000000079af */ /* 0x000e240000000000 */
.L_x_421:
[----:B------:R-:W-:Y:S01]  /*4a70*/  FMNMX.FTZ R3, R10, R31, !PT ;  /* 0x0000001f0a037209 */ /* 0x000fe20007810000 */
[----:B------:R-:W-:Y:S01]  /*4a80*/  IMAD.WIDE.U32 R170, R213, -0x326172a9, RZ ;  /* 0xcd9e8d57d5aa7825 */ /* 0x000fe200078e00ff */
[----:B------:R-:W-:Y:S01]  /*4a90*/  FMNMX.FTZ R6, R9, R21, !PT ;  /* 0x0000001509067209 */ /* 0x000fe20007810000 */
[----:B------:R-:W-:Y:S01]  /*4aa0*/  USHF.L.U32 UR31, UR23, 0x1, URZ ;  /* 0x00000001171f7899 */ /* 0x000fe2000800063f */
        /* <DEDUP_REMOVED lines=23> */
[----:B------:R-:W-:Y:S01]  /*4c20*/  IMAD R161, R5, 0x10000, R5 ;  /* 0x0001000005a17824 */ /* 0x000fe200078e0205 */
[----:B------:R-:W-:Y:S01]  /*4c30*/  FMNMX.FTZ R3, R146, R3, !PT ;  /* 0x0000000392037209 */ /* 0x000fe20007810000 */
[--C-:B------:R-:W-:Y:S01]  /*4c40*/  IMAD R186, R2, 0x2, R188.reuse ;  /* 0x0000000202ba7824 */ /* 0x100fe200078e02bc */
[----:B------:R-:W-:Y:S01]  /*4c50*/  FMNMX.FTZ R6, R138, R6, !PT ;  /* 0x000000068a067209 */ /* 0x000fe20007810000 */
[----:B------:R-:W-:Y:S01]  /*4c60*/  UIADD3 UR15, UR20, 0x1715609d, URZ ;  /* 0x1715609d140f7890 */ /* 0x000fe2000fffe03f */
[----:B------:R-:W-:Y:S01]  /*4c70*/  FMNMX.FTZ R3, R145, R3, !PT ;  /* 0x0000000391037209 */ /* 0x000fe20007810000 */
[----:B------:R-:W-:Y:S01]  /*4c80*/  LDSM.16.MT88.4 R124, [R188+0xc000] ;  /* 0x00c00000bc7c783b */ /* 0x000fe20000004200 */
[----:B------:R-:W-:Y:S01]  /*4c90*/  FMNMX.FTZ R6, R137, R6, !PT ;  /* 0x0000000689067209 */ /* 0x000fe20007810000 */
[----:B------:R-:W-:Y:S01]  /*4ca0*/  IMAD R185, R0, 0x2, R188 ;  /* 0x0000000200b97824 */ /* 0x000fe200078e02bc */
        /* <DEDUP_REMOVED lines=19> */
[----:B------:R-:W-:-:S03]  /*4de0*/  LOP3.LUT R214, R7, UR20, RZ, 0x3c, !PT ;  /* 0x0000001407d67c12 */ /* 0x000fc6000f8e3cff */
[----:B------:R-:W2:Y:S01]  /*4df0*/  SHFL.BFLY PT, R132, R3, 0x2, 0x1f ;  /* 0x0c401f0003847f89 */ /* 0x000ea200000e0000 */
[----:B------:R-:W-:-:S03]  /*4e00*/  LOP3.LUT R162, R171, R214, RZ, 0x3c, !PT ;  /* 0x000000d6aba27212 */ /* 0x000fc600078e3cff */
[----:B------:R-:W3:Y:S02]  /*4e10*/  SHFL.BFLY PT, R11, R6, 0x2, 0x1f ;  /* 0x0c401f00060b7f89 */ /* 0x000ee400000e0000 */
[----:B------:R-:W-:Y:S02]  /*4e20*/  IMAD.WIDE.U32 R162, R162, -0x2daee0ad, RZ ;  /* 0xd2511f53a2a27825 */ /* 0x000fe400078e00ff */
[----:B------:R-:W-:Y:S03]  /*4e30*/  LDSM.16.MT88.4 R96, [R188+0x10000] ;  /* 0x01000000bc60783b */ /* 0x000fe60000004200 */
[----:B------:R-:W-:Y:S01]  /*4e40*/  LOP3.LUT R164, R163, UR7, R220, 0x96, !PT ;  /* 0x00000007a3a47c12 */ /* 0x000fe2000f8e96dc */
[----:B------:R-:W-:Y:S01]  /*4e50*/  UIADD3 UR7, UR20, -0x61c88647, URZ ;  /* 0x9e3779b914077890 */ /* 0x000fe2000fffe03f */
[----:B------:R-:W-:Y:S03]  /*4e60*/  LDSM.16.MT88.4 R56, [R184+0xc000] ;  /* 0x00c00000b838783b */ /* 0x000fe60000004200 */
[----:B------:R-:W-:Y:S01]  /*4e70*/  IMAD.WIDE.U32 R164, R164, -0x326172a9, RZ ;  /* 0xcd9e8d57a4a47825 */ /* 0x000fe200078e00ff */
[----:B------:R-:W-:Y:S04]  /*4e80*/  LDSM.16.MT88.4 R40, [R186+0xc000] ;  /* 0x00c00000ba28783b */ /* 0x000fe80000004200 */
[----:B------:R-:W-:Y:S01]  /*4e90*/  LDSM.16.MT88.4 R48, [R185+0xc000] ;  /* 0x00c00000b930783b */ /* 0x000fe20000004200 */
[----:B--2---:R-:W-:Y:S01]  /*4ea0*/  FMNMX.FTZ R132, R3, R132, !PT ;  /* 0x0000008403847209 */ /* 0x004fe20007810000 */
[----:B------:R-:W-:Y:S01]  /*4eb0*/  IMAD.U32 R3, RZ, RZ, UR31 ;  /* 0x0000001fff037e24 */ /* 0x000fe2000f8e00ff */
[----:B------:R-:W-:Y:S01]  /*4ec0*/  UIADD3 UR31, UR31, 0x1, URZ ;  /* 0x000000011f1f7890 */ /* 0x000fe2000fffe03f */
[----:B---3--:R-:W-:-:S02]  /*4ed0*/  FMNMX.FTZ R6, R6, R11, !PT ;  /* 0x0000000b06067209 */ /* 0x008fc40007810000 */
[----:B------:R-:W2:Y:S01]  /*4ee0*/  SHFL.BFLY PT, R7, R132, 0x1, 0x1f ;  /* 0x0c201f0084077f89 */ /* 0x000ea200000e0000 */
[----:B------:R-:W-:Y:S02]  /*4ef0*/  LOP3.LUT R3, R221, UR21, R3, 0x96, !PT ;  /* 0x00000015dd037c12 */ /* 0x000fe4000f8e9603 */
[----:B------:R-:W-:-:S03]  /*4f00*/  IMAD.U32 R220, RZ, RZ, UR31 ;  /* 0x0000001fffdc7e24 */ /* 0x000fc6000f8e00ff */
[----:B-1----:R-:W-:Y:S02]  /*4f10*/  IMAD.WIDE.U32 R24, R3, -0x326172a9, RZ ;  /* 0xcd9e8d5703187825 */ /* 0x002fe400078e00ff */
[----:B------:R-:W-:-:S03]  /*4f20*/  LOP3.LUT R220, R221, UR21, R220, 0x96, !PT ;  /* 0x00000015dddc7c12 */ /* 0x000fc6000f8e96dc */
[----:B------:R-:W-:Y:S02]  /*4f30*/  LOP3.LUT R3, R25, UR7, R170, 0x96, !PT ;  /* 0x0000000719037c12 */ /* 0x000fe4000f8e96aa */
[----:B------:R-:W-:Y:S01]  /*4f40*/  LOP3.LUT R24, R165, UR28, R24, 0x96, !PT ;  /* 0x0000001ca5187c12 */ /* 0x000fe2000f8e9618 */
[----:B------:R-:W-:-:S04]  /*4f50*/  IMAD.WIDE.U32 R220, R220, -0x326172a9, RZ ;  /* 0xcd9e8d57dcdc7825 */ /* 0x000fc800078e00ff */
[----:B------:R-:W-:Y:S01]  /*4f60*/  IMAD.WIDE.U32 R22, R3, -0x2daee0ad, RZ ;  /* 0xd2511f5303167825 */ /* 0x000fe200078e00ff */
[----:B------:R-:W-:Y:S01]  /*4f70*/  LOP3.LUT R170, R221, UR7, R170, 0x96, !PT ;  /* 0x00000007ddaa7c12 */ /* 0x000fe2000f8e96aa */
[----:B------:R-:W1:Y:S02]  /*4f80*/  SHFL.BFLY PT, R3, R6, 0x1, 0x1f ;  /* 0x0c201f0006037f89 */ /* 0x000e6400000e0000 */
[----:B------:R-:W-:Y:S01]  /*4f90*/  IMAD.WIDE.U32 R24, R24, -0x2daee0ad, RZ ;  /* 0xd2511f5318187825 */ /* 0x000fe200078e00ff */
[----:B--2---:R-:W-:Y:S02]  /*4fa0*/  FMNMX.FTZ R132, R132, R7, !PT ;  /* 0x0000000784847209 */ /* 0x004fe40007810000 */
[----:B------:R-:W-:Y:S01]  /*4fb0*/  LOP3.LUT R7, R23, UR26, R162, 0x96, !PT ;  /* 0x0000001a17077c12 */ /* 0x000fe2000f8e96a2 */
[----:B------:R-:W-:Y:S01]  /*4fc0*/  IMAD.WIDE.U32 R170, R170, -0x2daee0ad, RZ ;  /* 0xd2511f53aaaa7825 */ /* 0x000fe200078e00ff */
[C---:B------:R-:W-:Y:S02]  /*4fd0*/  FSETP.NEU.FTZ.AND P1, PT, R132.reuse, -INF , PT ;  /* 0xff8000008400780b */ /* 0x040fe40003f3d000 */
[----:B------:R-:W-:Y:S01]  /*4fe0*/  LOP3.LUT R22, R25, UR22, R22, 0x96, !PT ;  /* 0x0000001619167c12 */ /* 0x000fe2000f8e9616 */
[----:B------:R-:W-:Y:S01]  /*4ff0*/  FMUL.FTZ R209, R132, c[0x0][0x23c] ;  /* 0x00008f0084d17a20 */ /* 0x000fe20000410000 */
[----:B------:R-:W-:Y:S01]  /*5000*/  LOP3.LUT R163, R171, UR26, R162, 0x96, !PT ;  /* 0x0000001aaba37c12 */ /* 0x000fe2000f8e96a2 */
[----:B------:R-:W-:-:S03]  /*5010*/  IMAD.WIDE.U32 R26, R7, -0x326172a9, RZ ;  /* 0xcd9e8d57071a7825 */ /* 0x000fc600078e00ff */
[----:B------:R-:W-:Y:S01]  /*5020*/  FSEL R209, R209, RZ, P1 ;  /* 0x000000ffd1d17208 */ /* 0x000fe20000800000 */
[----:B------:R-:W-:Y:S01]  /*5030*/  IMAD.WIDE.U32 R22, R22, -0x326172a9, RZ ;  /* 0xcd9e8d5716167825 */ /* 0x000fe200078e00ff */
[----:B------:R-:W-:-:S03]  /*5040*/  LOP3.LUT R7, R27, UR25, R164, 0x96, !PT ;  /* 0x000000191b077c12 */ /* 0x000fc6000f8e96a4 */
[----:B------:R-:W-:Y:S01]  /*5050*/  FFMA.FTZ R157, R10, c[0x0][0x23c], -R209 ;  /* 0x00008f000a9d7a23 */ /* 0x000fe200000108d1 */
[----:B------:R-:W-:Y:S01]  /*5060*/  LOP3.LUT R10, R23, UR17, R26, 0x96, !PT ;  /* 0x00000011170a7c12 */ /* 0x000fe2000f8e961a */
[----:B------:R-:W-:Y:S01]  /*5070*/  IMAD.WIDE.U32 R26, R7, -0x2daee0ad, RZ ;  /* 0xd2511f53071a7825 */ /* 0x000fe200078e00ff */
[----:B-1----:R-:W-:-:S03]  /*5080*/  FMNMX.FTZ R3, R6, R3, !PT ;  /* 0x0000000306037209 */ /* 0x002fc60007810000 */
[----:B------:R-:W-:Y:S01]  /*5090*/  IMAD.WIDE.U32 R10, R10, -0x2daee0ad, RZ ;  /* 0xd2511f530a0a7825 */ /* 0x000fe200078e00ff */
[----:B------:R-:W-:Y:S01]  /*50a0*/  FSETP.NEU.FTZ.AND P1, PT, R3, -INF , PT ;  /* 0xff8000000300780b */ /* 0x000fe20003f3d000 */
[----:B------:R-:W-:Y:S01]  /*50b0*/  MUFU.EX2 R157, R157 ;  /* 0x0000009d009d7308 */ /* 0x000fe20000000800 */
[----:B------:R-:W-:Y:S01]  /*50c0*/  LOP3.LUT R6, R27, UR16, R24, 0x96, !PT ;  /* 0x000000101b067c12 */ /* 0x000fe2000f8e9618 */
[----:B------:R-:W-:Y:S01]  /*50d0*/  FMUL.FTZ R169, R3, c[0x0][0x23c] ;  /* 0x00008f0003a97a20 */ /* 0x000fe20000410000 */
[----:B------:R-:W-:Y:S01]  /*50e0*/  LOP3.LUT R24, R11, UR13, R26, 0x96, !PT ;  /* 0x0000000d0b187c12 */ /* 0x000fe2000f8e961a */
[--C-:B------:R-:W-:Y:S02]  /*50f0*/  FFMA.FTZ R155, R29, c[0x0][0x23c], -R209.reuse ;  /* 0x00008f001d9b7a23 */ /* 0x100fe400000108d1 */
[----:B------:R-:W-:Y:S01]  /*5100*/  FFMA.FTZ R150, R32, c[0x0][0x23c], -R209 ;  /* 0x00008f0020967a23 */ /* 0x000fe200000108d1 */
[----:B------:R-:W-:Y:S01]  /*5110*/  FSEL R169, R169, RZ, P1 ;  /* 0x000000ffa9a97208 */ /* 0x000fe20000800000 */
[----:B------:R-:W-:Y:S01]  /*5120*/  IMAD.WIDE.U32 R24, R24, -0x326172a9, RZ ;  /* 0xcd9e8d5718187825 */ /* 0x000fe200078e00ff */
[----:B------:R-:W1:Y:S01]  /*5130*/  LDSM.16.MT88.4 R32, [R184+0x10000] ;  /* 0x01000000b820783b */ /* 0x000e620000004200 */
[----:B------:R-:W-:Y:S02]  /*5140*/  MUFU.EX2 R155, R155 ;  /* 0x0000009b009b7308 */ /* 0x000fe40000000800 */
[--C-:B------:R-:W-:Y:S01]  /*5150*/  FFMA.FTZ R159, R30, c[0x0][0x23c], -R169.reuse ;  /* 0x00008f001e9f7a23 */ /* 0x100fe200000108a9 */
[----:B------:R-:W-:Y:S01]  /*5160*/  LOP3.LUT R18, R24, 0xffff, RZ, 0xc0, !PT ;  /* 0x0000ffff18127812 */ /* 0x000fe200078ec0ff */
[----:B------:R-:W-:Y:S01]  /*5170*/  FFMA.FTZ R152, R28, c[0x0][0x23c], -R169 ;  /* 0x00008f001c987a23 */ /* 0x000fe200000108a9 */
[----:B------:R-:W-:Y:S01]  /*5180*/  SHF.R.U32.HI R11, RZ, 0x10, R24 ;  /* 0x00000010ff0b7819 */ /* 0x000fe20000011618 */
[----:B------:R-:W-:Y:S01]  /*5190*/  IMAD.WIDE.U32 R6, R6, -0x326172a9, RZ ;  /* 0xcd9e8d5706067825 */ /* 0x000fe200078e00ff */
[----:B------:R-:W-:Y:S01]  /*51a0*/  LOP3.LUT R16, R24, 0xff, RZ, 0xc0, !PT ;  /* 0x000000ff18107812 */ /* 0x000fe200078ec0ff */
[----:B------:R-:W2:Y:S01]  /*51b0*/  MUFU.EX2 R150, R150 ;  /* 0x0000009600967308 */ /* 0x000ea20000000800 */
[----:B------:R-:W-:Y:S01]  /*51c0*/  SHF.R.U32.HI R18, RZ, 0x8, R18 ;  /* 0x00000008ff127819 */ /* 0x000fe20000011612 */
[----:B------:R-:W-:Y:S01]  /*51d0*/  FFMA.FTZ R156, R31, c[0x0][0x23c], -R209 ;  /* 0x00008f001f9c7a23 */ /* 0x000fe200000108d1 */
[----:B------:R-:W-:Y:S01]  /*51e0*/  LOP3.LUT R11, R11, 0xff, RZ, 0xc0, !PT ;  /* 0x000000ff0b0b7812 */ /* 0x000fe200078ec0ff */
[--C-:B------:R-:W-:Y:S01]  /*51f0*/  FFMA.FTZ R154, R9, c[0x0][0x23c], -R169.reuse ;  /* 0x00008f00099a7a23 */ /* 0x100fe200000108a9 */
[----:B------:R-:W-:Y:S01]  /*5200*/  LOP3.LUT R9, R25, UR30, R6, 0x96, !PT ;  /* 0x0000001e19097c12 */ /* 0x000fe2000f8e9606 */
[----:B------:R-:W-:Y:S01]  /*5210*/  FFMA.FTZ R160, R21, c[0x0][0x23c], -R169 ;  /* 0x00008f0015a07a23 */ /* 0x000fe200000108a9 */
[----:B------:R-:W-:Y:S01]  /*5220*/  SHF.R.U32.HI R6, RZ, 0x18, R24 ;  /* 0x00000018ff067819 */ /* 0x000fe20000011618 */
[----:B------:R-:W-:Y:S01]  /*5230*/  MUFU.EX2 R159, R159 ;  /* 0x0000009f009f7308 */ /* 0x000fe20000000800 */
[----:B------:R-:W-:Y:S01]  /*5240*/  PRMT R4, R16, 0x5410, R18 ;  /* 0x0000541010047816 */ /* 0x000fe20000000012 */
[--C-:B------:R-:W-:Y:S01]  /*5250*/  FFMA.FTZ R148, R15, c[0x0][0x23c], -R209.reuse ;  /* 0x00008f000f947a23 */ /* 0x100fe200000108d1 */
[----:B------:R-:W-:Y:S01]  /*5260*/  PRMT R6, R11, 0x5410, R6 ;  /* 0x000054100b067816 */ /* 0x000fe20000000006 */
[----:B------:R-:W-:Y:S01]  /*5270*/  FFMA.FTZ R153, R20, c[0x0][0x23c], -R209 ;  /* 0x00008f0014997a23 */ /* 0x000fe200000108d1 */
[C---:B------:R-:W-:Y:S01]  /*5280*/  LOP3.LUT R5, R9.reuse, 0xffff, RZ, 0xc0, !PT ;  /* 0x0000ffff09057812 */ /* 0x040fe200078ec0ff */
[--C-:B------:R-:W-:Y:S01]  /*5290*/  HSET2.LE.AND R4, R4, R161.reuse, PT ;  /* 0x000000a104047233 */ /* 0x100fe20003803000 */
[--C-:B------:R-:W-:Y:S01]  /*52a0*/  SHF.R.U32.HI R2, RZ, 0x10, R9.reuse ;  /* 0x00000010ff027819 */ /* 0x100fe20000011609 */
[----:B------:R-:W3:Y:S01]  /*52b0*/  MUFU.EX2 R152, R152 ;  /* 0x0000009800987308 */ /* 0x000ee20000000800 */
[----:B------:R-:W-:Y:S01]  /*52c0*/  LOP3.LUT R0, R9, 0xff, RZ, 0xc0, !PT ;  /* 0x000000ff09007812 */ /* 0x000fe200078ec0ff */
[--C-:B------:R-:W-:Y:S01]  /*52d0*/  HSET2.LE.AND R115, R6, R161.reuse, PT ;  /* 0x000000a106737233 */ /* 0x100fe20003803000 */
[----:B------:R-:W-:Y:S01]  /*52e0*/  SHF.R.U32.HI R9, RZ, 0x18, R9 ;  /* 0x00000018ff097819 */ /* 0x000fe20000011609 */
[----:B------:R-:W-:Y:S01]  /*52f0*/  FFMA.FTZ R149, R19, c[0x0][0x23c], -R209 ;  /* 0x00008f0013957a23 */ /* 0x000fe200000108d1 */
[----:B------:R-:W-:Y:S01]  /*5300*/  SHF.R.U32.HI R5, RZ, 0x8, R5 ;  /* 0x00000008ff057819 */ /* 0x000fe20000011605 */
[--C-:B------:R-:W-:Y:S01]  /*5310*/  FFMA.FTZ R151, R12, c[0x0][0x23c], -R169.reuse ;  /* 0x00008f000c977a23 */ /* 0x100fe200000108a9 */
[----:B------:R-:W-:Y:S01]  /*5320*/  LOP3.LUT R2, R2, 0xff, RZ, 0xc0, !PT ;  /* 0x000000ff02027812 */ /* 0x000fe200078ec0ff */
[----:B------:R-:W4:Y:S01]  /*5330*/  MUFU.EX2 R156, R156 ;  /* 0x0000009c009c7308 */ /* 0x000f220000000800 */
[----:B--2---:R-:W-:Y:S01]  /*5340*/  F2FP.PACK_AB R114, R150, R155 ;  /* 0x0000009b9672723e */ /* 0x004fe200000000ff */
[--C-:B------:R-:W-:Y:S01]  /*5350*/  FFMA.FTZ R135, R13, c[0x0][0x23c], -R169.reuse ;  /* 0x00008f000d877a23 */ /* 0x100fe200000108a9 */
[----:B------:R-:W-:Y:S01]  /*5360*/  LOP3.LUT R6, R7, UR15, R22, 0x96, !PT ;  /* 0x0000000f07067c12 */ /* 0x000fe2000f8e9616 */
[----:B------:R-:W-:Y:S01]  /*5370*/  FFMA.FTZ R158, R17, c[0x0][0x23c], -R169 ;  /* 0x00008f00119e7a23 */ /* 0x000fe200000108a9 */
[----:B------:R-:W-:Y:S01]  /*5380*/  PRMT R0, R0, 0x5410, R5 ;  /* 0x0000541000007816 */ /* 0x000fe20000000005 */
[----:B------:R-:W-:Y:S01]  /*5390*/  LDSM.16.MT88.4 R16, [R186+0xe800] ;  /* 0x00e80000ba10783b */ /* 0x000fe20000004200 */
[----:B------:R-:W-:Y:S01]  /*53a0*/  PRMT R2, R2, 0x5410, R9 ;  /* 0x0000541002027816 */ /* 0x000fe20000000009 */
[----:B------:R-:W-:Y:S01]  /*53b0*/  MUFU.EX2 R154, R154 ;  /* 0x0000009a009a7308 */ /* 0x000fe20000000800 */
[----:B------:R-:W-:Y:S01]  /*53c0*/  LOP3.LUT R114, R4, R114, RZ, 0xc0, !PT ;  /* 0x0000007204727212 */ /* 0x000fe200078ec0ff */
[----:B------:R-:W-:Y:S01]  /*53d0*/  IMAD.WIDE.U32 R6, R6, -0x2daee0ad, RZ ;  /* 0xd2511f5306067825 */ /* 0x000fe200078e00ff */
[----:B---3--:R-:W-:Y:S01]  /*53e0*/  F2FP.PACK_AB R4, R152, R159 ;  /* 0x0000009f9804723e */ /* 0x008fe200000000ff */
[--C-:B------:R-:W-:Y:S01]  /*53f0*/  HSET2.LE.AND R112, R0, R161.reuse, PT ;  /* 0x000000a100707233 */ /* 0x100fe20003803000 */
[----:B------:R-:W-:Y:S01]  /*5400*/  LDSM.16.MT88.4 R20, [R184+0xc800] ;  /* 0x00c80000b814783b */ /* 0x000fe20000004200 */
[--C-:B------:R-:W-:Y:S01]  /*5410*/  HSET2.LE.AND R113, R2, R161.reuse, PT ;  /* 0x000000a102717233 */ /* 0x100fe20003803000 */
[----:B------:R-:W-:Y:S01]  /*5420*/  LOP3.LUT R115, R115, R4, RZ, 0xc0, !PT ;  /* 0x0000000473737212 */ /* 0x000fe200078ec0ff */
[----:B------:R-:W2:Y:S01]  /*5430*/  MUFU.EX2 R160, R160 ;  /* 0x000000a000a07308 */ /* 0x000ea20000000800 */
[----:B----4-:R-:W-:Y:S01]  /*5440*/  F2FP.PACK_AB R2, R156, R157 ;  /* 0x0000009d9c02723e */ /* 0x010fe200000000ff */
[----:B------:R-:W-:Y:S01]  /*5450*/  FFMA.FTZ R9, R8, c[0x0][0x23c], -R169 ;  /* 0x00008f0008097a23 */ /* 0x000fe200000108a9 */
[----:B------:R-:W-:Y:S01]  /*5460*/  LOP3.LUT R4, R6, 0xffff, RZ, 0xc0, !PT ;  /* 0x0000ffff06047812 */ /* 0x000fe200078ec0ff */
[--C-:B------:R-:W-:Y:S01]  /*5470*/  FFMA.FTZ R162, R146, c[0x0][0x23c], -R209.reuse ;  /* 0x00008f0092a27a23 */ /* 0x100fe200000108d1 */
[----:B------:R-:W-:Y:S01]  /*5480*/  LOP3.LUT R112, R112, R2, RZ, 0xc0, !PT ;  /* 0x0000000270707212 */ /* 0x000fe200078ec0ff */
[----:B------:R-:W-:Y:S01]  /*5490*/  FFMA.FTZ R2, R14, c[0x0][0x23c], -R209 ;  /* 0x00008f000e027a23 */ /* 0x000fe200000108d1 */
[----:B------:R-:W-:Y:S01]  /*54a0*/  SHF.R.U32.HI R4, RZ, 0x8, R4 ;  /* 0x00000008ff047819 */ /* 0x000fe20000011604 */
[----:B------:R-:W-:Y:S01]  /*54b0*/  MUFU.EX2 R148, R148 ;  /* 0x0000009400947308 */ /* 0x000fe20000000800 */
[----:B------:R-:W-:Y:S01]  /*54c0*/  LOP3.LUT R142, R6, 0xff, RZ, 0xc0, !PT ;  /* 0x000000ff068e7812 */ /* 0x000fe200078ec0ff */
[----:B------:R-:W-:Y:S01]  /*54d0*/  LDSM.16.MT88.4 R12, [R188+0xe800] ;  /* 0x00e80000bc0c783b */ /* 0x000fe20000004200 */
[----:B------:R-:W-:Y:S01]  /*54e0*/  LOP3.LUT R10, R7, UR6, R10, 0x96, !PT ;  /* 0x00000006070a7c12 */ /* 0x000fe2000f8e960a */
[--C-:B------:R-:W-:Y:S01]  /*54f0*/  FFMA.FTZ R207, R138, c[0x0][0x23c], -R169.reuse ;  /* 0x00008f008acf7a23 */ /* 0x100fe200000108a9 */
[----:B------:R-:W-:Y:S01]  /*5500*/  SHF.R.U32.HI R143, RZ, 0x18, R6 ;  /* 0x00000018ff8f7819 */ /* 0x000fe20000011606 */
[--C-:B------:R-:W-:Y:S01]  /*5510*/  FFMA.FTZ R171, R137, c[0x0][0x23c], -R169.reuse ;  /* 0x00008f0089ab7a23 */ /* 0x100fe200000108a9 */
[----:B------:R-:W-:Y:S01]  /*5520*/  PRMT R142, R142, 0x5410, R4 ;  /* 0x000054108e8e7816 */ /* 0x000fe20000000004 */
[----:B------:R-:W-:Y:S01]  /*5530*/  MUFU.EX2 R2, R2 ;  /* 0x0000000200027308 */ /* 0x000fe20000000800 */
[----:B--2---:R-:W-:Y:S01]  /*5540*/  F2FP.PACK_AB R0, R160, R154 ;  /* 0x0000009aa000723e */ /* 0x004fe200000000ff */
[----:B------:R-:W-:Y:S01]  /*5550*/  FFMA.FTZ R199, R199, c[0x0][0x23c], -R169 ;  /* 0x00008f00c7c77a23 */ /* 0x000fe200000108a9 */
[----:B------:R-:W-:Y:S01]  /*5560*/  LOP3.LUT R11, R10, 0xffff, RZ, 0xc0, !PT ;  /* 0x0000ffff0a0b7812 */ /* 0x000fe200078ec0ff */
[--C-:B------:R-:W-:Y:S01]  /*5570*/  HSET2.LE.AND R142, R142, R161.reuse, PT ;  /* 0x000000a18e8e7233 */ /* 0x100fe20003803000 */
[----:B------:R-:W-:Y:S01]  /*5580*/  LOP3.LUT R113, R113, R0, RZ, 0xc0, !PT ;  /* 0x0000000071717212 */ /* 0x000fe200078ec0ff */
[----:B------:R-:W-:Y:S01]  /*5590*/  LDSM.16.MT88.4 R28, [R186+0xc800] ;  /* 0x00c80000ba1c783b */ /* 0x000fe20000004200 */
[----:B------:R-:W-:Y:S01]  /*55a0*/  SHF.R.U32.HI R0, RZ, 0x10, R6 ;  /* 0x00000010ff007819 */ /* 0x000fe20000011606 */
[----:B------:R-:W-:Y:S01]  /*55b0*/  MUFU.EX2 R153, R153 ;  /* 0x0000009900997308 */ /* 0x000fe20000000800 */
[--C-:B------:R-:W-:Y:S01]  /*55c0*/  SHF.R.U32.HI R141, RZ, 0x10, R10.reuse ;  /* 0x00000010ff8d7819 */ /* 0x100fe2000001160a */
[----:B------:R-:W2:Y:S01]  /*55d0*/  LDSM.16.MT88.4 R4, [R188+0xc800] ;  /* 0x00c80000bc04783b */ /* 0x000ea20000004200 */
[----:B------:R-:W-:Y:S01]  /*55e0*/  LOP3.LUT R8, R0, 0xff, RZ, 0xc0, !PT ;  /* 0x000000ff00087812 */ /* 0x000fe200078ec0ff */
[C---:B------:R-:W-:Y:S01]  /*55f0*/  HMMA.16816.F32 R128, R112.reuse, R124, RZ ;  /* 0x0000007c7080723c */ /* 0x040fe200000018ff */
[----:B------:R-:W-:Y:S01]  /*5600*/  LOP3.LUT R140, R10, 0xff, RZ, 0xc0, !PT ;  /* 0x000000ff0a8c7812 */ /* 0x000fe200078ec0ff */
[----:B------:R-:W-:Y:S01]  /*5610*/  LDSM.16.MT88.4 R24, [R185+0xc800] ;  /* 0x00c80000b918783b */ /* 0x000fe20000004200 */
[----:B------:R-:W-:Y:S01]  /*5620*/  SHF.R.U32.HI R10, RZ, 0x18, R10 ;  /* 0x00000018ff0a7819 */ /* 0x000fe2000001160a */
[----:B------:R-:W3:Y:S01]  /*5630*/  MUFU.EX2 R149, R149 ;  /* 0x0000009500957308 */ /* 0x000ee20000000800 */
[----:B------:R-:W-:Y:S01]  /*5640*/  SHF.R.U32.HI R11, RZ, 0x8, R11 ;  /* 0x00000008ff0b7819 */ /* 0x000fe2000001160b */
[----:B------:R-:W-:Y:S01]  /*5650*/  FFMA.FTZ R215, R215, c[0x0][0x23c], -R209 ;  /* 0x00008f00d7d77a23 */ /* 0x000fe200000108d1 */
[----:B------:R-:W-:Y:S01]  /*5660*/  LOP3.LUT R141, R141, 0xff, RZ, 0xc0, !PT ;  /* 0x000000ff8d8d7812 */ /* 0x000fe200078ec0ff */
[C---:B------:R-:W-:Y:S01]  /*5670*/  HMMA.16816.F32 R124, R112.reuse, R126, RZ ;  /* 0x0000007e707c723c */ /* 0x040fe200000018ff */
[----:B------:R-:W-:Y:S01]  /*5680*/  PRMT R143, R8, 0x5410, R143 ;  /* 0x00005410088f7816 */ /* 0x000fe2000000008f */
[----:B------:R-:W-:Y:S01]  /*5690*/  FFMA.FTZ R211, R211, c[0x0][0x23c], -R209 ;  /* 0x00008f00d3d37a23 */ /* 0x000fe200000108d1 */
[----:B------:R-:W-:Y:S01]  /*56a0*/  PRMT R140, R140, 0x5410, R11 ;  /* 0x000054108c8c7816 */ /* 0x000fe2000000000b */
[----:B------:R-:W-:Y:S01]  /*56b0*/  MUFU.EX2 R151, R151 ;  /* 0x0000009700977308 */ /* 0x000fe20000000800 */
[----:B------:R-:W-:Y:S01]  /*56c0*/  PRMT R141, R141, 0x5410, R10 ;  /* 0x000054108d8d7816 */ /* 0x000fe2000000000a */
[--C-:B------:R-:W-:Y:S01]  /*56d0*/  HSET2.LE.AND R143, R143, R161.reuse, PT ;  /* 0x000000a18f8f7233 */ /* 0x100fe20003803000 */
[--C-:B------:R-:W-:Y:S01]  /*56e0*/  FFMA.FTZ R210, R210, c[0x0][0x23c], -R209.reuse ;  /* 0x00008f00d2d27a23 */ /* 0x100fe200000108d1 */
[----:B-1----:R-:W-:Y:S01]  /*56f0*/  HMMA.16816.F32 R116, R112, R32, RZ ;  /* 0x000000207074723c */ /* 0x002fe200000018ff */
[--C-:B------:R-:W-:Y:S01]  /*5700*/  HSET2.LE.AND R140, R140, R161.reuse, PT ;  /* 0x000000a18c8c7233 */ /* 0x100fe20003803000 */
[----:B------:R-:W-:Y:S01]  /*5710*/  FFMA.FTZ R208, R208, c[0x0][0x23c], -R209 ;  /* 0x00008f00d0d07a23 */ /* 0x000fe200000108d1 */
[----:B------:R-:W-:Y:S01]  /*5720*/  HSET2.LE.AND R141, R141, R161, PT ;  /* 0x000000a18d8d7233 */ /* 0x000fe20003803000 */
[----:B------:R-:W-:Y:S01]  /*5730*/  MUFU.EX2 R135, R135 ;  /* 0x0000008700877308 */ /* 0x000fe20000000800 */
[----:B------:R-:W-:-:S02]  /*5740*/  FFMA.FTZ R206, R206, c[0x0][0x23c], -R169 ;  /* 0x00008f00cece7a23 */ /* 0x000fc400000108a9 */
[----:B---3--:R-:W-:Y:S01]  /*5750*/  F2FP.PACK_AB R33, R149, R153 ;  /* 0x000000999521723e */ /* 0x008fe200000000ff */
[C---:B------:R-:W-:Y:S01]  /*5760*/  HMMA.16816.F32 R76, R112.reuse, R80, RZ ;  /* 0x00000050704c723c */ /* 0x040fe200000018ff */
[--C-:B------:R-:W-:Y:S02]  /*5770*/  FFMA.FTZ R168, R168, c[0x0][0x23c], -R169.reuse ;  /* 0x00008f00a8a87a23 */ /* 0x100fe400000108a9 */
[----:B------:R-:W-:Y:S01]  /*5780*/  LOP3.LUT R140, R140, R33, RZ, 0xc0, !PT ;  /* 0x000000218c8c7212 */ /* 0x000fe200078ec0ff */
[----:B------:R1:W3:Y:S01]  /*5790*/  MUFU.EX2 R0, R9 ;  /* 0x0000000900007308 */ /* 0x0002e20000000800 */
[--C-:B------:R-:W-:Y:S02]  /*57a0*/  FFMA.FTZ R167, R167, c[0x0][0x23c], -R169.reuse ;  /* 0x00008f00a7a77a23 */ /* 0x100fe400000108a9 */
[----:B------:R-:W-:Y:S01]  /*57b0*/  FFMA.FTZ R166, R166, c[0x0][0x23c], -R169 ;  /* 0x00008f00a6a67a23 */ /* 0x000fe200000108a9 */
[----:B------:R-:W-:Y:S01]  /*57c0*/  HMMA.16816.F32 R80, R112, R82, RZ ;  /* 0x000000527050723c */ /* 0x000fe200000018ff */
[----:B------:R-:W-:-:S02]  /*57d0*/  FADD.FTZ R156, R157, R156 ;  /* 0x0000009c9d9c7221 */ /* 0x000fc40000010000 */
[----:B------:R-:W-:Y:S01]  /*57e0*/  FADD.FTZ R154, R154, R160 ;  /* 0x000000a09a9a7221 */ /* 0x000fe20000010000 */
[----:B------:R-:W4:Y:S01]  /*57f0*/  MUFU.EX2 R158, R158 ;  /* 0x0000009e009e7308 */ /* 0x000f220000000800 */
[----:B------:R-:W-:Y:S02]  /*5800*/  FADD.FTZ R155, R155, R156 ;  /* 0x0000009c9b9b7221 */ /* 0x000fe40000010000 */
[----:B------:R-:W-:Y:S01]  /*5810*/  FADD.FTZ R159, R159, R154 ;  /* 0x0000009a9f9f7221 */ /* 0x000fe20000010000 */
[C---:B------:R-:W-:Y:S01]  /*5820*/  HMMA.16816.F32 R68, R112.reuse, R72, RZ ;  /* 0x000000487044723c */ /* 0x040fe200000018ff */
[----:B------:R-:W-:Y:S02]  /*5830*/  FADD.FTZ R155, R150, R155 ;  /* 0x0000009b969b7221 */ /* 0x000fe40000010000 */
[----:B------:R-:W-:Y:S01]  /*5840*/  FADD.FTZ R159, R152, R159 ;  /* 0x0000009f989f7221 */ /* 0x000fe20000010000 */
[----:B-1----:R-:W-:Y:S01]  /*5850*/  F2FP.PACK_AB R9, R2, R148 ;  /* 0x000000940209723e */ /* 0x002fe200000000ff */
[----:B------:R-:W-:Y:S01]  /*5860*/  MUFU.EX2 R162, R162 ;  /* 0x000000a200a27308 */ /* 0x000fe20000000800 */
[----:B---3--:R-:W-:Y:S01]  /*5870*/  F2FP.PACK_AB R147, R0, R135 ;  /* 0x000000870093723e */ /* 0x008fe200000000ff */
[----:B------:R-:W-:Y:S01]  /*5880*/  FADD.FTZ R153, R153, R155 ;  /* 0x0000009b99997221 */ /* 0x000fe20000010000 */
[----:B------:R-:W-:Y:S01]  /*5890*/  LOP3.LUT R142, R142, R9, RZ, 0xc0, !PT ;  /* 0x000000098e8e7212 */ /* 0x000fe200078ec0ff */
[----:B------:R-:W-:Y:S01]  /*58a0*/  HMMA.16816.F32 R84, R112, R88, RZ ;  /* 0x000000587054723c */ /* 0x000fe200000018ff */
[----:B------:R-:W1:Y:S01]  /*58b0*/  LDSM.16.MT88.4 R8, [R185+0xe800] ;  /* 0x00e80000b908783b */ /* 0x000e620000004200 */
[----:B------:R-:W-:Y:S01]  /*58c0*/  LOP3.LUT R143, R143, R147, RZ, 0xc0, !PT ;  /* 0x000000938f8f7212 */ /* 0x000fe200078ec0ff */
[----:B------:R-:W-:Y:S01]  /*58d0*/  FADD.FTZ R153, R149, R153 ;  /* 0x0000009995997221 */ /* 0x000fe20000010000 */
[----:B----4-:R-:W-:Y:S01]  /*58e0*/  F2FP.PACK_AB R32, R158, R151 ;  /* 0x000000979e20723e */ /* 0x010fe200000000ff */
[----:B------:R-:W-:Y:S01]  /*58f0*/  MUFU.EX2 R207, R207 ;  /* 0x000000cf00cf7308 */ /* 0x000fe20000000800 */
[----:B------:R-:W-:-:S02]  /*5900*/  FADD.FTZ R151, R151, R159 ;  /* 0x0000009f97977221 */ /* 0x000fc40000010000 */
[----:B------:R-:W-:Y:S01]  /*5910*/  LOP3.LUT R141, R141, R32, RZ, 0xc0, !PT ;  /* 0x000000208d8d7212 */ /* 0x000fe200078ec0ff */
[----:B------:R-:W-:Y:S01]  /*5920*/  HMMA.16816.F32 R88, R112, R90, RZ ;  /* 0x0000005a7058723c */ /* 0x000fe200000018ff */
[----:B------:R-:W-:Y:S02]  /*5930*/  FADD.FTZ R151, R158, R151 ;  /* 0x000000979e977221 */ /* 0x000fe40000010000 */
[----:B------:R-:W-:Y:S01]  /*5940*/  FADD.FTZ R148, R148, R153 ;  /* 0x0000009994947221 */ /* 0x000fe20000010000 */
[----:B------:R-:W-:Y:S01]  /*5950*/  MUFU.EX2 R171, R171 ;  /* 0x000000ab00ab7308 */ /* 0x000fe20000000800 */
[----:B------:R-:W-:Y:S02]  /*5960*/  FADD.FTZ R135, R135, R151 ;  /* 0x0000009787877221 */ /* 0x000fe40000010000 */
[----:B------:R-:W-:Y:S01]  /*5970*/  FADD.FTZ R148, R2, R148 ;  /* 0x0000009402947221 */ /* 0x000fe20000010000 */
[----:B--2---:R-:W-:Y:S01]  /*5980*/  HMMA.16816.F32 R128, R140, R4, R128 ;  /* 0x000000048c80723c */ /* 0x004fe20000001880 */
[----:B------:R-:W-:-:S03]  /*5990*/  FADD.FTZ R135, R0, R135 ;  /* 0x0000008700877221 */ /* 0x000fc60000010000 */
[----:B------:R-:W-:Y:S04]  /*59a0*/  MUFU.EX2 R199, R199 ;  /* 0x000000c700c77308 */ /* 0x000fe80000000800 */
[C---:B------:R-:W-:Y:S01]  /*59b0*/  HMMA.16816.F32 R124, R140.reuse, R6, R124 ;  /* 0x000000068c7c723c */ /* 0x040fe2000000187c */
[----:B------:R-:W2:Y:S03]  /*59c0*/  LDSM.16.MT88.4 R4, [R184+0xe800] ;  /* 0x00e80000b804783b */ /* 0x000ea60000004200 */
[----:B------:R-:W-:Y:S04]  /*59d0*/  MUFU.EX2 R215, R215 ;  /* 0x000000d700d77308 */ /* 0x000fe80000000800 */
[C---:B------:R-:W-:Y:S04]  /*59e0*/  HMMA.16816.F32 R68, R140.reuse, R16, R68 ;  /* 0x000000108c44723c */ /* 0x040fe80000001844 */
[----:B------:R-:W-:Y:S03]  /*59f0*/  MUFU.EX2 R211, R211 ;  /* 0x000000d300d37308 */ /* 0x000fe60000000800 */
[----:B------:R-:W-:Y:S01]  /*5a00*/  LOP3.LUT R16, R165, UR28, R220, 0x96, !PT ;  /* 0x0000001ca5107c12 */ /* 0x000fe2000f8e96dc */
[----:B-1----:R-:W-:Y:S01]  /*5a10*/  HMMA.16816.F32 R76, R140, R8, R76 ;  /* 0x000000088c4c723c */ /* 0x002fe2000000184c */
[----:B------:R-:W-:-:S03]  /*5a20*/  IMAD.WIDE.U32 R220, R163, -0x326172a9, RZ ;  /* 0xcd9e8d57a3dc7825 */ /* 0x000fc600078e00ff */
[----:B------:R-:W-:Y:S01]  /*5a30*/  MUFU.EX2 R210, R210 ;  /* 0x000000d200d27308 */ /* 0x000fe20000000800 */
[----:B------:R-:W-:Y:S01]  /*5a40*/  IMAD.WIDE.U32 R16, R16, -0x2daee0ad, RZ ;  /* 0xd2511f5310107825 */ /* 0x000fe200078e00ff */
[----:B------:R-:W-:Y:S02]  /*5a50*/  LOP3.LUT R164, R221, UR25, R164, 0x96, !PT ;  /* 0x00000019dda47c12 */ /* 0x000fe4000f8e96a4 */
[----:B------:R-:W-:Y:S01]  /*5a60*/  HMMA.16816.F32 R80, R140, R10, R80 ;  /* 0x0000000a8c50723c */ /* 0x000fe20000001850 */
[----:B------:R-:W1:Y:S01]  /*5a70*/  LDSM.16.MT88.4 R8, [R186+0x10800] ;  /* 0x01080000ba08783b */ /* 0x000e620000004200 */
[----:B------:R-:W-:Y:S01]  /*5a80*/  LOP3.LUT R222, R17, UR22, R170, 0x96, !PT ;  /* 0x0000001611de7c12 */ /* 0x000fe2000f8e96aa */
[--C-:B------:R-:W-:Y:S01]  /*5a90*/  FFMA.FTZ R163, R145, c[0x0][0x23c], -R209.reuse ;  /* 0x00008f0091a37a23 */ /* 0x100fe200000108d1 */
[----:B------:R-:W-:Y:S01]  /*5aa0*/  MUFU.EX2 R208, R208 ;  /* 0x000000d000d07308 */ /* 0x000fe20000000800 */
[----:B------:R-:W-:Y:S02]  /*5ab0*/  FFMA.FTZ R165, R139, c[0x0][0x23c], -R209 ;  /* 0x00008f008ba57a23 */ /* 0x000fe400000108d1 */
[----:B------:R-:W-:Y:S01]  /*5ac0*/  IMAD.WIDE.U32 R222, R222, -0x326172a9, RZ ;  /* 0xcd9e8d57dede7825 */ /* 0x000fe200078e00ff */
[C---:B------:R-:W-:Y:S03]  /*5ad0*/  HMMA.16816.F32 R100, R112.reuse, R104, RZ ;  /* 0x000000687064723c */ /* 0x040fe600000018ff */
[----:B------:R-:W-:Y:S01]  /*5ae0*/  FFMA.FTZ R170, R136, c[0x0][0x23c], -R169 ;  /* 0x00008f0088aa7a23 */ /* 0x000fe200000108a9 */
[----:B------:R-:W-:Y:S01]  /*5af0*/  LOP3.LUT R220, R223, UR17, R220, 0x96, !PT ;  /* 0x00000011dfdc7c12 */ /* 0x000fe2000f8e96dc */
[----:B------:R-:W3:Y:S01]  /*5b00*/  MUFU.EX2 R163, R163 ;  /* 0x000000a300a37308 */ /* 0x000ee20000000800 */
[----:B------:R-:W-:Y:S02]  /*5b10*/  LDSM.16.MT88.4 R136, [R186+0xd000] ;  /* 0x00d00000ba88783b */ /* 0x000fe40000004200 */
[----:B------:R-:W-:Y:S01]  /*5b20*/  HMMA.16816.F32 R60, R112, R64, RZ ;  /* 0x00000040703c723c */ /* 0x000fe200000018ff */
[----:B------:R-:W-:-:S04]  /*5b30*/  IMAD.WIDE.U32 R220, R220, -0x2daee0ad, RZ ;  /* 0xd2511f53dcdc7825 */ /* 0x000fc800078e00ff */
[----:B------:R-:W-:Y:S03]  /*5b40*/  MUFU.EX2 R165, R165 ;  /* 0x000000a500a57308 */ /* 0x000fe60000000800 */
[----:B------:R-:W-:Y:S05]  /*5b50*/  HMMA.16816.F32 R64, R112, R66, RZ ;  /* 0x000000427040723c */ /* 0x000fea00000018ff */
[----:B------:R-:W-:Y:S03]  /*5b60*/  MUFU.EX2 R170, R170 ;  /* 0x000000aa00aa7308 */ /* 0x000fe60000000800 */
[C---:B--2---:R-:W-:Y:S05]  /*5b70*/  HMMA.16816.F32 R84, R140.reuse, R4, R84 ;  /* 0x000000048c54723c */ /* 0x044fea0000001854 */
[----:B------:R-:W-:Y:S03]  /*5b80*/  MUFU.EX2 R206, R206 ;  /* 0x000000ce00ce7308 */ /* 0x000fe60000000800 */
[----:B------:R-:W-:Y:S01]  /*5b90*/  HMMA.16816.F32 R88, R140, R6, R88 ;  /* 0x000000068c58723c */ /* 0x000fe20000001858 */
[----:B------:R-:W2:Y:S04]  /*5ba0*/  LDSM.16.MT88.4 R4, [R185+0x10800] ;  /* 0x01080000b904783b */ /* 0x000ea80000004200 */
[----:B------:R-:W-:Y:S03]  /*5bb0*/  MUFU.EX2 R168, R168 ;  /* 0x000000a800a87308 */ /* 0x000fe60000000800 */
[C---:B------:R-:W-:Y:S05]  /*5bc0*/  HMMA.16816.F32 R104, R112.reuse, R106, RZ ;  /* 0x0000006a7068723c */ /* 0x040fea00000018ff */
[----:B------:R-:W-:Y:S03]  /*5bd0*/  MUFU.EX2 R167, R167 ;  /* 0x000000a700a77308 */ /* 0x000fe60000000800 */
[----:B------:R-:W-:Y:S05]  /*5be0*/  HMMA.16816.F32 R120, R112, R108, RZ ;  /* 0x0000006c7078723c */ /* 0x000fea00000018ff */
[----:B------:R-:W-:Y:S03]  /*5bf0*/  MUFU.EX2 R166, R166 ;  /* 0x000000a600a67308 */ /* 0x000fe60000000800 */
[C---:B-1----:R-:W-:Y:S07]  /*5c00*/  HMMA.16816.F32 R100, R140.reuse, R8, R100 ;  /* 0x000000088c64723c */ /* 0x042fee0000001864 */
[----:B------:R-:W-:Y:S01]  /*5c10*/  IMAD.WIDE.U32 R8, R164, -0x2daee0ad, RZ ;  /* 0xd2511f53a4087825 */ /* 0x000fe200078e00ff */
[----:B------:R-:W-:Y:S03]  /*5c20*/  HMMA.16816.F32 R60, R140, R12, R60 ;  /* 0x0000000c8c3c723c */ /* 0x000fe6000000183c */
[----:B------:R-:W-:Y:S01]  /*5c30*/  FFMA.FTZ R164, R144, c[0x0][0x23c], -R209 ;  /* 0x00008f0090a47a23 */ /* 0x000fe200000108d1 */
[----:B------:R-:W-:Y:S01]  /*5c40*/  LOP3.LUT R224, R9, UR16, R16, 0x96, !PT ;  /* 0x0000001009e07c12 */ /* 0x000fe2000f8e9610 */
[----:B------:R-:W-:Y:S01]  /*5c50*/  LDSM.16.MT88.4 R144, [R184+0x10800] ;  /* 0x01080000b890783b */ /* 0x000fe20000004200 */
[----:B------:R-:W-:-:S02]  /*5c60*/  LOP3.LUT R8, R221, UR13, R8, 0x96, !PT ;  /* 0x0000000ddd087c12 */ /* 0x000fc4000f8e9608 */
[----:B------:R-:W-:Y:S01]  /*5c70*/  HMMA.16816.F32 R64, R140, R14, R64 ;  /* 0x0000000e8c40723c */ /* 0x000fe20000001840 */
[----:B------:R-:W1:Y:S01]  /*5c80*/  LDSM.16.MT88.4 R12, [R188+0x10800] ;  /* 0x01080000bc0c783b */ /* 0x000e620000004200 */
[----:B------:R-:W-:Y:S01]  /*5c90*/  IMAD.WIDE.U32 R224, R224, -0x326172a9, RZ ;  /* 0xcd9e8d57e0e07825 */ /* 0x000fe200078e00ff */
[----:B------:R-:W4:Y:S05]  /*5ca0*/  MUFU.EX2 R164, R164 ;  /* 0x000000a400a47308 */ /* 0x000f2a0000000800 */
[C---:B------:R-:W-:Y:S08]  /*5cb0*/  HMMA.16816.F32 R72, R112.reuse, R74, RZ ;  /* 0x0000004a7048723c */ /* 0x040ff000000018ff */
        /* <DEDUP_REMOVED lines=46> */
[----:B------:R-:W5:Y:S07]  /*5fa0*/  LDSM.16.MT88.4 R20, [R184+0xf000] ;  /* 0x00f00000b814783b */ /* 0x000f6e0000004200 */
        /* <DEDUP_REMOVED lines=27> */
[----:B------:R-:W-:-:S06]  /*6160*/  FADD.FTZ R207, R208, R164 ;  /* 0x000000a4d0cf7221 */ /* 0x000fcc0000010000 */
        /* <DEDUP_REMOVED lines=12> */
[C---:B-----5:R-:W-:Y:S07]  /*6230*/  HMMA.16816.F32 R84, R16.reuse, R20, R84 ;  /* 0x000000141054723c */ /* 0x060fee0000001854 */
        /* <DEDUP_REMOVED lines=165> */
[----:B------:R5:W-:Y:S02]  /*6c90*/  @!P4 LDGSTS.E.BYPASS.LTC128B.128 [R196+0xd000], [R22.64] ;  /* 0x0d00000016c4cfae */ /* 0x000be4000b901d52 */
[----:B------:R-:W-:Y:S02]  /*6ca0*/  IMAD R0, R0, 0x40, R195 ;  /* 0x0000004000007824 */ /* 0x000fe400078e02c3 */
[----:B------:R-:W-:Y:S03]  /*6cb0*/  @P3 STS.128 [R196+0xf000], RZ ;  /* 0x00f000ffc4003388 */ /* 0x000fe60000000c00 */
[----:B------:R-:W-:Y:S01]  /*6cc0*/  IADD3 R135, R0, 0x8, RZ ;  /* 0x0000000800877810 */ /* 0x000fe20007ffe0ff */
[----:B------:R-:W-:Y:S01]  /*6cd0*/  @!PT LDS RZ, [RZ] ;  /* 0x00000000fffff984 */ /* 0x000fe20000000800 */
[----:B------:R-:W-:Y:S01]  /*6ce0*/  @!PT LDS RZ, [RZ] ;  /* 0x00000000fffff984 */ /* 0x000fe20000000800 */
[----:B------:R-:W-:Y:S01]  /*6cf0*/  @!PT LDS RZ, [RZ] ;  /* 0x00000000fffff984 */ /* 0x000fe20000000800 */
[----:B------:R5:W-:Y:S03]  /*6d00*/  @!P3 LDGSTS.E.BYPASS.LTC128B.128 [R196+0xf000], [R20.64+0x80] ;  /* 0x0f00008014c4bfae */ /* 0x000be6000b901d52 */
[----:B------:R-:W-:Y:S01]  /*6d10*/  I2F R2, R135 ;  /* 0x0000008700027306 */ /* 0x000fe20000201400 */
[----:B------:R-:W-:Y:S01]  /*6d20*/  @P2 STS.128 [R196+0x11000], RZ ;  /* 0x011000ffc4002388 */ /* 0x000fe20000000c00 */
[----:B------:R-:W-:-:S02]  /*6d30*/  ISETP.GE.AND P0, PT, R135, R134, PT ;  /* 0x000000868700720c */ /* 0x000fc40003f06270 */
        /* <DEDUP_REMOVED lines=21> */
[----:B-----5:R-:W1:Y:S04]  /*6e90*/  LDSM.16.M88.4 R20, [R193+0x6000] ;  /* 0x00600000c114783b */ /* 0x020e680000000200 */
[----:B------:R-:W5:Y:S04]  /*6ea0*/  LDSM.16.M88.4 R156, [R193+0x7000] ;  /* 0x00700000c19c783b */ /* 0x000f680000000200 */
[----:B---3--:R-:W-:Y:S04]  /*6eb0*/  LDSM.16.M88.4 R8, [R192] ;  /* 0x00000000c008783b */ /* 0x008fe80000000200 */
[----:B------:R-:W3:Y:S04]  /*6ec0*/  LDSM.16.M88.4 R140, [R191] ;  /* 0x00000000bf8c783b */ /* 0x000ee80000000200 */
[----:B--2---:R-:W2:Y:S04]  /*6ed0*/  LDSM.16.M88.4 R12, [R193+0x6800] ;  /* 0x00680000c10c783b */ /* 0x004ea80000000200 */
[----:B------:R-:W2:Y:S04]  /*6ee0*/  LDSM.16.M88.4 R144, [R193+0x7800] ;  /* 0x00780000c190783b */ /* 0x000ea80000000200 */
[----:B------:R-:W2:Y:S04]  /*6ef0*/  LDSM.16.M88.4 R32, [R182] ;  /* 0x00000000b620783b */ /* 0x000ea80000000200 */
[----:B------:R-:W-:Y:S04]  /*6f00*/  LDSM.16.M88.4 R208, [R190] ;  /* 0x00000000bed0783b */ /* 0x000fe80000000200 */
[----:B----4-:R-:W4:Y:S04]  /*6f10*/  LDSM.16.M88.4 R4, [R187+0x6000] ;  /* 0x00600000bb04783b */ /* 0x010f280000000200 */
[----:B------:R-:W2:Y:S01]  /*6f20*/  LDSM.16.M88.4 R136, [R183] ;  /* 0x00000000b788783b */ /* 0x000ea20000000200 */
[C---:B-1----:R-:W-:Y:S03]  /*6f30*/  HMMA.16816.F32 R24, R148.reuse, R20, RZ ;  /* 0x000000149418723c */ /* 0x042fe600000018ff */
[----:B------:R-:W1:Y:S04]  /*6f40*/  LDSM.16.M88.4 R28, [R181] ;  /* 0x00000000b51c783b */ /* 0x000e680000000200 */
[----:B------:R-:W1:Y:S01]  /*6f50*/  LDSM.16.M88.4 R168, [R187+0x7000] ;  /* 0x00700000bba8783b */ /* 0x000e620000000200 */
[C---:B------:R-:W-:Y:S03]  /*6f60*/  HMMA.16816.F32 R20, R148.reuse, R22, RZ ;  /* 0x000000169414723c */ /* 0x040fe600000018ff */
[----:B------:R-:W-:Y:S04]  /*6f70*/  LDSM.16.M88.4 R220, [R187+0x6800] ;  /* 0x00680000bbdc783b */ /* 0x000fe80000000200 */
[----:B------:R-:W-:Y:S01]  /*6f80*/  LDSM.16.M88.4 R164, [R187+0x7800] ;  /* 0x00780000bba4783b */ /* 0x000fe20000000200 */
[C---:B-----5:R-:W-:Y:S03]  /*6f90*/  HMMA.16816.F32 R160, R148.reuse, R156, RZ ;  /* 0x0000009c94a0723c */ /* 0x060fe600000018ff */
[----:B------:R-:W0:Y:S05]  /*6fa0*/  LDGDEPBAR ;  /* 0x00000000000079af */ /* 0x000e2a0000000000 */
[----:B------:R-:W-:Y:S08]  /*6fb0*/  HMMA.16816.F32 R156, R148, R158, RZ ;  /* 0x0000009e949c723c */ /* 0x000ff000000018ff */
[C---:B---3--:R-:W-:Y:S08]  /*6fc0*/  HMMA.16816.F32 R24, R8.reuse, R140, R24 ;  /* 0x0000008c0818723c */ /* 0x048ff00000001818 */
[----:B------:R-:W-:Y:S01]  /*6fd0*/  HMMA.16816.F32 R20, R8, R142, R20 ;  /* 0x0000008e0814723c */ /* 0x000fe20000001814 */
[----:B------:R-:W-:Y:S07]  /*6fe0*/  LDSM.16.M88.4 R140, [R180] ;  /* 0x00000000b48c783b */ /* 0x000fee0000000200 */
[C---:B--2---:R-:W-:Y:S08]  /*6ff0*/  HMMA.16816.F32 R16, R148.reuse, R12, RZ ;  /* 0x0000000c9410723c */ /* 0x044ff000000018ff */
[C---:B------:R-:W-:Y:S08]  /*7000*/  HMMA.16816.F32 R12, R148.reuse, R14, RZ ;  /* 0x0000000e940c723c */ /* 0x040ff000000018ff */
[C---:B------:R-:W-:Y:S08]  /*7010*/  HMMA.16816.F32 R152, R148.reuse, R144, RZ ;  /* 0x000000909498723c */ /* 0x040ff000000018ff */
[----:B------:R-:W-:Y:S01]  /*7020*/  HMMA.16816.F32 R148, R148, R146, RZ ;  /* 0x000000929494723c */ /* 0x000fe200000018ff */
[----:B------:R-:W2:Y:S07]  /*7030*/  LDSM.16.M88.4 R144, [R189] ;  /* 0x00000000bd90783b */ /* 0x000eae0000000200 */
[C---:B------:R-:W-:Y:S08]  /*7040*/  HMMA.16816.F32 R160, R8.reuse, R32, R160 ;  /* 0x0000002008a0723c */ /* 0x040ff000000018a0 */
[----:B------:R-:W-:Y:S01]  /*7050*/  HMMA.16816.F32 R156, R8, R34, R156 ;  /* 0x00000022089c723c */ /* 0x000fe2000000189c */
[----:B------:R-:W3:Y:S07]  /*7060*/  LDSM.16.M88.4 R32, [R180+0x1000] ;  /* 0x00100000b420783b */ /* 0x000eee0000000200 */
[C---:B----4-:R-:W-:Y:S08]  /*7070*/  HMMA.16816.F32 R24, R208.reuse, R4, R24 ;  /* 0x00000004d018723c */ /* 0x050ff00000001818 */
[----:B------:R-:W-:Y:S01]  /*7080*/  HMMA.16816.F32 R20, R208, R6, R20 ;  /* 0x00000006d014723c */ /* 0x000fe20000001814 */
[----:B------:R-:W-:Y:S07]  /*7090*/  LDSM.16.M88.4 R4, [R193+0x8000] ;  /* 0x00800000c104783b */ /* 0x000fee0000000200 */
[C---:B------:R-:W-:Y:S08]  /*70a0*/  HMMA.16816.F32 R16, R8.reuse, R136, R16 ;  /* 0x000000880810723c */ /* 0x040ff00000001810 */
[C---:B------:R-:W-:Y:S01]  /*70b0*/  HMMA.16816.F32 R12, R8.reuse, R138, R12 ;  /* 0x0000008a080c723c */ /* 0x040fe2000000180c */
[----:B------:R-:W4:Y:S07]  /*70c0*/  LDSM.16.M88.4 R136, [R180+0x800] ;  /* 0x00080000b488783b */ /* 0x000f2e0000000200 */
[C---:B-1----:R-:W-:Y:S08]  /*70d0*/  HMMA.16816.F32 R152, R8.reuse, R28, R152 ;  /* 0x0000001c0898723c */ /* 0x042ff00000001898 */
[----:B------:R-:W-:Y:S01]  /*70e0*/  HMMA.16816.F32 R148, R8, R30, R148 ;  /* 0x0000001e0894723c */ /* 0x000fe20000001894 */
[----:B------:R-:W1:Y:S04]  /*70f0*/  LDSM.16.M88.4 R28, [R180+0x1800] ;  /* 0x00180000b41c783b */ /* 0x000e680000000200 */
[----:B------:R-:W5:Y:S03]  /*7100*/  LDSM.16.M88.4 R8, [R194+0x2000] ;  /* 0x00200000c208783b */ /* 0x000f660000000200 */
        /* <DEDUP_REMOVED lines=10> */
[----:B------:R-:W2:Y:S07]  /*71b0*/  LDSM.16.M88.4 R164, [R193+0x8800] ;  /* 0x00880000c1a4783b */ /* 0x000eae0000000200 */
[C---:B---3--:R-:W-:Y:S08]  /*71c0*/  HMMA.16816.F32 R160, R144.reuse, R32, R160 ;  /* 0x0000002090a0723c */ /* 0x048ff000000018a0 */
[C---:B------:R-:W-:Y:S01]  /*71d0*/  HMMA.16816.F32 R156, R144.reuse, R34, R156 ;  /* 0x00000022909c723c */ /* 0x040fe2000000189c */
[----:B------:R-:W-:Y:S07]  /*71e0*/  LDSM.16.M88.4 R32, [R179] ;  /* 0x00000000b320783b */ /* 0x000fee0000000200 */
[C---:B----4-:R-:W-:Y:S08]  /*71f0*/  HMMA.16816.F32 R16, R144.reuse, R136, R16 ;  /* 0x000000889010723c */ /* 0x050ff00000001810 */
[C---:B------:R-:W-:Y:S01]  /*7200*/  HMMA.16816.F32 R12, R144.reuse, R138, R12 ;  /* 0x0000008a900c723c */ /* 0x040fe2000000180c */
[----:B------:R-:W-:Y:S07]  /*7210*/  LDSM.16.M88.4 R136, [R192+0x2000] ;  /* 0x00200000c088783b */ /* 0x000fee0000000200 */
[C---:B-1----:R-:W-:Y:S08]  /*7220*/  HMMA.16816.F32 R152, R144.reuse, R28, R152 ;  /* 0x0000001c9098723c */ /* 0x042ff00000001898 */
[----:B------:R-:W-:Y:S01]  /*7230*/  HMMA.16816.F32 R148, R144, R30, R148 ;  /* 0x0000001e9094723c */ /* 0x000fe20000001894 */
[----:B------:R-:W-:Y:S04]  /*7240*/  LDSM.16.M88.4 R28, [R178] ;  /* 0x00000000b21c783b */ /* 0x000fe80000000200 */
[----:B------:R-:W-:Y:S03]  /*7250*/  LDSM.16.M88.4 R144, [R187+0x8800] ;  /* 0x00880000bb90783b */ /* 0x000fe60000000200 */
[C---:B-----5:R-:W-:Y:S08]  /*7260*/  HMMA.16816.F32 R24, R8.reuse, R4, R24 ;  /* 0x000000040818723c */ /* 0x060ff00000001818 */
[C---:B------:R-:W-:Y:S01]  /*7270*/  HMMA.16816.F32 R20, R8.reuse, R6, R20 ;  /* 0x000000060814723c */ /* 0x040fe20000001814 */
[----:B------:R-:W1:Y:S07]  /*7280*/  LDSM.16.M88.4 R4, [R177] ;  /* 0x00000000b104783b */ /* 0x000e6e0000000200 */
[C---:B--2---:R-:W-:Y:S08]  /*7290*/  HMMA.16816.F32 R160, R8.reuse, R140, R160 ;  /* 0x0000008c08a0723c */ /* 0x044ff000000018a0 */
[C---:B------:R-:W-:Y:S01]  /*72a0*/  HMMA.16816.F32 R156, R8.reuse, R142, R156 ;  /* 0x0000008e089c723c */ /* 0x040fe2000000189c */
[----:B------:R-:W2:Y:S07]  /*72b0*/  LDSM.16.M88.4 R140, [R176] ;  /* 0x00000000b08c783b */ /* 0x000eae0000000200 */
[C---:B------:R-:W-:Y:S08]  /*72c0*/  HMMA.16816.F32 R16, R8.reuse, R164, R16 ;  /* 0x000000a40810723c */ /* 0x040ff00000001810 */
[C---:B------:R-:W-:Y:S01]  /*72d0*/  HMMA.16816.F32 R12, R8.reuse, R166, R12 ;  /* 0x000000a6080c723c */ /* 0x040fe2000000180c */
[----:B------:R-:W-:Y:S07]  /*72e0*/  LDSM.16.M88.4 R164, [R190+0x2000] ;  /* 0x00200000bea4783b */ /* 0x000fee0000000200 */
[C---:B------:R-:W-:Y:S01]  /*72f0*/  HMMA.16816.F32 R208, R8.reuse, R168, R152 ;  /* 0x000000a808d0723c */ /* 0x040fe20000001898 */
[----:B------:R-:W-:Y:S07]  /*7300*/  LDSM.16.M88.4 R152, [R187+0x8000] ;  /* 0x00800000bb98783b */ /* 0x000fee0000000200 */
        /* <DEDUP_REMOVED lines=11> */
[----:B------:R-:W1:Y:S07]  /*73c0*/  LDSM.16.M88.4 R32, [R189+0x2000] ;  /* 0x00200000bd20783b */ /* 0x000e6e0000000200 */
[C---:B--2---:R-:W-:Y:S08]  /*73d0*/  HMMA.16816.F32 R208, R136.reuse, R140, R208 ;  /* 0x0000008c88d0723c */ /* 0x044ff000000018d0 */
[----:B------:R-:W-:Y:S01]  /*73e0*/  HMMA.16816.F32 R148, R136, R142, R148 ;  /* 0x0000008e8894723c */ /* 0x000fe20000001894 */
[----:B------:R-:W2:Y:S04]  /*73f0*/  LDSM.16.M88.4 R136, [R180+0x2800] ;  /* 0x00280000b488783b */ /* 0x000ea80000000200 */
[----:B------:R-:W5:Y:S03]  /*7400*/  LDSM.16.M88.4 R140, [R180+0x3800] ;  /* 0x00380000b48c783b */ /* 0x000f660000000200 */
[C---:B---3--:R-:W-:Y:S08]  /*7410*/  HMMA.16816.F32 R160, R164.reuse, R8, R160 ;  /* 0x00000008a4a0723c */ /* 0x048ff000000018a0 */
[C---:B------:R-:W-:Y:S01]  /*7420*/  HMMA.16816.F32 R156, R164.reuse, R10, R156 ;  /* 0x0000000aa49c723c */ /* 0x040fe2000000189c */
[----:B------:R-:W-:Y:S07]  /*7430*/  LDSM.16.M88.4 R8, [R193+0xa000] ;  /* 0x00a00000c108783b */ /* 0x000fee0000000200 */
[C---:B------:R-:W-:Y:S08]  /*7440*/  HMMA.16816.F32 R16, R164.reuse, R144, R16 ;  /* 0x00000090a410723c */ /* 0x040ff00000001810 */
[C---:B------:R-:W-:Y:S01]  /*7450*/  HMMA.16816.F32 R12, R164.reuse, R146, R12 ;  /* 0x00000092a40c723c */ /* 0x040fe2000000180c */
[----:B------:R-:W3:Y:S07]  /*7460*/  LDSM.16.M88.4 R144, [R194+0x4000] ;  /* 0x00400000c290783b */ /* 0x000eee0000000200 */
[C---:B------:R-:W-:Y:S08]  /*7470*/  HMMA.16816.F32 R24, R164.reuse, R152, R24 ;  /* 0x00000098a418723c */ /* 0x040ff00000001818 */
[C---:B------:R-:W-:Y:S01]  /*7480*/  HMMA.16816.F32 R20, R164.reuse, R154, R20 ;  /* 0x0000009aa414723c */ /* 0x040fe20000001814 */
[----:B------:R-:W-:Y:S07]  /*7490*/  LDSM.16.M88.4 R152, [R175] ;  /* 0x00000000af98783b */ /* 0x000fee0000000200 */
[C---:B----4-:R-:W-:Y:S08]  /*74a0*/  HMMA.16816.F32 R208, R164.reuse, R168, R208 ;  /* 0x000000a8a4d0723c */ /* 0x050ff000000018d0 */
[----:B------:R-:W-:Y:S01]  /*74b0*/  HMMA.16816.F32 R148, R164, R170, R148 ;  /* 0x000000aaa494723c */ /* 0x000fe20000001894 */
        /* <DEDUP_REMOVED lines=8> */
[C---:B------:R-:W-:Y:S01]  /*7540*/  HMMA.16816.F32 R20, R32.reuse, R30, R20 ;  /* 0x0000001e2014723c */ /* 0x040fe20000001814 */
[----:B------:R-:W4:Y:S07]  /*7550*/  LDSM.16.M88.4 R28, [R193+0xb000] ;  /* 0x00b00000c11c783b */ /* 0x000f2e0000000200 */
[C---:B-----5:R-:W-:Y:S08]  /*7560*/  HMMA.16816.F32 R208, R32.reuse, R140, R208 ;  /* 0x0000008c20d0723c */ /* 0x060ff000000018d0 */
[----:B------:R-:W-:Y:S01]  /*7570*/  HMMA.16816.F32 R148, R32, R142, R148 ;  /* 0x0000008e2094723c */ /* 0x000fe20000001894 */
[----:B------:R-:W5:Y:S04]  /*7580*/  LDSM.16.M88.4 R32, [R174] ;  /* 0x00000000ae20783b */ /* 0x000f680000000200 */
[----:B------:R-:W-:Y:S03]  /*7590*/  LDSM.16.M88.4 R140, [R187+0xa800] ;  /* 0x00a80000bb8c783b */ /* 0x000fe60000000200 */
[C---:B---3--:R-:W-:Y:S08]  /*75a0*/  HMMA.16816.F32 R24, R144.reuse, R8, R24 ;  /* 0x000000089018723c */ /* 0x048ff00000001818 */
[C---:B------:R-:W-:Y:S01]  /*75b0*/  HMMA.16816.F32 R20, R144.reuse, R10, R20 ;  /* 0x0000000a9014723c */ /* 0x040fe20000001814 */
[----:B------:R-:W-:Y:S07]  /*75c0*/  LDSM.16.M88.4 R8, [R190+0x4000] ;  /* 0x00400000be08783b */ /* 0x000fee0000000200 */
[C---:B-1----:R-:W-:Y:S08]  /*75d0*/  HMMA.16816.F32 R208, R144.reuse, R4, R208 ;  /* 0x0000000490d0723c */ /* 0x042ff000000018d0 */
[C---:B------:R-:W-:Y:S01]  /*75e0*/  HMMA.16816.F32 R148, R144.reuse, R6, R148 ;  /* 0x000000069094723c */ /* 0x040fe20000001894 */
[----:B------:R-:W1:Y:S07]  /*75f0*/  LDSM.16.M88.4 R4, [R187+0xa000] ;  /* 0x00a00000bb04783b */ /* 0x000e6e0000000200 */
[C---:B--2---:R-:W-:Y:S08]  /*7600*/  HMMA.16816.F32 R16, R144.reuse, R136, R16 ;  /* 0x000000889010723c */ /* 0x044ff00000001810 */
[----:B------:R-:W-:Y:S01]  /*7610*/  HMMA.16816.F32 R12, R144, R138, R12 ;  /* 0x0000008a900c723c */ /* 0x000fe2000000180c */
[----:B------:R-:W2:Y:S07]  /*7620*/  LDSM.16.M88.4 R136, [R173] ;  /* 0x00000000ad88783b */ /* 0x000eae0000000200 */
[C---:B------:R-:W-:Y:S08]  /*7630*/  HMMA.16816.F32 R24, R164.reuse, R152, R24 ;  /* 0x00000098a418723c */ /* 0x040ff00000001818 */
[----:B------:R-:W-:Y:S08]  /*7640*/  HMMA.16816.F32 R20, R164, R154, R20 ;  /* 0x0000009aa414723c */ /* 0x000ff00000001814 */
[C---:B----4-:R-:W-:Y:S08]  /*7650*/  HMMA.16816.F32 R160, R144.reuse, R28, R160 ;  /* 0x0000001c90a0723c */ /* 0x050ff000000018a0 */
[----:B------:R-:W-:Y:S01]  /*7660*/  HMMA.16816.F32 R156, R144, R30, R156 ;  /* 0x0000001e909c723c */ /* 0x000fe2000000189c */
[----:B------:R-:W-:Y:S04]  /*7670*/  LDSM.16.M88.4 R144, [R189+0x4000] ;  /* 0x00400000bd90783b */ /* 0x000fe80000000200 */
[----:B------:R-:W-:Y:S03]  /*7680*/  LDSM.16.M88.4 R28, [R172] ;  /* 0x00000000ac1c783b */ /* 0x000fe60000000200 */
[C---:B-----5:R-:W-:Y:S01]  /*7690*/  HMMA.16816.F32 R152, R164.reuse, R32, R16 ;  /* 0x00000020a498723c */ /* 0x060fe20000001810 */
[----:B------:R-:W3:Y:S07]  /*76a0*/  LDSM.16.M88.4 R16, [R180+0x4000] ;  /* 0x00400000b410783b */ /* 0x000eee0000000200 */
[----:B------:R-:W-:Y:S01]  /*76b0*/  HMMA.16816.F32 R12, R164, R34, R12 ;  /* 0x00000022a40c723c */ /* 0x000fe2000000180c */
[----:B------:R-:W4:Y:S07]  /*76c0*/  LDSM.16.M88.4 R32, [R187+0xb000] ;  /* 0x00b00000bb20783b */ /* 0x000f2e0000000200 */
[C---:B-1----:R-:W-:Y:S08]  /*76d0*/  HMMA.16816.F32 R24, R8.reuse, R4, R24 ;  /* 0x000000040818723c */ /* 0x042ff00000001818 */
[----:B------:R-:W-:Y:S01]  /*76e0*/  HMMA.16816.F32 R20, R8, R6, R20 ;  /* 0x000000060814723c */ /* 0x000fe20000001814 */
[----:B------:R-:W1:Y:S07]  /*76f0*/  LDSM.16.M88.4 R4, [R180+0x4800] ;  /* 0x00480000b404783b */ /* 0x000e6e0000000200 */
[C---:B--2---:R-:W-:Y:S08]  /*7700*/  HMMA.16816.F32 R160, R164.reuse, R136, R160 ;  /* 0x00000088a4a0723c */ /* 0x044ff000000018a0 */
[----:B------:R-:W-:Y:S08]  /*7710*/  HMMA.16816.F32 R156, R164, R138, R156 ;  /* 0x0000008aa49c723c */ /* 0x000ff0000000189c */
[----:B------:R-:W-:Y:S08]  /*7720*/  HMMA.16816.F32 R152, R8, R140, R152 ;  /* 0x0000008c0898723c */ /* 0x000ff00000001898 */
[----:B---3--:R-:W-:Y:S08]  /*7730*/  HMMA.16816.F32 R24, R144, R16, R24 ;  /* 0x000000109018723c */ /* 0x008ff00000001818 */
[----:B----4-:R-:W-:Y:S07]  /*7740*/  HMMA.16816.F32 R160, R8, R32, R160 ;  /* 0x0000002008a0723c */ /* 0x010fee00000018a0 */
[----:B------:R-:W-:Y:S01]  /*7750*/  IADD3 R32, R0, 0x1, RZ ;  /* 0x0000000100207810 */ /* 0x000fe20007ffe0ff */
[----:B------:R-:W-:Y:S03]  /*7760*/  HMMA.16816.F32 R208, R164, R28, R208 ;  /* 0x0000001ca4d0723c */ /* 0x000fe600000018d0 */
[----:B------:R-:W2:Y:S01]  /*7770*/  I2F R33, R32 ;  /* 0x0000002000217306 */ /* 0x000ea20000201400 */
[----:B------:R-:W-:-:S02]  /*7780*/  ISETP.GE.AND P6, PT, R32, R134, PT ;  /* 0x000000862000720c */ /* 0x000fc40003fc6270 */
[----:B------:R-:W-:Y:S02]  /*7790*/  ISETP.GE.AND P1, PT, R32, R133, PT ;  /* 0x000000852000720c */ /* 0x000fe40003f26270 */
[----:B------:R-:W-:Y:S01]  /*77a0*/  HMMA.16816.F32 R148, R164, R30, R148 ;  /* 0x0000001ea494723c */ /* 0x000fe20000001894 */
[----:B------:R-:W3:Y:S07]  /*77b0*/  LDSM.16.M88.4 R28, [R187+0xb800] ;  /* 0x00b80000bb1c783b */ /* 0x000eee0000000200 */
[----:B------:R-:W-:Y:S01]  /*77c0*/  HMMA.16816.F32 R20, R144, R18, R20 ;  /* 0x000000129014723c */ /* 0x000fe20000001814 */
[----:B------:R-:W4:Y:S01]  /*77d0*/  LDSM.16.M88.4 R16, [R180+0x5000] ;  /* 0x00500000b410783b */ /* 0x000f220000000200 */
[----:B--2---:R-:W-:-:S02]  /*77e0*/  FFMA.FTZ R25, R33, UR4, R25 ;  /* 0x0000000421197c23 */ /* 0x004fc40008010019 */
[----:B------:R-:W-:-:S04]  /*77f0*/  FFMA.FTZ R33, R33, UR4, R27 ;  /* 0x0000000421217c23 */ /* 0x000fc8000801001b */
[----:B------:R-:W-:Y:S01]  /*7800*/  HMMA.16816.F32 R12, R8, R142, R12 ;  /* 0x0000008e080c723c */ /* 0x000fe2000000180c */
[----:B------:R-:W-:Y:S02]  /*7810*/  FSEL R27, R25, -INF , !P6 ;  /* 0xff800000191b7808 */ /* 0x000fe40007000000 */
[----:B------:R-:W-:Y:S02]  /*7820*/  FSEL R25, R33, -INF , !P1 ;  /* 0xff80000021197808 */ /* 0x000fe40004800000 */
[----:B------:R-:W-:-:S03]  /*7830*/  IADD3 R33, R0, 0x18, RZ ;  /* 0x0000001800217810 */ /* 0x000fc60007ffe0ff */
[----:B------:R-:W-:Y:S07]  /*7840*/  HMMA.16816.F32 R156, R8, R34, R156 ;  /* 0x00000022089c723c */ /* 0x000fee000000189c */
[C---:B------:R-:W-:Y:S01]  /*7850*/  IADD3 R35, R0.reuse, 0x9, RZ ;  /* 0x0000000900237810 */ /* 0x040fe20007ffe0ff */
[----:B-1----:R-:W-:Y:S01]  /*7860*/  HMMA.16816.F32 R152, R144, R4, R152 ;  /* 0x000000049098723c */ /* 0x002fe20000001898 */
[----:B------:R-:W-:Y:S01]  /*7870*/  IADD3 R34, R0, 0x10, RZ ;  /* 0x0000001000227810 */ /* 0x000fe20007ffe0ff */
[----:B------:R-:W-:Y:S01]  /*7880*/  FFMA.FTZ R20, R2, UR4, R20 ;  /* 0x0000000402147c23 */ /* 0x000fe20008010014 */
[----:B------:R-:W1:Y:S01]  /*7890*/  I2F R32, R35 ;  /* 0x0000002300207306 */ /* 0x000e620000201400 */
[----:B------:R-:W-:-:S02]  /*78a0*/  ISETP.GE.AND P6, PT, R35, R134, PT ;  /* 0x000000862300720c */ /* 0x000fc40003fc6270 */
[----:B------:R-:W-:Y:S02]  /*78b0*/  ISETP.GE.AND P1, PT, R35, R133, PT ;  /* 0x000000852300720c */ /* 0x000fe40003f26270 */
[----:B------:R-:W-:Y:S01]  /*78c0*/  HMMA.16816.F32 R12, R144, R6, R12 ;  /* 0x00000006900c723c */ /* 0x000fe2000000180c */
[----:B------:R-:W-:Y:S02]  /*78d0*/  IADD3 R5, R0, 0x11, RZ ;  /* 0x0000001100057810 */ /* 0x000fe40007ffe0ff */
[----:B------:R-:W2:Y:S04]  /*78e0*/  I2F R4, R34 ;  /* 0x0000002200047306 */ /* 0x000ea80000201400 */
[----:B------:R-:W-:Y:S01]  /*78f0*/  FFMA.FTZ R6, R2, UR4, R22 ;  /* 0x0000000402067c23 */ /* 0x000fe20008010016 */
[----:B------:R-:W-:Y:S01]  /*7900*/  FSEL R22, R20, -INF , !P0 ;  /* 0xff80000014167808 */ /* 0x000fe20004000000 */
[----:B---3--:R-:W-:Y:S01]  /*7910*/  HMMA.16816.F32 R208, R8, R28, R208 ;  /* 0x0000001c08d0723c */ /* 0x008fe200000018d0 */
[----:B------:R-:W-:Y:S01]  /*7920*/  ISETP.GE.AND P0, PT, R34, R134, PT ;  /* 0x000000862200720c */ /* 0x000fe20003f06270 */
[C---:B-1----:R-:W-:Y:S01]  /*7930*/  FFMA.FTZ R21, R32.reuse, UR4, R21 ;  /* 0x0000000420157c23 */ /* 0x042fe20008010015 */
[----:B------:R1:W3:Y:S01]  /*7940*/  I2F R2, R5 ;  /* 0x0000000500027306 */ /* 0x0002e20000201400 */
[----:B------:R-:W-:Y:S01]  /*7950*/  FFMA.FTZ R32, R32, UR4, R23 ;  /* 0x0000000420207c23 */ /* 0x000fe20008010017 */
[----:B------:R-:W-:-:S02]  /*7960*/  FSEL R20, R6, -INF , !P5 ;  /* 0xff80000006147808 */ /* 0x000fc40006800000 */
[----:B------:R-:W-:Y:S01]  /*7970*/  FSEL R23, R21, -INF , !P6 ;  /* 0xff80000015177808 */ /* 0x000fe20007000000 */
[C---:B----4-:R-:W-:Y:S01]  /*7980*/  HMMA.16816.F32 R160, R144.reuse, R16, R160 ;  /* 0x0000001090a0723c */ /* 0x050fe200000018a0 */
[----:B------:R-:W-:Y:S01]  /*7990*/  FSEL R21, R32, -INF , !P1 ;  /* 0xff80000020157808 */ /* 0x000fe20004800000 */
[C---:B--2---:R-:W-:Y:S01]  /*79a0*/  FFMA.FTZ R136, R4.reuse, UR4, R152 ;  /* 0x0000000404887c23 */ /* 0x044fe20008010098 */
[CC--:B------:R-:W-:Y:S01]  /*79b0*/  ISETP.GE.AND P6, PT, R5.reuse, R134.reuse, PT ;  /* 0x000000860500720c */ /* 0x0c0fe20003fc6270 */
[----:B------:R-:W-:Y:S01]  /*79c0*/  FFMA.FTZ R135, R4, UR4, R154 ;  /* 0x0000000404877c23 */ /* 0x000fe2000801009a */
[-C--:B------:R-:W-:Y:S01]  /*79d0*/  ISETP.GE.AND P1, PT, R5, R133.reuse, PT ;  /* 0x000000850500720c */ /* 0x080fe20003f26270 */
[----:B------:R-:W2:Y:S01]  /*79e0*/  I2F R29, R33 ;  /* 0x00000021001d7306 */ /* 0x000ea20000201400 */
[----:B------:R-:W-:Y:S01]  /*79f0*/  IADD3 R28, R0, 0x19, RZ ;  /* 0x00000019001c7810 */ /* 0x000fe20007ffe0ff */
[----:B------:R-:W-:Y:S01]  /*7a00*/  HMMA.16816.F32 R156, R144, R18, R156 ;  /* 0x00000012909c723c */ /* 0x000fe2000000189c */
[----:B------:R-:W-:Y:S01]  /*7a10*/  FSEL R136, R136, -INF , !P0 ;  /* 0xff80000088887808 */ /* 0x000fe20004000000 */
[----:B-1----:R-:W1:Y:S01]  /*7a20*/  LDSM.16.M88.4 R4, [R180+0x5800] ;  /* 0x00580000b404783b */ /* 0x002e620000000200 */
[C---:B---3--:R-:W-:Y:S01]  /*7a30*/  FFMA.FTZ R137, R2.reuse, UR4, R153 ;  /* 0x0000000402897c23 */ /* 0x048fe20008010099 */
[----:B------:R-:W-:Y:S01]  /*7a40*/  ISETP.GE.AND P0, PT, R33, R134, PT ;  /* 0x000000862100720c */ /* 0x000fe20003f06270 */
[----:B------:R-:W-:Y:S01]  /*7a50*/  FFMA.FTZ R155, R2, UR4, R155 ;  /* 0x00000004029b7c23 */ /* 0x000fe2000801009b */
[----:B------:R-:W-:Y:S01]  /*7a60*/  IADD3 R17, R0, 0x20, RZ ;  /* 0x0000002000117810 */ /* 0x000fe20007ffe0ff */
[----:B------:R-:W3:Y:S01]  /*7a70*/  I2F R16, R28 ;  /* 0x0000001c00107306 */ /* 0x000ee20000201400 */
[----:B------:R-:W-:Y:S01]  /*7a80*/  HMMA.16816.F32 R148, R8, R30, R148 ;  /* 0x0000001e0894723c */ /* 0x000fe20000001894 */
[----:B------:R-:W-:Y:S01]  /*7a90*/  ISETP.GE.AND P5, PT, R34, R133, PT ;  /* 0x000000852200720c */ /* 0x000fe20003fa6270 */
[----:B------:R-:W-:-:S04]  /*7aa0*/  DEPBAR.LE SB0, 0x0 ;  /* 0x000080000000791a */ /* 0x000fc80000000000 */
[C---:B--2---:R-:W-:Y:S01]  /*7ab0*/  FFMA.FTZ R164, R29.reuse, UR4, R14 ;  /* 0x000000041da47c23 */ /* 0x044fe2000801000e */
[C---:B------:R-:W-:Y:S01]  /*7ac0*/  IADD3 R14, R0.reuse, 0x21, RZ ;  /* 0x00000021000e7810 */ /* 0x040fe20007ffe0ff */
[----:B------:R-:W-:Y:S01]  /*7ad0*/  FFMA.FTZ R12, R29, UR4, R12 ;  /* 0x000000041d0c7c23 */ /* 0x000fe2000801000c */
[----:B------:R-:W2:Y:S01]  /*7ae0*/  I2F R18, R17 ;  /* 0x0000001100127306 */ /* 0x000ea20000201400 */
[C---:B------:R-:W-:Y:S02]  /*7af0*/  IADD3 R10, R0.reuse, 0x30, RZ ;  /* 0x00000030000a7810 */ /* 0x040fe40007ffe0ff */
[----:B------:R-:W-:Y:S02]  /*7b00*/  IADD3 R11, R0, 0x29, RZ ;  /* 0x00000029000b7810 */ /* 0x000fe40007ffe0ff */
[----:B------:R-:W-:Y:S01]  /*7b10*/  FSEL R166, R12, -INF , !P0 ;  /* 0xff8000000ca67808 */ /* 0x000fe20004000000 */
[----:B---3--:R-:W-:Y:S01]  /*7b20*/  FFMA.FTZ R13, R16, UR4, R13 ;  /* 0x00000004100d7c23 */ /* 0x008fe2000801000d */
[----:B------:R-:W-:Y:S01]  /*7b30*/  IADD3 R12, R0, 0x28, RZ ;  /* 0x00000028000c7810 */ /* 0x000fe20007ffe0ff */
[----:B------:R-:W3:Y:S01]  /*7b40*/  I2F R2, R14 ;  /* 0x0000000e00027306 */ /* 0x000ee20000201400 */
[----:B------:R-:W-:Y:S01]  /*7b50*/  FSEL R135, R135, -INF , !P5 ;  /* 0xff80000087877808 */ /* 0x000fe20006800000 */
[----:B------:R-:W-:Y:S01]  /*7b60*/  FFMA.FTZ R15, R16, UR4, R15 ;  /* 0x00000004100f7c23 */ /* 0x000fe2000801000f */
[----:B------:R-:W-:-:S02]  /*7b70*/  ISETP.GE.AND P5, PT, R33, R133, PT ;  /* 0x000000852100720c */ /* 0x000fc40003fa6270 */
[----:B------:R-:W-:Y:S02]  /*7b80*/  FSEL R137, R137, -INF , !P6 ;  /* 0xff80000089897808 */ /* 0x000fe40007000000 */
[----:B------:R-:W-:Y:S01]  /*7b90*/  FSEL R165, R155, -INF , !P1 ;  /* 0xff8000009ba57808 */ /* 0x000fe20004800000 */
[----:B------:R-:W4:Y:S01]  /*7ba0*/  I2F R9, R12 ;  /* 0x0000000c00097306 */ /* 0x000f220000201400 */
[-C--:B------:R-:W-:Y:S01]  /*7bb0*/  ISETP.GE.AND P6, PT, R28, R134.reuse, PT ;  /* 0x000000861c00720c */ /* 0x080fe20003fc6270 */
[----:B--2---:R-:W-:Y:S01]  /*7bc0*/  FFMA.FTZ R143, R18, UR4, R160 ;  /* 0x00000004128f7c23 */ /* 0x004fe200080100a0 */
[-C--:B------:R-:W-:Y:S01]  /*7bd0*/  ISETP.GE.AND P1, PT, R28, R133.reuse, PT ;  /* 0x000000851c00720c */ /* 0x080fe20003f26270 */
[----:B------:R-:W-:Y:S01]  /*7be0*/  FFMA.FTZ R141, R18, UR4, R162 ;  /* 0x00000004128d7c23 */ /* 0x000fe200080100a2 */
[----:B------:R-:W-:Y:S02]  /*7bf0*/  FSEL R164, R164, -INF , !P5 ;  /* 0xff800000a4a47808 */ /* 0x000fe40006800000 */
[C---:B------:R-:W-:Y:S01]  /*7c00*/  ISETP.GE.AND P0, PT, R17.reuse, R134, PT ;  /* 0x000000861100720c */ /* 0x040fe20003f06270 */
[C---:B---3--:R-:W-:Y:S01]  /*7c10*/  FFMA.FTZ R153, R2.reuse, UR4, R161 ;  /* 0x0000000402997c23 */ /* 0x048fe200080100a1 */
[----:B-1----:R-:W-:Y:S01]  /*7c20*/  HMMA.16816.F32 R208, R144, R4, R208 ;  /* 0x0000000490d0723c */ /* 0x002fe200000018d0 */
[----:B------:R-:W-:Y:S01]  /*7c30*/  FFMA.FTZ R140, R2, UR4, R163 ;  /* 0x00000004028c7c23 */ /* 0x000fe200080100a3 */
[----:B------:R-:W1:Y:S01]  /*7c40*/  I2F R8, R11 ;  /* 0x0000000b00087306 */ /* 0x000e620000201400 */
[----:B------:R-:W-:-:S02]  /*7c50*/  ISETP.GE.AND P5, PT, R17, R133, PT ;  /* 0x000000851100720c */ /* 0x000fc40003fa6270 */
[----:B------:R-:W-:Y:S02]  /*7c60*/  FSEL R162, R13, -INF , !P6 ;  /* 0xff8000000da27808 */ /* 0x000fe40007000000 */
[----:B------:R-:W-:Y:S01]  /*7c70*/  IADD3 R4, R0, 0x31, RZ ;  /* 0x0000003100047810 */ /* 0x000fe20007ffe0ff */
[----:B----4-:R-:W-:Y:S01]  /*7c80*/  FFMA.FTZ R152, R9, UR4, R156 ;  /* 0x0000000409987c23 */ /* 0x010fe2000801009c */
[----:B------:R-:W-:Y:S01]  /*7c90*/  FSEL R160, R15, -INF , !P1 ;  /* 0xff8000000fa07808 */ /* 0x000fe20004800000 */
[----:B------:R-:W2:Y:S01]  /*7ca0*/  I2F R2, R10 ;  /* 0x0000000a00027306 */ /* 0x000ea20000201400 */
[C---:B------:R-:W-:Y:S01]  /*7cb0*/  ISETP.GE.AND P6, PT, R14.reuse, R134, PT ;  /* 0x000000860e00720c */ /* 0x040fe20003fc6270 */
[----:B------:R-:W-:Y:S01]  /*7cc0*/  FFMA.FTZ R142, R9, UR4, R158 ;  /* 0x00000004098e7c23 */ /* 0x000fe2000801009e */
[----:B------:R-:W-:Y:S01]  /*7cd0*/  ISETP.GE.AND P1, PT, R14, R133, PT ;  /* 0x000000850e00720c */ /* 0x000fe20003f26270 */
[----:B------:R-:W-:Y:S01]  /*7ce0*/  HMMA.16816.F32 R148, R144, R6, R148 ;  /* 0x000000069094723c */ /* 0x000fe20000001894 */
[----:B------:R-:W-:-:S02]  /*7cf0*/  FSEL R143, R143, -INF , !P0 ;  /* 0xff8000008f8f7808 */ /* 0x000fc40004000000 */
[----:B------:R-:W-:Y:S01]  /*7d00*/  FSEL R141, R141, -INF , !P5 ;  /* 0xff8000008d8d7808 */ /* 0x000fe20006800000 */
[----:B------:R-:W3:Y:S01]  /*7d10*/  I2F R5, R4 ;  /* 0x0000000400057306 */ /* 0x000ee20000201400 */
[-C--:B------:R-:W-:Y:S01]  /*7d20*/  ISETP.GE.AND P0, PT, R12, R134.reuse, PT ;  /* 0x000000860c00720c */ /* 0x080fe20003f06270 */
[----:B-1----:R-:W-:Y:S01]  /*7d30*/  FFMA.FTZ R157, R8, UR4, R157 ;  /* 0x00000004089d7c23 */ /* 0x002fe2000801009d */
[-C--:B------:R-:W-:Y:S01]  /*7d40*/  ISETP.GE.AND P5, PT, R12, R133.reuse, PT ;  /* 0x000000850c00720c */ /* 0x080fe20003fa6270 */
[----:B------:R-:W-:Y:S01]  /*7d50*/  FFMA.FTZ R144, R8, UR4, R159 ;  /* 0x0000000408907c23 */ /* 0x000fe2000801009f */
[----:B------:R-:W-:Y:S02]  /*7d60*/  FSEL R153, R153, -INF , !P6 ;  /* 0xff80000099997808 */ /* 0x000fe40007000000 */
[----:B------:R-:W-:Y:S01]  /*7d70*/  FSEL R140, R140, -INF , !P1 ;  /* 0xff8000008c8c7808 */ /* 0x000fe20004800000 */
[C---:B--2---:R-:W-:Y:S01]  /*7d80*/  FFMA.FTZ R208, R2.reuse, UR4, R208 ;  /* 0x0000000402d07c23 */ /* 0x044fe200080100d0 */
[C---:B------:R-:W-:Y:S01]  /*7d90*/  ISETP.GE.AND P6, PT, R11.reuse, R134, PT ;  /* 0x000000860b00720c */ /* 0x040fe20003fc6270 */
[----:B------:R-:W-:Y:S01]  /*7da0*/  FFMA.FTZ R210, R2, UR4, R210 ;  /* 0x0000000402d27c23 */ /* 0x000fe200080100d2 */
[----:B------:R-:W-:Y:S01]  /*7db0*/  ISETP.GE.AND P1, PT, R11, R133, PT ;  /* 0x000000850b00720c */ /* 0x000fe20003f26270 */
[----:B------:R-:W1:Y:S01]  /*7dc0*/  I2F R2, R0 ;  /* 0x0000000000027306 */ /* 0x000e620000201400 */
[----:B------:R-:W-:-:S02]  /*7dd0*/  FSEL R152, R152, -INF , !P0 ;  /* 0xff80000098987808 */ /* 0x000fc40004000000 */
[----:B------:R-:W-:Y:S01]  /*7de0*/  FSEL R142, R142, -INF , !P5 ;  /* 0xff8000008e8e7808 */ /* 0x000fe20006800000 */
[C---:B---3--:R-:W-:Y:S01]  /*7df0*/  FFMA.FTZ R209, R5.reuse, UR4, R209 ;  /* 0x0000000405d17c23 */ /* 0x048fe200080100d1 */
[----:B------:R-:W-:Y:S01]  /*7e00*/  BAR.SYNC.DEFER_BLOCKING 0x0 ;  /* 0x0000000000007b1d */ /* 0x000fe20000010000 */
[CC--:B------:R-:W-:Y:S01]  /*7e10*/  ISETP.GE.AND P0, PT, R10.reuse, R134.reuse, PT ;  /* 0x000000860a00720c */ /* 0x0c0fe20003f06270 */
[----:B------:R-:W-:Y:S01]  /*7e20*/  FFMA.FTZ R211, R5, UR4, R211 ;  /* 0x0000000405d37c23 */ /* 0x000fe200080100d3 */
[-C--:B------:R-:W-:Y:S02]  /*7e30*/  ISETP.GE.AND P5, PT, R10, R133.reuse, PT ;  /* 0x000000850a00720c */ /* 0x080fe40003fa6270 */
[----:B------:R-:W-:Y:S02]  /*7e40*/  IADD3 R6, R0, 0x38, RZ ;  /* 0x0000003800067810 */ /* 0x000fe40007ffe0ff */
[----:B------:R-:W-:Y:S02]  /*7e50*/  FSEL R145, R157, -INF , !P6 ;  /* 0xff8000009d917808 */ /* 0x000fe40007000000 */
[----:B------:R-:W-:Y:S01]  /*7e60*/  FSEL R144, R144, -INF , !P1 ;  /* 0xff80000090907808 */ /* 0x000fe20004800000 */
[----:B------:R-:W2:Y:S01]  /*7e70*/  I2F R7, R6 ;  /* 0x0000000600077306 */ /* 0x000ea20000201400 */
[----:B------:R-:W-:Y:S01]  /*7e80*/  ISETP.GE.AND P6, PT, R4, R134, PT ;  /* 0x000000860400720c */ /* 0x000fe20003fc6270 */
[----:B-1----:R-:W-:Y:S01]  /*7e90*/  FFMA.FTZ R26, R2, UR4, R26 ;  /* 0x00000004021a7c23 */ /* 0x002fe2000801001a */
[----:B------:R-:W-:-:S02]  /*7ea0*/  ISETP.GE.AND P1, PT, R4, R133, PT ;  /* 0x000000850400720c */ /* 0x000fc40003f26270 */
[----:B------:R-:W-:Y:S02]  /*7eb0*/  FSEL R233, R208, -INF , !P0 ;  /* 0xff800000d0e97808 */ /* 0x000fe40004000000 */
[----:B------:R-:W-:Y:S02]  /*7ec0*/  FSEL R228, R210, -INF , !P5 ;  /* 0xff800000d2e47808 */ /* 0x000fe40006800000 */
[CC--:B------:R-:W-:Y:S02]  /*7ed0*/  ISETP.GE.AND P0, PT, R0.reuse, R134.reuse, PT ;  /* 0x000000860000720c */ /* 0x0c0fe40003f06270 */
[CC--:B------:R-:W-:Y:S02]  /*7ee0*/  ISETP.GE.AND P5, PT, R0.reuse, R133.reuse, PT ;  /* 0x000000850000720c */ /* 0x0c0fe40003fa6270 */
[----:B------:R-:W-:Y:S02]  /*7ef0*/  IADD3 R0, R0, 0x39, RZ ;  /* 0x0000003900007810 */ /* 0x000fe40007ffe0ff */
[----:B------:R-:W-:Y:S01]  /*7f00*/  FSEL R232, R209, -INF , !P6 ;  /* 0xff800000d1e87808 */ /* 0x000fe20007000000 */
[----:B--2---:R-:W-:Y:S01]  /*7f10*/  FFMA.FTZ R148, R7, UR4, R148 ;  /* 0x0000000407947c23 */ /* 0x004fe20008010094 */
[----:B------:R-:W-:Y:S01]  /*7f20*/  FSEL R224, R211, -INF , !P1 ;  /* 0xff800000d3e07808 */ /* 0x000fe20004800000 */
[----:B------:R-:W1:Y:S01]  /*7f30*/  I2F R4, R0 ;  /* 0x0000000000047306 */ /* 0x000e620000201400 */
[C---:B------:R-:W-:Y:S01]  /*7f40*/  ISETP.GE.AND P6, PT, R6.reuse, R134, PT ;  /* 0x000000860600720c */ /* 0x040fe20003fc6270 */
[----:B------:R-:W-:Y:S01]  /*7f50*/  FFMA.FTZ R150, R7, UR4, R150 ;  /* 0x0000000407967c23 */ /* 0x000fe20008010096 */
[----:B------:R-:W-:Y:S01]  /*7f60*/  ISETP.GE.AND P1, PT, R6, R133, PT ;  /* 0x000000850600720c */ /* 0x000fe20003f26270 */
[----:B------:R-:W-:Y:S01]  /*7f70*/  FFMA.FTZ R6, R2, UR4, R24 ;  /* 0x0000000402067c23 */ /* 0x000fe20008010018 */
[----:B------:R-:W-:-:S02]  /*7f80*/  FSEL R231, R148, -INF , !P6 ;  /* 0xff80000094e77808 */ /* 0x000fc40007000000 */
[----:B------:R-:W-:Y:S02]  /*7f90*/  FSEL R225, R150, -INF , !P1 ;  /* 0xff80000096e17808 */ /* 0x000fe40004800000 */
[----:B------:R-:W-:Y:S02]  /*7fa0*/  FSEL R6, R6, -INF , !P0 ;  /* 0xff80000006067808 */ /* 0x000fe40004000000 */
[----:B------:R-:W-:Y:S02]  /*7fb0*/  PLOP3.LUT P0, PT, PT, PT, UP0, 0x80, 0x0 ;  /* 0x000000000000781c */ /* 0x000fe40003f0f008 */
[C---:B------:R-:W-:Y:S02]  /*7fc0*/  ISETP.GE.AND P6, PT, R0.reuse, R134, PT ;  /* 0x000000860000720c */ /* 0x040fe40003fc6270 */
[----:B------:R-:W-:Y:S01]  /*7fd0*/  ISETP.GE.AND P1, PT, R0, R133, PT ;  /* 0x000000850000720c */ /* 0x000fe20003f26270 */
[C---:B-1----:R-:W-:Y:S02]  /*7fe0*/  FFMA.FTZ R149, R4.reuse, UR4, R149 ;  /* 0x0000000404957c23 */ /* 0x042fe40008010095 */
[----:B------:R-:W-:Y:S01]  /*7ff0*/  FFMA.FTZ R151, R4, UR4, R151 ;  /* 0x0000000404977c23 */ /* 0x000fe20008010097 */
[----:B------:R-:W-:-:S02]  /*8000*/  FSEL R4, R26, -INF , !P5 ;  /* 0xff8000001a047808 */ /* 0x000fc40006800000 */
[----:B------:R-:W-:Y:S02]  /*8010*/  FSEL R229, R149, -INF , !P6 ;  /* 0xff80000095e57808 */ /* 0x000fe40007000000 */
        /* <DEDUP_REMOVED lines=106> */
.L_x_427:
[----:B------:R-:W-:Y:S05]  /*86c0*/  BSYNC B0 ;  /* 0x0000000000007941 */ /* 0x000fea0003800000 */
.L_x_426:
[----:B------:R-:W0:Y:S02]  /*86d0*/  LDGDEPBAR ;  /* 0x00000000000079af */ /* 0x000e240000000000 */
.L_x_425:
[----:B------:R-:W-:Y:S01]  /*86e0*/  FMNMX.FTZ R2, R132, R6, !PT ;  /* 0x0000000684027209 */ /* 0x000fe20007810000 */
[----:B------:R-:W-:Y:S01]  /*86f0*/  IMAD.WIDE.U32 R150, R213, -0x326172a9, RZ ;  /* 0xcd9e8d57d5967825 */ /* 0x000fe200078e00ff */
[----:B-1----:R-:W-:Y:S01]  /*8700*/  FMNMX.FTZ R8, R3, R4, !PT ;  /* 0x0000000403087209 */ /* 0x002fe20007810000 */
[----:B------:R-:W-:Y:S01]  /*8710*/  UIADD3 UR7, UR21, -0x4498517b, URZ ;  /* 0xbb67ae8515077890 */ /* 0x000fe2000fffe03f */
[----:B------:R-:W-:Y:S01]  /*8720*/  FMNMX.FTZ R2, R27, R2, !PT ;  /* 0x000000021b027209 */ /* 0x000fe20007810000 */
[----:B------:R-:W-:Y:S01]  /*8730*/  USHF.L.U32 UR31, UR23, 0x1, URZ ;  /* 0x00000001171f7899 */ /* 0x000fe2000800063f */
[----:B------:R-:W-:Y:S01]  /*8740*/  FMNMX.FTZ R8, R25, R8, !PT ;  /* 0x0000000819087209 */ /* 0x000fe20007810000 */
[----:B------:R-:W-:Y:S01]  /*8750*/  IMAD.WIDE.U32 R154, R212, -0x2daee0ad, RZ ;  /* 0xd2511f53d49a7825 */ /* 0x000fe200078e00ff */
        /* <DEDUP_REMOVED lines=43> */
[----:B------:R-:W-:Y:S01]  /*8a10*/  IMAD.WIDE.U32 R138, R7, -0x326172a9, RZ ;  /* 0xcd9e8d57078a7825 */ /* 0x000fe200078e00ff */
[----:B------:R-:W-:Y:S01]  /*8a20*/  UIADD3 UR7, UR20, -0x4ab325aa, URZ ;  /* 0xb54cda5614077890 */ /* 0x000fe2000fffe03f */
        /* <DEDUP_REMOVED lines=8> */
[----:B-1----:R-:W-:Y:S01]  /*8ab0*/  FMNMX.FTZ R5, R8, R5, !PT ;  /* 0x0000000508057209 */ /* 0x002fe20007810000 */
[----:B------:R-:W1:Y:S03]  /*8ac0*/  SHFL.BFLY PT, R2, R0, 0x1, 0x1f ;  /* 0x0c201f0000027f89 */ /* 0x000e6600000e0000 */
[----:B------:R-:W-:Y:S01]  /*8ad0*/  LOP3.LUT R158, R139, UR22, R158, 0x96, !PT ;  /* 0x000000168b9e7c12 */ /* 0x000fe2000f8e969e */
[----:B------:R-:W-:-:S05]  /*8ae0*/  IMAD.WIDE.U32 R154, R154, -0x326172a9, RZ ;  /* 0xcd9e8d579a9a7825 */ /* 0x000fca00078e00ff */
[----:B------:R-:W-:Y:S02]  /*8af0*/  LOP3.LUT R150, R155, UR6, R150, 0x96, !PT ;  /* 0x000000069b967c12 */ /* 0x000fe4000f8e9696 */
[----:B-1----:R-:W-:Y:S02]  /*8b00*/  FMNMX.FTZ R2, R0, R2, !PT ;  /* 0x0000000200027209 */ /* 0x002fe40007810000 */
[----:B------:R-:W1:Y:S02]  /*8b10*/  SHFL.BFLY PT, R0, R5, 0x1, 0x1f ;  /* 0x0c201f0005007f89 */ /* 0x000e6400000e0000 */
[C---:B------:R-:W-:Y:S01]  /*8b20*/  FSETP.NEU.FTZ.AND P2, PT, R2.reuse, -INF , PT ;  /* 0xff8000000200780b */ /* 0x040fe20003f5d000 */
[----:B------:R-:W-:-:S03]  /*8b30*/  FMUL.FTZ R230, R2, c[0x0][0x23c] ;  /* 0x00008f0002e67a20 */ /* 0x000fc60000410000 */
[----:B------:R-:W-:Y:S02]  /*8b40*/  FSEL R222, R2, RZ, P2 ;  /* 0x000000ff02de7208 */ /* 0x000fe40001000000 */
[----:B------:R-:W-:-:S03]  /*8b50*/  FSEL R230, R230, RZ, P2 ;  /* 0x000000ffe6e67208 */ /* 0x000fc60001000000 */
[----:B------:R-:W-:Y:S02]  /*8b60*/  FADD.FTZ R222, R132, -R222 ;  /* 0x800000de84de7221 */ /* 0x000fe40000010000 */
[----:B------:R-:W-:Y:S01]  /*8b70*/  FFMA.FTZ R220, R6, c[0x0][0x23c], -R230 ;  /* 0x00008f0006dc7a23 */ /* 0x000fe200000108e6 */
[----:B------:R-:W-:Y:S01]  /*8b80*/  LOP3.LUT R6, R159, UR26, R148, 0x96, !PT ;  /* 0x0000001a9f067c12 */ /* 0x000fe2000f8e9694 */
[----:B------:R-:W-:-:S04]  /*8b90*/  IMAD.WIDE.U32 R158, R158, -0x326172a9, RZ ;  /* 0xcd9e8d579e9e7825 */ /* 0x000fc800078e00ff */
[----:B------:R-:W-:Y:S01]  /*8ba0*/  IMAD.WIDE.U32 R6, R6, -0x326172a9, RZ ;  /* 0xcd9e8d5706067825 */ /* 0x000fe200078e00ff */
[----:B------:R-:W-:Y:S03]  /*8bb0*/  MUFU.EX2 R220, R220 ;  /* 0x000000dc00dc7308 */ /* 0x000fe60000000800 */
[----:B------:R-:W-:Y:S01]  /*8bc0*/  FMUL.FTZ R222, R222, c[0x0][0x23c] ;  /* 0x00008f00dede7a20 */ /* 0x000fe20000410000 */
[----:B-1----:R-:W-:Y:S01]  /*8bd0*/  FMNMX.FTZ R0, R5, R0, !PT ;  /* 0x0000000005007209 */ /* 0x002fe20007810000 */
[----:B------:R-:W-:Y:S01]  /*8be0*/  FFMA.FTZ R215, R27, c[0x0][0x23c], -R230 ;  /* 0x00008f001bd77a23 */ /* 0x000fe200000108e6 */
[----:B------:R-:W-:Y:S01]  /*8bf0*/  LOP3.LUT R5, R7, UR25, R146, 0x96, !PT ;  /* 0x0000001907057c12 */ /* 0x000fe2000f8e9692 */
[----:B------:R-:W-:Y:S01]  /*8c00*/  FFMA.FTZ R211, R22, c[0x0][0x23c], -R230 ;  /* 0x00008f0016d37a23 */ /* 0x000fe200000108e6 */
[C---:B------:R-:W-:Y:S01]  /*8c10*/  FSETP.NEU.FTZ.AND P1, PT, R0.reuse, -INF , PT ;  /* 0xff8000000000780b */ /* 0x040fe20003f3d000 */
[----:B------:R-:W-:Y:S01]  /*8c20*/  FMUL.FTZ R227, R0, c[0x0][0x23c] ;  /* 0x00008f0000e37a20 */ /* 0x000fe20000410000 */
[----:B------:R-:W-:Y:S01]  /*8c30*/  LOP3.LUT R156, R159, UR17, R6, 0x96, !PT ;  /* 0x000000119f9c7c12 */ /* 0x000fe2000f8e9606 */
[----:B------:R-:W-:Y:S01]  /*8c40*/  IMAD.WIDE.U32 R6, R5, -0x2daee0ad, RZ ;  /* 0xd2511f5305067825 */ /* 0x000fe200078e00ff */
[----:B------:R-:W1:Y:S02]  /*8c50*/  MUFU.EX2 R222, R222 ;  /* 0x000000de00de7308 */ /* 0x000e640000000800 */
[----:B------:R-:W-:Y:S01]  /*8c60*/  FSEL R227, R227, RZ, P1 ;  /* 0x000000ffe3e37208 */ /* 0x000fe20000800000 */
[----:B------:R-:W-:Y:S01]  /*8c70*/  IMAD.WIDE.U32 R156, R156, -0x2daee0ad, RZ ;  /* 0xd2511f539c9c7825 */ /* 0x000fe200078e00ff */
[----:B------:R-:W-:-:S03]  /*8c80*/  LOP3.LUT R138, R7, UR16, R138, 0x96, !PT ;  /* 0x00000010078a7c12 */ /* 0x000fc6000f8e968a */
[----:B------:R-:W-:Y:S01]  /*8c90*/  FFMA.FTZ R209, R4, c[0x0][0x23c], -R227 ;  /* 0x00008f0004d17a23 */ /* 0x000fe200000108e3 */
[----:B------:R-:W-:Y:S01]  /*8ca0*/  LOP3.LUT R4, R157, UR13, R6, 0x96, !PT ;  /* 0x0000000d9d047c12 */ /* 0x000fe2000f8e9606 */
[----:B------:R-:W-:Y:S01]  /*8cb0*/  IMAD.WIDE.U32 R138, R138, -0x326172a9, RZ ;  /* 0xcd9e8d578a8a7825 */ /* 0x000fe200078e00ff */
[----:B------:R-:W2:Y:S03]  /*8cc0*/  MUFU.EX2 R215, R215 ;  /* 0x000000d700d77308 */ /* 0x000ea60000000800 */
[----:B------:R-:W-:-:S04]  /*8cd0*/  IMAD.WIDE.U32 R4, R4, -0x326172a9, RZ ;  /* 0xcd9e8d5704047825 */ /* 0x000fc800078e00ff */
[-C--:B-1----:R-:W-:Y:S01]  /*8ce0*/  FMUL.FTZ R16, R36, R222.reuse ;  /* 0x000000de24107220 */ /* 0x082fe20000410000 */
[----:B------:R-:W-:Y:S01]  /*8cf0*/  LOP3.LUT R8, R5, UR7, R138, 0x96, !PT ;  /* 0x0000000705087c12 */ /* 0x000fe2000f8e968a */
[-C--:B------:R-:W-:Y:S01]  /*8d00*/  FMUL.FTZ R17, R37, R222.reuse ;  /* 0x000000de25117220 */ /* 0x080fe20000410000 */
[C---:B------:R-:W-:Y:S01]  /*8d10*/  LOP3.LUT R5, R4.reuse, 0xffff, RZ, 0xc0, !PT ;  /* 0x0000ffff04057812 */ /* 0x040fe200078ec0ff */
[----:B------:R-:W-:Y:S01]  /*8d20*/  FFMA.FTZ R210, R23, c[0x0][0x23c], -R230 ;  /* 0x00008f0017d27a23 */ /* 0x000fe200000108e6 */
[----:B------:R-:W-:Y:S01]  /*8d30*/  LOP3.LUT R6, R4, 0xff, RZ, 0xc0, !PT ;  /* 0x000000ff04067812 */ /* 0x000fe200078ec0ff */
[--C-:B------:R-:W-:Y:S01]  /*8d40*/  FFMA.FTZ R208, R25, c[0x0][0x23c], -R227.reuse ;  /* 0x00008f0019d07a23 */ /* 0x100fe200000108e3 */
[--C-:B------:R-:W-:Y:S01]  /*8d50*/  SHF.R.U32.HI R10, RZ, 0x10, R4.reuse ;  /* 0x00000010ff0a7819 */ /* 0x100fe20000011604 */
[--C-:B------:R-:W-:Y:S01]  /*8d60*/  FFMA.FTZ R199, R20, c[0x0][0x23c], -R227.reuse ;  /* 0x00008f0014c77a23 */ /* 0x100fe200000108e3 */
[----:B------:R-:W-:Y:S01]  /*8d70*/  SHF.R.U32.HI R7, RZ, 0x18, R4 ;  /* 0x00000018ff077819 */ /* 0x000fe20000011604 */
[----:B------:R-:W-:Y:S01]  /*8d80*/  FFMA.FTZ R221, R21, c[0x0][0x23c], -R227 ;  /* 0x00008f0015dd7a23 */ /* 0x000fe200000108e3 */
[----:B------:R-:W-:Y:S01]  /*8d90*/  FSEL R4, R0, RZ, P1 ;  /* 0x000000ff00047208 */ /* 0x000fe20000800000 */
[----:B------:R-:W-:Y:S01]  /*8da0*/  MUFU.EX2 R211, R211 ;  /* 0x000000d300d37308 */ /* 0x000fe20000000800 */
[----:B------:R-:W-:Y:S01]  /*8db0*/  SHF.R.U32.HI R5, RZ, 0x8, R5 ;  /* 0x00000008ff057819 */ /* 0x000fe20000011605 */
[----:B------:R-:W-:Y:S01]  /*8dc0*/  LDSM.16.MT88.4 R20, [R186+0xc000] ;  /* 0x00c00000ba14783b */ /* 0x000fe20000004200 */
[----:B------:R-:W-:Y:S01]  /*8dd0*/  LOP3.LUT R9, R8, 0xffff, RZ, 0xc0, !PT ;  /* 0x0000ffff08097812 */ /* 0x000fe200078ec0ff */
[----:B------:R-:W-:Y:S01]  /*8de0*/  FADD.FTZ R3, R3, -R4 ;  /* 0x8000000403037221 */ /* 0x000fe20000010000 */
[----:B------:R-:W-:Y:S01]  /*8df0*/  PRMT R6, R6, 0x5410, R5 ;  /* 0x0000541006067816 */ /* 0x000fe20000000005 */
[-C--:B------:R-:W-:Y:S01]  /*8e00*/  FMUL.FTZ R32, R52, R222.reuse ;  /* 0x000000de34207220 */ /* 0x080fe20000410000 */
[--C-:B------:R-:W-:Y:S01]  /*8e10*/  SHF.R.U32.HI R5, RZ, 0x10, R8.reuse ;  /* 0x00000010ff057819 */ /* 0x100fe20000011608 */
[----:B------:R-:W-:Y:S01]  /*8e20*/  FMUL.FTZ R3, R3, c[0x0][0x23c] ;  /* 0x00008f0003037a20 */ /* 0x000fe20000410000 */
[----:B------:R-:W1:Y:S01]  /*8e30*/  MUFU.EX2 R210, R210 ;  /* 0x000000d200d27308 */ /* 0x000e620000000800 */
[----:B------:R-:W-:Y:S01]  /*8e40*/  LOP3.LUT R4, R8, 0xff, RZ, 0xc0, !PT ;  /* 0x000000ff08047812 */ /* 0x000fe200078ec0ff */
[-C--:B------:R-:W-:Y:S01]  /*8e50*/  FMUL.FTZ R33, R53, R222.reuse ;  /* 0x000000de35217220 */ /* 0x080fe20000410000 */
[----:B------:R-:W-:Y:S01]  /*8e60*/  LOP3.LUT R10, R10, 0xff, RZ, 0xc0, !PT ;  /* 0x000000ff0a0a7812 */ /* 0x000fe200078ec0ff */
[--C-:B------:R-:W-:Y:S01]  /*8e70*/  HSET2.LE.AND R6, R6, R223.reuse, PT ;  /* 0x000000df06067233 */ /* 0x100fe20003803000 */
[----:B------:R-:W-:Y:S01]  /*8e80*/  SHF.R.U32.HI R8, RZ, 0x18, R8 ;  /* 0x00000018ff087819 */ /* 0x000fe20000011608 */
[-C--:B------:R-:W-:Y:S01]  /*8e90*/  FMUL.FTZ R56, R56, R222.reuse ;  /* 0x000000de38387220 */ /* 0x080fe20000410000 */
[----:B------:R-:W-:Y:S01]  /*8ea0*/  SHF.R.U32.HI R9, RZ, 0x8, R9 ;  /* 0x00000008ff097819 */ /* 0x000fe20000011609 */
[----:B------:R-:W3:Y:S01]  /*8eb0*/  MUFU.EX2 R3, R3 ;  /* 0x0000000300037308 */ /* 0x000ee20000000800 */
[----:B------:R-:W-:Y:S01]  /*8ec0*/  LOP3.LUT R5, R5, 0xff, RZ, 0xc0, !PT ;  /* 0x000000ff05057812 */ /* 0x000fe200078ec0ff */
[-C--:B------:R-:W-:Y:S01]  /*8ed0*/  FMUL.FTZ R57, R57, R222.reuse ;  /* 0x000000de39397220 */ /* 0x080fe20000410000 */
[----:B------:R-:W-:Y:S01]  /*8ee0*/  PRMT R7, R10, 0x5410, R7 ;  /* 0x000054100a077816 */ /* 0x000fe20000000007 */
[-C--:B------:R-:W-:Y:S01]  /*8ef0*/  FMUL.FTZ R24, R44, R222.reuse ;  /* 0x000000de2c187220 */ /* 0x080fe20000410000 */
[----:B------:R-:W-:Y:S01]  /*8f00*/  PRMT R4, R4, 0x5410, R9 ;  /* 0x0000541004047816 */ /* 0x000fe20000000009 */
[----:B------:R-:W-:Y:S01]  /*8f10*/  FMUL.FTZ R25, R45, R222 ;  /* 0x000000de2d197220 */ /* 0x000fe20000410000 */
[----:B------:R-:W-:Y:S01]  /*8f20*/  PRMT R5, R5, 0x5410, R8 ;  /* 0x0000541005057816 */ /* 0x000fe20000000008 */
[----:B------:R-:W-:Y:S01]  /*8f30*/  MUFU.EX2 R209, R209 ;  /* 0x000000d100d17308 */ /* 0x000fe20000000800 */
[--C-:B------:R-:W-:Y:S01]  /*8f40*/  HSET2.LE.AND R7, R7, R223.reuse, PT ;  /* 0x000000df07077233 */ /* 0x100fe20003803000 */
[----:B--2---:R-:W-:Y:S01]  /*8f50*/  F2FP.PACK_AB R11, R215, R220 ;  /* 0x000000dcd70b723e */ /* 0x004fe200000000ff */
[--C-:B------:R-:W-:Y:S01]  /*8f60*/  HSET2.LE.AND R4, R4, R223.reuse, PT ;  /* 0x000000df04047233 */ /* 0x100fe20003803000 */
[----:B-1----:R-:W-:Y:S01]  /*8f70*/  F2FP.PACK_AB R9, R210, R211 ;  /* 0x000000d3d209723e */ /* 0x002fe200000000ff */
[----:B------:R-:W-:Y:S01]  /*8f80*/  HSET2.LE.AND R5, R5, R223, PT ;  /* 0x000000df05057233 */ /* 0x000fe20003803000 */
[----:B------:R-:W-:Y:S01]  /*8f90*/  FMUL.FTZ R40, R40, R222 ;  /* 0x000000de28287220 */ /* 0x000fe20000410000 */
[----:B------:R-:W-:Y:S01]  /*8fa0*/  LOP3.LUT R138, R139, UR15, R158, 0x96, !PT ;  /* 0x0000000f8b8a7c12 */ /* 0x000fe2000f8e969e */
[-C--:B---3--:R-:W-:Y:S01]  /*8fb0*/  FMUL.FTZ R18, R38, R3.reuse ;  /* 0x0000000326127220 */ /* 0x088fe20000410000 */
[----:B------:R-:W1:Y:S01]  /*8fc0*/  MUFU.EX2 R208, R208 ;  /* 0x000000d000d07308 */ /* 0x000e620000000800 */
[----:B------:R-:W-:Y:S01]  /*8fd0*/  FMUL.FTZ R19, R39, R3 ;  /* 0x0000000327137220 */ /* 0x000fe20000410000 */
[----:B------:R-:W-:Y:S01]  /*8fe0*/  LOP3.LUT R4, R4, R11, RZ, 0xc0, !PT ;  /* 0x0000000b04047212 */ /* 0x000fe200078ec0ff */
[----:B------:R-:W2:Y:S01]  /*8ff0*/  LDSM.16.MT88.4 R36, [R184+0xc000] ;  /* 0x00c00000b824783b */ /* 0x000ea20000004200 */
[----:B------:R-:W-:Y:S01]  /*9000*/  FMUL.FTZ R34, R54, R3 ;  /* 0x0000000336227220 */ /* 0x000fe20000410000 */
[----:B------:R-:W-:Y:S01]  /*9010*/  LOP3.LUT R6, R6, R9, RZ, 0xc0, !PT ;  /* 0x0000000906067212 */ /* 0x000fe200078ec0ff */
[----:B------:R-:W-:-:S02]  /*9020*/  FMUL.FTZ R35, R55, R3 ;  /* 0x0000000337237220 */ /* 0x000fc40000410000 */
[----:B------:R-:W-:Y:S01]  /*9030*/  MUFU.EX2 R199, R199 ;  /* 0x000000c700c77308 */ /* 0x000fe20000000800 */
[----:B------:R-:W-:Y:S01]  /*9040*/  LDSM.16.MT88.4 R52, [R186+0xe000] ;  /* 0x00e00000ba34783b */ /* 0x000fe20000004200 */
[-C--:B------:R-:W-:Y:S02]  /*9050*/  FMUL.FTZ R58, R58, R3.reuse ;  /* 0x000000033a3a7220 */ /* 0x080fe40000410000 */
[-C--:B------:R-:W-:Y:S02]  /*9060*/  FMUL.FTZ R59, R59, R3.reuse ;  /* 0x000000033b3b7220 */ /* 0x080fe40000410000 */
[----:B------:R-:W-:Y:S02]  /*9070*/  FMUL.FTZ R26, R46, R3 ;  /* 0x000000032e1a7220 */ /* 0x000fe40000410000 */
[----:B------:R-:W3:Y:S01]  /*9080*/  MUFU.EX2 R221, R221 ;  /* 0x000000dd00dd7308 */ /* 0x000ee20000000800 */
[----:B-1----:R-:W-:Y:S01]  /*9090*/  F2FP.PACK_AB R10, R208, R209 ;  /* 0x000000d1d00a723e */ /* 0x002fe200000000ff */
[----:B------:R-:W-:-:S02]  /*90a0*/  FMUL.FTZ R27, R47, R3 ;  /* 0x000000032f1b7220 */ /* 0x000fc40000410000 */
[----:B------:R-:W1:Y:S01]  /*90b0*/  LDSM.16.MT88.4 R44, [R188+0xe000] ;  /* 0x00e00000bc2c783b */ /* 0x000e620000004200 */
[----:B------:R-:W-:Y:S01]  /*90c0*/  LOP3.LUT R5, R5, R10, RZ, 0xc0, !PT ;  /* 0x0000000a05057212 */ /* 0x000fe200078ec0ff */
[-C--:B------:R-:W-:Y:S02]  /*90d0*/  FMUL.FTZ R41, R41, R222.reuse ;  /* 0x000000de29297220 */ /* 0x080fe40000410000 */
[-C--:B------:R-:W-:Y:S02]  /*90e0*/  FMUL.FTZ R42, R42, R3.reuse ;  /* 0x000000032a2a7220 */ /* 0x080fe40000410000 */
[----:B------:R-:W-:Y:S02]  /*90f0*/  FMUL.FTZ R43, R43, R3 ;  /* 0x000000032b2b7220 */ /* 0x000fe40000410000 */
[-C--:B------:R-:W-:Y:S02]  /*9100*/  FMUL.FTZ R48, R48, R222.reuse ;  /* 0x000000de30307220 */ /* 0x080fe40000410000 */
[----:B------:R-:W-:Y:S01]  /*9110*/  FMUL.FTZ R49, R49, R222 ;  /* 0x000000de31317220 */ /* 0x000fe20000410000 */
[----:B---3--:R-:W-:Y:S01]  /*9120*/  F2FP.PACK_AB R8, R221, R199 ;  /* 0x000000c7dd08723e */ /* 0x008fe200000000ff */
[----:B------:R-:W-:-:S02]  /*9130*/  FMUL.FTZ R50, R50, R3 ;  /* 0x0000000332327220 */ /* 0x000fc40000410000 */
[-C--:B------:R-:W-:Y:S01]  /*9140*/  FMUL.FTZ R51, R51, R3.reuse ;  /* 0x0000000333337220 */ /* 0x080fe20000410000 */
[----:B------:R-:W-:Y:S01]  /*9150*/  LOP3.LUT R7, R7, R8, RZ, 0xc0, !PT ;  /* 0x0000000807077212 */ /* 0x000fe200078ec0ff */
[-C--:B------:R-:W-:Y:S02]  /*9160*/  FMUL.FTZ R72, R72, R222.reuse ;  /* 0x000000de48487220 */ /* 0x080fe40000410000 */
[-C--:B------:R-:W-:Y:S02]  /*9170*/  FMUL.FTZ R73, R73, R222.reuse ;  /* 0x000000de49497220 */ /* 0x080fe40000410000 */
[-C--:B------:R-:W-:Y:S02]  /*9180*/  FMUL.FTZ R74, R74, R3.reuse ;  /* 0x000000034a4a7220 */ /* 0x080fe40000410000 */
[----:B--2---:R-:W-:Y:S01]  /*9190*/  HMMA.16816.F32 R32, R4, R36, R32 ;  /* 0x000000240420723c */ /* 0x004fe20000001820 */
[----:B------:R-:W-:Y:S02]  /*91a0*/  FMUL.FTZ R75, R75, R3 ;  /* 0x000000034b4b7220 */ /* 0x000fe40000410000 */
[----:B------:R-:W-:-:S02]  /*91b0*/  FMUL.FTZ R64, R64, R222 ;  /* 0x000000de40407220 */ /* 0x000fc40000410000 */
[-C--:B------:R-:W-:Y:S02]  /*91c0*/  FMUL.FTZ R65, R65, R222.reuse ;  /* 0x000000de41417220 */ /* 0x080fe40000410000 */
[-C--:B------:R-:W-:Y:S01]  /*91d0*/  FMUL.FTZ R66, R66, R3.reuse ;  /* 0x0000000342427220 */ /* 0x080fe20000410000 */
[C---:B------:R-:W-:Y:S01]  /*91e0*/  HMMA.16816.F32 R36, R4.reuse, R38, R56 ;  /* 0x000000260424723c */ /* 0x040fe20000001838 */
[----:B------:R-:W-:Y:S02]  /*91f0*/  FMUL.FTZ R67, R67, R3 ;  /* 0x0000000343437220 */ /* 0x000fe40000410000 */
[-C--:B------:R-:W-:Y:S02]  /*9200*/  FMUL.FTZ R96, R96, R222.reuse ;  /* 0x000000de60607220 */ /* 0x080fe40000410000 */
[-C--:B------:R-:W-:Y:S02]  /*9210*/  FMUL.FTZ R97, R97, R222.reuse ;  /* 0x000000de61617220 */ /* 0x080fe40000410000 */
[-C--:B------:R-:W-:Y:S01]  /*9220*/  FMUL.FTZ R56, R76, R222.reuse ;  /* 0x000000de4c387220 */ /* 0x080fe20000410000 */
[----:B------:R-:W-:Y:S01]  /*9230*/  HMMA.16816.F32 R16, R4, R20, R16 ;  /* 0x000000140410723c */ /* 0x000fe20000001810 */
[----:B------:R-:W-:-:S02]  /*9240*/  FMUL.FTZ R57, R77, R222 ;  /* 0x000000de4d397220 */ /* 0x000fc40000410000 */
[-C--:B------:R-:W-:Y:S02]  /*9250*/  FMUL.FTZ R58, R78, R3.reuse ;  /* 0x000000034e3a7220 */ /* 0x080fe40000410000 */
[-C--:B------:R-:W-:Y:S02]  /*9260*/  FMUL.FTZ R59, R79, R3.reuse ;  /* 0x000000034f3b7220 */ /* 0x080fe40000410000 */
[----:B------:R-:W-:Y:S01]  /*9270*/  LDSM.16.MT88.4 R76, [R188+0x10000] ;  /* 0x01000000bc4c783b */ /* 0x000fe20000004200 */
[----:B------:R-:W-:Y:S01]  /*9280*/  HMMA.16816.F32 R20, R4, R22, R40 ;  /* 0x000000160414723c */ /* 0x000fe20000001828 */
[-C--:B------:R-:W-:Y:S02]  /*9290*/  FMUL.FTZ R98, R98, R3.reuse ;  /* 0x0000000362627220 */ /* 0x080fe40000410000 */
[----:B------:R-:W-:Y:S02]  /*92a0*/  FMUL.FTZ R99, R99, R3 ;  /* 0x0000000363637220 */ /* 0x000fe40000410000 */
[----:B------:R-:W-:-:S02]  /*92b0*/  FFMA.FTZ R234, R136, c[0x0][0x23c], -R230 ;  /* 0x00008f0088ea7a23 */ /* 0x000fc400000108e6 */
[-C--:B------:R-:W-:Y:S01]  /*92c0*/  FMUL.FTZ R40, R60, R222.reuse ;  /* 0x000000de3c287220 */ /* 0x080fe20000410000 */
[C---:B------:R-:W-:Y:S01]  /*92d0*/  HMMA.16816.F32 R24, R4.reuse, R28, R24 ;  /* 0x0000001c0418723c */ /* 0x040fe20000001818 */
[----:B------:R-:W-:Y:S02]  /*92e0*/  FMUL.FTZ R41, R61, R222 ;  /* 0x000000de3d297220 */ /* 0x000fe40000410000 */
[-C--:B------:R-:W-:Y:S01]  /*92f0*/  FMUL.FTZ R42, R62, R3.reuse ;  /* 0x000000033e2a7220 */ /* 0x080fe20000410000 */
[----:B------:R-:W-:Y:S01]  /*9300*/  MUFU.EX2 R234, R234 ;  /* 0x000000ea00ea7308 */ /* 0x000fe20000000800 */
[----:B------:R-:W-:Y:S02]  /*9310*/  FMUL.FTZ R43, R63, R3 ;  /* 0x000000033f2b7220 */ /* 0x000fe40000410000 */
[----:B------:R-:W2:Y:S01]  /*9320*/  LDSM.16.MT88.4 R60, [R185+0xe000] ;  /* 0x00e00000b93c783b */ /* 0x000ea20000004200 */
[----:B------:R-:W-:Y:S01]  /*9330*/  HMMA.16816.F32 R28, R4, R30, R48 ;  /* 0x0000001e041c723c */ /* 0x000fe20000001830 */
[----:B------:R-:W-:-:S02]  /*9340*/  FFMA.FTZ R237, R137, c[0x0][0x23c], -R230 ;  /* 0x00008f0089ed7a23 */ /* 0x000fc400000108e6 */
[-C--:B------:R-:W-:Y:S02]  /*9350*/  FMUL.FTZ R80, R80, R222.reuse ;  /* 0x000000de50507220 */ /* 0x080fe40000410000 */
[-C--:B------:R-:W-:Y:S02]  /*9360*/  FMUL.FTZ R81, R81, R222.reuse ;  /* 0x000000de51517220 */ /* 0x080fe40000410000 */
[-C--:B------:R-:W-:Y:S01]  /*9370*/  FMUL.FTZ R48, R68, R222.reuse ;  /* 0x000000de44307220 */ /* 0x080fe20000410000 */
[----:B-1----:R-:W-:Y:S01]  /*9380*/  HMMA.16816.F32 R40, R4, R44, R40 ;  /* 0x0000002c0428723c */ /* 0x002fe20000001828 */
[----:B------:R-:W-:Y:S01]  /*9390*/  FMUL.FTZ R49, R69, R222 ;  /* 0x000000de45317220 */ /* 0x000fe20000410000 */
[----:B------:R-:W1:Y:S01]  /*93a0*/  MUFU.EX2 R237, R237 ;  /* 0x000000ed00ed7308 */ /* 0x000e620000000800 */
[-C--:B------:R-:W-:Y:S02]  /*93b0*/  FMUL.FTZ R50, R70, R3.reuse ;  /* 0x0000000346327220 */ /* 0x080fe40000410000 */
[----:B------:R-:W-:-:S02]  /*93c0*/  FMUL.FTZ R51, R71, R3 ;  /* 0x0000000347337220 */ /* 0x000fc40000410000 */
[----:B------:R-:W3:Y:S01]  /*93d0*/  LDSM.16.MT88.4 R68, [R184+0xe000] ;  /* 0x00e00000b844783b */ /* 0x000ee20000004200 */
[C---:B------:R-:W-:Y:S01]  /*93e0*/  HMMA.16816.F32 R44, R4.reuse, R46, R64 ;  /* 0x0000002e042c723c */ /* 0x040fe20000001840 */
[-C--:B------:R-:W-:Y:S02]  /*93f0*/  FMUL.FTZ R82, R82, R3.reuse ;  /* 0x0000000352527220 */ /* 0x080fe40000410000 */
[----:B------:R-:W-:Y:S02]  /*9400*/  FMUL.FTZ R83, R83, R3 ;  /* 0x0000000353537220 */ /* 0x000fe40000410000 */
[-C--:B------:R-:W-:Y:S02]  /*9410*/  FMUL.FTZ R88, R88, R222.reuse ;  /* 0x000000de58587220 */ /* 0x080fe40000410000 */
[-C--:B------:R-:W-:Y:S01]  /*9420*/  FMUL.FTZ R64, R84, R222.reuse ;  /* 0x000000de54407220 */ /* 0x080fe20000410000 */
[----:B------:R-:W-:Y:S01]  /*9430*/  HMMA.16816.F32 R48, R4, R52, R48 ;  /* 0x000000340430723c */ /* 0x000fe20000001830 */
[----:B------:R-:W-:-:S02]  /*9440*/  FMUL.FTZ R65, R85, R222 ;  /* 0x000000de55417220 */ /* 0x000fc40000410000 */
[-C--:B------:R-:W-:Y:S02]  /*9450*/  FMUL.FTZ R66, R86, R3.reuse ;  /* 0x0000000356427220 */ /* 0x080fe40000410000 */
[-C--:B------:R-:W-:Y:S02]  /*9460*/  FMUL.FTZ R67, R87, R3.reuse ;  /* 0x0000000357437220 */ /* 0x080fe40000410000 */
[----:B------:R-:W4:Y:S01]  /*9470*/  LDSM.16.MT88.4 R84, [R186+0x10000] ;  /* 0x01000000ba54783b */ /* 0x000f220000004200 */
[----:B------:R-:W-:Y:S01]  /*9480*/  HMMA.16816.F32 R52, R4, R54, R72 ;  /* 0x000000360434723c */ /* 0x000fe20000001848 */
[----:B------:R-:W-:Y:S02]  /*9490*/  FMUL.FTZ R89, R89, R222 ;  /* 0x000000de59597220 */ /* 0x000fe40000410000 */
[-C--:B------:R-:W-:Y:S02]  /*94a0*/  FMUL.FTZ R90, R90, R3.reuse ;  /* 0x000000035a5a7220 */ /* 0x080fe40000410000 */
[----:B------:R-:W-:-:S02]  /*94b0*/  FMUL.FTZ R91, R91, R3 ;  /* 0x000000035b5b7220 */ /* 0x000fc40000410000 */
[-C--:B------:R-:W-:Y:S01]  /*94c0*/  FMUL.FTZ R72, R92, R222.reuse ;  /* 0x000000de5c487220 */ /* 0x080fe20000410000 */
[C---:B--2---:R-:W-:Y:S01]  /*94d0*/  HMMA.16816.F32 R56, R4.reuse, R60, R56 ;  /* 0x0000003c0438723c */ /* 0x044fe20000001838 */
[-C--:B------:R-:W-:Y:S02]  /*94e0*/  FMUL.FTZ R73, R93, R222.reuse ;  /* 0x000000de5d497220 */ /* 0x080fe40000410000 */
[-C--:B------:R-:W-:Y:S02]  /*94f0*/  FMUL.FTZ R74, R94, R3.reuse ;  /* 0x000000035e4a7220 */ /* 0x080fe40000410000 */
[----:B------:R-:W-:Y:S02]  /*9500*/  FMUL.FTZ R75, R95, R3 ;  /* 0x000000035f4b7220 */ /* 0x000fe40000410000 */
[----:B------:R-:W2:Y:S01]  /*9510*/  LDSM.16.MT88.4 R92, [R185+0x10000] ;  /* 0x01000000b95c783b */ /* 0x000ea20000004200 */
[----:B------:R-:W-:Y:S01]  /*9520*/  HMMA.16816.F32 R60, R4, R62, R80 ;  /* 0x0000003e043c723c */ /* 0x000fe20000001850 */
[----:B------:R-:W-:-:S02]  /*9530*/  FMUL.FTZ R108, R108, R222 ;  /* 0x000000de6c6c7220 */ /* 0x000fc40000410000 */
[-C--:B------:R-:W-:Y:S02]  /*9540*/  FMUL.FTZ R109, R109, R222.reuse ;  /* 0x000000de6d6d7220 */ /* 0x080fe40000410000 */
[-C--:B------:R-:W-:Y:S02]  /*9550*/  FMUL.FTZ R110, R110, R3.reuse ;  /* 0x000000036e6e7220 */ /* 0x080fe40000410000 */
[-C--:B------:R-:W-:Y:S01]  /*9560*/  FMUL.FTZ R81, R101, R222.reuse ;  /* 0x000000de65517220 */ /* 0x080fe20000410000 */
[----:B------:R-:W-:Y:S01]  /*9570*/  HMMA.16816.F32 R72, R4, R76, R72 ;  /* 0x0000004c0448723c */ /* 0x000fe20000001848 */
[-C--:B------:R-:W-:Y:S02]  /*9580*/  FMUL.FTZ R82, R102, R3.reuse ;  /* 0x0000000366527220 */ /* 0x080fe40000410000 */
[----:B------:R-:W-:Y:S02]  /*9590*/  FMUL.FTZ R111, R111, R3 ;  /* 0x000000036f6f7220 */ /* 0x000fe40000410000 */
[----:B------:R-:W-:-:S02]  /*95a0*/  FMUL.FTZ R80, R100, R222 ;  /* 0x000000de64507220 */ /* 0x000fc40000410000 */
[-C--:B------:R-:W-:Y:S01]  /*95b0*/  FMUL.FTZ R83, R103, R3.reuse ;  /* 0x0000000367537220 */ /* 0x080fe20000410000 */
[C---:B------:R-:W-:Y:S01]  /*95c0*/  HMMA.16816.F32 R76, R4.reuse, R78, R96 ;  /* 0x0000004e044c723c */ /* 0x040fe20000001860 */
[-C--:B------:R-:W-:Y:S02]  /*95d0*/  FMUL.FTZ R104, R104, R222.reuse ;  /* 0x000000de68687220 */ /* 0x080fe40000410000 */
[-C--:B------:R-:W-:Y:S02]  /*95e0*/  FMUL.FTZ R105, R105, R222.reuse ;  /* 0x000000de69697220 */ /* 0x080fe40000410000 */
[-C--:B------:R-:W-:Y:S02]  /*95f0*/  FMUL.FTZ R106, R106, R3.reuse ;  /* 0x000000036a6a7220 */ /* 0x080fe40000410000 */
[----:B------:R-:W-:Y:S01]  /*9600*/  IMAD.WIDE.U32 R98, R138, -0x2daee0ad, RZ ;  /* 0xd2511f538a627825 */ /* 0x000fe200078e00ff */
[C---:B---3--:R-:W-:Y:S01]  /*9610*/  HMMA.16816.F32 R64, R4.reuse, R68, R64 ;  /* 0x000000440440723c */ /* 0x048fe20000001840 */
[----:B------:R-:W3:Y:S02]  /*9620*/  LDSM.16.MT88.4 R136, [R184+0x10000] ;  /* 0x01000000b888783b */ /* 0x000ee40000004200 */
[-C--:B------:R-:W-:Y:S01]  /*9630*/  FMUL.FTZ R107, R107, R3.reuse ;  /* 0x000000036b6b7220 */ /* 0x080fe20000410000 */
[----:B------:R-:W-:Y:S01]  /*9640*/  LOP3.LUT R97, R98, 0xffff, RZ, 0xc0, !PT ;  /* 0x0000ffff62617812 */ /* 0x000fe200078ec0ff */
[----:B------:R-:W-:Y:S01]  /*9650*/  FFMA.FTZ R236, R166, c[0x0][0x23c], -R230 ;  /* 0x00008f00a6ec7a23 */ /* 0x000fe200000108e6 */
[----:B------:R-:W-:Y:S01]  /*9660*/  SHF.R.U32.HI R101, RZ, 0x10, R98 ;  /* 0x00000010ff657819 */ /* 0x000fe20000011662 */
[----:B------:R-:W-:Y:S01]  /*9670*/  FFMA.FTZ R235, R162, c[0x0][0x23c], -R230 ;  /* 0x00008f00a2eb7a23 */ /* 0x000fe200000108e6 */
[C---:B------:R-:W-:Y:S01]  /*9680*/  HMMA.16816.F32 R68, R4.reuse, R70, R88 ;  /* 0x000000460444723c */ /* 0x040fe20000001858 */
[----:B------:R-:W-:Y:S01]  /*9690*/  LOP3.LUT R102, R98, 0xff, RZ, 0xc0, !PT ;  /* 0x000000ff62667812 */ /* 0x000fe200078ec0ff */
[----:B------:R-:W-:Y:S01]  /*96a0*/  FFMA.FTZ R238, R135, c[0x0][0x23c], -R227 ;  /* 0x00008f0087ee7a23 */ /* 0x000fe200000108e3 */
[----:B------:R-:W-:Y:S01]  /*96b0*/  SHF.R.U32.HI R96, RZ, 0x18, R98 ;  /* 0x00000018ff607819 */ /* 0x000fe20000011662 */
[-C--:B------:R-:W-:Y:S01]  /*96c0*/  FMUL.FTZ R98, R118, R3.reuse ;  /* 0x0000000376627220 */ /* 0x080fe20000410000 */
[----:B------:R-:W-:Y:S01]  /*96d0*/  SHF.R.U32.HI R97, RZ, 0x8, R97 ;  /* 0x00000008ff617819 */ /* 0x000fe20000011661 */
[----:B------:R-:W-:Y:S01]  /*96e0*/  FFMA.FTZ R239, R165, c[0x0][0x23c], -R227 ;  /* 0x00008f00a5ef7a23 */ /* 0x000fe200000108e3 */
[----:B------:R-:W-:Y:S01]  /*96f0*/  LOP3.LUT R101, R101, 0xff, RZ, 0xc0, !PT ;  /* 0x000000ff65657812 */ /* 0x000fe200078ec0ff */
[-C--:B------:R-:W-:Y:S01]  /*9700*/  FMUL.FTZ R88, R120, R222.reuse ;  /* 0x000000de78587220 */ /* 0x080fe20000410000 */
[----:B------:R-:W-:Y:S01]  /*9710*/  LOP3.LUT R156, R99, UR30, R156, 0x96, !PT ;  /* 0x0000001e639c7c12 */ /* 0x000fe2000f8e969c */
[-C--:B------:R-:W-:Y:S01]  /*9720*/  FMUL.FTZ R89, R121, R222.reuse ;  /* 0x000000de79597220 */ /* 0x080fe20000410000 */
[----:B------:R-:W-:Y:S01]  /*9730*/  PRMT R102, R102, 0x5410, R97 ;  /* 0x0000541066667816 */ /* 0x000fe20000000061 */
[-C--:B------:R-:W-:Y:S01]  /*9740*/  FMUL.FTZ R90, R122, R3.reuse ;  /* 0x000000037a5a7220 */ /* 0x080fe20000410000 */
[----:B------:R-:W-:Y:S01]  /*9750*/  PRMT R101, R101, 0x5410, R96 ;  /* 0x0000541065657816 */ /* 0x000fe20000000060 */
[-C--:B------:R-:W-:Y:S01]  /*9760*/  FMUL.FTZ R91, R123, R3.reuse ;  /* 0x000000037b5b7220 */ /* 0x080fe20000410000 */
[----:B------:R-:W-:Y:S01]  /*9770*/  LOP3.LUT R100, R156, 0xff, RZ, 0xc0, !PT ;  /* 0x000000ff9c647812 */ /* 0x000fe200078ec0ff */
[-C--:B------:R-:W-:Y:S01]  /*9780*/  FMUL.FTZ R96, R116, R222.reuse ;  /* 0x000000de74607220 */ /* 0x080fe20000410000 */
[C---:B----4-:R-:W-:Y:S01]  /*9790*/  HMMA.16816.F32 R80, R4.reuse, R84, R80 ;  /* 0x000000540450723c */ /* 0x050fe20000001850 */
[-C--:B------:R-:W-:Y:S01]  /*97a0*/  FMUL.FTZ R97, R117, R222.reuse ;  /* 0x000000de75617220 */ /* 0x080fe20000410000 */
[----:B------:R-:W-:Y:S01]  /*97b0*/  MUFU.EX2 R236, R236 ;  /* 0x000000ec00ec7308 */ /* 0x000fe20000000800 */
[-C--:B------:R-:W-:Y:S01]  /*97c0*/  FMUL.FTZ R99, R119, R3.reuse ;  /* 0x0000000377637220 */ /* 0x080fe20000410000 */
[----:B------:R-:W-:Y:S01]  /*97d0*/  SHF.R.U32.HI R103, RZ, 0x10, R156 ;  /* 0x00000010ff677819 */ /* 0x000fe2000001169c */
[----:B------:R-:W4:Y:S01]  /*97e0*/  LDSM.16.MT88.4 R116, [R188+0xe800] ;  /* 0x00e80000bc74783b */ /* 0x000f220000004200 */
[--C-:B------:R-:W-:Y:S01]  /*97f0*/  FFMA.FTZ R240, R164, c[0x0][0x23c], -R227.reuse ;  /* 0x00008f00a4f07a23 */ /* 0x100fe200000108e3 */
[--C-:B------:R-:W-:Y:S01]  /*9800*/  HSET2.LE.AND R102, R102, R223.reuse, PT ;  /* 0x000000df66667233 */ /* 0x100fe20003803000 */
[C---:B--2---:R-:W-:Y:S01]  /*9810*/  HMMA.16816.F32 R88, R4.reuse, R92, R88 ;  /* 0x0000005c0458723c */ /* 0x044fe20000001858 */
[--C-:B------:R-:W-:Y:S01]  /*9820*/  FFMA.FTZ R241, R160, c[0x0][0x23c], -R227.reuse ;  /* 0x00008f00a0f17a23 */ /* 0x100fe200000108e3 */
[----:B------:R-:W2:Y:S01]  /*9830*/  MUFU.EX2 R235, R235 ;  /* 0x000000eb00eb7308 */ /* 0x000ea20000000800 */
[-C--:B------:R-:W-:Y:S01]  /*9840*/  FMUL.FTZ R8, R128, R222.reuse ;  /* 0x000000de80087220 */ /* 0x080fe20000410000 */
[----:B------:R-:W-:Y:S01]  /*9850*/  LOP3.LUT R103, R103, 0xff, RZ, 0xc0, !PT ;  /* 0x000000ff67677812 */ /* 0x000fe200078ec0ff */
[-C--:B------:R-:W-:Y:S01]  /*9860*/  FMUL.FTZ R9, R129, R222.reuse ;  /* 0x000000de81097220 */ /* 0x080fe20000410000 */
[----:B------:R-:W-:Y:S01]  /*9870*/  LDSM.16.MT88.4 R120, [R184+0xc800] ;  /* 0x00c80000b878783b */ /* 0x000fe20000004200 */
[----:B------:R-:W-:Y:S01]  /*9880*/  LOP3.LUT R92, R156, 0xffff, RZ, 0xc0, !PT ;  /* 0x0000ffff9c5c7812 */ /* 0x000fe200078ec0ff */
[-C--:B------:R-:W-:Y:S01]  /*9890*/  FMUL.FTZ R10, R130, R3.reuse ;  /* 0x00000003820a7220 */ /* 0x080fe20000410000 */
[C---:B------:R-:W-:Y:S01]  /*98a0*/  HMMA.16816.F32 R84, R4.reuse, R86, R104 ;  /* 0x000000560454723c */ /* 0x040fe20000001868 */
[-C--:B------:R-:W-:Y:S01]  /*98b0*/  FMUL.FTZ R11, R131, R3.reuse ;  /* 0x00000003830b7220 */ /* 0x080fe20000410000 */
[----:B------:R-:W-:Y:S01]  /*98c0*/  SHF.R.U32.HI R92, RZ, 0x8, R92 ;  /* 0x00000008ff5c7819 */ /* 0x000fe2000001165c */
[-C--:B------:R-:W-:Y:S01]  /*98d0*/  FMUL.FTZ R124, R124, R222.reuse ;  /* 0x000000de7c7c7220 */ /* 0x080fe20000410000 */
[----:B------:R-:W-:Y:S01]  /*98e0*/  MUFU.EX2 R238, R238 ;  /* 0x000000ee00ee7308 */ /* 0x000fe20000000800 */
[-C--:B------:R-:W-:Y:S01]  /*98f0*/  FMUL.FTZ R125, R125, R222.reuse ;  /* 0x000000de7d7d7220 */ /* 0x080fe20000410000 */
[----:B------:R-:W-:Y:S01]  /*9900*/  PRMT R100, R100, 0x5410, R92 ;  /* 0x0000541064647816 */ /* 0x000fe2000000005c */
[-C--:B------:R-:W-:Y:S01]  /*9910*/  FMUL.FTZ R126, R126, R3.reuse ;  /* 0x000000037e7e7220 */ /* 0x080fe20000410000 */
[C---:B------:R-:W-:Y:S01]  /*9920*/  HMMA.16816.F32 R92, R4.reuse, R94, R108 ;  /* 0x0000005e045c723c */ /* 0x040fe2000000186c */
[----:B------:R-:W5:Y:S01]  /*9930*/  LDSM.16.MT88.4 R108, [R186+0xe800] ;  /* 0x00e80000ba6c783b */ /* 0x000f620000004200 */
[-C--:B------:R-:W-:Y:S01]  /*9940*/  FMUL.FTZ R127, R127, R3.reuse ;  /* 0x000000037f7f7220 */ /* 0x080fe20000410000 */
[----:B------:R-:W-:Y:S01]  /*9950*/  HSET2.LE.AND R100, R100, R223, PT ;  /* 0x000000df64647233 */ /* 0x000fe20003803000 */
[----:B------:R-:W-:Y:S01]  /*9960*/  FMUL.FTZ R112, R112, R222 ;  /* 0x000000de70707220 */ /* 0x000fe20000410000 */
[----:B-1----:R-:W-:Y:S01]  /*9970*/  F2FP.PACK_AB R104, R237, R234 ;  /* 0x000000eaed68723e */ /* 0x002fe200000000ff */
[----:B------:R-:W-:Y:S01]  /*9980*/  FMUL.FTZ R113, R113, R222 ;  /* 0x000000de71717220 */ /* 0x000fe20000410000 */
[----:B------:R-:W1:Y:S01]  /*9990*/  MUFU.EX2 R239, R239 ;  /* 0x000000ef00ef7308 */ /* 0x000e620000000800 */
[-C--:B------:R-:W-:Y:S01]  /*99a0*/  FMUL.FTZ R114, R114, R3.reuse ;  /* 0x0000000372727220 */ /* 0x080fe20000410000 */
[C---:B------:R-:W-:Y:S01]  /*99b0*/  HMMA.16816.F32 R8, R4.reuse, R12, R8 ;  /* 0x0000000c0408723c */ /* 0x040fe20000001808 */
[----:B------:R-:W-:Y:S01]  /*99c0*/  FMUL.FTZ R115, R115, R3 ;  /* 0x0000000373737220 */ /* 0x000fe20000410000 */
[----:B------:R-:W-:Y:S01]  /*99d0*/  LOP3.LUT R100, R100, R104, RZ, 0xc0, !PT ;  /* 0x0000006864647212 */ /* 0x000fe200078ec0ff */
[----:B------:R-:W-:Y:S01]  /*99e0*/  LDSM.16.MT88.4 R132, [R188+0xc800] ;  /* 0x00c80000bc84783b */ /* 0x000fe20000004200 */
[----:B------:R-:W-:Y:S01]  /*99f0*/  SHF.R.U32.HI R156, RZ, 0x18, R156 ;  /* 0x00000018ff9c7819 */ /* 0x000fe2000001169c */
[----:B------:R-:W-:Y:S01]  /*9a00*/  FFMA.FTZ R242, R143, c[0x0][0x23c], -R230 ;  /* 0x00008f008ff27a23 */ /* 0x000fe200000108e6 */
[----:B------:R-:W-:Y:S01]  /*9a10*/  MUFU.EX2 R240, R240 ;  /* 0x000000f000f07308 */ /* 0x000fe20000000800 */
[----:B------:R-:W5:Y:S01]  /*9a20*/  LDSM.16.MT88.4 R104, [R185+0xe800] ;  /* 0x00e80000b968783b */ /* 0x000f620000004200 */
[C---:B------:R-:W-:Y:S01]  /*9a30*/  HMMA.16816.F32 R12, R4.reuse, R14, R124 ;  /* 0x0000000e040c723c */ /* 0x040fe2000000187c */
[----:B------:R-:W-:Y:S01]  /*9a40*/  PRMT R103, R103, 0x5410, R156 ;  /* 0x0000541067677816 */ /* 0x000fe2000000009c */
[--C-:B------:R-:W-:Y:S01]  /*9a50*/  FFMA.FTZ R246, R142, c[0x0][0x23c], -R227.reuse ;  /* 0x00008f008ef67a23 */ /* 0x100fe200000108e3 */
[----:B--2---:R-:W-:Y:S01]  /*9a60*/  F2FP.PACK_AB R149, R235, R236 ;  /* 0x000000eceb95723e */ /* 0x004fe200000000ff */
[----:B------:R-:W-:Y:S01]  /*9a70*/  LDSM.16.MT88.4 R124, [R185+0xc800] ;  /* 0x00c80000b97c783b */ /* 0x000fe20000004200 */
[--C-:B------:R-:W-:Y:S01]  /*9a80*/  FFMA.FTZ R248, R141, c[0x0][0x23c], -R227.reuse ;  /* 0x00008f008df87a23 */ /* 0x100fe200000108e3 */
[----:B------:R-:W2:Y:S01]  /*9a90*/  MUFU.EX2 R241, R241 ;  /* 0x000000f100f17308 */ /* 0x000ea20000000800 */
[----:B-1----:R-:W-:Y:S01]  /*9aa0*/  F2FP.PACK_AB R151, R239, R238 ;  /* 0x000000eeef97723e */ /* 0x002fe200000000ff */
[----:B---3--:R-:W-:Y:S01]  /*9ab0*/  HMMA.16816.F32 R96, R4, R136, R96 ;  /* 0x000000880460723c */ /* 0x008fe20000001860 */
[----:B------:R-:W-:Y:S01]  /*9ac0*/  LOP3.LUT R102, R102, R149, RZ, 0xc0, !PT ;  /* 0x0000009566667212 */ /* 0x000fe200078ec0ff */
[----:B------:R-:W-:Y:S01]  /*9ad0*/  FFMA.FTZ R249, R140, c[0x0][0x23c], -R227 ;  /* 0x00008f008cf97a23 */ /* 0x000fe200000108e3 */
[----:B------:R-:W-:Y:S01]  /*9ae0*/  LDSM.16.MT88.4 R128, [R186+0xc800] ;  /* 0x00c80000ba80783b */ /* 0x000fe20000004200 */
[----:B------:R-:W-:-:S02]  /*9af0*/  FFMA.FTZ R243, R153, c[0x0][0x23c], -R230 ;  /* 0x00008f0099f37a23 */ /* 0x000fc400000108e6 */
[--C-:B------:R-:W-:Y:S01]  /*9b00*/  FFMA.FTZ R244, R152, c[0x0][0x23c], -R230.reuse ;  /* 0x00008f0098f47a23 */ /* 0x100fe200000108e6 */
[--C-:B------:R-:W-:Y:S01]  /*9b10*/  HSET2.LE.AND R137, R103, R223.reuse, PT ;  /* 0x000000df67897233 */ /* 0x100fe20003803000 */
[----:B------:R-:W-:Y:S01]  /*9b20*/  HMMA.16816.F32 R4, R4, R138, R112 ;  /* 0x0000008a0404723c */ /* 0x000fe20000001870 */
[----:B------:R-:W1:Y:S01]  /*9b30*/  LDSM.16.MT88.4 R112, [R184+0xe800] ;  /* 0x00e80000b870783b */ /* 0x000e620000004200 */
[----:B------:R-:W-:Y:S01]  /*9b40*/  HSET2.LE.AND R103, R101, R223, PT ;  /* 0x000000df65677233 */ /* 0x000fe20003803000 */
[----:B------:R-:W-:Y:S01]  /*9b50*/  FFMA.FTZ R245, R145, c[0x0][0x23c], -R230 ;  /* 0x00008f0091f57a23 */ /* 0x000fe200000108e6 */
[----:B------:R-:W-:Y:S01]  /*9b60*/  LOP3.LUT R101, R137, R151, RZ, 0xc0, !PT ;  /* 0x0000009789657212 */ /* 0x000fe200078ec0ff */
[----:B------:R-:W-:Y:S01]  /*9b70*/  IMAD.WIDE.U32 R150, R150, -0x2daee0ad, RZ ;  /* 0xd2511f5396967825 */ /* 0x000fe200078e00ff */
[----:B--2---:R-:W-:Y:S01]  /*9b80*/  F2FP.PACK_AB R136, R241, R240 ;  /* 0x000000f0f188723e */ /* 0x004fe200000000ff */
[----:B------:R-:W-:Y:S01]  /*9b90*/  LDSM.16.MT88.4 R140, [R188+0xf000] ;  /* 0x00f00000bc8c783b */ /* 0x000fe20000004200 */
[----:B------:R-:W-:Y:S01]  /*9ba0*/  MUFU.EX2 R242, R242 ;  /* 0x000000f200f27308 */ /* 0x000fe20000000800 */
[----:B------:R-:W-:Y:S01]  /*9bb0*/  FFMA.FTZ R247, R144, c[0x0][0x23c], -R227 ;  /* 0x00008f0090f77a23 */ /* 0x000fe200000108e3 */
[----:B------:R-:W-:Y:S01]  /*9bc0*/  LOP3.LUT R103, R103, R136, RZ, 0xc0, !PT ;  /* 0x0000008867677212 */ /* 0x000fe200078ec0ff */
[----:B------:R-:W-:Y:S01]  /*9bd0*/  LDSM.16.MT88.4 R156, [R185+0xd000] ;  /* 0x00d00000b99c783b */ /* 0x000fe20000004200 */
[----:B------:R-:W-:Y:S01]  /*9be0*/  LOP3.LUT R148, R151, UR26, R148, 0x96, !PT ;  /* 0x0000001a97947c12 */ /* 0x000fe2000f8e9694 */
[----:B------:R-:W-:-:S02]  /*9bf0*/  FFMA.FTZ R231, R231, c[0x0][0x23c], -R230 ;  /* 0x00008f00e7e77a23 */ /* 0x000fc400000108e6 */
[----:B------:R-:W-:Y:S01]  /*9c00*/  LDSM.16.MT88.4 R164, [R186+0xd000] ;  /* 0x00d00000baa4783b */ /* 0x000fe20000004200 */
[----:B------:R-:W-:Y:S01]  /*9c10*/  MUFU.EX2 R243, R243 ;  /* 0x000000f300f37308 */ /* 0x000fe20000000800 */
[----:B----4-:R-:W-:Y:S01]  /*9c20*/  HMMA.16816.F32 R40, R100, R116, R40 ;  /* 0x000000746428723c */ /* 0x010fe20000001828 */
[----:B------:R-:W-:-:S04]  /*9c30*/  IMAD.WIDE.U32 R148, R148, -0x326172a9, RZ ;  /* 0xcd9e8d5794947825 */ /* 0x000fc800078e00ff */
[----:B------:R-:W-:Y:S01]  /*9c40*/  FFMA.FTZ R229, R229, c[0x0][0x23c], -R230 ;  /* 0x00008f00e5e57a23 */ /* 0x000fe200000108e6 */
[----:B------:R-:W-:Y:S01]  /*9c50*/  LOP3.LUT R146, R149, UR25, R146, 0x96, !PT ;  /* 0x0000001995927c12 */ /* 0x000fe2000f8e9692 */
[----:B------:R-:W-:Y:S01]  /*9c60*/  MUFU.EX2 R244, R244 ;  /* 0x000000f400f47308 */ /* 0x000fe20000000800 */
[C---:B------:R-:W-:Y:S01]  /*9c70*/  HMMA.16816.F32 R44, R100.reuse, R118, R44 ;  /* 0x00000076642c723c */ /* 0x040fe2000000182c */
[----:B------:R-:W2:Y:S01]  /*9c80*/  LDSM.16.MT88.4 R116, [R188+0x10800] ;  /* 0x01080000bc74783b */ /* 0x000ea20000004200 */
[--C-:B------:R-:W-:Y:S02]  /*9c90*/  FFMA.FTZ R233, R233, c[0x0][0x23c], -R230.reuse ;  /* 0x00008f00e9e97a23 */ /* 0x100fe400000108e6 */
[----:B------:R-:W-:Y:S02]  /*9ca0*/  FFMA.FTZ R232, R232, c[0x0][0x23c], -R230 ;  /* 0x00008f00e8e87a23 */ /* 0x000fe400000108e6 */
[--C-:B------:R-:W-:Y:S01]  /*9cb0*/  FFMA.FTZ R230, R224, c[0x0][0x23c], -R227.reuse ;  /* 0x00008f00e0e67a23 */ /* 0x100fe200000108e3 */
[----:B------:R-:W3:Y:S01]  /*9cc0*/  MUFU.EX2 R245, R245 ;  /* 0x000000f500f57308 */ /* 0x000ee20000000800 */
[----:B-----5:R-:W-:Y:S01]  /*9cd0*/  HMMA.16816.F32 R48, R100, R108, R48 ;  /* 0x0000006c6430723c */ /* 0x020fe20000001830 */
[----:B------:R-:W-:-:S02]  /*9ce0*/  FFMA.FTZ R224, R225, c[0x0][0x23c], -R227 ;  /* 0x00008f00e1e07a23 */ /* 0x000fc400000108e3 */
[--C-:B------:R-:W-:Y:S02]  /*9cf0*/  FFMA.FTZ R228, R228, c[0x0][0x23c], -R227.reuse ;  /* 0x00008f00e4e47a23 */ /* 0x100fe400000108e3 */
[----:B------:R-:W-:Y:S02]  /*9d00*/  FFMA.FTZ R225, R226, c[0x0][0x23c], -R227 ;  /* 0x00008f00e2e17a23 */ /* 0x000fe400000108e3 */
[----:B------:R-:W-:Y:S01]  /*9d10*/  MUFU.EX2 R246, R246 ;  /* 0x000000f600f67308 */ /* 0x000fe20000000800 */
[C---:B------:R-:W-:Y:S01]  /*9d20*/  HMMA.16816.F32 R52, R100.reuse, R110, R52 ;  /* 0x0000006e6434723c */ /* 0x040fe20000001834 */
[----:B------:R-:W4:Y:S01]  /*9d30*/  LDSM.16.MT88.4 R108, [R186+0x10800] ;  /* 0x01080000ba6c783b */ /* 0x000f220000004200 */
[----:B------:R-:W-:Y:S02]  /*9d40*/  FFMA.FTZ R207, R207, R222, R220 ;  /* 0x000000decfcf7223 */ /* 0x000fe400000100dc */
[----:B------:R-:W-:Y:S02]  /*9d50*/  FFMA.FTZ R3, R206, R3, R209 ;  /* 0x00000003ce037223 */ /* 0x000fe400000100d1 */
[----:B------:R-:W-:Y:S01]  /*9d60*/  FADD.FTZ R215, R215, R207 ;  /* 0x000000cfd7d77221 */ /* 0x000fe20000010000 */
[----:B------:R-:W-:Y:S01]  /*9d70*/  MUFU.EX2 R247, R247 ;  /* 0x000000f700f77308 */ /* 0x000fe20000000800 */
[----:B------:R-:W-:Y:S01]  /*9d80*/  HMMA.16816.F32 R56, R100, R104, R56 ;  /* 0x000000686438723c */ /* 0x000fe20000001838 */
[----:B------:R-:W-:Y:S01]  /*9d90*/  FADD.FTZ R208, R208, R3 ;  /* 0x00000003d0d07221 */ /* 0x000fe20000010000 */
[-C--:B------:R-:W-:Y:S01]  /*9da0*/  MOV R3, R0.reuse ;  /* 0x0000000000037202 */ /* 0x080fe20000000f00 */
[----:B------:R-:W-:Y:S01]  /*9db0*/  FADD.FTZ R215, R211, R215 ;  /* 0x000000d7d3d77221 */ /* 0x000fe20000010000 */
[----:B------:R-:W-:Y:S01]  /*9dc0*/  @P0 MOV R3, R0 ;  /* 0x0000000000030202 */ /* 0x000fe20000000f00 */
[----:B------:R-:W-:-:S02]  /*9dd0*/  FADD.FTZ R208, R199, R208 ;  /* 0x000000d0c7d07221 */ /* 0x000fc40000010000 */
[----:B------:R-:W5:Y:S01]  /*9de0*/  MUFU.EX2 R248, R248 ;  /* 0x000000f800f87308 */ /* 0x000f620000000800 */
[C---:B------:R-:W-:Y:S01]  /*9df0*/  HMMA.16816.F32 R60, R100.reuse, R106, R60 ;  /* 0x0000006a643c723c */ /* 0x040fe2000000183c */
[----:B------:R-:W4:Y:S01]  /*9e00*/  LDSM.16.MT88.4 R104, [R185+0x10800] ;  /* 0x01080000b968783b */ /* 0x000f220000004200 */
[----:B------:R-:W-:Y:S02]  /*9e10*/  FADD.FTZ R210, R210, R215 ;  /* 0x000000d7d2d27221 */ /* 0x000fe40000010000 */
[----:B------:R-:W-:Y:S02]  /*9e20*/  FADD.FTZ R221, R221, R208 ;  /* 0x000000d0dddd7221 */ /* 0x000fe40000010000 */
[----:B------:R-:W-:Y:S01]  /*9e30*/  FADD.FTZ R210, R234, R210 ;  /* 0x000000d2ead27221 */ /* 0x000fe20000010000 */
[----:B------:R-:W2:Y:S01]  /*9e40*/  MUFU.EX2 R249, R249 ;  /* 0x000000f900f97308 */ /* 0x000ea20000000800 */
[----:B-1----:R-:W-:Y:S01]  /*9e50*/  HMMA.16816.F32 R64, R100, R112, R64 ;  /* 0x000000706440723c */ /* 0x002fe20000001840 */
[----:B------:R-:W-:-:S02]  /*9e60*/  FADD.FTZ R221, R238, R221 ;  /* 0x000000ddeedd7221 */ /* 0x000fc40000010000 */
[----:B------:R-:W-:Y:S02]  /*9e70*/  FADD.FTZ R237, R237, R210 ;  /* 0x000000d2eded7221 */ /* 0x000fe40000010000 */
[----:B------:R-:W-:Y:S02]  /*9e80*/  FADD.FTZ R239, R239, R221 ;  /* 0x000000ddefef7221 */ /* 0x000fe40000010000 */
[----:B------:R-:W-:Y:S01]  /*9e90*/  LOP3.LUT R112, R147, UR28, R154, 0x96, !PT ;  /* 0x0000001c93707c12 */ /* 0x000fe2000f8e969a */
[----:B------:R-:W-:Y:S01]  /*9ea0*/  HMMA.16816.F32 R36, R100, R122, R36 ;  /* 0x0000007a6424723c */ /* 0x000fe20000001824 */
[----:B------:R-:W-:Y:S01]  /*9eb0*/  IMAD.WIDE.U32 R146, R146, -0x2daee0ad, RZ ;  /* 0xd2511f5392927825 */ /* 0x000fe200078e00ff */
[----:B------:R-:W-:Y:S03]  /*9ec0*/  MUFU.EX2 R231, R231 ;  /* 0x000000e700e77308 */ /* 0x000fe60000000800 */
[----:B------:R-:W-:-:S03]  /*9ed0*/  IMAD.WIDE.U32 R112, R112, -0x2daee0ad, RZ ;  /* 0xd2511f5370707825 */ /* 0x000fc600078e00ff */
[C---:B------:R-:W-:Y:S01]  /*9ee0*/  HMMA.16816.F32 R32, R100.reuse, R120, R32 ;  /* 0x000000786420723c */ /* 0x040fe20000001820 */
[----:B------:R-:W-:Y:S01]  /*9ef0*/  FADD.FTZ R237, R236, R237 ;  /* 0x000000edeced7221 */ /* 0x000fe20000010000 */
[----:B------:R-:W-:Y:S01]  /*9f00*/  LOP3.LUT R122, R113, UR22, R150, 0x96, !PT ;  /* 0x00000016717a7c12 */ /* 0x000fe2000f8e9696 */
[----:B------:R-:W-:Y:S01]  /*9f10*/  MUFU.EX2 R229, R229 ;  /* 0x000000e500e57308 */ /* 0x000fe20000000800 */
[----:B------:R-:W-:Y:S01]  /*9f20*/  LOP3.LUT R250, R147, UR16, R112, 0x96, !PT ;  /* 0x0000001093fa7c12 */ /* 0x000fe2000f8e9670 */
[----:B------:R-:W-:Y:S01]  /*9f30*/  FADD.FTZ R239, R240, R239 ;  /* 0x000000eff0ef7221 */ /* 0x000fe20000010000 */
[----:B---3--:R-:W-:Y:S01]  /*9f40*/  F2FP.PACK_AB R113, R245, R244 ;  /* 0x000000f4f571723e */ /* 0x008fe200000000ff */
[----:B------:R-:W-:Y:S01]  /*9f50*/  IMAD.WIDE.U32 R122, R122, -0x326172a9, RZ ;  /* 0xcd9e8d577a7a7825 */ /* 0x000fe200078e00ff */
[C---:B--2---:R-:W-:Y:S03]  /*9f60*/  HMMA.16816.F32 R72, R100.reuse, R116, R72 ;  /* 0x000000746448723c */ /* 0x044fe60000001848 */
[----:B------:R-:W-:Y:S01]  /*9f70*/  IMAD.WIDE.U32 R250, R250, -0x326172a9, RZ ;  /* 0xcd9e8d57fafa7825 */ /* 0x000fe200078e00ff */
[----:B------:R-:W-:Y:S01]  /*9f80*/  LOP3.LUT R120, R123, UR17, R148, 0x96, !PT ;  /* 0x000000117b787c12 */ /* 0x000fe2000f8e9694 */
[----:B------:R-:W1:Y:S01]  /*9f90*/  MUFU.EX2 R233, R233 ;  /* 0x000000e900e97308 */ /* 0x000e620000000800 */
[----:B------:R-:W-:Y:S01]  /*9fa0*/  LDSM.16.MT88.4 R148, [R184+0xd000] ;  /* 0x00d00000b894783b */ /* 0x000fe20000004200 */
[----:B------:R-:W-:Y:S01]  /*9fb0*/  FADD.FTZ R235, R235, R237 ;  /* 0x000000edebeb7221 */ /* 0x000fe20000010000 */
[----:B------:R-:W-:Y:S01]  /*9fc0*/  HMMA.16816.F32 R76, R100, R118, R76 ;  /* 0x00000076644c723c */ /* 0x000fe2000000184c */
[----:B------:R-:W-:Y:S01]  /*9fd0*/  IMAD.WIDE.U32 R120, R120, -0x2daee0ad, RZ ;  /* 0xd2511f5378787825 */ /* 0x000fe200078e00ff */
[----:B------:R-:W2:Y:S03]  /*9fe0*/  LDSM.16.MT88.4 R116, [R184+0x10800] ;  /* 0x01080000b874783b */ /* 0x000ea60000004200 */
[----:B------:R-:W-:Y:S01]  /*9ff0*/  MUFU.EX2 R232, R232 ;  /* 0x000000e800e87308 */ /* 0x000fe20000000800 */
[----:B------:R-:W-:-:S02]  /*a000*/  FADD.FTZ R241, R241, R239 ;  /* 0x000000eff1f17221 */ /* 0x000fc40000010000 */
[C---:B----4-:R-:W-:Y:S01]  /*a010*/  HMMA.16816.F32 R84, R100.reuse, R110, R84 ;  /* 0x0000006e6454723c */ /* 0x050fe20000001854 */
[----:B------:R-:W-:Y:S02]  /*a020*/  FADD.FTZ R235, R242, R235 ;  /* 0x000000ebf2eb7221 */ /* 0x000fe40000010000 */
[----:B-----5:R-:W-:Y:S02]  /*a030*/  FADD.FTZ R241, R248, R241 ;  /* 0x000000f1f8f17221 */ /* 0x020fe40000010000 */
[----:B------:R-:W3:Y:S02]  /*a040*/  MUFU.EX2 R228, R228 ;  /* 0x000000e400e47308 */ /* 0x000ee40000000800 */
[----:B------:R-:W-:Y:S01]  /*a050*/  LOP3.LUT R110, R121, UR13, R146, 0x96, !PT ;  /* 0x0000000d796e7c12 */ /* 0x000fe2000f8e9692 */
[C---:B------:R-:W-:Y:S04]  /*a060*/  HMMA.16816.F32 R80, R100.reuse, R108, R80 ;  /* 0x0000006c6450723c */ /* 0x040fe80000001850 */
[----:B------:R-:W-:Y:S01]  /*a070*/  IMAD.WIDE.U32 R110, R110, -0x326172a9, RZ ;  /* 0xcd9e8d576e6e7825 */ /* 0x000fe200078e00ff */
[----:B------:R-:W4:Y:S03]  /*a080*/  MUFU.EX2 R230, R230 ;  /* 0x000000e600e67308 */ /* 0x000f260000000800 */
[----:B------:R-:W-:Y:S01]  /*a090*/  HMMA.16816.F32 R88, R100, R104, R88 ;  /* 0x000000686458723c */ /* 0x000fe20000001858 */
[----:B------:R-:W-:-:S02]  /*a0a0*/  LOP3.LUT R108, R110, 0xffff, RZ, 0xc0, !PT ;  /* 0x0000ffff6e6c7812 */ /* 0x000fc400078ec0ff */
[--C-:B------:R-:W-:Y:S02]  /*a0b0*/  SHF.R.U32.HI R109, RZ, 0x18, R110.reuse ;  /* 0x00000018ff6d7819 */ /* 0x100fe4000001166e */
[----:B------:R-:W5:Y:S02]  /*a0c0*/  MUFU.EX2 R224, R224 ;  /* 0x000000e000e07308 */ /* 0x000f640000000800 */
[----:B------:R-:W-:Y:S01]  /*a0d0*/  SHF.R.U32.HI R104, RZ, 0x10, R110 ;  /* 0x00000010ff687819 */ /* 0x000fe2000001166e */
[C---:B------:R-:W-:Y:S01]  /*a0e0*/  HMMA.16816.F32 R8, R100.reuse, R132, R8 ;  /* 0x000000846408723c */ /* 0x040fe20000001808 */
[----:B------:R-:W-:Y:S02]  /*a0f0*/  LOP3.LUT R105, R110, 0xff, RZ, 0xc0, !PT ;  /* 0x000000ff6e697812 */ /* 0x000fe400078ec0ff */
[----:B------:R-:W-:Y:S02]  /*a100*/  SHF.R.U32.HI R110, RZ, 0x8, R108 ;  /* 0x00000008ff6e7819 */ /* 0x000fe4000001166c */
[----:B------:R-:W-:Y:S01]  /*a110*/  LOP3.LUT R104, R104, 0xff, RZ, 0xc0, !PT ;  /* 0x000000ff68687812 */ /* 0x000fe200078ec0ff */
[----:B------:R-:W1:Y:S01]  /*a120*/  MUFU.EX2 R225, R225 ;  /* 0x000000e100e17308 */ /* 0x000e620000000800 */
[----:B------:R-:W-:Y:S01]  /*a130*/  LOP3.LUT R108, R111, UR7, R250, 0x96, !PT ;  /* 0x000000076f6c7c12 */ /* 0x000fe2000f8e96fa */
[----:B------:R-:W-:Y:S01]  /*a140*/  HMMA.16816.F32 R12, R100, R134, R12 ;  /* 0x00000086640c723c */ /* 0x000fe2000000180c */
[----:B------:R-:W-:Y:S01]  /*a150*/  PRMT R104, R104, 0x5410, R109 ;  /* 0x0000541068687816 */ /* 0x000fe2000000006d */
[----:B------:R-:W1:Y:S01]  /*a160*/  LDSM.16.MT88.4 R132, [R186+0xf000] ;  /* 0x00f00000ba84783b */ /* 0x000e620000004200 */
[----:B------:R-:W-:-:S02]  /*a170*/  LOP3.LUT R112, R108, 0xffff, RZ, 0xc0, !PT ;  /* 0x0000ffff6c707812 */ /* 0x000fc400078ec0ff */
[----:B------:R-:W-:Y:S02]  /*a180*/  SHF.R.U32.HI R109, RZ, 0x10, R108 ;  /* 0x00000010ff6d7819 */ /* 0x000fe4000001166c */
[----:B------:R-:W-:Y:S01]  /*a190*/  PRMT R105, R105, 0x5410, R110 ;  /* 0x0000541069697816 */ /* 0x000fe2000000006e */
[C---:B------:R-:W-:Y:S01]  /*a1a0*/  HMMA.16816.F32 R24, R100.reuse, R124, R24 ;  /* 0x0000007c6418723c */ /* 0x040fe20000001818 */
[----:B------:R-:W-:Y:S02]  /*a1b0*/  SHF.R.U32.HI R110, RZ, 0x18, R108 ;  /* 0x00000018ff6e7819 */ /* 0x000fe4000001166c */
[----:B------:R-:W-:Y:S02]  /*a1c0*/  SHF.R.U32.HI R112, RZ, 0x8, R112 ;  /* 0x00000008ff707819 */ /* 0x000fe40000011670 */
[----:B------:R-:W-:Y:S02]  /*a1d0*/  LOP3.LUT R109, R109, 0xff, RZ, 0xc0, !PT ;  /* 0x000000ff6d6d7812 */ /* 0x000fe400078ec0ff */
[----:B------:R-:W-:Y:S01]  /*a1e0*/  F2FP.PACK_AB R111, R247, R246 ;  /* 0x000000f6f76f723e */ /* 0x000fe200000000ff */
[C---:B------:R-:W-:Y:S01]  /*a1f0*/  HMMA.16816.F32 R28, R100.reuse, R126, R28 ;  /* 0x0000007e641c723c */ /* 0x040fe2000000181c */
[----:B------:R-:W1:Y:S07]  /*a200*/  LDSM.16.MT88.4 R124, [R188+0xd000] ;  /* 0x00d00000bc7c783b */ /* 0x000e6e0000004200 */
[C---:B------:R-:W-:Y:S07]  /*a210*/  HMMA.16816.F32 R92, R100.reuse, R106, R92 ;  /* 0x0000006a645c723c */ /* 0x040fee000000185c */
[----:B------:R-:W-:Y:S01]  /*a220*/  LOP3.LUT R106, R108, 0xff, RZ, 0xc0, !PT ;  /* 0x000000ff6c6a7812 */ /* 0x000fe200078ec0ff */
[--C-:B------:R-:W-:Y:S01]  /*a230*/  HSET2.LE.AND R108, R105, R223.reuse, PT ;  /* 0x000000df696c7233 */ /* 0x100fe20003803000 */
[----:B------:R-:W-:Y:S01]  /*a240*/  PRMT R105, R109, 0x5410, R110 ;  /* 0x000054106d697816 */ /* 0x000fe2000000006e */
[--C-:B------:R-:W-:Y:S01]  /*a250*/  HSET2.LE.AND R107, R104, R223.reuse, PT ;  /* 0x000000df686b7233 */ /* 0x100fe20003803000 */
[----:B------:R-:W-:Y:S01]  /*a260*/  PRMT R104, R106, 0x5410, R112 ;  /* 0x000054106a687816 */ /* 0x000fe20000000070 */
[C---:B--2---:R-:W-:Y:S01]  /*a270*/  HMMA.16816.F32 R96, R100.reuse, R116, R96 ;  /* 0x000000746460723c */ /* 0x044fe20000001860 */
[----:B------:R-:W-:Y:S01]  /*a280*/  LOP3.LUT R106, R108, R113, RZ, 0xc0, !PT ;  /* 0x000000716c6a7212 */ /* 0x000fe200078ec0ff */
[--C-:B------:R-:W-:Y:S01]  /*a290*/  HSET2.LE.AND R105, R105, R223.reuse, PT ;  /* 0x000000df69697233 */ /* 0x100fe20003803000 */
[----:B------:R-:W-:Y:S01]  /*a2a0*/  LOP3.LUT R107, R107, R111, RZ, 0xc0, !PT ;  /* 0x0000006f6b6b7212 */ /* 0x000fe200078ec0ff */
[----:B------:R-:W-:Y:S01]  /*a2b0*/  HSET2.LE.AND R104, R104, R223, PT ;  /* 0x000000df68687233 */ /* 0x000fe20003803000 */
[----:B------:R-:W2:Y:S02]  /*a2c0*/  LDSM.16.MT88.4 R108, [R184+0xf000] ;  /* 0x00f00000b86c783b */ /* 0x000ea40000004200 */
[----:B------:R-:W-:Y:S01]  /*a2d0*/  F2FP.PACK_AB R117, R243, R242 ;  /* 0x000000f2f375723e */ /* 0x000fe200000000ff */
[----:B------:R-:W-:Y:S01]  /*a2e0*/  HMMA.16816.F32 R68, R100, R114, R68 ;  /* 0x000000726444723c */ /* 0x000fe20000001844 */
[----:B------:R-:W-:Y:S01]  /*a2f0*/  F2FP.PACK_AB R116, R249, R248 ;  /* 0x000000f8f974723e */ /* 0x000fe200000000ff */
[----:B------:R-:W-:Y:S01]  /*a300*/  LDSM.16.MT88.4 R112, [R185+0xf000] ;  /* 0x00f00000b970783b */ /* 0x000fe20000004200 */
[----:B------:R-:W-:Y:S01]  /*a310*/  LOP3.LUT R104, R104, R117, RZ, 0xc0, !PT ;  /* 0x0000007568687212 */ /* 0x000fe200078ec0ff */
[----:B------:R-:W-:Y:S01]  /*a320*/  FADD.FTZ R243, R243, R235 ;  /* 0x000000ebf3f37221 */ /* 0x000fe20000010000 */
[----:B------:R-:W-:Y:S01]  /*a330*/  LOP3.LUT R105, R105, R116, RZ, 0xc0, !PT ;  /* 0x0000007469697212 */ /* 0x000fe200078ec0ff */
[----:B------:R-:W-:-:S02]  /*a340*/  FADD.FTZ R249, R249, R241 ;  /* 0x000000f1f9f97221 */ /* 0x000fc40000010000 */
[----:B------:R-:W-:Y:S01]  /*a350*/  HMMA.16816.F32 R16, R100, R128, R16 ;  /* 0x000000806410723c */ /* 0x000fe20000001810 */
[----:B------:R-:W-:Y:S02]  /*a360*/  FADD.FTZ R243, R244, R243 ;  /* 0x000000f3f4f37221 */ /* 0x000fe40000010000 */
[----:B------:R-:W-:Y:S02]  /*a370*/  FADD.FTZ R249, R246, R249 ;  /* 0x000000f9f6f97221 */ /* 0x000fe40000010000 */
[----:B------:R-:W-:Y:S02]  /*a380*/  FADD.FTZ R245, R245, R243 ;  /* 0x000000f3f5f57221 */ /* 0x000fe40000010000 */
[----:B------:R-:W-:Y:S01]  /*a390*/  FADD.FTZ R247, R247, R249 ;  /* 0x000000f9f7f77221 */ /* 0x000fe20000010000 */
[----:B------:R-:W-:Y:S01]  /*a3a0*/  HMMA.16816.F32 R144, R104, R140, R40 ;  /* 0x0000008c6890723c */ /* 0x000fe20000001828 */
[----:B-1----:R-:W-:Y:S02]  /*a3b0*/  FADD.FTZ R245, R233, R245 ;  /* 0x000000f5e9f57221 */ /* 0x002fe40000010000 */
[----:B---3--:R-:W-:-:S02]  /*a3c0*/  FADD.FTZ R247, R228, R247 ;  /* 0x000000f7e4f77221 */ /* 0x008fc40000010000 */
[----:B------:R-:W-:Y:S02]  /*a3d0*/  FADD.FTZ R245, R232, R245 ;  /* 0x000000f5e8f57221 */ /* 0x000fe40000010000 */
[----:B----4-:R-:W-:Y:S01]  /*a3e0*/  FADD.FTZ R247, R230, R247 ;  /* 0x000000f7e6f77221 */ /* 0x010fe20000010000 */
[----:B------:R-:W-:Y:S01]  /*a3f0*/  HMMA.16816.F32 R140, R104, R142, R44 ;  /* 0x0000008e688c723c */ /* 0x000fe2000000182c */
[----:B------:R-:W1:Y:S01]  /*a400*/  LDSM.16.MT88.4 R44, [R184+0x11000] ;  /* 0x01100000b82c783b */ /* 0x000e620000004200 */
[----:B------:R-:W-:Y:S02]  /*a410*/  FADD.FTZ R245, R231, R245 ;  /* 0x000000f5e7f57221 */ /* 0x000fe40000010000 */
[----:B-----5:R-:W-:Y:S02]  /*a420*/  FADD.FTZ R247, R224, R247 ;  /* 0x000000f7e0f77221 */ /* 0x020fe40000010000 */
[----:B------:R-:W-:Y:S02]  /*a430*/  FADD.FTZ R207, R229, R245 ;  /* 0x000000f5e5cf7221 */ /* 0x000fe40000010000 */
[----:B------:R-:W-:Y:S01]  /*a440*/  HMMA.16816.F32 R20, R100, R130, R20 ;  /* 0x000000826414723c */ /* 0x000fe20000001814 */
[----:B------:R-:W-:-:S07]  /*a450*/  FADD.FTZ R206, R225, R247 ;  /* 0x000000f7e1ce7221 */ /* 0x000fce0000010000 */
[C---:B------:R-:W-:Y:S01]  /*a460*/  HMMA.16816.F32 R136, R104.reuse, R132, R48 ;  /* 0x000000846888723c */ /* 0x040fe20000001830 */
[----:B------:R-:W3:Y:S07]  /*a470*/  LDSM.16.MT88.4 R48, [R185+0x11000] ;  /* 0x01100000b930783b */ /* 0x000eee0000004200 */
[C---:B------:R-:W-:Y:S01]  /*a480*/  HMMA.16816.F32 R128, R104.reuse, R124, R8 ;  /* 0x0000007c6880723c */ /* 0x040fe20000001808 */
[----:B------:R-:W-:Y:S07]  /*a490*/  LDSM.16.MT88.4 R8, [R186+0x11000] ;  /* 0x01100000ba08783b */ /* 0x000fee0000004200 */
[----:B------:R-:W-:Y:S01]  /*a4a0*/  HMMA.16816.F32 R124, R104, R126, R12 ;  /* 0x0000007e687c723c */ /* 0x000fe2000000180c */
[----:B------:R-:W4:Y:S07]  /*a4b0*/  LDSM.16.MT88.4 R12, [R188+0x11000] ;  /* 0x01100000bc0c783b */ /* 0x000f2e0000004200 */
[----:B------:R-:W-:Y:S08]  /*a4c0*/  HMMA.16816.F32 R4, R100, R118, R4 ;  /* 0x000000766404723c */ /* 0x000ff00000001804 */
[C---:B------:R-:W-:Y:S08]  /*a4d0*/  HMMA.16816.F32 R160, R104.reuse, R156, R24 ;  /* 0x0000009c68a0723c */ /* 0x040ff00000001818 */
[C---:B------:R-:W-:Y:S08]  /*a4e0*/  HMMA.16816.F32 R152, R104.reuse, R148, R32 ;  /* 0x000000946898723c */ /* 0x040ff00000001820 */
[C---:B------:R-:W-:Y:S07]  /*a4f0*/  HMMA.16816.F32 R148, R104.reuse, R150, R36 ;  /* 0x000000966894723c */ /* 0x040fee0000001824 */
[----:B------:R-:W-:Y:S01]  /*a500*/  LOP3.LUT R36, R251, UR15, R122, 0x96, !PT ;  /* 0x0000000ffb247c12 */ /* 0x000fe2000f8e967a */
[----:B--2---:R-:W-:Y:S01]  /*a510*/  HMMA.16816.F32 R24, R104, R108, R64 ;  /* 0x0000006c6818723c */ /* 0x004fe20000001840 */
[----:B------:R-:W2:Y:S03]  /*a520*/  LDSM.16.MT88.4 R64, [R188+0xf800] ;  /* 0x00f80000bc40783b */ /* 0x000ea60000004200 */
[----:B------:R-:W-:-:S04]  /*a530*/  IMAD.WIDE.U32 R36, R36, -0x2daee0ad, RZ ;  /* 0xd2511f5324247825 */ /* 0x000fc800078e00ff */
[C---:B-1----:R-:W-:Y:S01]  /*a540*/  HMMA.16816.F32 R116, R104.reuse, R44, R96 ;  /* 0x0000002c6874723c */ /* 0x042fe20000001860 */
[----:B------:R-:W1:Y:S01]  /*a550*/  LDSM.16.MT88.4 R96, [R188+0x11800] ;  /* 0x01180000bc60783b */ /* 0x000e620000004200 */
[----:B------:R-:W-:Y:S02]  /*a560*/  LOP3.LUT R41, R36, 0xffff, RZ, 0xc0, !PT ;  /* 0x0000ffff24297812 */ /* 0x000fe400078ec0ff */
[----:B------:R-:W-:Y:S02]  /*a570*/  LOP3.LUT R40, R37, UR30, R120, 0x96, !PT ;  /* 0x0000001e25287c12 */ /* 0x000fe4000f8e9678 */
[----:B------:R-:W-:Y:S02]  /*a580*/  SHF.R.U32.HI R41, RZ, 0x8, R41 ;  /* 0x00000008ff297819 */ /* 0x000fe40000011629 */
[----:B------:R-:W-:Y:S01]  /*a590*/  HMMA.16816.F32 R156, R104, R158, R28 ;  /* 0x0000009e689c723c */ /* 0x000fe2000000181c */
[----:B------:R-:W-:Y:S02]  /*a5a0*/  SHF.R.U32.HI R42, RZ, 0x10, R36 ;  /* 0x00000010ff2a7819 */ /* 0x000fe40000011624 */
[----:B------:R-:W-:-:S02]  /*a5b0*/  LOP3.LUT R43, R40, 0xffff, RZ, 0xc0, !PT ;  /* 0x0000ffff282b7812 */ /* 0x000fc400078ec0ff */
[----:B------:R-:W-:Y:S02]  /*a5c0*/  LOP3.LUT R42, R42, 0xff, RZ, 0xc0, !PT ;  /* 0x000000ff2a2a7812 */ /* 0x000fe400078ec0ff */
[----:B------:R-:W-:Y:S01]  /*a5d0*/  SHF.R.U32.HI R43, RZ, 0x8, R43 ;  /* 0x00000008ff2b7819 */ /* 0x000fe2000001162b */
[----:B------:R-:W-:Y:S01]  /*a5e0*/  HMMA.16816.F32 R28, R104, R114, R60 ;  /* 0x00000072681c723c */ /* 0x000fe2000000183c */
[----:B------:R-:W-:-:S06]  /*a5f0*/  F2FP.PACK_AB R44, R229, R231 ;  /* 0x000000e7e52c723e */ /* 0x000fcc00000000ff */
[----:B------:R-:W-:Y:S01]  /*a600*/  LOP3.LUT R114, R36, 0xff, RZ, 0xc0, !PT ;  /* 0x000000ff24727812 */ /* 0x000fe200078ec0ff */
[C---:B---3--:R-:W-:Y:S01]  /*a610*/  HMMA.16816.F32 R120, R104.reuse, R48, R88 ;  /* 0x000000306878723c */ /* 0x048fe20000001858 */
[----:B------:R-:W-:Y:S01]  /*a620*/  SHF.R.U32.HI R115, RZ, 0x18, R36 ;  /* 0x00000018ff737819 */ /* 0x000fe20000011624 */
[----:B------:R-:W-:Y:S01]  /*a630*/  LDSM.16.MT88.4 R88, [R184+0xf800] ;  /* 0x00f80000b858783b */ /* 0x000fe20000004200 */
[----:B------:R-:W-:Y:S02]  /*a640*/  PRMT R114, R114, 0x5410, R41 ;  /* 0x0000541072727816 */ /* 0x000fe40000000029 */
[----:B------:R-:W-:Y:S01]  /*a650*/  PRMT R115, R42, 0x5410, R115 ;  /* 0x000054102a737816 */ /* 0x000fe20000000073 */
[----:B------:R-:W3:Y:S01]  /*a660*/  LDSM.16.MT88.4 R36, [R188+0xd800] ;  /* 0x00d80000bc24783b */ /* 0x000ee20000004200 */
[----:B------:R-:W-:Y:S01]  /*a670*/  SHF.R.U32.HI R48, RZ, 0x10, R40 ;  /* 0x00000010ff307819 */ /* 0x000fe20000011628 */
[----:B------:R-:W-:Y:S01]  /*a680*/  HMMA.16816.F32 R168, R104, R164, R16 ;  /* 0x000000a468a8723c */ /* 0x000fe20000001810 */
[----:B------:R-:W-:-:S02]  /*a690*/  HSET2.LE.AND R114, R114, R223, PT ;  /* 0x000000df72727233 */ /* 0x000fc40003803000 */
[----:B------:R-:W-:Y:S01]  /*a6a0*/  LOP3.LUT R48, R48, 0xff, RZ, 0xc0, !PT ;  /* 0x000000ff30307812 */ /* 0x000fe200078ec0ff */
[----:B------:R-:W-:Y:S02]  /*a6b0*/  HSET2.LE.AND R115, R115, R223, PT ;  /* 0x000000df73737233 */ /* 0x000fe40003803000 */
[----:B------:R-:W-:Y:S02]  /*a6c0*/  LOP3.LUT R114, R114, R44, RZ, 0xc0, !PT ;  /* 0x0000002c72727212 */ /* 0x000fe400078ec0ff */
[----:B----4-:R-:W-:Y:S01]  /*a6d0*/  HMMA.16816.F32 R16, R104, R12, R72 ;  /* 0x0000000c6810723c */ /* 0x010fe20000001848 */
[----:B------:R-:W-:Y:S01]  /*a6e0*/  F2FP.PACK_AB R44, R225, R224 ;  /* 0x000000e0e12c723e */ /* 0x000fe200000000ff */
[----:B------:R-:W-:Y:S03]  /*a6f0*/  LDSM.16.MT88.4 R72, [R186+0xf800] ;  /* 0x00f80000ba48783b */ /* 0x000fe60000004200 */
[----:B------:R-:W-:-:S03]  /*a700*/  LOP3.LUT R115, R115, R44, RZ, 0xc0, !PT ;  /* 0x0000002c73737212 */ /* 0x000fc600078ec0ff */
[C---:B------:R-:W-:Y:S08]  /*a710*/  HMMA.16816.F32 R12, R104.reuse, R14, R76 ;  /* 0x0000000e680c723c */ /* 0x040ff0000000184c */
[C---:B------:R-:W-:Y:S07]  /*a720*/  HMMA.16816.F32 R132, R104.reuse, R134, R52 ;  /* 0x000000866884723c */ /* 0x040fee0000001834 */
[----:B------:R-:W-:Y:S01]  /*a730*/  LOP3.LUT R53, R40, 0xff, RZ, 0xc0, !PT ;  /* 0x000000ff28357812 */ /* 0x000fe200078ec0ff */
[----:B------:R-:W-:Y:S01]  /*a740*/  HMMA.16816.F32 R32, R104, R112, R56 ;  /* 0x000000706820723c */ /* 0x000fe20000001838 */
[----:B------:R-:W-:Y:S01]  /*a750*/  SHF.R.U32.HI R52, RZ, 0x18, R40 ;  /* 0x00000018ff347819 */ /* 0x000fe20000011628 */
[----:B------:R-:W-:Y:S01]  /*a760*/  LDSM.16.MT88.4 R56, [R184+0xd800] ;  /* 0x00d80000b838783b */ /* 0x000fe20000004200 */
[----:B------:R-:W-:-:S02]  /*a770*/  PRMT R53, R53, 0x5410, R43 ;  /* 0x0000541035357816 */ /* 0x000fc4000000002b */
[----:B------:R-:W-:Y:S01]  /*a780*/  PRMT R52, R48, 0x5410, R52 ;  /* 0x0000541030347816 */ /* 0x000fe20000000034 */
[----:B------:R-:W4:Y:S01]  /*a790*/  LDSM.16.MT88.4 R40, [R186+0xd800] ;  /* 0x00d80000ba28783b */ /* 0x000f220000004200 */
[----:B------:R-:W-:Y:S01]  /*a7a0*/  F2FP.PACK_AB R112, R232, R233 ;  /* 0x000000e9e870723e */ /* 0x000fe200000000ff */
[--C-:B------:R-:W-:Y:S01]  /*a7b0*/  HSET2.LE.AND R53, R53, R223.reuse, PT ;  /* 0x000000df35357233 */ /* 0x100fe20003803000 */
[----:B------:R-:W-:Y:S01]  /*a7c0*/  F2FP.PACK_AB R113, R230, R228 ;  /* 0x000000e4e671723e */ /* 0x000fe200000000ff */
[----:B------:R-:W-:Y:S01]  /*a7d0*/  HSET2.LE.AND R52, R52, R223, PT ;  /* 0x000000df34347233 */ /* 0x000fe20003803000 */
[----:B------:R-:W-:Y:S02]  /*a7e0*/  HMMA.16816.F32 R164, R104, R166, R20 ;  /* 0x000000a668a4723c */ /* 0x000fe40000001814 */
[----:B------:R-:W-:Y:S02]  /*a7f0*/  LOP3.LUT R112, R53, R112, RZ, 0xc0, !PT ;  /* 0x0000007035707212 */ /* 0x000fe400078ec0ff */
[----:B------:R-:W-:-:S04]  /*a800*/  LOP3.LUT R113, R52, R113, RZ, 0xc0, !PT ;  /* 0x0000007134717212 */ /* 0x000fc800078ec0ff */
[C---:B------:R-:W-:Y:S08]  /*a810*/  HMMA.16816.F32 R20, R104.reuse, R110, R68 ;  /* 0x0000006e6814723c */ /* 0x040ff00000001844 */
[C---:B------:R-:W-:Y:S01]  /*a820*/  HMMA.16816.F32 R100, R104.reuse, R8, R80 ;  /* 0x000000086864723c */ /* 0x040fe20000001850 */
[----:B------:R-:W-:Y:S07]  /*a830*/  LDSM.16.MT88.4 R80, [R185+0xf800] ;  /* 0x00f80000b950783b */ /* 0x000fee0000004200 */
[C---:B------:R-:W-:Y:S01]  /*a840*/  HMMA.16816.F32 R108, R104.reuse, R50, R92 ;  /* 0x00000032686c723c */ /* 0x040fe2000000185c */
[----:B------:R-:W5:Y:S07]  /*a850*/  LDSM.16.MT88.4 R48, [R185+0xd800] ;  /* 0x00d80000b930783b */ /* 0x000f6e0000004200 */
[C---:B------:R-:W-:Y:S08]  /*a860*/  HMMA.16816.F32 R8, R104.reuse, R10, R84 ;  /* 0x0000000a6808723c */ /* 0x040ff00000001854 */
[----:B------:R-:W-:Y:S01]  /*a870*/  HMMA.16816.F32 R4, R104, R46, R4 ;  /* 0x0000002e6804723c */ /* 0x000fe20000001804 */
[----:B------:R-:W4:Y:S07]  /*a880*/  LDSM.16.MT88.4 R104, [R186+0x11800] ;  /* 0x01180000ba68783b */ /* 0x000f2e0000004200 */
[C---:B--2---:R-:W-:Y:S08]  /*a890*/  HMMA.16816.F32 R60, R112.reuse, R64, R144 ;  /* 0x00000040703c723c */ /* 0x044ff00000001890 */
[C---:B-1----:R-:W-:Y:S08]  /*a8a0*/  HMMA.16816.F32 R92, R112.reuse, R96, R16 ;  /* 0x00000060705c723c */ /* 0x042ff00000001810 */
[C---:B------:R-:W-:Y:S01]  /*a8b0*/  HMMA.16816.F32 R64, R112.reuse, R66, R140 ;  /* 0x000000427040723c */ /* 0x040fe2000000188c */
[----:B------:R-:W1:Y:S07]  /*a8c0*/  LDSM.16.MT88.4 R140, [R185+0x11800] ;  /* 0x01180000b98c783b */ /* 0x000e6e0000004200 */
[C---:B------:R-:W-:Y:S01]  /*a8d0*/  HMMA.16816.F32 R96, R112.reuse, R98, R12 ;  /* 0x000000627060723c */ /* 0x040fe2000000180c */
[----:B------:R-:W2:Y:S07]  /*a8e0*/  LDSM.16.MT88.4 R12, [R184+0x11800] ;  /* 0x01180000b80c783b */ /* 0x000eae0000004200 */
[C---:B---3--:R-:W-:Y:S08]  /*a8f0*/  HMMA.16816.F32 R128, R112.reuse, R36, R128 ;  /* 0x000000247080723c */ /* 0x048ff00000001880 */
[C---:B------:R-:W-:Y:S08]  /*a900*/  HMMA.16816.F32 R124, R112.reuse, R38, R124 ;  /* 0x00000026707c723c */ /* 0x040ff0000000187c */
[C---:B----4-:R-:W-:Y:S08]  /*a910*/  HMMA.16816.F32 R36, R112.reuse, R40, R168 ;  /* 0x000000287024723c */ /* 0x050ff000000018a8 */
[C---:B-----5:R-:W-:Y:S08]  /*a920*/  HMMA.16816.F32 R44, R112.reuse, R48, R160 ;  /* 0x00000030702c723c */ /* 0x060ff000000018a0 */
        /* <DEDUP_REMOVED lines=13> */
[C---:B------:R-:W-:Y:S08]  /*aa00*/  HMMA.16816.F32 R104, R112.reuse, R106, R8 ;  /* 0x0000006a7068723c */ /* 0x040ff00000001808 */
[C---:B-1----:R-:W-:Y:S08]  /*aa10*/  HMMA.16816.F32 R120, R112.reuse, R140, R120 ;  /* 0x0000008c7078723c */ /* 0x042ff00000001878 */
[C---:B------:R-:W-:Y:S08]  /*aa20*/  HMMA.16816.F32 R108, R112.reuse, R142, R108 ;  /* 0x0000008e706c723c */ /* 0x040ff0000000186c */
[C---:B--2---:R-:W-:Y:S08]  /*aa30*/  HMMA.16816.F32 R116, R112.reuse, R12, R116 ;  /* 0x0000000c7074723c */ /* 0x044ff00000001874 */
[----:B------:R-:W-:Y:S01]  /*aa40*/  HMMA.16816.F32 R112, R112, R14, R4 ;  /* 0x0000000e7070723c */ /* 0x000fe20000001804 */
[----:B------:R-:W-:Y:S11]  /*aa50*/  @P0 BRA `(.L_x_428) ;  /* 0x0000001000000947 */ /* 0x000ff60003800000 */
.L_x_424:
[----:B------:R-:W-:-:S12]  /*aa60*/  UIADD3 UR8, UR23, -0x1, URZ ;  /* 0xffffffff17087890 */ /* 0x000fd8000fffe03f */
.L_x_428:
        /* <DEDUP_REMOVED lines=16> */
.L_x_432:
        /* <DEDUP_REMOVED lines=104> */
.L_x_430:
        /* <DEDUP_REMOVED lines=259> */
.L_x_431:
[----:B-1----:R-:W-:Y:S01]  /*c220*/  MOV R138, UR8 ;  /* 0x00000008008a7c02 */ /* 0x002fe20008000f00 */
[----:B------:R-:W-:Y:S01]  /*c230*/  USHF.L.U32 UR30, UR8, 0x1, URZ ;  /* 0x00000001081e7899 */ /* 0x000fe2000800063f */
[----:B------:R-:W-:Y:S01]  /*c240*/  LDSM.16.MT88.4 R156, [R185+0xe800] ;  /* 0x00e80000b99c783b */ /* 0x000fe20000004200 */
[----:B------:R-:W-:Y:S01]  /*c250*/  UIADD3 UR6, UR21, -0x4498517b, URZ ;  /* 0xbb67ae8515067890 */ /* 0x000fe2000fffe03f */
[----:B------:R-:W-:Y:S01]  /*c260*/  LEA R138, R138, R195, 0x6 ;  /* 0x000000c38a8a7211 */ /* 0x000fe200078e30ff */
[----:B------:R-:W-:Y:S02]  /*c270*/  UIADD3 UR7, UR20, -0x61c88647, URZ ;  /* 0x9e3779b914077890 */ /* 0x000fe4000fffe03f */
[----:B------:R-:W-:Y:S01]  /*c280*/  UIADD3 UR23, UR20, -0x4ab325aa, URZ ;  /* 0xb54cda5614177890 */ /* 0x000fe2000fffe03f */
[C---:B------:R-:W-:Y:S01]  /*c290*/  IADD3 R143, R138.reuse, 0x1, RZ ;  /* 0x000000018a8f7810 */ /* 0x040fe20007ffe0ff */
[----:B------:R-:W-:Y:S01]  /*c2a0*/  I2F R144, R138 ;  /* 0x0000008a00907306 */ /* 0x000fe20000201400 */
[C---:B------:R-:W-:Y:S01]  /*c2b0*/  IADD3 R141, R138.reuse, 0x9, RZ ;  /* 0x000000098a8d7810 */ /* 0x040fe20007ffe0ff */
[----:B------:R-:W-:Y:S01]  /*c2c0*/  UIADD3 UR8, UR8, -0x1, URZ ;  /* 0xffffffff08087890 */ /* 0x000fe2000fffe03f */
[C---:B------:R-:W-:Y:S02]  /*c2d0*/  IADD3 R142, R138.reuse, 0x8, RZ ;  /* 0x000000088a8e7810 */ /* 0x040fe40007ffe0ff */
        /* <DEDUP_REMOVED lines=10> */
[----:B------:R-:W-:Y:S02]  /*c380*/  IADD3 R133, R138, 0x30, RZ ;  /* 0x000000308a857810 */ /* 0x000fe40007ffe0ff */
[----:B------:R-:W-:Y:S01]  /*c390*/  LOP3.LUT R220, R209, UR6, R212, 0x96, !PT ;  /* 0x00000006d1dc7c12 */ /* 0x000fe2000f8e96d4 */
[----:B------:R-:W-:Y:S04]  /*c3a0*/  UIADD3 UR6, UR21, 0x646e171e, URZ ;  /* 0x646e171e15067890 */ /* 0x000fe8000fffe03f */
[----:B------:R-:W-:Y:S02]  /*c3b0*/  IMAD.WIDE.U32 R220, R220, -0x326172a9, RZ ;  /* 0xcd9e8d57dcdc7825 */ /* 0x000fe400078e00ff */
        /* <DEDUP_REMOVED lines=10> */
[----:B-1----:R-:W-:Y:S02]  /*c460*/  FFMA.FTZ R30, R133, UR4, R30 ;  /* 0x00000004851e7c23 */ /* 0x002fe4000801001e */
[C---:B------:R-:W-:Y:S02]  /*c470*/  FFMA.FTZ R6, R144.reuse, UR4, R6 ;  /* 0x0000000490067c23 */ /* 0x040fe40008010006 */
[----:B------:R-:W-:Y:S02]  /*c480*/  FFMA.FTZ R4, R144, UR4, R4 ;  /* 0x0000000490047c23 */ /* 0x000fe40008010004 */
[C---:B------:R-:W-:Y:S01]  /*c490*/  FFMA.FTZ R7, R143.reuse, UR4, R7 ;  /* 0x000000048f077c23 */ /* 0x040fe20008010007 */
[----:B------:R-:W-:Y:S01]  /*c4a0*/  LDSM.16.MT88.4 R144, [R186+0xc000] ;  /* 0x00c00000ba90783b */ /* 0x000fe20000004200 */
[----:B------:R-:W-:Y:S01]  /*c4b0*/  FFMA.FTZ R5, R143, UR4, R5 ;  /* 0x000000048f057c23 */ /* 0x000fe20008010005 */
[----:B------:R-:W-:Y:S01]  /*c4c0*/  FMNMX.FTZ R143, R4, R2, !PT ;  /* 0x00000002048f7209 */ /* 0x000fe20007810000 */
[C---:B------:R-:W-:Y:S02]  /*c4d0*/  FFMA.FTZ R11, R141.reuse, UR4, R11 ;  /* 0x000000048d0b7c23 */ /* 0x040fe4000801000b */
[----:B------:R-:W-:Y:S01]  /*c4e0*/  FFMA.FTZ R9, R141, UR4, R9 ;  /* 0x000000048d097c23 */ /* 0x000fe20008010009 */
[----:B------:R-:W-:Y:S01]  /*c4f0*/  FMNMX.FTZ R141, R6, R0, !PT ;  /* 0x00000000068d7209 */ /* 0x000fe20007810000 */
[C---:B------:R-:W-:Y:S01]  /*c500*/  FFMA.FTZ R10, R142.reuse, UR4, R10 ;  /* 0x000000048e0a7c23 */ /* 0x040fe2000801000a */
[----:B------:R-:W-:Y:S01]  /*c510*/  FMNMX.FTZ R143, R5, R143, !PT ;  /* 0x0000008f058f7209 */ /* 0x000fe20007810000 */
[----:B------:R-:W-:Y:S01]  /*c520*/  FFMA.FTZ R8, R142, UR4, R8 ;  /* 0x000000048e087c23 */ /* 0x000fe20008010008 */
[----:B------:R-:W-:Y:S01]  /*c530*/  FMNMX.FTZ R141, R7, R141, !PT ;  /* 0x0000008d078d7209 */ /* 0x000fe20007810000 */
[----:B------:R-:W-:Y:S01]  /*c540*/  FFMA.FTZ R14, R136, UR4, R14 ;  /* 0x00000004880e7c23 */ /* 0x000fe2000801000e */
[----:B------:R-:W-:Y:S01]  /*c550*/  IADD3 R142, R138, 0x31, RZ ;  /* 0x000000318a8e7810 */ /* 0x000fe20007ffe0ff */
[----:B------:R-:W-:Y:S01]  /*c560*/  FFMA.FTZ R12, R136, UR4, R12 ;  /* 0x00000004880c7c23 */ /* 0x000fe2000801000c */
[----:B------:R-:W-:Y:S01]  /*c570*/  FMNMX.FTZ R141, R10, R141, !PT ;  /* 0x0000008d0a8d7209 */ /* 0x000fe20007810000 */
        /* <DEDUP_REMOVED lines=8> */
[----:B------:R-:W1:Y:S01]  /*c600*/  I2F R136, R142 ;  /* 0x0000008e00887306 */ /* 0x000e620000201400 */
[----:B------:R-:W-:Y:S01]  /*c610*/  FMNMX.FTZ R143, R12, R143, !PT ;  /* 0x0000008f0c8f7209 */ /* 0x000fe20007810000 */
[----:B------:R-:W-:Y:S01]  /*c620*/  FFMA.FTZ R19, R139, UR4, R19 ;  /* 0x000000048b137c23 */ /* 0x000fe20008010013 */
[----:B------:R-:W-:Y:S01]  /*c630*/  FMNMX.FTZ R141, R15, R141, !PT ;  /* 0x0000008d0f8d7209 */ /* 0x000fe20007810000 */
[----:B------:R-:W-:Y:S01]  /*c640*/  FFMA.FTZ R17, R139, UR4, R17 ;  /* 0x000000048b117c23 */ /* 0x000fe20008010011 */
[----:B------:R-:W-:Y:S01]  /*c650*/  FMNMX.FTZ R143, R13, R143, !PT ;  /* 0x0000008f0d8f7209 */ /* 0x000fe20007810000 */
[----:B------:R-:W-:Y:S01]  /*c660*/  FFMA.FTZ R22, R132, UR4, R22 ;  /* 0x0000000484167c23 */ /* 0x000fe20008010016 */
[----:B------:R-:W-:Y:S01]  /*c670*/  IADD3 R140, R138, 0x38, RZ ;  /* 0x000000388a8c7810 */ /* 0x000fe20007ffe0ff */
[----:B------:R-:W-:Y:S01]  /*c680*/  FFMA.FTZ R20, R132, UR4, R20 ;  /* 0x0000000484147c23 */ /* 0x000fe20008010014 */
[----:B------:R-:W-:Y:S01]  /*c690*/  FMNMX.FTZ R141, R18, R141, !PT ;  /* 0x0000008d128d7209 */ /* 0x000fe20007810000 */
[C---:B------:R-:W-:Y:S01]  /*c6a0*/  FFMA.FTZ R23, R135.reuse, UR4, R23 ;  /* 0x0000000487177c23 */ /* 0x040fe20008010017 */
[----:B------:R-:W-:Y:S01]  /*c6b0*/  FMNMX.FTZ R143, R16, R143, !PT ;  /* 0x0000008f108f7209 */ /* 0x000fe20007810000 */
[----:B------:R-:W2:Y:S01]  /*c6c0*/  I2F R137, R140 ;  /* 0x0000008c00897306 */ /* 0x000ea20000201400 */
[----:B------:R-:W-:Y:S01]  /*c6d0*/  IADD3 R138, R138, 0x39, RZ ;  /* 0x000000398a8a7810 */ /* 0x000fe20007ffe0ff */
[----:B------:R-:W-:Y:S01]  /*c6e0*/  FFMA.FTZ R21, R135, UR4, R21 ;  /* 0x0000000487157c23 */ /* 0x000fe20008010015 */
[----:B------:R-:W-:Y:S01]  /*c6f0*/  FMNMX.FTZ R141, R19, R141, !PT ;  /* 0x0000008d138d7209 */ /* 0x000fe20007810000 */
[C---:B------:R-:W-:Y:S01]  /*c700*/  FFMA.FTZ R26, R134.reuse, UR4, R26 ;  /* 0x00000004861a7c23 */ /* 0x040fe2000801001a */
[----:B------:R-:W-:Y:S01]  /*c710*/  FMNMX.FTZ R143, R17, R143, !PT ;  /* 0x0000008f118f7209 */ /* 0x000fe20007810000 */
[----:B------:R-:W-:Y:S01]  /*c720*/  FFMA.FTZ R24, R134, UR4, R24 ;  /* 0x0000000486187c23 */ /* 0x000fe20008010018 */
[----:B------:R-:W-:Y:S01]  /*c730*/  FMNMX.FTZ R141, R22, R141, !PT ;  /* 0x0000008d168d7209 */ /* 0x000fe20007810000 */
[----:B------:R-:W-:Y:S01]  /*c740*/  FFMA.FTZ R27, R3, UR4, R27 ;  /* 0x00000004031b7c23 */ /* 0x000fe2000801001b */
[----:B------:R-:W-:Y:S01]  /*c750*/  FMNMX.FTZ R143, R20, R143, !PT ;  /* 0x0000008f148f7209 */ /* 0x000fe20007810000 */
[----:B------:R-:W3:Y:S01]  /*c760*/  I2F R132, R138 ;  /* 0x0000008a00847306 */ /* 0x000ee20000201400 */
[----:B------:R-:W-:Y:S01]  /*c770*/  FMNMX.FTZ R141, R23, R141, !PT ;  /* 0x0000008d178d7209 */ /* 0x000fe20007810000 */
[----:B------:R-:W-:Y:S01]  /*c780*/  FFMA.FTZ R25, R3, UR4, R25 ;  /* 0x0000000403197c23 */ /* 0x000fe20008010019 */
[----:B------:R-:W-:Y:S01]  /*c790*/  FMNMX.FTZ R143, R21, R143, !PT ;  /* 0x0000008f158f7209 */ /* 0x000fe20007810000 */
[----:B------:R-:W-:Y:S01]  /*c7a0*/  FFMA.FTZ R28, R133, UR4, R28 ;  /* 0x00000004851c7c23 */ /* 0x000fe2000801001c */
[----:B------:R-:W-:Y:S01]  /*c7b0*/  FMNMX.FTZ R141, R26, R141, !PT ;  /* 0x0000008d1a8d7209 */ /* 0x000fe20007810000 */
[----:B-1----:R-:W-:Y:S01]  /*c7c0*/  FFMA.FTZ R29, R136, UR4, R29 ;  /* 0x00000004881d7c23 */ /* 0x002fe2000801001d */
[----:B------:R-:W-:Y:S01]  /*c7d0*/  FMNMX.FTZ R143, R24, R143, !PT ;  /* 0x0000008f188f7209 */ /* 0x000fe20007810000 */
[----:B------:R-:W-:Y:S01]  /*c7e0*/  FFMA.FTZ R31, R136, UR4, R31 ;  /* 0x00000004881f7c23 */ /* 0x000fe2000801001f */
[----:B------:R-:W-:Y:S02]  /*c7f0*/  FMNMX.FTZ R141, R27, R141, !PT ;  /* 0x0000008d1b8d7209 */ /* 0x000fe40007810000 */
[----:B------:R-:W-:Y:S02]  /*c800*/  FMNMX.FTZ R143, R25, R143, !PT ;  /* 0x0000008f198f7209 */ /* 0x000fe40007810000 */
[----:B------:R-:W-:Y:S01]  /*c810*/  FMNMX.FTZ R3, R30, R141, !PT ;  /* 0x0000008d1e037209 */ /* 0x000fe20007810000 */
[C---:B--2---:R-:W-:Y:S01]  /*c820*/  FFMA.FTZ R32, R137.reuse, UR4, R32 ;  /* 0x0000000489207c23 */ /* 0x044fe20008010020 */
[----:B------:R-:W-:Y:S01]  /*c830*/  FMNMX.FTZ R143, R28, R143, !PT ;  /* 0x0000008f1c8f7209 */ /* 0x000fe20007810000 */
[----:B------:R-:W-:Y:S01]  /*c840*/  FFMA.FTZ R34, R137, UR4, R34 ;  /* 0x0000000489227c23 */ /* 0x000fe20008010022 */
[----:B------:R-:W-:Y:S02]  /*c850*/  FMNMX.FTZ R3, R31, R3, !PT ;  /* 0x000000031f037209 */ /* 0x000fe40007810000 */
[----:B------:R-:W-:Y:S02]  /*c860*/  FMNMX.FTZ R143, R29, R143, !PT ;  /* 0x0000008f1d8f7209 */ /* 0x000fe40007810000 */
[----:B------:R-:W-:Y:S02]  /*c870*/  FMNMX.FTZ R3, R34, R3, !PT ;  /* 0x0000000322037209 */ /* 0x000fe40007810000 */
[----:B------:R-:W-:Y:S01]  /*c880*/  FMNMX.FTZ R133, R32, R143, !PT ;  /* 0x0000008f20857209 */ /* 0x000fe20007810000 */
[C---:B---3--:R-:W-:Y:S01]  /*c890*/  FFMA.FTZ R35, R132.reuse, UR4, R35 ;  /* 0x0000000484237c23 */ /* 0x048fe20008010023 */
[----:B------:R-:W-:Y:S01]  /*c8a0*/  LDSM.16.MT88.4 R140, [R188+0xc000] ;  /* 0x00c00000bc8c783b */ /* 0x000fe20000004200 */
[----:B------:R-:W-:Y:S03]  /*c8b0*/  FFMA.FTZ R33, R132, UR4, R33 ;  /* 0x0000000484217c23 */ /* 0x000fe60008010021 */
[----:B------:R-:W-:Y:S02]  /*c8c0*/  FMNMX.FTZ R3, R35, R3, !PT ;  /* 0x0000000323037209 */ /* 0x000fe40007810000 */
[----:B------:R-:W-:Y:S03]  /*c8d0*/  FMNMX.FTZ R133, R33, R133, !PT ;  /* 0x0000008521857209 */ /* 0x000fe60007810000 */
[----:B------:R-:W1:Y:S08]  /*c8e0*/  SHFL.BFLY PT, R132, R3, 0x2, 0x1f ;  /* 0x0c401f0003847f89 */ /* 0x000e7000000e0000 */
[----:B------:R-:W2:Y:S01]  /*c8f0*/  SHFL.BFLY PT, R134, R133, 0x2, 0x1f ;  /* 0x0c401f0085867f89 */ /* 0x000ea200000e0000 */
[----:B-1----:R-:W-:Y:S07]  /*c900*/  FMNMX.FTZ R132, R3, R132, !PT ;  /* 0x0000008403847209 */ /* 0x002fee0007810000 */
[----:B------:R-:W1:Y:S01]  /*c910*/  SHFL.BFLY PT, R3, R132, 0x1, 0x1f ;  /* 0x0c201f0084037f89 */ /* 0x000e6200000e0000 */
[----:B--2---:R-:W-:Y:S07]  /*c920*/  FMNMX.FTZ R134, R133, R134, !PT ;  /* 0x0000008685867209 */ /* 0x004fee0007810000 */
[----:B------:R-:W2:Y:S01]  /*c930*/  SHFL.BFLY PT, R133, R134, 0x1, 0x1f ;  /* 0x0c201f0086857f89 */ /* 0x000ea200000e0000 */
[----:B-1----:R-:W-:Y:S05]  /*c940*/  FMNMX.FTZ R3, R132, R3, !PT ;  /* 0x0000000384037209 */ /* 0x002fea0007810000 */
[C---:B------:R-:W-:Y:S02]  /*c950*/  FMUL.FTZ R166, R3.reuse, c[0x0][0x23c] ;  /* 0x00008f0003a67a20 */ /* 0x040fe40000410000 */
[----:B------:R-:W-:Y:S01]  /*c960*/  FADD.FTZ R0, -R3, R0 ;  /* 0x0000000003007221 */ /* 0x000fe20000010100 */
[----:B--2---:R-:W-:Y:S02]  /*c970*/  FMNMX.FTZ R132, R134, R133, !PT ;  /* 0x0000008586847209 */ /* 0x004fe40007810000 */
[----:B------:R-:W-:Y:S01]  /*c980*/  MOV R133, UR21 ;  /* 0x0000001500857c02 */ /* 0x000fe20008000f00 */
[----:B------:R-:W-:Y:S01]  /*c990*/  FMUL.FTZ R0, R0, c[0x0][0x23c] ;  /* 0x00008f0000007a20 */ /* 0x000fe20000410000 */
[C---:B------:R-:W-:Y:S01]  /*c9a0*/  FSETP.NEU.FTZ.AND P0, PT, R132.reuse, -INF , PT ;  /* 0xff8000008400780b */ /* 0x040fe20003f1d000 */
[C---:B------:R-:W-:Y:S02]  /*c9b0*/  FMUL.FTZ R167, R132.reuse, c[0x0][0x23c] ;  /* 0x00008f0084a77a20 */ /* 0x040fe40000410000 */
[----:B------:R-:W-:Y:S02]  /*c9c0*/  FADD.FTZ R2, -R132, R2 ;  /* 0x0000000284027221 */ /* 0x000fe40000010100 */
[----:B------:R-:W1:Y:S01]  /*c9d0*/  MUFU.EX2 R0, R0 ;  /* 0x0000000000007308 */ /* 0x000e620000000800 */
        /* <DEDUP_REMOVED lines=8> */
[----:B------:R-:W2:Y:S01]  /*ca60*/  MUFU.EX2 R2, R2 ;  /* 0x0000000200027308 */ /* 0x000ea20000000800 */
        /* <DEDUP_REMOVED lines=14> */
[----:B------:R-:W3:Y:S03]  /*cb50*/  MUFU.EX2 R162, R162 ;  /* 0x000000a200a27308 */ /* 0x000ee60000000800 */
        /* <DEDUP_REMOVED lines=12> */
[----:B------:R-:W-:Y:S04]  /*cc20*/  IMAD.WIDE.U32 R4, R4, -0x326172a9, RZ ;  /* 0xcd9e8d5704047825 */ /* 0x000fe800078e00ff */
[----:B------:R-:W-:Y:S01]  /*cc30*/  FMUL.FTZ R11, R0, R127 ;  /* 0x0000007f000b7220 */ /* 0x000fe20000410000 */
[----:B------:R-:W-:Y:S01]  /*cc40*/  LOP3.LUT R6, R4, 0xffff, RZ, 0xc0, !PT ;  /* 0x0000ffff04067812 */ /* 0x000fe200078ec0ff */
[C---:B--2---:R-:W-:Y:S01]  /*cc50*/  FMUL.FTZ R8, R2.reuse, R124 ;  /* 0x0000007c02087220 */ /* 0x044fe20000410000 */
        /* <DEDUP_REMOVED lines=10> */
[----:B------:R-:W2:Y:S01]  /*cd00*/  MUFU.EX2 R164, R164 ;  /* 0x000000a400a47308 */ /* 0x000ea20000000800 */
        /* <DEDUP_REMOVED lines=22> */
[----:B---3--:R-:W-:Y:S01]  /*ce70*/  F2FP.PACK_AB R7, R162, R163 ;  /* 0x000000a3a207723e */ /* 0x008fe200000000ff */
[--C-:B------:R-:W-:Y:S01]  /*ce80*/  HSET2.LE.AND R139, R139, R199.reuse, PT ;  /* 0x000000c78b8b7233 */ /* 0x100fe20003803000 */
[----:B-1----:R-:W-:Y:S01]  /*ce90*/  F2FP.PACK_AB R6, R134, R135 ;  /* 0x000000878606723e */ /* 0x002fe200000000ff */
[--C-:B------:R-:W-:Y:S01]  /*cea0*/  HSET2.LE.AND R136, R136, R199.reuse, PT ;  /* 0x000000c788887233 */ /* 0x100fe20003803000 */
[----:B--2---:R-:W-:Y:S01]  /*ceb0*/  F2FP.PACK_AB R5, R164, R165 ;  /* 0x000000a5a405723e */ /* 0x004fe200000000ff */
[--C-:B------:R-:W-:Y:S01]  /*cec0*/  HSET2.LE.AND R137, R137, R199.reuse, PT ;  /* 0x000000c789897233 */ /* 0x100fe20003803000 */
[----:B------:R-:W-:Y:S01]  /*ced0*/  LOP3.LUT R138, R138, R7, RZ, 0xc0, !PT ;  /* 0x000000078a8a7212 */ /* 0x000fe200078ec0ff */
[C---:B------:R-:W-:Y:S01]  /*cee0*/  FMUL.FTZ R7, R0.reuse, R131 ;  /* 0x0000008300077220 */ /* 0x040fe20000410000 */
[----:B------:R-:W-:Y:S01]  /*cef0*/  LOP3.LUT R139, R139, R6, RZ, 0xc0, !PT ;  /* 0x000000068b8b7212 */ /* 0x000fe200078ec0ff */
[----:B------:R-:W-:Y:S01]  /*cf00*/  FMUL.FTZ R6, R0, R130 ;  /* 0x0000008200067220 */ /* 0x000fe20000410000 */
[----:B------:R-:W-:Y:S01]  /*cf10*/  LOP3.LUT R136, R136, R5, RZ, 0xc0, !PT ;  /* 0x0000000588887212 */ /* 0x000fe200078ec0ff */
[C---:B------:R-:W-:Y:S01]  /*cf20*/  FMUL.FTZ R5, R2.reuse, R129 ;  /* 0x0000008102057220 */ /* 0x040fe20000410000 */
[----:B------:R-:W-:Y:S01]  /*cf30*/  LOP3.LUT R150, R151, UR15, R152, 0x96, !PT ;  /* 0x0000000f97967c12 */ /* 0x000fe2000f8e9698 */
[C---:B------:R-:W-:Y:S01]  /*cf40*/  FMUL.FTZ R44, R2.reuse, R44 ;  /* 0x0000002c022c7220 */ /* 0x040fe20000410000 */
[----:B------:R-:W-:Y:S01]  /*cf50*/  LDSM.16.MT88.4 R152, [R186+0xe800] ;  /* 0x00e80000ba98783b */ /* 0x000fe20000004200 */
[----:B------:R-:W-:Y:S02]  /*cf60*/  FMUL.FTZ R45, R2, R45 ;  /* 0x0000002d022d7220 */ /* 0x000fe40000410000 */
[C---:B------:R-:W-:Y:S02]  /*cf70*/  FMUL.FTZ R50, R0.reuse, R50 ;  /* 0x0000003200327220 */ /* 0x040fe40000410000 */
[----:B------:R-:W-:Y:S01]  /*cf80*/  FMUL.FTZ R51, R0, R51 ;  /* 0x0000003300337220 */ /* 0x000fe20000410000 */
[----:B----4-:R-:W-:Y:S01]  /*cf90*/  F2FP.PACK_AB R4, R160, R161 ;  /* 0x000000a1a004723e */ /* 0x010fe200000000ff */
[C---:B------:R-:W-:Y:S02]  /*cfa0*/  FMUL.FTZ R48, R2.reuse, R48 ;  /* 0x0000003002307220 */ /* 0x040fe40000410000 */
[C---:B------:R-:W-:Y:S01]  /*cfb0*/  FMUL.FTZ R49, R2.reuse, R49 ;  /* 0x0000003102317220 */ /* 0x040fe20000410000 */
[----:B------:R-:W-:Y:S01]  /*cfc0*/  LOP3.LUT R137, R137, R4, RZ, 0xc0, !PT ;  /* 0x0000000489897212 */ /* 0x000fe200078ec0ff */
[----:B------:R-:W-:Y:S02]  /*cfd0*/  FMUL.FTZ R4, R2, R128 ;  /* 0x0000008002047220 */ /* 0x000fe40000410000 */
[----:B------:R-:W1:Y:S01]  /*cfe0*/  LDSM.16.MT88.4 R128, [R185+0xc000] ;  /* 0x00c00000b980783b */ /* 0x000e620000004200 */
[C---:B------:R-:W-:Y:S02]  /*cff0*/  FMUL.FTZ R54, R0.reuse, R54 ;  /* 0x0000003600367220 */ /* 0x040fe40000410000 */
[----:B------:R-:W-:Y:S02]  /*d000*/  FMUL.FTZ R55, R0, R55 ;  /* 0x0000003700377220 */ /* 0x000fe40000410000 */
[C---:B------:R-:W-:Y:S05]  /*d010*/  HMMA.16816.F32 R4, R136.reuse, R140, R4 ;  /* 0x0000008c8804723c */ /* 0x040fea0000001804 */
[C---:B------:R-:W-:Y:S02]  /*d020*/  FMUL.FTZ R52, R2.reuse, R52 ;  /* 0x0000003402347220 */ /* 0x040fe40000410000 */
[----:B------:R-:W-:Y:S01]  /*d030*/  FMUL.FTZ R53, R2, R53 ;  /* 0x0000003502357220 */ /* 0x000fe20000410000 */
[C---:B------:R-:W-:Y:S01]  /*d040*/  HMMA.16816.F32 R8, R136.reuse, R142, R8 ;  /* 0x0000008e8808723c */ /* 0x040fe20000001808 */
[----:B------:R-:W2:Y:S03]  /*d050*/  LDSM.16.MT88.4 R140, [R188+0xe000] ;  /* 0x00e00000bc8c783b */ /* 0x000ea60000004200 */
[C---:B------:R-:W-:Y:S02]  /*d060*/  FMUL.FTZ R58, R0.reuse, R58 ;  /* 0x0000003a003a7220 */ /* 0x040fe40000410000 */
[----:B------:R-:W-:Y:S02]  /*d070*/  FMUL.FTZ R59, R0, R59 ;  /* 0x0000003b003b7220 */ /* 0x000fe40000410000 */
[C---:B------:R-:W-:Y:S04]  /*d080*/  HMMA.16816.F32 R36, R136.reuse, R144, R36 ;  /* 0x000000908824723c */ /* 0x040fe80000001824 */
[C---:B------:R-:W-:Y:S02]  /*d090*/  FMUL.FTZ R56, R2.reuse, R56 ;  /* 0x0000003802387220 */ /* 0x040fe40000410000 */
[----:B------:R-:W-:Y:S02]  /*d0a0*/  FMUL.FTZ R57, R2, R57 ;  /* 0x0000003902397220 */ /* 0x000fe40000410000 */
[C---:B------:R-:W-:Y:S04]  /*d0b0*/  HMMA.16816.F32 R40, R136.reuse, R146, R40 ;  /* 0x000000928828723c */ /* 0x040fe80000001828 */
[C---:B------:R-:W-:Y:S02]  /*d0c0*/  FMUL.FTZ R62, R0.reuse, R62 ;  /* 0x0000003e003e7220 */ /* 0x040fe40000410000 */
[----:B------:R-:W-:Y:S02]  /*d0d0*/  FMUL.FTZ R63, R0, R63 ;  /* 0x0000003f003f7220 */ /* 0x000fe40000410000 */
[C---:B------:R-:W-:Y:S01]  /*d0e0*/  FMUL.FTZ R60, R2.reuse, R60 ;  /* 0x0000003c023c7220 */ /* 0x040fe20000410000 */
[C---:B-1----:R-:W-:Y:S03]  /*d0f0*/  HMMA.16816.F32 R44, R136.reuse, R128, R44 ;  /* 0x00000080882c723c */ /* 0x042fe6000000182c */
[----:B------:R-:W-:Y:S02]  /*d100*/  FMUL.FTZ R61, R2, R61 ;  /* 0x0000003d023d7220 */ /* 0x000fe40000410000 */
[C---:B------:R-:W-:Y:S02]  /*d110*/  FMUL.FTZ R66, R0.reuse, R66 ;  /* 0x0000004200427220 */ /* 0x040fe40000410000 */
[----:B------:R-:W-:Y:S01]  /*d120*/  FMUL.FTZ R67, R0, R67 ;  /* 0x0000004300437220 */ /* 0x000fe20000410000 */
[C---:B------:R-:W-:Y:S01]  /*d130*/  HMMA.16816.F32 R48, R136.reuse, R130, R48 ;  /* 0x000000828830723c */ /* 0x040fe20000001830 */
[----:B------:R-:W1:Y:S03]  /*d140*/  LDSM.16.MT88.4 R128, [R186+0xe000] ;  /* 0x00e00000ba80783b */ /* 0x000e660000004200 */
[C---:B------:R-:W-:Y:S02]  /*d150*/  FMUL.FTZ R64, R2.reuse, R64 ;  /* 0x0000004002407220 */ /* 0x040fe40000410000 */
[----:B------:R-:W-:Y:S02]  /*d160*/  FMUL.FTZ R65, R2, R65 ;  /* 0x0000004102417220 */ /* 0x000fe40000410000 */
[C---:B------:R-:W-:Y:S04]  /*d170*/  HMMA.16816.F32 R52, R136.reuse, R124, R52 ;  /* 0x0000007c8834723c */ /* 0x040fe80000001834 */
[C---:B------:R-:W-:Y:S02]  /*d180*/  FMUL.FTZ R70, R0.reuse, R70 ;  /* 0x0000004600467220 */ /* 0x040fe40000410000 */
[----:B------:R-:W-:Y:S02]  /*d190*/  FMUL.FTZ R71, R0, R71 ;  /* 0x0000004700477220 */ /* 0x000fe40000410000 */
[C---:B------:R-:W-:Y:S01]  /*d1a0*/  HMMA.16816.F32 R56, R136.reuse, R126, R56 ;  /* 0x0000007e8838723c */ /* 0x040fe20000001838 */
[----:B------:R-:W3:Y:S03]  /*d1b0*/  LDSM.16.MT88.4 R124, [R185+0xe000] ;  /* 0x00e00000b97c783b */ /* 0x000ee60000004200 */
[C---:B------:R-:W-:Y:S02]  /*d1c0*/  FMUL.FTZ R68, R2.reuse, R68 ;  /* 0x0000004402447220 */ /* 0x040fe40000410000 */
[----:B------:R-:W-:Y:S02]  /*d1d0*/  FMUL.FTZ R69, R2, R69 ;  /* 0x0000004502457220 */ /* 0x000fe40000410000 */
[C---:B--2---:R-:W-:Y:S04]  /*d1e0*/  HMMA.16816.F32 R60, R136.reuse, R140, R60 ;  /* 0x0000008c883c723c */ /* 0x044fe8000000183c */
[C---:B------:R-:W-:Y:S02]  /*d1f0*/  FMUL.FTZ R74, R0.reuse, R74 ;  /* 0x0000004a004a7220 */ /* 0x040fe40000410000 */
[----:B------:R-:W-:Y:S02]  /*d200*/  FMUL.FTZ R75, R0, R75 ;  /* 0x0000004b004b7220 */ /* 0x000fe40000410000 */
[C---:B------:R-:W-:Y:S01]  /*d210*/  HMMA.16816.F32 R64, R136.reuse, R142, R64 ;  /* 0x0000008e8840723c */ /* 0x040fe20000001840 */
[----:B------:R-:W2:Y:S03]  /*d220*/  LDSM.16.MT88.4 R140, [R184+0xe000] ;  /* 0x00e00000b88c783b */ /* 0x000ea60000004200 */
        /* <DEDUP_REMOVED lines=11> */
[C---:B---3--:R-:W-:Y:S04]  /*d2e0*/  HMMA.16816.F32 R76, R136.reuse, R124, R76 ;  /* 0x0000007c884c723c */ /* 0x048fe8000000184c */
[C---:B------:R-:W-:Y:S02]  /*d2f0*/  FMUL.FTZ R80, R2.reuse, R80 ;  /* 0x0000005002507220 */ /* 0x040fe40000410000 */
[----:B------:R-:W-:Y:S02]  /*d300*/  FMUL.FTZ R81, R2, R81 ;  /* 0x0000005102517220 */ /* 0x000fe40000410000 */
[C---:B------:R-:W-:Y:S04]  /*d310*/  FMUL.FTZ R86, R0.reuse, R86 ;  /* 0x0000005600567220 */ /* 0x040fe80000410000 */
[----:B------:R-:W-:Y:S01]  /*d320*/  FMUL.FTZ R87, R0, R87 ;  /* 0x0000005700577220 */ /* 0x000fe20000410000 */
        /* <DEDUP_REMOVED lines=12> */
[----:B------:R-:W2:Y:S02]  /*d3f0*/  LDSM.16.MT88.4 R140, [R185+0x10000] ;  /* 0x01000000b98c783b */ /* 0x000ea40000004200 */
        /* <DEDUP_REMOVED lines=19> */
[--C-:B------:R-:W-:Y:S02]  /*d530*/  FFMA.FTZ R171, R18, c[0x0][0x23c], -R166.reuse ;  /* 0x00008f0012ab7a23 */ /* 0x100fe400000108a6 */
[C---:B------:R-:W-:Y:S02]  /*d540*/  FMUL.FTZ R18, R0.reuse, R122 ;  /* 0x0000007a00127220 */ /* 0x040fe40000410000 */
[----:B------:R-:W1:Y:S01]  /*d550*/  MUFU.EX2 R169, R169 ;  /* 0x000000a900a97308 */ /* 0x000e620000000800 */
[----:B------:R-:W-:Y:S02]  /*d560*/  FFMA.FTZ R170, R19, c[0x0][0x23c], -R166 ;  /* 0x00008f0013aa7a23 */ /* 0x000fe400000108a6 */
[----:B------:R-:W-:Y:S02]  /*d570*/  FMUL.FTZ R19, R0, R123 ;  /* 0x0000007b00137220 */ /* 0x000fe40000410000 */
[----:B------:R-:W3:Y:S01]  /*d580*/  LDSM.16.MT88.4 R120, [R184+0x10000] ;  /* 0x01000000b878783b */ /* 0x000ee20000004200 */
[----:B------:R-:W-:Y:S04]  /*d590*/  IMAD.WIDE.U32 R124, R150, -0x2daee0ad, RZ ;  /* 0xd2511f53967c7825 */ /* 0x000fe800078e00ff */
[----:B------:R-:W-:Y:S01]  /*d5a0*/  FFMA.FTZ R216, R12, c[0x0][0x23c], -R167 ;  /* 0x00008f000cd87a23 */ /* 0x000fe200000108a7 */
[----:B------:R-:W-:Y:S01]  /*d5b0*/  LOP3.LUT R12, R124, 0xffff, RZ, 0xc0, !PT ;  /* 0x0000ffff7c0c7812 */ /* 0x000fe200078ec0ff */
[C---:B------:R-:W-:Y:S01]  /*d5c0*/  FMUL.FTZ R106, R0.reuse, R106 ;  /* 0x0000006a006a7220 */ /* 0x040fe20000410000 */
[----:B------:R-:W-:Y:S01]  /*d5d0*/  LOP3.LUT R148, R125, UR6, R148, 0x96, !PT ;  /* 0x000000067d947c12 */ /* 0x000fe2000f8e9694 */
[----:B------:R-:W-:Y:S01]  /*d5e0*/  FMUL.FTZ R107, R0, R107 ;  /* 0x0000006b006b7220 */ /* 0x000fe20000410000 */
[--C-:B------:R-:W-:Y:S01]  /*d5f0*/  SHF.R.U32.HI R125, RZ, 0x10, R124.reuse ;  /* 0x00000010ff7d7819 */ /* 0x100fe2000001167c */
[C---:B------:R-:W-:Y:S01]  /*d600*/  FMUL.FTZ R104, R2.reuse, R104 ;  /* 0x0000006802687220 */ /* 0x040fe20000410000 */
[----:B------:R-:W-:Y:S01]  /*d610*/  SHF.R.U32.HI R223, RZ, 0x18, R124 ;  /* 0x00000018ffdf7819 */ /* 0x000fe2000001167c */
[----:B------:R-:W-:Y:S01]  /*d620*/  FMUL.FTZ R105, R2, R105 ;  /* 0x0000006902697220 */ /* 0x000fe20000410000 */
[----:B------:R-:W-:Y:S01]  /*d630*/  LOP3.LUT R125, R125, 0xff, RZ, 0xc0, !PT ;  /* 0x000000ff7d7d7812 */ /* 0x000fe200078ec0ff */
[--C-:B------:R-:W-:Y:S01]  /*d640*/  FFMA.FTZ R218, R14, c[0x0][0x23c], -R166.reuse ;  /* 0x00008f000eda7a23 */ /* 0x100fe200000108a6 */
[----:B------:R-:W-:Y:S01]  /*d650*/  LOP3.LUT R133, R124, 0xff, RZ, 0xc0, !PT ;  /* 0x000000ff7c857812 */ /* 0x000fe200078ec0ff */
[----:B------:R-:W-:Y:S01]  /*d660*/  FFMA.FTZ R219, R15, c[0x0][0x23c], -R166 ;  /* 0x00008f000fdb7a23 */ /* 0x000fe200000108a6 */
[----:B------:R-:W-:Y:S01]  /*d670*/  PRMT R223, R125, 0x5410, R223 ;  /* 0x000054107ddf7816 */ /* 0x000fe200000000df */
[----:B------:R-:W-:Y:S01]  /*d680*/  MUFU.EX2 R216, R216 ;  /* 0x000000d800d87308 */ /* 0x000fe20000000800 */
[C---:B------:R-:W-:Y:S01]  /*d690*/  HMMA.16816.F32 R104, R136.reuse, R126, R104 ;  /* 0x0000007e8868723c */ /* 0x040fe20000001868 */
[----:B------:R-:W4:Y:S02]  /*d6a0*/  LDSM.16.MT88.4 R124, [R188+0xc800] ;  /* 0x00c80000bc7c783b */ /* 0x000f240000004200 */
[----:B------:R-:W-:Y:S01]  /*d6b0*/  FFMA.FTZ R217, R13, c[0x0][0x23c], -R167 ;  /* 0x00008f000dd97a23 */ /* 0x000fe200000108a7 */
[----:B------:R-:W-:Y:S01]  /*d6c0*/  LOP3.LUT R13, R148, 0xffff, RZ, 0xc0, !PT ;  /* 0x0000ffff940d7812 */ /* 0x000fe200078ec0ff */
[----:B------:R-:W-:Y:S01]  /*d6d0*/  FMUL.FTZ R110, R0, R110 ;  /* 0x0000006e006e7220 */ /* 0x000fe20000410000 */
[----:B------:R-:W-:Y:S01]  /*d6e0*/  LOP3.LUT R222, R148, 0xff, RZ, 0xc0, !PT ;  /* 0x000000ff94de7812 */ /* 0x000fe200078ec0ff */
[----:B------:R-:W-:Y:S01]  /*d6f0*/  FMUL.FTZ R111, R0, R111 ;  /* 0x0000006f006f7220 */ /* 0x000fe20000410000 */
[C---:B--2---:R-:W-:Y:S01]  /*d700*/  HMMA.16816.F32 R16, R136.reuse, R140, R16 ;  /* 0x0000008c8810723c */ /* 0x044fe20000001810 */
[----:B------:R-:W2:Y:S03]  /*d710*/  MUFU.EX2 R217, R217 ;  /* 0x000000d900d97308 */ /* 0x000ea60000000800 */
[C---:B------:R-:W-:Y:S01]  /*d720*/  FMUL.FTZ R108, R2.reuse, R108 ;  /* 0x0000006c026c7220 */ /* 0x040fe20000410000 */
[----:B------:R-:W-:Y:S01]  /*d730*/  SHF.R.U32.HI R12, RZ, 0x8, R12 ;  /* 0x00000008ff0c7819 */ /* 0x000fe2000001160c */
[----:B------:R-:W-:Y:S01]  /*d740*/  FMUL.FTZ R109, R2, R109 ;  /* 0x0000006d026d7220 */ /* 0x000fe20000410000 */
[----:B------:R-:W-:Y:S01]  /*d750*/  SHF.R.U32.HI R13, RZ, 0x8, R13 ;  /* 0x00000008ff0d7819 */ /* 0x000fe2000001160d */
[C---:B------:R-:W-:Y:S01]  /*d760*/  FMUL.FTZ R14, R0.reuse, R118 ;  /* 0x00000076000e7220 */ /* 0x040fe20000410000 */
[--C-:B------:R-:W-:Y:S02]  /*d770*/  SHF.R.U32.HI R144, RZ, 0x10, R148.reuse ;  /* 0x00000010ff907819 */ /* 0x100fe40000011694 */
[----:B------:R-:W-:Y:S01]  /*d780*/  MUFU.EX2 R218, R218 ;  /* 0x000000da00da7308 */ /* 0x000fe20000000800 */
[----:B------:R-:W-:Y:S01]  /*d790*/  SHF.R.U32.HI R148, RZ, 0x18, R148 ;  /* 0x00000018ff947819 */ /* 0x000fe20000011694 */
[C---:B------:R-:W-:Y:S01]  /*d7a0*/  HMMA.16816.F32 R108, R136.reuse, R142, R108 ;  /* 0x0000008e886c723c */ /* 0x040fe2000000186c */
[----:B------:R-:W5:Y:S02]  /*d7b0*/  LDSM.16.MT88.4 R140, [R185+0xc800] ;  /* 0x00c80000b98c783b */ /* 0x000f640000004200 */
[----:B------:R-:W-:Y:S01]  /*d7c0*/  FMUL.FTZ R15, R0, R119 ;  /* 0x00000077000f7220 */ /* 0x000fe20000410000 */
[----:B------:R-:W-:Y:S01]  /*d7d0*/  PRMT R133, R133, 0x5410, R12 ;  /* 0x0000541085857816 */ /* 0x000fe2000000000c */
[----:B------:R-:W-:Y:S01]  /*d7e0*/  FMUL.FTZ R12, R2, R116 ;  /* 0x00000074020c7220 */ /* 0x000fe20000410000 */
[----:B------:R-:W-:Y:S01]  /*d7f0*/  PRMT R222, R222, 0x5410, R13 ;  /* 0x00005410dede7816 */ /* 0x000fe2000000000d */
[----:B------:R-:W-:Y:S01]  /*d800*/  FMUL.FTZ R13, R2, R117 ;  /* 0x00000075020d7220 */ /* 0x000fe20000410000 */
[----:B------:R-:W4:Y:S01]  /*d810*/  MUFU.EX2 R219, R219 ;  /* 0x000000db00db7308 */ /* 0x000f220000000800 */
[----:B------:R-:W-:Y:S03]  /*d820*/  LOP3.LUT R144, R144, 0xff, RZ, 0xc0, !PT ;  /* 0x000000ff90907812 */ /* 0x000fe600078ec0ff */
[--C-:B------:R-:W-:Y:S01]  /*d830*/  HSET2.LE.AND R133, R133, R199.reuse, PT ;  /* 0x000000c785857233 */ /* 0x100fe20003803000 */
[----:B------:R-:W-:Y:S01]  /*d840*/  PRMT R117, R144, 0x5410, R148 ;  /* 0x0000541090757816 */ /* 0x000fe20000000094 */
[C---:B---3--:R-:W-:Y:S01]  /*d850*/  HMMA.16816.F32 R12, R136.reuse, R120, R12 ;  /* 0x00000078880c723c */ /* 0x048fe2000000180c */
[----:B------:R-:W3:Y:S02]  /*d860*/  LDSM.16.MT88.4 R144, [R184+0xc800] ;  /* 0x00c80000b890783b */ /* 0x000ee40000004200 */
[----:B-1----:R-:W-:Y:S01]  /*d870*/  F2FP.PACK_AB R118, R169, R168 ;  /* 0x000000a8a976723e */ /* 0x002fe200000000ff */
[----:B------:R-:W-:Y:S01]  /*d880*/  MUFU.EX2 R171, R171 ;  /* 0x000000ab00ab7308 */ /* 0x000fe20000000800 */
[C---:B------:R-:W-:Y:S01]  /*d890*/  FMUL.FTZ R114, R0.reuse, R114 ;  /* 0x0000007200727220 */ /* 0x040fe20000410000 */
[--C-:B------:R-:W-:Y:S01]  /*d8a0*/  HSET2.LE.AND R119, R223, R199.reuse, PT ;  /* 0x000000c7df777233 */ /* 0x100fe20003803000 */
[----:B------:R-:W-:Y:S01]  /*d8b0*/  FMUL.FTZ R115, R0, R115 ;  /* 0x0000007300737220 */ /* 0x000fe20000410000 */
[--C-:B------:R-:W-:Y:S01]  /*d8c0*/  HSET2.LE.AND R116, R222, R199.reuse, PT ;  /* 0x000000c7de747233 */ /* 0x100fe20003803000 */
[C---:B------:R-:W-:Y:S01]  /*d8d0*/  FMUL.FTZ R112, R2.reuse, R112 ;  /* 0x0000007002707220 */ /* 0x040fe20000410000 */
[----:B------:R-:W1:Y:S02]  /*d8e0*/  LDSM.16.MT88.4 R148, [R188+0xe800] ;  /* 0x00e80000bc94783b */ /* 0x000e640000004200 */
[----:B------:R-:W-:Y:S01]  /*d8f0*/  FMUL.FTZ R113, R2, R113 ;  /* 0x0000007102717220 */ /* 0x000fe20000410000 */
[--C-:B------:R-:W-:Y:S01]  /*d900*/  HSET2.LE.AND R117, R117, R199.reuse, PT ;  /* 0x000000c775757233 */ /* 0x100fe20003803000 */
[----:B------:R-:W5:Y:S01]  /*d910*/  MUFU.EX2 R170, R170 ;  /* 0x000000aa00aa7308 */ /* 0x000f620000000800 */
[----:B------:R-:W-:Y:S01]  /*d920*/  LOP3.LUT R118, R133, R118, RZ, 0xc0, !PT ;  /* 0x0000007685767212 */ /* 0x000fe200078ec0ff */
[--C-:B------:R-:W-:Y:S01]  /*d930*/  FFMA.FTZ R222, R22, c[0x0][0x23c], -R166.reuse ;  /* 0x00008f0016de7a23 */ /* 0x100fe200000108a6 */
[----:B--2---:R-:W-:Y:S01]  /*d940*/  F2FP.PACK_AB R121, R217, R216 ;  /* 0x000000d8d979723e */ /* 0x004fe200000000ff */
[----:B------:R-:W-:Y:S01]  /*d950*/  FFMA.FTZ R223, R23, c[0x0][0x23c], -R166 ;  /* 0x00008f0017df7a23 */ /* 0x000fe200000108a6 */
[----:B------:R-:W-:Y:S01]  /*d960*/  HMMA.16816.F32 R112, R136, R122, R112 ;  /* 0x0000007a8870723c */ /* 0x000fe20000001870 */
[----:B------:R-:W-:Y:S02]  /*d970*/  LDSM.16.MT88.4 R136, [R185+0xd000] ;  /* 0x00d00000b988783b */ /* 0x000fe40000004200 */
[----:B----4-:R-:W-:Y:S01]  /*d980*/  F2FP.PACK_AB R120, R219, R218 ;  /* 0x000000dadb78723e */ /* 0x010fe200000000ff */
[----:B------:R-:W-:Y:S01]  /*d990*/  FFMA.FTZ R161, R0, R206, R161 ;  /* 0x000000ce00a17223 */ /* 0x000fe200000100a1 */
[----:B------:R-:W-:Y:S01]  /*d9a0*/  LOP3.LUT R116, R116, R121, RZ, 0xc0, !PT ;  /* 0x0000007974747212 */ /* 0x000fe200078ec0ff */
[----:B------:R-:W2:Y:S01]  /*d9b0*/  MUFU.EX2 R222, R222 ;  /* 0x000000de00de7308 */ /* 0x000ea20000000800 */
[----:B------:R-:W-:Y:S01]  /*d9c0*/  LOP3.LUT R117, R117, R120, RZ, 0xc0, !PT ;  /* 0x0000007875757212 */ /* 0x000fe200078ec0ff */
[----:B------:R-:W-:Y:S01]  /*d9d0*/  FFMA.FTZ R165, R2, R207, R165 ;  /* 0x000000cf02a57223 */ /* 0x000fe200000100a5 */
[----:B------:R-:W4:Y:S03]  /*d9e0*/  LDSM.16.MT88.4 R120, [R184+0xe800] ;  /* 0x00e80000b878783b */ /* 0x000f260000004200 */
[----:B------:R-:W-:Y:S01]  /*d9f0*/  MOV R0, R3 ;  /* 0x0000000300007202 */ /* 0x000fe20000000f00 */
[----:B------:R-:W-:Y:S01]  /*da00*/  FADD.FTZ R161, R160, R161 ;  /* 0x000000a1a0a17221 */ /* 0x000fe20000010000 */
[----:B------:R-:W-:Y:S01]  /*da10*/  MOV R2, R132 ;  /* 0x0000008400027202 */ /* 0x000fe20000000f00 */
[----:B------:R-:W-:Y:S01]  /*da20*/  FADD.FTZ R165, R164, R165 ;  /* 0x000000a5a4a57221 */ /* 0x000fe20000010000 */
[----:B------:R-:W-:Y:S01]  /*da30*/  MUFU.EX2 R223, R223 ;  /* 0x000000df00df7308 */ /* 0x000fe20000000800 */
[----:B------:R-:W-:Y:S01]  /*da40*/  FADD.FTZ R161, R135, R161 ;  /* 0x000000a187a17221 */ /* 0x000fe20000010000 */
[----:B-----5:R-:W-:Y:S01]  /*da50*/  F2FP.PACK_AB R133, R170, R171 ;  /* 0x000000abaa85723e */ /* 0x020fe200000000ff */
[----:B------:R-:W-:Y:S02]  /*da60*/  FADD.FTZ R165, R163, R165 ;  /* 0x000000a5a3a57221 */ /* 0x000fe40000010000 */
[----:B------:R-:W-:Y:S01]  /*da70*/  FADD.FTZ R134, R134, R161 ;  /* 0x000000a186867221 */ /* 0x000fe20000010000 */
[----:B------:R-:W-:Y:S01]  /*da80*/  LOP3.LUT R119, R119, R133, RZ, 0xc0, !PT ;  /* 0x0000008577777212 */ /* 0x000fe200078ec0ff */
[----:B------:R-:W-:Y:S02]  /*da90*/  FADD.FTZ R162, R162, R165 ;  /* 0x000000a5a2a27221 */ /* 0x000fe40000010000 */
[----:B------:R-:W-:Y:S02]  /*daa0*/  FADD.FTZ R134, R218, R134 ;  /* 0x00000086da867221 */ /* 0x000fe40000010000 */
[----:B------:R-:W-:Y:S02]  /*dab0*/  FADD.FTZ R162, R216, R162 ;  /* 0x000000a2d8a27221 */ /* 0x000fe40000010000 */
[C---:B------:R-:W-:Y:S05]  /*dac0*/  HMMA.16816.F32 R4, R116.reuse, R124, R4 ;  /* 0x0000007c7404723c */ /* 0x040fea0000001804 */
[----:B------:R-:W-:Y:S02]  /*dad0*/  FADD.FTZ R219, R219, R134 ;  /* 0x00000086dbdb7221 */ /* 0x000fe40000010000 */
[----:B------:R-:W-:Y:S01]  /*dae0*/  FADD.FTZ R217, R217, R162 ;  /* 0x000000a2d9d97221 */ /* 0x000fe20000010000 */
[C---:B------:R-:W-:Y:S01]  /*daf0*/  HMMA.16816.F32 R8, R116.reuse, R126, R8 ;  /* 0x0000007e7408723c */ /* 0x040fe20000001808 */
[----:B------:R-:W5:Y:S03]  /*db00*/  LDSM.16.MT88.4 R124, [R188+0x10800] ;  /* 0x01080000bc7c783b */ /* 0x000f660000004200 */
[----:B------:R-:W-:Y:S02]  /*db10*/  FADD.FTZ R219, R171, R219 ;  /* 0x000000dbabdb7221 */ /* 0x000fe40000010000 */
[----:B------:R-:W-:Y:S02]  /*db20*/  FADD.FTZ R217, R168, R217 ;  /* 0x000000d9a8d97221 */ /* 0x000fe40000010000 */
[C---:B------:R-:W-:Y:S04]  /*db30*/  HMMA.16816.F32 R36, R116.reuse, R128, R36 ;  /* 0x000000807424723c */ /* 0x040fe80000001824 */
[----:B------:R-:W-:Y:S02]  /*db40*/  FADD.FTZ R170, R170, R219 ;  /* 0x000000dbaaaa7221 */ /* 0x000fe40000010000 */
[----:B------:R-:W-:Y:S01]  /*db50*/  FADD.FTZ R169, R169, R217 ;  /* 0x000000d9a9a97221 */ /* 0x000fe20000010000 */
[----:B------:R-:W-:Y:S01]  /*db60*/  MOV R128, UR30 ;  /* 0x0000001e00807c02 */ /* 0x000fe20008000f00 */
[C---:B------:R-:W-:Y:S04]  /*db70*/  HMMA.16816.F32 R40, R116.reuse, R130, R40 ;  /* 0x000000827428723c */ /* 0x040fe80000001828 */
[----:B--2---:R-:W-:Y:S04]  /*db80*/  FADD.FTZ R170, R222, R170 ;  /* 0x000000aadeaa7221 */ /* 0x004fe80000010000 */
[C---:B------:R-:W-:Y:S08]  /*db90*/  HMMA.16816.F32 R44, R116.reuse, R140, R44 ;  /* 0x0000008c742c723c */ /* 0x040ff0000000182c */
[C---:B------:R-:W-:Y:S08]  /*dba0*/  HMMA.16816.F32 R48, R116.reuse, R142, R48 ;  /* 0x0000008e7430723c */ /* 0x040ff00000001830 */
[C---:B---3--:R-:W-:Y:S08]  /*dbb0*/  HMMA.16816.F32 R52, R116.reuse, R144, R52 ;  /* 0x000000907434723c */ /* 0x048ff00000001834 */
[C---:B------:R-:W-:Y:S01]  /*dbc0*/  HMMA.16816.F32 R56, R116.reuse, R146, R56 ;  /* 0x000000927438723c */ /* 0x040fe20000001838 */
[----:B------:R-:W-:Y:S07]  /*dbd0*/  LDSM.16.MT88.4 R144, [R186+0xf000] ;  /* 0x00f00000ba90783b */ /* 0x000fee0000004200 */
[C---:B-1----:R-:W-:Y:S08]  /*dbe0*/  HMMA.16816.F32 R60, R116.reuse, R148, R60 ;  /* 0x00000094743c723c */ /* 0x042ff0000000183c */
        /* <DEDUP_REMOVED lines=11> */
[C---:B----4-:R-:W-:Y:S01]  /*dca0*/  HMMA.16816.F32 R84, R116.reuse, R120, R84 ;  /* 0x000000787454723c */ /* 0x050fe20000001854 */
        /* <DEDUP_REMOVED lines=9> */
[C---:B-----5:R-:W-:Y:S04]  /*dd40*/  HMMA.16816.F32 R92, R116.reuse, R124, R92 ;  /* 0x0000007c745c723c */ /* 0x060fe8000000185c */
[----:B------:R-:W-:Y:S01]  /*dd50*/  IMAD.WIDE.U32 R228, R228, -0x2daee0ad, RZ ;  /* 0xd2511f53e4e47825 */ /* 0x000fe200078e00ff */
[----:B------:R-:W-:Y:S03]  /*dd60*/  MUFU.EX2 R158, R158 ;  /* 0x0000009e009e7308 */ /* 0x000fe60000000800 */
[C---:B------:R-:W-:Y:S04]  /*dd70*/  HMMA.16816.F32 R96, R116.reuse, R126, R96 ;  /* 0x0000007e7460723c */ /* 0x040fe80000001860 */
[----:B------:R-:W-:Y:S03]  /*dd80*/  IMAD.WIDE.U32 R226, R24, -0x2daee0ad, RZ ;  /* 0xd2511f5318e27825 */ /* 0x000fe600078e00ff */
[----:B------:R-:W-:Y:S02]  /*dd90*/  MUFU.EX2 R159, R159 ;  /* 0x0000009f009f7308 */ /* 0x000fe40000000800 */
[----:B------:R-:W-:Y:S03]  /*dda0*/  LOP3.LUT R24, R227, UR26, R208, 0x96, !PT ;  /* 0x0000001ae3187c12 */ /* 0x000fe6000f8e96d0 */
[----:B------:R-:W-:Y:S01]  /*ddb0*/  LOP3.LUT R226, R229, UR22, R226, 0x96, !PT ;  /* 0x00000016e5e27c12 */ /* 0x000fe2000f8e96e2 */
[C---:B-1----:R-:W-:Y:S03]  /*ddc0*/  HMMA.16816.F32 R100, R116.reuse, R128, R100 ;  /* 0x000000807464723c */ /* 0x042fe60000001864 */
[----:B------:R-:W-:Y:S01]  /*ddd0*/  IMAD.WIDE.U32 R24, R24, -0x326172a9, RZ ;  /* 0xcd9e8d5718187825 */ /* 0x000fe200078e00ff */
[----:B------:R-:W-:Y:S03]  /*dde0*/  MUFU.EX2 R221, R221 ;  /* 0x000000dd00dd7308 */ /* 0x000fe60000000800 */
[----:B------:R-:W-:Y:S01]  /*ddf0*/  IMAD.WIDE.U32 R226, R226, -0x326172a9, RZ ;  /* 0xcd9e8d57e2e27825 */ /* 0x000fe200078e00ff */
[C---:B------:R-:W-:Y:S01]  /*de00*/  HMMA.16816.F32 R104, R116.reuse, R130, R104 ;  /* 0x000000827468723c */ /* 0x040fe20000001868 */
[----:B------:R-:W-:Y:S03]  /*de10*/  LDSM.16.MT88.4 R128, [R186+0xd000] ;  /* 0x00d00000ba80783b */ /* 0x000fe60000004200 */
[----:B------:R-:W-:Y:S02]  /*de20*/  LOP3.LUT R220, R25, UR25, R220, 0x96, !PT ;  /* 0x0000001919dc7c12 */ /* 0x000fe4000f8e96dc */
[----:B------:R-:W-:Y:S02]  /*de30*/  LOP3.LUT R224, R227, UR17, R24, 0x96, !PT ;  /* 0x00000011e3e07c12 */ /* 0x000fe4000f8e9618 */
[C---:B--2---:R-:W-:Y:S04]  /*de40*/  HMMA.16816.F32 R16, R116.reuse, R120, R16 ;  /* 0x000000787410723c */ /* 0x044fe80000001810 */
[----:B------:R-:W-:Y:S04]  /*de50*/  IMAD.WIDE.U32 R24, R220, -0x2daee0ad, RZ ;  /* 0xd2511f53dc187825 */ /* 0x000fe800078e00ff */
[C---:B------:R-:W-:Y:S04]  /*de60*/  HMMA.16816.F32 R108, R116.reuse, R122, R108 ;  /* 0x0000007a746c723c */ /* 0x040fe8000000186c */
[----:B------:R-:W-:Y:S01]  /*de70*/  IMAD.WIDE.U32 R224, R224, -0x2daee0ad, RZ ;  /* 0xd2511f53e0e07825 */ /* 0x000fe200078e00ff */
[----:B------:R-:W-:Y:S03]  /*de80*/  LOP3.LUT R228, R25, UR16, R228, 0x96, !PT ;  /* 0x0000001019e47c12 */ /* 0x000fe6000f8e96e4 */
[----:B------:R-:W-:Y:S01]  /*de90*/  FFMA.FTZ R220, R20, c[0x0][0x23c], -R167 ;  /* 0x00008f0014dc7a23 */ /* 0x000fe200000108a7 */
[----:B------:R-:W-:Y:S02]  /*dea0*/  LOP3.LUT R20, R225, UR13, R24, 0x96, !PT ;  /* 0x0000000de1147c12 */ /* 0x000fe4000f8e9618 */
[----:B------:R-:W1:Y:S01]  /*deb0*/  LDSM.16.MT88.4 R24, [R184+0x10800] ;  /* 0x01080000b818783b */ /* 0x000e620000004200 */
[----:B------:R-:W-:Y:S02]  /*dec0*/  IMAD.WIDE.U32 R228, R228, -0x326172a9, RZ ;  /* 0xcd9e8d57e4e47825 */ /* 0x000fe400078e00ff */
[----:B------:R-:W2:Y:S02]  /*ded0*/  MUFU.EX2 R220, R220 ;  /* 0x000000dc00dc7308 */ /* 0x000ea40000000800 */
[----:B------:R-:W-:Y:S01]  /*dee0*/  IMAD.WIDE.U32 R124, R20, -0x326172a9, RZ ;  /* 0xcd9e8d57147c7825 */ /* 0x000fe200078e00ff */
[----:B------:R-:W-:Y:S04]  /*def0*/  LOP3.LUT R226, R229, UR15, R226, 0x96, !PT ;  /* 0x0000000fe5e27c12 */ /* 0x000fe8000f8e96e2 */
[----:B------:R-:W-:Y:S01]  /*df00*/  LOP3.LUT R133, R124, 0xffff, RZ, 0xc0, !PT ;  /* 0x0000ffff7c857812 */ /* 0x000fe200078ec0ff */
[----:B------:R-:W-:Y:S01]  /*df10*/  IMAD.WIDE.U32 R226, R226, -0x2daee0ad, RZ ;  /* 0xd2511f53e2e27825 */ /* 0x000fe200078e00ff */
[----:B------:R-:W-:Y:S02]  /*df20*/  LOP3.LUT R20, R125, UR23, R228, 0x96, !PT ;  /* 0x000000177d147c12 */ /* 0x000fe4000f8e96e4 */
        /* <DEDUP_REMOVED lines=8> */
[----:B--2---:R-:W-:Y:S01]  /*dfb0*/  FADD.FTZ R169, R220, R169 ;  /* 0x000000a9dca97221 */ /* 0x004fe20000010000 */
[----:B------:R-:W-:Y:S01]  /*dfc0*/  LOP3.LUT R120, R20, 0xff, RZ, 0xc0, !PT ;  /* 0x000000ff14787812 */ /* 0x000fe200078ec0ff */
[----:B------:R-:W-:Y:S01]  /*dfd0*/  LDSM.16.MT88.4 R140, [R188+0xf000] ;  /* 0x00f00000bc8c783b */ /* 0x000fe20000004200 */
[----:B------:R-:W-:Y:S02]  /*dfe0*/  SHF.R.U32.HI R121, RZ, 0x8, R121 ;  /* 0x00000008ff797819 */ /* 0x000fe40000011679 */
[----:B------:R-:W-:Y:S02]  /*dff0*/  LOP3.LUT R152, R152, 0xff, RZ, 0xc0, !PT ;  /* 0x000000ff98987812 */ /* 0x000fe400078ec0ff */
[----:B------:R-:W-:Y:S02]  /*e000*/  PRMT R22, R22, 0x5410, R133 ;  /* 0x0000541016167816 */ /* 0x000fe40000000085 */
[----:B------:R-:W-:Y:S02]  /*e010*/  SHF.R.U32.HI R133, RZ, 0x18, R20 ;  /* 0x00000018ff857819 */ /* 0x000fe40000011614 */
[----:B------:R-:W-:Y:S01]  /*e020*/  PRMT R23, R23, 0x5410, R21 ;  /* 0x0000541017177816 */ /* 0x000fe20000000015 */
[C---:B-1----:R-:W-:Y:S03]  /*e030*/  HMMA.16816.F32 R12, R116.reuse, R24, R12 ;  /* 0x00000018740c723c */ /* 0x042fe6000000180c */
[----:B------:R-:W-:Y:S01]  /*e040*/  PRMT R21, R120, 0x5410, R121 ;  /* 0x0000541078157816 */ /* 0x000fe20000000079 */
[--C-:B------:R-:W-:Y:S01]  /*e050*/  HSET2.LE.AND R22, R22, R199.reuse, PT ;  /* 0x000000c716167233 */ /* 0x100fe20003803000 */
[----:B------:R-:W-:Y:S01]  /*e060*/  PRMT R152, R152, 0x5410, R133 ;  /* 0x0000541098987816 */ /* 0x000fe20000000085 */
[--C-:B------:R-:W-:Y:S01]  /*e070*/  HSET2.LE.AND R23, R23, R199.reuse, PT ;  /* 0x000000c717177233 */ /* 0x100fe20003803000 */
[----:B------:R-:W-:Y:S01]  /*e080*/  F2FP.PACK_AB R20, R157, R156 ;  /* 0x0000009c9d14723e */ /* 0x000fe200000000ff */
[----:B------:R-:W-:Y:S01]  /*e090*/  HMMA.16816.F32 R112, R116, R26, R112 ;  /* 0x0000001a7470723c */ /* 0x000fe20000001870 */
[----:B------:R-:W1:Y:S03]  /*e0a0*/  LDSM.16.MT88.4 R120, [R184+0xd000] ;  /* 0x00d00000b878783b */ /* 0x000e660000004200 */
[--C-:B------:R-:W-:Y:S01]  /*e0b0*/  HSET2.LE.AND R25, R21, R199.reuse, PT ;  /* 0x000000c715197233 */ /* 0x100fe20003803000 */
[----:B------:R-:W-:Y:S01]  /*e0c0*/  LOP3.LUT R22, R22, R20, RZ, 0xc0, !PT ;  /* 0x0000001416167212 */ /* 0x000fe200078ec0ff */
[--C-:B------:R-:W-:Y:S01]  /*e0d0*/  HSET2.LE.AND R21, R152, R199.reuse, PT ;  /* 0x000000c798157233 */ /* 0x100fe20003803000 */
        /* <DEDUP_REMOVED lines=11> */
[----:B------:R-:W-:Y:S01]  /*e190*/  LDSM.16.MT88.4 R116, [R186+0x11000] ;  /* 0x01100000ba74783b */ /* 0x000fe20000004200 */
[----:B------:R-:W-:Y:S01]  /*e1a0*/  LOP3.LUT R28, R226, 0xffff, RZ, 0xc0, !PT ;  /* 0x0000ffffe21c7812 */ /* 0x000fe200078ec0ff */
[----:B------:R-:W-:Y:S01]  /*e1b0*/  FADD.FTZ R221, R156, R221 ;  /* 0x000000dd9cdd7221 */ /* 0x000fe20000010000 */
[----:B------:R-:W-:Y:S01]  /*e1c0*/  LOP3.LUT R225, R227, UR6, R224, 0x96, !PT ;  /* 0x00000006e3e17c12 */ /* 0x000fe2000f8e96e0 */
[----:B------:R-:W-:Y:S01]  /*e1d0*/  FFMA.FTZ R224, R34, c[0x0][0x23c], -R166 ;  /* 0x00008f0022e07a23 */ /* 0x000fe200000108a6 */
[----:B------:R-:W4:Y:S01]  /*e1e0*/  MUFU.EX2 R133, R133 ;  /* 0x0000008500857308 */ /* 0x000f220000000800 */
[C---:B---3--:R-:W-:Y:S02]  /*e1f0*/  HMMA.16816.F32 R4, R20.reuse, R124, R4 ;  /* 0x0000007c1404723c */ /* 0x048fe40000001804 */
[----:B------:R-:W3:Y:S03]  /*e200*/  LDSM.16.MT88.4 R24, [R188+0x11000] ;  /* 0x01100000bc18783b */ /* 0x000ee60000004200 */
[----:B------:R-:W-:Y:S01]  /*e210*/  LOP3.LUT R34, R225, 0xffff, RZ, 0xc0, !PT ;  /* 0x0000ffffe1227812 */ /* 0x000fe200078ec0ff */
[----:B------:R-:W-:Y:S02]  /*e220*/  FADD.FTZ R159, R159, R223 ;  /* 0x000000df9f9f7221 */ /* 0x000fe40000010000 */
[C---:B------:R-:W-:Y:S01]  /*e230*/  HMMA.16816.F32 R8, R20.reuse, R126, R8 ;  /* 0x0000007e1408723c */ /* 0x040fe20000001808 */
[----:B------:R-:W-:Y:S01]  /*e240*/  MUFU.EX2 R224, R224 ;  /* 0x000000e000e07308 */ /* 0x000fe20000000800 */
[----:B------:R-:W-:Y:S02]  /*e250*/  LDSM.16.MT88.4 R124, [R188+0xd800] ;  /* 0x00d80000bc7c783b */ /* 0x000fe40000004200 */
[----:B------:R-:W-:Y:S01]  /*e260*/  SHF.R.U32.HI R34, RZ, 0x8, R34 ;  /* 0x00000008ff227819 */ /* 0x000fe20000011622 */
[----:B------:R-:W-:Y:S03]  /*e270*/  FADD.FTZ R157, R157, R221 ;  /* 0x000000dd9d9d7221 */ /* 0x000fe60000010000 */
[C---:B------:R-:W-:Y:S04]  /*e280*/  HMMA.16816.F32 R36, R20.reuse, R128, R36 ;  /* 0x000000801424723c */ /* 0x040fe80000001824 */
[----:B----4-:R-:W-:Y:S04]  /*e290*/  FADD.FTZ R157, R133, R157 ;  /* 0x0000009d859d7221 */ /* 0x010fe80000010000 */
[C---:B------:R-:W-:Y:S07]  /*e2a0*/  HMMA.16816.F32 R40, R20.reuse, R130, R40 ;  /* 0x000000821428723c */ /* 0x040fee0000001828 */
        /* <DEDUP_REMOVED lines=102> */
.L_x_429:
        /* <DEDUP_REMOVED lines=341> */
.L_x_434:
[----:B--234-:R-:W-:Y:S05]  /*fe60*/  BSYNC B0 ;  /* 0x0000000000007941 */ /* 0x01cfea0003800000 */
.L_x_433:
        /* <DEDUP_REMOVED lines=34> */
.L_x_436:
[----:B------:R-:W-:Y:S05]  /*10090*/  BSYNC B0 ;  /* 0x0000000000007941 */ /* 0x000fea0003800000 */
.L_x_435:
        /* <DEDUP_REMOVED lines=20> */
.L_x_438:
[----:B------:R-:W-:Y:S05]  /*101e0*/  BSYNC B0 ;  /* 0x0000000000007941 */ /* 0x000fea0003800000 */
.L_x_437:
        /* <DEDUP_REMOVED lines=20> */
.L_x_440:
[----:B------:R-:W-:Y:S05]  /*10330*/  BSYNC B0 ;  /* 0x0000000000007941 */ /* 0x000fea0003800000 */
.L_x_439:
        /* <DEDUP_REMOVED lines=21> */
.L_x_394:
        /* <DEDUP_REMOVED lines=78> */
.L_x_442:
[----:B------:R-:W-:Y:S05]  /*10970*/  BSYNC B0 ;  /* 0x0000000000007941 */ /* 0x000fea0003800000 */
.L_x_441:
        /* <DEDUP_REMOVED lines=20> */
.L_x_444:
[----:B------:R-:W-:Y:S05]  /*10ac0*/  BSYNC B0 ;  /* 0x0000000000007941 */ /* 0x000fea0003800000 */
.L_x_443:
        /* <DEDUP_REMOVED lines=20> */
.L_x_446:
[----:B------:R-:W-:Y:S05]  /*10c10*/  BSYNC B0 ;  /* 0x0000000000007941 */ /* 0x000fea0003800000 */
.L_x_445:
        /* <DEDUP_REMOVED lines=19> */
.L_x_448:
[----:B------:R-:W-:Y:S05]  /*10d50*/  BSYNC B0 ;  /* 0x0000000000007941 */ /* 0x000fea0003800000 */
.L_x_447:
        /* <DEDUP_REMOVED lines=35> */
.L_x_449:
        /* <DEDUP_REMOVED lines=15> */
.L_x_691:


//--------------------- .text._ZN5flash16flash_fwd_kernelI23Flash_fwd_kernel_traitsILi192ELi64ELi64ELi4ELb0ELb0EN7cutlass6half_tE19Flash_kernel_traitsILi192ELi64ELi64ELi4ES3_EELb1ELb1ELb0ELb0ELb0ELb0ELb0ELb1EEEvNS_16Flash_fwd_paramsE --------------------------
	.section	.text._ZN5flash16flash_fwd_kernelI23Flash_fwd_kernel_traitsILi192ELi64ELi64ELi4ELb0ELb0EN7cutlass6half_tE19Flash_kernel_traitsILi192ELi64ELi64ELi4ES3_EELb1ELb1ELb0ELb0ELb0ELb0ELb0ELb1EEEvNS_16Flash_fwd_paramsE,"ax",@progbits
	.sectioninfo	@"SHI_REGISTERS=255"
	.align	128
        .global         _ZN5flash16flash_fwd_kernelI23Flash_fwd_kernel_traitsILi192ELi64ELi64ELi4ELb0ELb0EN7cutlass6half_tE19Flash_kernel_traitsILi192ELi64ELi64ELi4ES3_EELb1ELb1ELb0ELb0ELb0ELb0ELb0ELb1EEEvNS_16Flash_fwd_paramsE
        .type           _ZN5flash16flash_fwd_kernelI23Flash_fwd_kernel_traitsILi192ELi64ELi64ELi4ELb0ELb0EN7cutlass6half_tE19Flash_kernel_traitsILi192ELi64ELi64ELi4ES3_EELb1ELb1ELb0ELb0ELb0ELb0ELb0ELb1EEEvNS_16Flash_fwd_paramsE,@function
        .size           _ZN5flash16flash_fwd_kernelI23Flash_fwd_kernel_traitsILi192ELi64ELi64ELi4ELb0ELb0EN7cutlass6half_tE19Flash_kernel_traitsILi192ELi64ELi64ELi4ES3_EELb1ELb1ELb0ELb0ELb0ELb0ELb0ELb1EEEvNS_16Flash_fwd_paramsE,(.L_x_692 - _ZN5flash16flash_fwd_kernelI23Flash_fwd_kernel_traitsILi192ELi64ELi64ELi4ELb0ELb0EN7cutlass6half_tE19Flash_kernel_traitsILi192ELi64ELi64ELi4ES3_EELb1ELb1ELb0ELb0ELb0ELb0ELb0ELb1EEEvNS_16Flash_fwd_paramsE)
        .other          _ZN5flash16flash_fwd_kernelI23Flash_fwd_kernel_traitsILi192ELi64ELi64ELi4ELb0ELb0EN7cutlass6half_tE19Flash_kernel_traitsILi192ELi64ELi64ELi4ES3_EELb1ELb1ELb0ELb0ELb0ELb0ELb0ELb1EEEvNS_16Flash_fwd_paramsE,@"STO_CUDA_ENTRY STV_DEFAULT"
_ZN5flash16flash_fwd_kernelI23Flash_fwd_kernel_traitsILi192ELi64ELi64ELi4ELb0ELb0EN7cutlass6half_tE19Flash_kernel_traitsILi192ELi64ELi64ELi4ES3_EELb1ELb1ELb0ELb0ELb0ELb0ELb0ELb1EEEvNS_16Flash_fwd_paramsE:
.text._ZN5flash16flash_fwd_kernelI23Flash_fwd_kernel_traitsILi192ELi64ELi64ELi4ELb0ELb0EN7cutlass6half_tE19Flash_kernel_traitsILi192ELi64ELi64ELi4ES3_EELb1ELb1ELb0ELb0ELb0ELb0ELb0ELb1EEEvNS_16Flash_fwd_paramsE:
[----:B------:R-:W-:-:S03]  /*0000*/  MOV R1, c[0x0][0x28] ;  /* 0x00000a0000017a02 */ /* 0x000fc60000000f00 */
[----:B------:R-:W-:Y:S01]  /*0010*/  ULDC.U8 UR4, c[0x0][0x304] ;  /* 0x0000c10000047ab9 */ /* 0x000fe20000000000 */
[----:B------:R-:W-:Y:S01]  /*0020*/  IADD3 R1, R1, -0xe8, RZ ;  /* 0xffffff1801017810 */ /* 0x000fe20007ffe0ff */
[----:B------:R-:W-:Y:S01]  /*0030*/  ULDC.64 UR22, c[0x0][0x2f0] ;  /* 0x0000bc0000167ab9 */ /* 0x000fe20000000a00 */
[----:B------:R-:W-:Y:S01]  /*0040*/  ISETP.NE.AND P2, PT, RZ, UR4, PT ;  /* 0x00000004ff007c0c */ /* 0x000fe2000bf45270 */
[----:B------:R-:W-:Y:S01]  /*0050*/  IMAD.U32 R2, RZ, RZ, UR22 ;  /* 0x00000016ff027e24 */ /* 0x000fe2000f8e00ff */
[----:B------:R-:W-:Y:S01]  /*0060*/  ULDC.64 UR18, c[0x0][0x118] ;  /* 0x0000460000127ab9 */ /* 0x000fe20000000a00 */
[----:B------:R-:W-:Y:S01]  /*0070*/  IMAD.U32 R3, RZ, RZ, UR23 ;  /* 0x00000017ff037e24 */ /* 0x000fe2000f8e00ff */
[----:B------:R-:W-:Y:S01]  /*0080*/  MOV R8, c[0x0][0x2fc] ;  /* 0x0000bf0000087a02 */ /* 0x000fe20000000f00 */
[----:B------:R-:W-:Y:S01]  /*0090*/  IMAD.MOV.U32 R7, RZ, RZ, c[0x0][0x2f8] ;  /* 0x0000be00ff077624 */ /* 0x000fe200078e00ff */
[----:B------:R-:W1:Y:S01]  /*00a0*/  S2UR UR13, SR_CTAID.X ;  /* 0x00000000000d79c3 */ /* 0x000e620000002500 */
[----:B------:R-:W2:Y:S01]  /*00b0*/  S2R R26, SR_TID.X ;  /* 0x00000000001a7919 */ /* 0x000ea20000002100 */
[----:B------:R-:W-:-:S05]  /*00c0*/  ULDC.64 UR4, c[0x0][0x240] ;  /* 0x0000900000047ab9 */ /* 0x000fca0000000a00 */
[----:B------:R3:W4:Y:S02]  /*00d0*/  @P2 LDG.E.64 R4, [R2.64] ;  /* 0x0000001202042981 */ /* 0x000724000c1e1b00 */
[----:B---3--:R-:W-:Y:S02]  /*00e0*/  @P2 IMAD.MOV.U32 R2, RZ, RZ, R7 ;  /* 0x000000ffff022224 */ /* 0x008fe400078e0007 */
[----:B------:R-:W-:-:S06]  /*00f0*/  @P2 IMAD.MOV.U32 R3, RZ, RZ, R8 ;  /* 0x000000ffff032224 */ /* 0x000fcc00078e0008 */
[----:B------:R-:W3:Y:S01]  /*0100*/  @P2 LDG.E.64 R2, [R2.64] ;  /* 0x0000001202022981 */ /* 0x000ee2000c1e1b00 */
[----:B------:R-:W5:Y:S01]  /*0110*/  S2UR UR12, SR_CTAID.Y ;  /* 0x00000000000c79c3 */ /* 0x000f620000002600 */
[----:B------:R-:W-:Y:S02]  /*0120*/  UISETP.NE.U32.AND UP2, UPT, URZ, UR4, UPT ;  /* 0x000000043f00728c */ /* 0x000fe4000bf45070 */
[----:B------:R-:W-:Y:S02]  /*0130*/  UMOV UR9, 0x4 ;  /* 0x0000000400097882 */ /* 0x000fe40000000000 */
[----:B------:R-:W-:Y:S02]  /*0140*/  UISETP.NE.AND.EX UP2, UPT, URZ, UR5, UPT, UP2 ;  /* 0x000000053f00728c */ /* 0x000fe4000bf45320 */
[----:B------:R-:W-:Y:S01]  /*0150*/  ULDC.64 UR14, c[0x0][0x240] ;  /* 0x00009000000e7ab9 */ /* 0x000fe20000000a00 */
[----:B------:R-:W1:Y:S01]  /*0160*/  S2UR UR11, SR_CTAID.Z ;  /* 0x00000000000b79c3 */ /* 0x000e620000002700 */
[----:B------:R-:W-:-:S02]  /*0170*/  ULDC.64 UR4, c[0x0][0x250] ;  /* 0x0000940000047ab9 */ /* 0x000fc40000000a00 */
[----:B------:R-:W-:Y:S01]  /*0180*/  PLOP3.LUT P0, PT, PT, PT, UP2, 0x80, 0x0 ;  /* 0x000000000000781c */ /* 0x000fe20003f0f028 */
[----:B------:R-:W-:Y:S02]  /*0190*/  UISETP.NE.U32.AND UP0, UPT, URZ, UR4, UPT ;  /* 0x000000043f00728c */ /* 0x000fe4000bf05070 */
[----:B------:R-:W-:Y:S02]  /*01a0*/  ULDC.U8 UR8, c[0x0][0x312] ;  /* 0x0000c48000087ab9 */ /* 0x000fe40000000000 */
[----:B------:R-:W-:Y:S02]  /*01b0*/  UISETP.NE.AND UP3, UPT, UR8, URZ, UPT ;  /* 0x0000003f0800728c */ /* 0x000fe4000bf65270 */
[----:B------:R-:W-:-:S03]  /*01c0*/  UISETP.NE.AND.EX UP0, UPT, URZ, UR5, UPT, UP0 ;  /* 0x000000053f00728c */ /* 0x000fc6000bf05300 */
[----:B------:R-:W-:Y:S02]  /*01d0*/  ULDC.64 UR4, c[0x0][0x250] ;  /* 0x0000940000047ab9 */ /* 0x000fe40000000a00 */
[----:B-----5:R-:W-:Y:S02]  /*01e0*/  UIMAD.WIDE UR14, UR12, UR9, UR14 ;  /* 0x000000090c0e72a5 */ /* 0x020fe4000f8e020e */
[----:B-1----:R-:W-:-:S06]  /*01f0*/  ULOP3.LUT UR6, UR11, UR13, UR12, 0xfe, !UPT ;  /* 0x0000000d0b067292 */ /* 0x002fcc000f8efe0c */
[----:B--2---:R-:W-:Y:S01]  /*0200*/  LOP3.LUT P3, RZ, R26, UR6, RZ, 0xfc, !PT ;  /* 0x000000061aff7c12 */ /* 0x004fe2000f86fcff */
[----:B------:R-:W-:Y:S02]  /*0210*/  ULDC.64 UR6, c[0x0][0x248] ;  /* 0x0000920000067ab9 */ /* 0x000fe40000000a00 */
[----:B------:R-:W-:-:S04]  /*0220*/  UISETP.EQ.U32.AND UP1, UPT, URZ, UR6, UPT ;  /* 0x000000063f00728c */ /* 0x000fc8000bf22070 */
[----:B------:R-:W-:Y:S02]  /*0230*/  UISETP.EQ.OR.EX UP1, UPT, URZ, UR7, !UP3, UP1 ;  /* 0x000000073f00728c */ /* 0x000fe4000df22710 */
[----:B------:R-:W-:Y:S02]  /*0240*/  @UP0 UIMAD.WIDE UR4, UR12, UR9, UR4 ;  /* 0x000000090c0402a5 */ /* 0x000fe4000f8e0204 */
[----:B------:R-:W-:Y:S02]  /*0250*/  ULDC.64 UR6, c[0x0][0x248] ;  /* 0x0000920000067ab9 */ /* 0x000fe40000000a00 */
[----:B------:R-:W-:Y:S01]  /*0260*/  @!P3 IMAD.MOV.U32 R10, RZ, RZ, c[0x0][0x308] ;  /* 0x0000c200ff0ab624 */ /* 0x000fe200078e00ff */
[----:B------:R-:W-:Y:S01]  /*0270*/  @!P3 MOV R11, c[0x0][0x30c] ;  /* 0x0000c300000bba02 */ /* 0x000fe20000000f00 */
[----:B------:R-:W-:Y:S01]  /*0280*/  UIMAD.WIDE UR6, UR12, UR9, UR6 ;  /* 0x000000090c0672a5 */ /* 0x000fe2000f8e0206 */
[----:B----4-:R-:W1:Y:S08]  /*0290*/  @P2 R2UR UR22, R4 ;  /* 0x00000000041623c2 */ /* 0x010e7000000e0000 */
[----:B------:R-:W2:Y:S01]  /*02a0*/  @P2 R2UR UR23, R5 ;  /* 0x00000000051723c2 */ /* 0x000ea200000e0000 */
[----:B-1----:R-:W-:-:S02]  /*02b0*/  IMAD.U32 R4, RZ, RZ, UR22 ;  /* 0x00000016ff047e24 */ /* 0x002fc4000f8e00ff */
[----:B--2---:R-:W-:Y:S01]  /*02c0*/  IMAD.U32 R5, RZ, RZ, UR23 ;  /* 0x00000017ff057e24 */ /* 0x004fe2000f8e00ff */
[----:B---3--:R-:W-:Y:S02]  /*02d0*/  @P2 IADD3 R7, P1, R2, c[0x0][0x300], RZ ;  /* 0x0000c00002072a10 */ /* 0x008fe40007f3e0ff */
[----:B------:R-:W-:Y:S02]  /*02e0*/  MOV R2, UR14 ;  /* 0x0000000e00027c02 */ /* 0x000fe40008000f00 */
[----:B------:R1:W-:Y:S01]  /*02f0*/  @!P3 STG.E.64 [R10.64], R4 ;  /* 0x000000040a00b986 */ /* 0x0003e2000c101b12 */
[----:B------:R-:W-:Y:S02]  /*0300*/  @P2 IMAD.X R8, RZ, RZ, R3, P1 ;  /* 0x000000ffff082224 */ /* 0x000fe400008e0603 */
[----:B------:R-:W-:Y:S01]  /*0310*/  IMAD.U32 R3, RZ, RZ, UR15 ;  /* 0x0000000fff037e24 */ /* 0x000fe2000f8e00ff */
[----:B------:R-:W-:Y:S01]  /*0320*/  PLOP3.LUT P1, PT, PT, PT, UP0, 0x80, 0x0 ;  /* 0x000000000000781c */ /* 0x000fe20003f2f008 */
[----:B-1----:R-:W-:Y:S01]  /*0330*/  @!P3 IMAD.MOV.U32 R4, RZ, RZ, R7 ;  /* 0x000000ffff04b224 */ /* 0x002fe200078e0007 */
[----:B------:R-:W-:-:S05]  /*0340*/  @!P3 MOV R5, R8 ;  /* 0x000000080005b202 */ /* 0x000fca0000000f00 */
[----:B------:R1:W-:Y:S04]  /*0350*/  @!P3 STG.E.64 [R10.64+0x8], R4 ;  /* 0x000008040a00b986 */ /* 0x0003e8000c101b12 */
[----:B------:R2:W3:Y:S04]  /*0360*/  @P0 LDG.E R9, [R2.64] ;  /* 0x0000001202090981 */ /* 0x0004e8000c1e1900 */
[----:B------:R2:W4:Y:S01]  /*0370*/  @P0 LDG.E R6, [R2.64+0x4] ;  /* 0x0000041202060981 */ /* 0x000522000c1e1900 */
[----:B------:R-:W-:Y:S01]  /*0380*/  PLOP3.LUT P2, PT, PT, PT, UP1, 0x80, 0x0 ;  /* 0x000000000000781c */ /* 0x000fe20003f4f018 */
[----:B-1----:R-:W-:-:S02]  /*0390*/  IMAD.U32 R4, RZ, RZ, UR4 ;  /* 0x00000004ff047e24 */ /* 0x002fc4000f8e00ff */
[----:B------:R-:W-:Y:S01]  /*03a0*/  IMAD.U32 R5, RZ, RZ, UR5 ;  /* 0x00000005ff057e24 */ /* 0x000fe2000f8e00ff */
[----:B--2---:R-:W-:Y:S01]  /*03b0*/  MOV R2, UR6 ;  /* 0x0000000600027c02 */ /* 0x004fe20008000f00 */
[----:B------:R-:W-:-:S03]  /*03c0*/  IMAD.U32 R3, RZ, RZ, UR7 ;  /* 0x00000007ff037e24 */ /* 0x000fc6000f8e00ff */
[----:B------:R-:W2:Y:S05]  /*03d0*/  @P1 LDG.E R4, [R4.64] ;  /* 0x0000001204041981 */ /* 0x000eaa000c1e1900 */
[----:B------:R-:W5:Y:S01]  /*03e0*/  @!P2 LDG.E R0, [R2.64] ;  /* 0x000000120200a981 */ /* 0x000f62000c1e1900 */
[----:B------:R-:W-:Y:S01]  /*03f0*/  UMOV UR10, 0xffffffff ;  /* 0xffffffff000a7882 */ /* 0x000fe20000000000 */
[----:B------:R-:W1:Y:S01]  /*0400*/  LDC.U8 R251, c[0x0][0x2d8] ;  /* 0x0000b600fffb7b82 */ /* 0x000e620000000000 */
[----:B------:R-:W-:Y:S01]  /*0410*/  UMOV UR20, URZ ;  /* 0x0000003f00147c82 */ /* 0x000fe20008000000 */
[----:B------:R-:W-:Y:S01]  /*0420*/  SHF.R.S32.HI R14, RZ, 0x1f, R26 ;  /* 0x0000001fff0e7819 */ /* 0x000fe2000001141a */
[----:B------:R-:W-:-:S03]  /*0430*/  UMOV UR21, 0xffffffff ;  /* 0xffffffff00157882 */ /* 0x000fc60000000000 */
[----:B------:R-:W-:Y:S02]  /*0440*/  LEA.HI R16, R14, R26, RZ, 0x5 ;  /* 0x0000001a0e107211 */ /* 0x000fe400078f28ff */
[----:B---3--:R-:W3:Y:S08]  /*0450*/  @P0 R2UR UR10, R9 ;  /* 0x00000000090a03c2 */ /* 0x008ef000000e0000 */
[----:B----4-:R-:W3:Y:S01]  /*0460*/  @P0 R2UR UR16, R6 ;  /* 0x00000000061003c2 */ /* 0x010ee200000e0000 */
[----:B------:R-:W-:-:S04]  /*0470*/  ISETP.NE.U32.AND P0, PT, RZ, c[0x0][0x248], PT ;  /* 0x00009200ff007a0c */ /* 0x000fc80003f05070 */
[----:B------:R-:W-:Y:S01]  /*0480*/  ISETP.NE.AND.EX P0, PT, RZ, c[0x0][0x24c], PT, P0 ;  /* 0x00009300ff007a0c */ /* 0x000fe20003f05300 */
[----:B---3--:R-:W-:Y:S02]  /*0490*/  @UP2 UIADD3 UR16, UR16, -UR10, URZ ;  /* 0x8000000a10102290 */ /* 0x008fe4000fffe03f */
[----:B--2---:R2:W3:Y:S05]  /*04a0*/  @P1 R2UR UR20, R4 ;  /* 0x00000000041413c2 */ /* 0x0044ea00000e0000 */
[----:B------:R-:W-:-:S03]  /*04b0*/  @!UP2 ULDC UR16, c[0x0][0x214] ;  /* 0x000085000010aab9 */ /* 0x000fc60000000800 */
[----:B-----5:R2:W4:Y:S02]  /*04c0*/  @!P2 R2UR UR21, R0 ;  /* 0x000000000015a3c2 */ /* 0x02052400000e0000 */
[----:B--234-:R-:W-:Y:S05]  /*04d0*/  @!P0 BRA `(.L_x_450) ;  /* 0x0000007000008947 */ /* 0x01cfea0003800000 */
[----:B-1----:R-:W-:-:S13]  /*04e0*/  PLOP3.LUT P0, PT, PT, PT, UP3, 0x80, 0x0 ;  /* 0x000000000000781c */ /* 0x002fda0003f0f038 */
[----:B------:R-:W2:Y:S04]  /*04f0*/  @P0 LDG.E R0, [R2.64+0x4] ;  /* 0x0000041202000981 */ /* 0x000ea8000c1e1900 */
[----:B------:R-:W3:Y:S01]  /*0500*/  @!P0 LDG.E R2, [R2.64] ;  /* 0x0000001202028981 */ /* 0x000ee2000c1e1900 */
[----:B--2---:R-:W1:Y:S02]  /*0510*/  @P0 R2UR UR6, R0 ;  /* 0x00000000000603c2 */ /* 0x004e6400000e0000 */
[----:B-1----:R-:W-:-:S11]  /*0520*/  @UP3 UIADD3 UR6, UR6, -UR21, URZ ;  /* 0x8000001506063290 */ /* 0x002fd6000fffe03f */
[----:B---3--:R1:W2:Y:S02]  /*0530*/  @!P0 R2UR UR6, R2 ;  /* 0x00000000020683c2 */ /* 0x0082a400000e0000 */
[----:B-12---:R-:W-:Y:S05]  /*0540*/  BRA `(.L_x_451) ;  /* 0x0000001000007947 */ /* 0x006fea0003800000 */
.L_x_450:
[----:B-1----:R-:W-:Y:S02]  /*0550*/  ULDC UR6, c[0x0][0x218] ;  /* 0x0000860000067ab9 */ /* 0x002fe40000000800 */
.L_x_451:
        /* <DEDUP_REMOVED lines=37> */
[----:B------:R-:W-:Y:S01]  /*07b0*/  LOP3.LUT R0, R16, 0xffffffe0, RZ, 0xc0, !PT ;  /* 0xffffffe010007812 */ /* 0x000fe200078ec0ff */
[----:B------:R-:W-:Y:S02]  /*07c0*/  UISETP.NE.AND UP0, UPT, UR21, -0x1, UPT ;  /* 0xffffffff1500788c */ /* 0x000fe4000bf05270 */
[----:B------:R-:W-:Y:S02]  /*07d0*/  ULDC.64 UR4, c[0x0][0x190] ;  /* 0x0000640000047ab9 */ /* 0x000fe40000000a00 */
[----:B------:R-:W-:Y:S01]  /*07e0*/  ULDC.64 UR6, c[0x0][0x178] ;  /* 0x00005e0000067ab9 */ /* 0x000fe20000000a00 */
[----:B------:R-:W-:Y:S01]  /*07f0*/  IMAD.IADD R20, R26, 0x1, -R0 ;  /* 0x000000011a147824 */ /* 0x000fe200078e0a00 */
[----:B------:R-:W-:-:S03]  /*0800*/  PLOP3.LUT P0, PT, PT, PT, UP0, 0x80, 0x0 ;  /* 0x000000000000781c */ /* 0x000fc60003f0f008 */
[----:B------:R-:W-:Y:S01]  /*0810*/  @UP1 UIMAD.WIDE.U32 UR26, UR10, UR4, URZ ;  /* 0x000000040a1a12a5 */ /* 0x000fe2000f8e003f */
[----:B------:R-:W-:Y:S01]  /*0820*/  SHF.R.S32.HI R0, RZ, 0x1f, R20 ;  /* 0x0000001fff007819 */ /* 0x000fe20000011414 */
[----:B------:R-:W-:Y:S02]  /*0830*/  @!UP1 USHF.R.S32.HI UR24, URZ, 0x1f, UR12 ;  /* 0x0000001f3f189899 */ /* 0x000fe4000801140c */
[----:B------:R-:W-:Y:S02]  /*0840*/  @UP0 UIADD3 UR25, UR20, UR21, URZ ;  /* 0x0000001514190290 */ /* 0x000fe4000fffe03f */
[----:B------:R-:W-:Y:S02]  /*0850*/  @UP1 UIMAD UR17, UR10, UR5, UR27 ;  /* 0x000000050a1112a4 */ /* 0x000fe4000f8e021b */
[----:B------:R-:W-:Y:S02]  /*0860*/  @!UP1 UIMAD UR24, UR24, UR6, URZ ;  /* 0x00000006181892a4 */ /* 0x000fe4000f8e023f */
[----:B------:R-:W-:-:S02]  /*0870*/  ULDC.64 UR4, c[0x0][0x198] ;  /* 0x0000660000047ab9 */ /* 0x000fc40000000a00 */
[----:B------:R-:W-:Y:S02]  /*0880*/  @UP0 UIMAD.WIDE.U32 UR28, UR25, UR4, URZ ;  /* 0x00000004191c02a5 */ /* 0x000fe4000f8e003f */
[----:B------:R-:W-:Y:S02]  /*0890*/  @!UP1 UIMAD UR24, UR12, UR7, UR24 ;  /* 0x000000070c1892a4 */ /* 0x000fe4000f8e0218 */
[----:B------:R-:W-:Y:S02]  /*08a0*/  @UP0 UIMAD UR7, UR25, UR5, UR29 ;  /* 0x00000005190702a4 */ /* 0x000fe4000f8e021d */
[----:B------:R-:W-:Y:S02]  /*08b0*/  ULDC UR4, c[0x0][0x224] ;  /* 0x0000890000047ab9 */ /* 0x000fe40000000800 */
[----:B------:R-:W-:Y:S02]  /*08c0*/  ULDC UR5, c[0x0][0x1c0] ;  /* 0x0000700000057ab9 */ /* 0x000fe40000000800 */
[----:B------:R-:W-:-:S02]  /*08d0*/  UIMAD UR5, UR12, UR5, UR11 ;  /* 0x000000050c0572a4 */ /* 0x000fc4000f8e020b */
[----:B------:R-:W-:Y:S02]  /*08e0*/  @!UP1 UIMAD.WIDE.U32 UR30, UR12, UR6, URZ ;  /* 0x000000060c1e92a5 */ /* 0x000fe4000f8e003f */
[----:B------:R-:W-:Y:S02]  /*08f0*/  UIMAD UR4, UR5, UR4, UR14 ;  /* 0x00000004050472a4 */ /* 0x000fe4000f8e020e */
[----:B------:R-:W-:Y:S02]  /*0900*/  USHF.L.U32 UR5, UR5, 0x5, URZ ;  /* 0x0000000505057899 */ /* 0x000fe4000800063f */
[----:B------:R-:W-:Y:S02]  /*0910*/  ULDC UR6, c[0x0][0x228] ;  /* 0x00008a0000067ab9 */ /* 0x000fe40000000800 */
[----:B------:R-:W-:Y:S02]  /*0920*/  UIMAD UR6, UR4, UR6, URZ ;  /* 0x00000006040672a4 */ /* 0x000fe4000f8e023f */
[----:B------:R-:W-:Y:S01]  /*0930*/  IADD3 R96, P2, P1, R7, UR5, R20 ;  /* 0x0000000507607c10 */ /* 0x000fe2000f95e014 */
[----:B------:R-:W-:-:S02]  /*0940*/  USHF.R.S32.HI UR4, URZ, 0x1f, UR5 ;  /* 0x0000001f3f047899 */ /* 0x000fc40008011405 */
[----:B------:R-:W-:Y:S02]  /*0950*/  @!UP1 UIADD3 UR17, UR31, UR24, URZ ;  /* 0x000000181f119290 */ /* 0x000fe4000fffe03f */
[----:B------:R1:W-:Y:S01]  /*0960*/  STL [R1+0xc8], R96 ;  /* 0x0000c86001007387 */ /* 0x0003e20000100800 */
[----:B------:R-:W-:Y:S01]  /*0970*/  @UP1 UMOV UR24, UR26 ;  /* 0x0000001a00181c82 */ /* 0x000fe20008000000 */
[----:B------:R-:W-:Y:S01]  /*0980*/  IADD3.X R93, R8, UR4, R0, P2, P1 ;  /* 0x00000004085d7c10 */ /* 0x000fe200097e2400 */
[----:B------:R-:W-:Y:S01]  /*0990*/  @!UP1 UMOV UR24, UR30 ;  /* 0x0000001e00189c82 */ /* 0x000fe20008000000 */
[----:B------:R-:W-:Y:S05]  /*09a0*/  @P0 BRA `(.L_x_453) ;  /* 0x000000c000000947 */ /* 0x000fea0003800000 */
[----:B------:R-:W-:Y:S02]  /*09b0*/  USHF.R.S32.HI UR25, URZ, 0x1f, UR20 ;  /* 0x0000001f3f197899 */ /* 0x000fe40008011414 */
[----:B------:R-:W-:Y:S02]  /*09c0*/  ULDC.64 UR4, c[0x0][0x198] ;  /* 0x0000660000047ab9 */ /* 0x000fe40000000a00 */
[----:B------:R-:W-:-:S02]  /*09d0*/  UIMAD UR25, UR25, UR4, URZ ;  /* 0x00000004191972a4 */ /* 0x000fc4000f8e023f */
[----:B------:R-:W-:Y:S02]  /*09e0*/  UIMAD.WIDE.U32 UR26, UR20, UR4, URZ ;  /* 0x00000004141a72a5 */ /* 0x000fe4000f8e003f */
[----:B------:R-:W-:Y:S02]  /*09f0*/  UIMAD UR25, UR20, UR5, UR25 ;  /* 0x00000005141972a4 */ /* 0x000fe4000f8e0219 */
[----:B------:R-:W-:Y:S02]  /*0a00*/  USHF.R.S32.HI UR7, URZ, 0x1f, UR12 ;  /* 0x0000001f3f077899 */ /* 0x000fe4000801140c */
[----:B------:R-:W-:Y:S02]  /*0a10*/  ULDC.64 UR4, c[0x0][0x180] ;  /* 0x0000600000047ab9 */ /* 0x000fe40000000a00 */
[----:B------:R-:W-:Y:S02]  /*0a20*/  UIADD3 UR27, UR27, UR25, URZ ;  /* 0x000000191b1b7290 */ /* 0x000fe4000fffe03f */
[----:B------:R-:W-:-:S02]  /*0a30*/  UIMAD UR7, UR7, UR4, URZ ;  /* 0x00000004070772a4 */ /* 0x000fc4000f8e023f */
[----:B------:R-:W-:Y:S02]  /*0a40*/  UIMAD.WIDE.U32 UR28, UR12, UR4, UR26 ;  /* 0x000000040c1c72a5 */ /* 0x000fe4000f8e001a */
[----:B------:R-:W-:-:S04]  /*0a50*/  UIMAD UR7, UR12, UR5, UR7 ;  /* 0x000000050c0772a4 */ /* 0x000fc8000f8e0207 */
[----:B------:R-:W-:Y:S02]  /*0a60*/  UIADD3 UR7, UR29, UR7, URZ ;  /* 0x000000071d077290 */ /* 0x000fe4000fffe03f */
.L_x_453:
[----:B------:R-:W-:Y:S01]  /*0a70*/  IABS R4, c[0x0][0x1c8] ;  /* 0x0000720000047a13 */ /* 0x000fe20000000000 */
[----:B------:R-:W2:Y:S01]  /*0a80*/  S2R R5, SR_CTAID.Z ;  /* 0x0000000000057919 */ /* 0x000ea20000002700 */
[----:B------:R-:W-:Y:S02]  /*0a90*/  ULDC UR4, c[0x0][0x1c8] ;  /* 0x0000720000047ab9 */ /* 0x000fe40000000800 */
[----:B------:R-:W3:Y:S01]  /*0aa0*/  I2F.RP R2, R4 ;  /* 0x0000000400027306 */ /* 0x000ee20000209400 */
[----:B------:R-:W-:Y:S02]  /*0ab0*/  ULOP3.LUT UR4, UR11, UR4, URZ, 0x3c, !UPT ;  /* 0x000000040b047292 */ /* 0x000fe4000f8e3c3f */
[----:B------:R-:W-:-:S04]  /*0ac0*/  @UP0 UIADD3 UR21, UR20, UR21, URZ ;  /* 0x0000001514150290 */ /* 0x000fc8000fffe03f */
[----:B------:R-:W-:Y:S01]  /*0ad0*/  ISETP.LE.AND P1, PT, RZ, UR4, PT ;  /* 0x00000004ff007c0c */ /* 0x000fe2000bf23270 */
[----:B------:R-:W-:Y:S02]  /*0ae0*/  ULDC.64 UR4, c[0x0][0x1a0] ;  /* 0x0000680000047ab9 */ /* 0x000fe40000000a00 */
[----:B------:R-:W-:-:S04]  /*0af0*/  @UP0 UIMAD.WIDE.U32 UR26, UR21, UR4, URZ ;  /* 0x00000004151a02a5 */ /* 0x000fc8000f8e003f */
[----:B------:R-:W-:Y:S01]  /*0b00*/  @UP0 UIMAD UR5, UR21, UR5, UR27 ;  /* 0x00000005150502a4 */ /* 0x000fe2000f8e021b */
[----:B---3--:R-:W3:Y:S01]  /*0b10*/  MUFU.RCP R2, R2 ;  /* 0x0000000200027308 */ /* 0x008ee20000001000 */
[----:B------:R-:W-:Y:S01]  /*0b20*/  USHF.R.S32.HI UR21, URZ, 0x1f, UR11 ;  /* 0x0000001f3f157899 */ /* 0x000fe2000801140b */
[----:B--2---:R-:W-:Y:S02]  /*0b30*/  IABS R5, R5 ;  /* 0x0000000500057213 */ /* 0x004fe40000000000 */
[----:B---3--:R-:W-:-:S04]  /*0b40*/  IADD3 R2, R2, 0xffffffe, RZ ;  /* 0x0ffffffe02027810 */ /* 0x008fc80007ffe0ff */
[----:B------:R-:W2:Y:S02]  /*0b50*/  F2I.FTZ.U32.TRUNC.NTZ R3, R2 ;  /* 0x0000000200037305 */ /* 0x000ea4000021f000 */
[----:B--2---:R-:W-:Y:S02]  /*0b60*/  IMAD.MOV R0, RZ, RZ, -R3 ;  /* 0x000000ffff007224 */ /* 0x004fe400078e0a03 */
        /* <DEDUP_REMOVED lines=28> */
.L_x_454:
[CC--:B------:R-:W-:Y:S01]  /*0d30*/  LEA.HI R6, R14.reuse, R26.reuse, RZ, 0x3 ;  /* 0x0000001a0e067211 */ /* 0x0c0fe200078f18ff */
[----:B------:R-:W2:Y:S01]  /*0d40*/  S2R R18, SR_CTAID.Z ;  /* 0x0000000000127919 */ /* 0x000ea20000002700 */
[-C--:B------:R-:W-:Y:S01]  /*0d50*/  LEA.HI R5, R14, R26.reuse, RZ, 0x4 ;  /* 0x0000001a0e057211 */ /* 0x080fe200078f20ff */
[----:B------:R-:W-:Y:S01]  /*0d60*/  UIADD3 UR12, -UR14, UR16, URZ ;  /* 0x000000100e0c7290 */ /* 0x000fe2000fffe13f */
[----:B------:R-:W-:Y:S01]  /*0d70*/  LOP3.LUT R3, R6, 0xfffffff8, RZ, 0xc0, !PT ;  /* 0xfffffff806037812 */ /* 0x000fe200078ec0ff */
[----:B------:R-:W-:Y:S01]  /*0d80*/  IMAD.MOV.U32 R27, RZ, RZ, 0x20 ;  /* 0x00000020ff1b7424 */ /* 0x000fe200078e00ff */
[----:B------:R-:W-:Y:S01]  /*0d90*/  SHF.R.S32.HI R7, RZ, 0x4, R5 ;  /* 0x00000004ff077819 */ /* 0x000fe20000011405 */
[----:B------:R-:W-:Y:S01]  /*0da0*/  IMAD.U32 R10, RZ, RZ, UR13 ;  /* 0x0000000dff0a7e24 */ /* 0x000fe2000f8e00ff */
[----:B------:R-:W-:Y:S01]  /*0db0*/  SHF.R.S32.HI R6, RZ, 0x3, R6 ;  /* 0x00000003ff067819 */ /* 0x000fe20000011406 */
[----:B------:R-:W-:Y:S01]  /*0dc0*/  IMAD.IADD R23, R26, 0x1, -R3 ;  /* 0x000000011a177824 */ /* 0x000fe200078e0a03 */
[C---:B------:R-:W-:Y:S01]  /*0dd0*/  LEA.HI R2, R5.reuse, R7, RZ, 0x1 ;  /* 0x0000000705027211 */ /* 0x040fe200078f08ff */
[----:B------:R-:W-:Y:S01]  /*0de0*/  BSSY B0, `(.L_x_455) ;  /* 0x0000070000007945 */ /* 0x000fe20003800000 */
[----:B------:R-:W-:Y:S01]  /*0df0*/  LOP3.LUT R3, R5, 0xfffffff0, RZ, 0xc0, !PT ;  /* 0xfffffff005037812 */ /* 0x000fe200078ec0ff */
[----:B------:R-:W-:Y:S01]  /*0e00*/  IMAD.SHL.U32 R4, R6, 0x40, RZ ;  /* 0x0000004006047824 */ /* 0x000fe200078e00ff */
[----:B------:R-:W-:Y:S01]  /*0e10*/  LOP3.LUT R2, R2, 0xfffffffe, RZ, 0xc0, !PT ;  /* 0xfffffffe02027812 */ /* 0x000fe200078ec0ff */
[----:B------:R-:W-:Y:S01]  /*0e20*/  IMAD.SHL.U32 R102, R23, 0x8, RZ ;  /* 0x0000000817667824 */ /* 0x000fe200078e00ff */
[----:B------:R-:W-:Y:S01]  /*0e30*/  LEA.HI R14, R14, R26, RZ, 0x6 ;  /* 0x0000001a0e0e7211 */ /* 0x000fe200078f30ff */
[----:B------:R-:W-:Y:S01]  /*0e40*/  IMAD.IADD R8, R26, 0x1, -R3 ;  /* 0x000000011a087824 */ /* 0x000fe200078e0a03 */
[----:B------:R-:W-:Y:S01]  /*0e50*/  SHF.R.S32.HI R22, RZ, 0x5, R16 ;  /* 0x00000005ff167819 */ /* 0x000fe20000011410 */
[----:B------:R-:W-:Y:S01]  /*0e60*/  IMAD.IADD R25, R7, 0x1, -R2 ;  /* 0x0000000107197824 */ /* 0x000fe200078e0a02 */
[----:B------:R-:W-:Y:S01]  /*0e70*/  LOP3.LUT R2, R4, 0x1c0, RZ, 0xc0, !PT ;  /* 0x000001c004027812 */ /* 0x000fe200078ec0ff */
[----:B------:R-:W-:Y:S01]  /*0e80*/  IMAD.SHL.U32 R14, R14, 0x8, RZ ;  /* 0x000000080e0e7824 */ /* 0x000fe200078e00ff */
[----:B------:R-:W-:-:S02]  /*0e90*/  SHF.R.S32.HI R4, RZ, 0x1f, R8 ;  /* 0x0000001fff047819 */ /* 0x000fc40000011408 */
[----:B------:R-:W-:Y:S02]  /*0ea0*/  LOP3.LUT R3, R2, 0x38, R102, 0xf8, !PT ;  /* 0x0000003802037812 */ /* 0x000fe400078ef866 */
[----:B------:R-:W-:Y:S02]  /*0eb0*/  LEA.HI R15, R4, R8, RZ, 0x3 ;  /* 0x00000008040f7211 */ /* 0x000fe400078f18ff */
[----:B------:R-:W-:Y:S02]  /*0ec0*/  SHF.R.S32.HI R7, RZ, 0x1f, R6 ;  /* 0x0000001fff077819 */ /* 0x000fe40000011406 */
[----:B------:R-:W-:Y:S02]  /*0ed0*/  SHF.R.U32.HI R2, RZ, 0x3, R2 ;  /* 0x00000003ff027819 */ /* 0x000fe40000011602 */
[----:B------:R-:W-:Y:S01]  /*0ee0*/  SHF.R.S32.HI R103, RZ, 0x1f, R102 ;  /* 0x0000001fff677819 */ /* 0x000fe20000011466 */
[----:B------:R-:W-:Y:S01]  /*0ef0*/  IMAD R12, R7, c[0x0][0x198], RZ ;  /* 0x00006600070c7a24 */ /* 0x000fe200078e02ff */
[----:B------:R-:W-:Y:S01]  /*0f00*/  LOP3.LUT R9, R15, 0xfffffff8, RZ, 0xc0, !PT ;  /* 0xfffffff80f097812 */ /* 0x000fe200078ec0ff */
[----:B------:R-:W-:Y:S01]  /*0f10*/  IMAD.WIDE R10, R10, 0x40, R6 ;  /* 0x000000400a0a7825 */ /* 0x000fe200078e0206 */
[----:B------:R-:W-:Y:S01]  /*0f20*/  LOP3.LUT R13, R3, R2, RZ, 0x3c, !PT ;  /* 0x00000002030d7212 */ /* 0x000fe200078e3cff */
[----:B------:R3:W-:Y:S01]  /*0f30*/  STL.64 [R1+0x38], R102 ;  /* 0x0000386601007387 */ /* 0x0007e20000100a00 */
[----:B------:R-:W-:Y:S01]  /*0f40*/  IADD3 R2, P0, R102, UR24, RZ ;  /* 0x0000001866027c10 */ /* 0x000fe2000ff1e0ff */
[----:B------:R-:W-:Y:S01]  /*0f50*/  IMAD.WIDE.U32 R4, R6, c[0x0][0x198], R102 ;  /* 0x0000660006047a25 */ /* 0x000fe200078e0066 */
[----:B------:R-:W-:-:S02]  /*0f60*/  LOP3.LUT R199, R13, 0xfffffe00, R14, 0xf8, !PT ;  /* 0xfffffe000dc77812 */ /* 0x000fc400078ef80e */
[----:B------:R-:W-:Y:S01]  /*0f70*/  IADD3.X R3, R103, UR17, RZ, P0, !PT ;  /* 0x0000001167037c10 */ /* 0x000fe200087fe4ff */
[----:B------:R-:W-:Y:S01]  /*0f80*/  IMAD.IADD R8, R8, 0x1, -R9 ;  /* 0x0000000108087824 */ /* 0x000fe200078e0a09 */
[----:B------:R-:W-:Y:S01]  /*0f90*/  IADD3 R4, P0, R4, UR28, RZ ;  /* 0x0000001c04047c10 */ /* 0x000fe2000ff1e0ff */
[----:B------:R-:W-:Y:S01]  /*0fa0*/  IMAD R9, R6, c[0x0][0x19c], R12 ;  /* 0x0000670006097a24 */ /* 0x000fe200078e020c */
[----:B------:R-:W-:Y:S01]  /*0fb0*/  IADD3 R101, R102, 0x40, RZ ;  /* 0x0000004066657810 */ /* 0x000fe20007ffe0ff */
[----:B--2---:R-:W-:Y:S01]  /*0fc0*/  IMAD.WIDE.U32 R18, R18, c[0x0][0x1a8], R2 ;  /* 0x00006a0012127a25 */ /* 0x004fe200078e0002 */
[C---:B------:R-:W-:Y:S02]  /*0fd0*/  LOP3.LUT P2, RZ, R8.reuse, 0x4, RZ, 0xc0, !PT ;  /* 0x0000000408ff7812 */ /* 0x040fe4000784c0ff */
[----:B------:R-:W-:Y:S01]  /*0fe0*/  IADD3.X R5, R5, UR7, R9, P0, !PT ;  /* 0x0000000705057c10 */ /* 0x000fe200087fe409 */
[C---:B------:R-:W-:Y:S01]  /*0ff0*/  IMAD.SHL.U32 R9, R8.reuse, 0x40, RZ ;  /* 0x0000004008097824 */ /* 0x040fe200078e00ff */
[----:B------:R-:W-:Y:S01]  /*1000*/  LOP3.LUT P1, RZ, R8, 0x2, RZ, 0xc0, !PT ;  /* 0x0000000208ff7812 */ /* 0x000fe2000782c0ff */
[----:B------:R-:W-:Y:S01]  /*1010*/  IMAD R12, R7, c[0x0][0x1a0], RZ ;  /* 0x00006800070c7a24 */ /* 0x000fe200078e02ff */
[----:B------:R-:W-:Y:S01]  /*1020*/  SHF.R.S32.HI R8, RZ, 0x1f, R0 ;  /* 0x0000001fff087819 */ /* 0x000fe20000011400 */
[----:B------:R-:W-:Y:S01]  /*1030*/  IMAD.WIDE.U32 R2, R6, c[0x0][0x1a0], R102 ;  /* 0x0000680006027a25 */ /* 0x000fe200078e0066 */
[----:B------:R-:W-:-:S02]  /*1040*/  LOP3.LUT R9, R9, 0x1c0, RZ, 0xc0, !PT ;  /* 0x000001c009097812 */ /* 0x000fc400078ec0ff */
[----:B------:R-:W-:Y:S01]  /*1050*/  IADD3 R100, R102, 0x80, RZ ;  /* 0x0000008066647810 */ /* 0x000fe20007ffe0ff */
[----:B------:R-:W-:Y:S01]  /*1060*/  IMAD.SHL.U32 R13, R25, 0x8, RZ ;  /* 0x00000008190d7824 */ /* 0x000fe200078e00ff */
[----:B------:R-:W-:Y:S01]  /*1070*/  IADD3 R2, P0, R2, UR26, RZ ;  /* 0x0000001a02027c10 */ /* 0x000fe2000ff1e0ff */
[----:B------:R-:W-:Y:S01]  /*1080*/  IMAD R14, R6, c[0x0][0x1a4], R12 ;  /* 0x00006900060e7a24 */ /* 0x000fe200078e020c */
[----:B------:R-:W-:Y:S01]  /*1090*/  SHF.R.U32.HI R12, RZ, 0x3, R9 ;  /* 0x00000003ff0c7819 */ /* 0x000fe20000011609 */
[----:B------:R-:W-:Y:S01]  /*10a0*/  IMAD.WIDE.U32 R32, R0, c[0x0][0x1b0], R4 ;  /* 0x00006c0000207a25 */ /* 0x000fe200078e0004 */
[----:B------:R-:W-:Y:S02]  /*10b0*/  LOP3.LUT R13, R9, 0x8, R13, 0xf8, !PT ;  /* 0x00000008090d7812 */ /* 0x000fe400078ef80d */
[----:B------:R-:W-:Y:S01]  /*10c0*/  IADD3.X R3, R3, UR5, R14, P0, !PT ;  /* 0x0000000503037c10 */ /* 0x000fe200087fe40e */
[C---:B------:R-:W-:Y:S01]  /*10d0*/  IMAD R9, R8.reuse, c[0x0][0x1b0], RZ ;  /* 0x00006c0008097a24 */ /* 0x040fe200078e02ff */
[----:B------:R3:W-:Y:S01]  /*10e0*/  STL.64 [R1+0x58], R32 ;  /* 0x0000582001007387 */ /* 0x0007e20000100a00 */
[----:B------:R-:W-:Y:S01]  /*10f0*/  IMAD R8, R8, c[0x0][0x1b8], RZ ;  /* 0x00006e0008087a24 */ /* 0x000fe200078e02ff */
[----:B------:R-:W-:Y:S01]  /*1100*/  ULDC.64 UR4, c[0x0][0x1a8] ;  /* 0x00006a0000047ab9 */ /* 0x000fe20000000a00 */
[----:B------:R-:W-:Y:S01]  /*1110*/  IMAD R9, R0, c[0x0][0x1b4], R9 ;  /* 0x00006d0000097a24 */ /* 0x000fe200078e0209 */
[----:B------:R-:W-:Y:S01]  /*1120*/  ISETP.GE.AND P0, PT, R6, UR12, PT ;  /* 0x0000000c06007c0c */ /* 0x000fe2000bf06270 */
[C---:B------:R-:W-:Y:S01]  /*1130*/  IMAD R8, R0.reuse, c[0x0][0x1bc], R8 ;  /* 0x00006f0000087a24 */ /* 0x040fe200078e0208 */
[----:B------:R-:W-:Y:S01]  /*1140*/  UIMAD UR4, UR21, UR4, URZ ;  /* 0x00000004150472a4 */ /* 0x000fe2000f8e023f */
[----:B------:R-:W-:Y:S01]  /*1150*/  IMAD.WIDE.U32 R28, R0, c[0x0][0x1b8], R2 ;  /* 0x00006e00001c7a25 */ /* 0x000fe200078e0002 */
[----:B------:R-:W-:-:S02]  /*1160*/  SHF.R.S32.HI R0, RZ, 0x1f, R16 ;  /* 0x0000001fff007819 */ /* 0x000fc40000011410 */
[----:B------:R-:W-:Y:S01]  /*1170*/  SHF.R.S32.HI R3, RZ, 0x1f, R20 ;  /* 0x0000001fff037819 */ /* 0x000fe20000011414 */
[----:B------:R-:W-:Y:S01]  /*1180*/  IMAD.IADD R31, R29, 0x1, R8 ;  /* 0x000000011d1f7824 */ /* 0x000fe200078e0208 */
[----:B------:R-:W-:Y:S01]  /*1190*/  LEA.HI R0, R0, R22, RZ, 0x2 ;  /* 0x0000001600007211 */ /* 0x000fe200078f10ff */
[----:B------:R3:W-:Y:S01]  /*11a0*/  STL.64 [R1+0xc0], R28 ;  /* 0x0000c01c01007387 */ /* 0x0007e20000100a00 */
[----:B------:R-:W-:Y:S01]  /*11b0*/  LEA.HI R3, R3, R20, RZ, 0x2 ;  /* 0x0000001403037211 */ /* 0x000fe200078f10ff */
[----:B------:R-:W-:Y:S01]  /*11c0*/  IMAD.IADD R35, R33, 0x1, R9 ;  /* 0x0000000121237824 */ /* 0x000fe200078e0209 */
[----:B------:R-:W-:Y:S01]  /*11d0*/  LOP3.LUT R0, R0, 0xffffffc, RZ, 0xc0, !PT ;  /* 0x0ffffffc00007812 */ /* 0x000fe200078ec0ff */
[----:B------:R-:W-:Y:S01]  /*11e0*/  UIMAD UR4, UR11, UR5, UR4 ;  /* 0x000000050b0472a4 */ /* 0x000fe2000f8e0204 */
[----:B------:R-:W-:Y:S01]  /*11f0*/  SHF.R.S32.HI R24, RZ, 0x2, R3 ;  /* 0x00000002ff187819 */ /* 0x000fe20000011403 */
[----:B------:R-:W-:Y:S01]  /*1200*/  IMAD.SHL.U32 R5, R15, 0x40, RZ ;  /* 0x000000400f057824 */ /* 0x000fe200078e00ff */
[----:B------:R-:W-:Y:S01]  /*1210*/  LOP3.LUT R12, R13, R12, RZ, 0x3c, !PT ;  /* 0x0000000c0d0c7212 */ /* 0x000fe200078e3cff */
[----:B------:R-:W-:Y:S01]  /*1220*/  IMAD.IADD R0, R22, 0x1, -R0 ;  /* 0x0000000116007824 */ /* 0x000fe200078e0a00 */
[----:B------:R-:W-:Y:S01]  /*1230*/  SEL R2, R27, 0xffffffe0, !P2 ;  /* 0xffffffe01b027807 */ /* 0x000fe20005000000 */
[----:B------:R-:W-:Y:S01]  /*1240*/  IMAD.MOV.U32 R4, RZ, RZ, 0x10 ;  /* 0x00000010ff047424 */ /* 0x000fe200078e00ff */
[----:B------:R-:W-:Y:S01]  /*1250*/  IADD3 R13, R19, UR4, RZ ;  /* 0x00000004130d7c10 */ /* 0x000fe2000fffe0ff */
[----:B------:R-:W-:Y:S01]  /*1260*/  IMAD R36, R0, 0x10, R24 ;  /* 0x0000001000247824 */ /* 0x000fe200078e0218 */
[----:B------:R-:W-:Y:S01]  /*1270*/  LOP3.LUT R5, R12, 0xfffffe00, R5, 0xf8, !PT ;  /* 0xfffffe000c057812 */ /* 0x000fe200078ef805 */
[----:B------:R-:W-:Y:S01]  /*1280*/  IMAD.SHL.U32 R199, R199, 0x2, RZ ;  /* 0x00000002c7c77824 */ /* 0x000fe200078e00ff */
[----:B------:R-:W-:-:S02]  /*1290*/  SEL R4, R4, 0xfffffff0, !P1 ;  /* 0xfffffff004047807 */ /* 0x000fc40004800000 */
[----:B------:R3:W-:Y:S04]  /*12a0*/  STL [R1+0xcc], R36 ;  /* 0x0000cc2401007387 */ /* 0x0007e80000100800 */
[----:B------:R3:W-:Y:S04]  /*12b0*/  STL [R1+0x44], R101 ;  /* 0x0000446501007387 */ /* 0x0007e80000100800 */
[----:B------:R3:W-:Y:S04]  /*12c0*/  STL [R1+0x50], R100 ;  /* 0x0000506401007387 */ /* 0x0007e80000100800 */
[----:B------:R3:W-:Y:S04]  /*12d0*/  STL [R1+0xb4], R31 ;  /* 0x0000b41f01007387 */ /* 0x0007e80000100800 */
[----:B------:R3:W-:Y:S01]  /*12e0*/  STL [R1+0x4c], R35 ;  /* 0x00004c2301007387 */ /* 0x0007e20000100800 */
        /* <DEDUP_REMOVED lines=31> */
.L_x_456:
[----:B------:R-:W-:Y:S05]  /*14e0*/  BSYNC B0 ;  /* 0x0000000000007941 */ /* 0x000fea0003800000 */
.L_x_455:
[----:B------:R-:W-:Y:S01]  /*14f0*/  LOP3.LUT R0, R3, 0x7ffffffc, RZ, 0xc0, !PT ;  /* 0x7ffffffc03007812 */ /* 0x000fe200078ec0ff */
[----:B------:R-:W-:Y:S01]  /*1500*/  ULEA UR4, UR8, UR6, 0x6 ;  /* 0x0000000608047291 */ /* 0x000fe2000f8e303f */
[----:B------:R-:W-:Y:S01]  /*1510*/  IADD3 R21, R6, 0x10, RZ ;  /* 0x0000001006157810 */ /* 0x000fe20007ffe0ff */
[----:B------:R-:W-:Y:S02]  /*1520*/  BSSY B0, `(.L_x_457) ;  /* 0x000002c000007945 */ /* 0x000fe40003800000 */
[----:B------:R-:W-:Y:S01]  /*1530*/  IMAD.IADD R0, R20, 0x1, -R0 ;  /* 0x0000000114007824 */ /* 0x000fe200078e0a00 */
[----:B------:R-:W-:Y:S01]  /*1540*/  ISETP.GE.AND P1, PT, R21, UR12, PT ;  /* 0x0000000c15007c0c */ /* 0x000fe2000bf26270 */
[----:B------:R-:W-:Y:S02]  /*1550*/  UIADD3 UR4, UR4, -0x40, URZ ;  /* 0xffffffc004047890 */ /* 0x000fe4000fffe03f */
[----:B------:R-:W-:-:S04]  /*1560*/  IMAD.SHL.U32 R0, R0, 0x2, RZ ;  /* 0x0000000200007824 */ /* 0x000fc800078e00ff */
[----:B------:R-:W-:Y:S02]  /*1570*/  IMAD R0, R36, c[0x0][0x228], R0 ;  /* 0x00008a0024007a24 */ /* 0x000fe400078e0200 */
[----:B------:R-:W-:-:S03]  /*1580*/  IMAD.U32 R3, RZ, RZ, UR4 ;  /* 0x00000004ff037e24 */ /* 0x000fc6000f8e00ff */
[----:B------:R-:W-:Y:S02]  /*1590*/  IADD3 R212, P0, R0, UR4, RZ ;  /* 0x0000000400d47c10 */ /* 0x000fe4000ff1e0ff */
[----:B------:R-:W-:-:S04]  /*15a0*/  SHF.R.S32.HI R0, RZ, 0x1f, R0 ;  /* 0x0000001fff007819 */ /* 0x000fc80000011400 */
[----:B------:R-:W-:Y:S01]  /*15b0*/  LEA.HI.X.SX32 R211, R3, R0, 0x1, P0 ;  /* 0x0000000003d37211 */ /* 0x000fe200000f0eff */
[----:B------:R-:W-:Y:S05]  /*15c0*/  @P1 BRA `(.L_x_458) ;  /* 0x0000021000001947 */ /* 0x000fea0003800000 */
[----:B------:R-:W-:Y:S01]  /*15d0*/  IADD3 R0, P0, R10, 0x10, RZ ;  /* 0x000000100a007810 */ /* 0x000fe20007f1e0ff */
[----:B--2---:R-:W-:Y:S01]  /*15e0*/  IMAD.MOV.U32 R8, RZ, RZ, R18 ;  /* 0x000000ffff087224 */ /* 0x004fe200078e0012 */
        /* <DEDUP_REMOVED lines=31> */
.L_x_458:
[----:B------:R-:W-:Y:S05]  /*17e0*/  BSYNC B0 ;  /* 0x0000000000007941 */ /* 0x000fea0003800000 */
.L_x_457:
[----:B------:R-:W-:Y:S01]  /*17f0*/  IADD3 R20, R6, 0x20, RZ ;  /* 0x0000002006147810 */ /* 0x000fe20007ffe0ff */
[----:B------:R-:W-:Y:S03]  /*1800*/  BSSY B0, `(.L_x_459) ;  /* 0x0000024000007945 */ /* 0x000fe60003800000 */
[----:B------:R-:W-:-:S13]  /*1810*/  ISETP.GE.AND P0, PT, R20, UR12, PT ;  /* 0x0000000c14007c0c */ /* 0x000fda000bf06270 */
        /* <DEDUP_REMOVED lines=34> */
.L_x_460:
[----:B------:R-:W-:Y:S05]  /*1a40*/  BSYNC B0 ;  /* 0x0000000000007941 */ /* 0x000fea0003800000 */
.L_x_459:
[----:B--2---:R-:W-:Y:S01]  /*1a50*/  IADD3 R16, R6, 0x30, RZ ;  /* 0x0000003006107810 */ /* 0x004fe20007ffe0ff */
        /* <DEDUP_REMOVED lines=39> */
.L_x_462:
[----:B------:R-:W-:Y:S05]  /*1cd0*/  BSYNC B0 ;  /* 0x0000000000007941 */ /* 0x000fea0003800000 */
.L_x_461:
[----:B------:R-:W-:Y:S01]  /*1ce0*/  IMAD.MOV.U32 R98, RZ, RZ, R34 ;  /* 0x000000ffff627224 */ /* 0x000fe200078e0022 */
[----:B------:R-:W-:Y:S01]  /*1cf0*/  UIADD3 UR20, UR8, -0x1, URZ ;  /* 0xffffffff08147890 */ /* 0x000fe2000fffe03f */
[----:B------:R-:W-:Y:S01]  /*1d00*/  IMAD.MOV.U32 R99, RZ, RZ, R35 ;  /* 0x000000ffff637224 */ /* 0x000fe200078e0023 */
[----:B------:R-:W-:Y:S01]  /*1d10*/  MOV R98, R32 ;  /* 0x0000002000627202 */ /* 0x000fe20000000f00 */
[----:B------:R-:W-:Y:S01]  /*1d20*/  BSSY B0, `(.L_x_463) ;  /* 0x0000024000007945 */ /* 0x000fe20003800000 */
[----:B------:R-:W-:Y:S01]  /*1d30*/  UIMAD UR17, UR20, -0x40, UR15 ;  /* 0xffffffc0141178a4 */ /* 0x000fe2000f8e020f */
[----:B------:R-:W-:Y:S01]  /*1d40*/  MOV R94, UR24 ;  /* 0x00000018005e7c02 */ /* 0x000fe20008000f00 */
[----:B------:R-:W-:Y:S01]  /*1d50*/  USHF.R.S32.HI UR25, URZ, 0x1f, UR20 ;  /* 0x0000001f3f197899 */ /* 0x000fe20008011414 */
[----:B------:R4:W-:Y:S01]  /*1d60*/  STL.64 [R1+0x48], R98 ;  /* 0x0000486201007387 */ /* 0x0009e20000100a00 */
[----:B------:R-:W-:Y:S02]  /*1d70*/  UIMAD UR4, UR21, UR20, URZ ;  /* 0x00000014150472a4 */ /* 0x000fe4000f8e023f */
[----:B------:R-:W-:Y:S01]  /*1d80*/  ISETP.GE.AND P0, PT, R6, UR17, PT ;  /* 0x0000001106007c0c */ /* 0x000fe2000bf06270 */
[----:B--2---:R-:W-:Y:S01]  /*1d90*/  IMAD.WIDE.U32 R8, R94, UR20, R98 ;  /* 0x000000145e087c25 */ /* 0x004fe2000f8e0062 */
        /* <DEDUP_REMOVED lines=28> */
.L_x_464:
[----:B------:R-:W-:Y:S05]  /*1f60*/  BSYNC B0 ;  /* 0x0000000000007941 */ /* 0x000fea0003800000 */
.L_x_463:
        /* <DEDUP_REMOVED lines=33> */
.L_x_466:
[----:B------:R-:W-:Y:S05]  /*2180*/  BSYNC B0 ;  /* 0x0000000000007941 */ /* 0x000fea0003800000 */
.L_x_465:
        /* <DEDUP_REMOVED lines=32> */
.L_x_468:
[----:B------:R-:W-:Y:S05]  /*2390*/  BSYNC B0 ;  /* 0x0000000000007941 */ /* 0x000fea0003800000 */
.L_x_467:
[----:B------:R-:W-:Y:S01]  /*23a0*/  ISETP.GE.AND P0, PT, R16, UR17, PT ;  /* 0x0000001110007c0c */ /* 0x000fe2000bf06270 */
[----:B------:R-:W-:Y:S01]  /*23b0*/  ULDC.64 UR4, c[0x0][0x1a0] ;  /* 0x0000680000047ab9 */ /* 0x000fe20000000a00 */
[----:B------:R-:W-:Y:S01]  /*23c0*/  BSSY B0, `(.L_x_469) ;  /* 0x0000023000007945 */ /* 0x000fe20003800000 */
[----:B------:R-:W-:Y:S02]  /*23d0*/  USHF.L.U64.HI UR11, UR4, UR11, UR5 ;  /* 0x0000000b040b7299 */ /* 0x000fe40008010205 */
[----:B------:R-:W-:-:S08]  /*23e0*/  USHF.L.U32 UR12, UR4, 0x6, URZ ;  /* 0x00000006040c7899 */ /* 0x000fd0000800063f */
        /* <DEDUP_REMOVED lines=32> */
.L_x_470:
[----:B------:R-:W-:Y:S05]  /*25f0*/  BSYNC B0 ;  /* 0x0000000000007941 */ /* 0x000fea0003800000 */
.L_x_469:
[----:B------:R-:W0:Y:S01]  /*2600*/  LDGDEPBAR ;  /* 0x00000000000079af */ /* 0x000e220000000000 */
[----:B------:R-:W-:Y:S01]  /*2610*/  IMAD.SHL.U32 R0, R23, 0x40, RZ ;  /* 0x0000004017007824 */ /* 0x000fe200078e00ff */
[C---:B------:R-:W-:Y:S01]  /*2620*/  ISETP.GE.AND P0, PT, R6.reuse, UR17, PT ;  /* 0x0000001106007c0c */ /* 0x040fe2000bf06270 */
[----:B------:R-:W-:Y:S01]  /*2630*/  IMAD.SHL.U32 R3, R6, 0x8, RZ ;  /* 0x0000000806037824 */ /* 0x000fe200078e00ff */
[----:B------:R-:W-:Y:S01]  /*2640*/  LEA R6, R22, UR14, 0x4 ;  /* 0x0000000e16067c11 */ /* 0x000fe2000f8e20ff */
[----:B--2---:R-:W-:Y:S01]  /*2650*/  IMAD.MOV.U32 R10, RZ, RZ, R30 ;  /* 0x000000ffff0a7224 */ /* 0x004fe200078e001e */
[----:B------:R-:W-:Y:S01]  /*2660*/  LOP3.LUT R0, R0, 0x1c0, RZ, 0xc0, !PT ;  /* 0x000001c000007812 */ /* 0x000fe200078ec0ff */
[----:B------:R-:W-:Y:S01]  /*2670*/  IMAD.MOV.U32 R11, RZ, RZ, R31 ;  /* 0x000000ffff0b7224 */ /* 0x000fe200078e001f */
[----:B------:R-:W-:Y:S01]  /*2680*/  MOV R10, R28 ;  /* 0x0000001c000a7202 */ /* 0x000fe20000000f00 */
[----:B------:R-:W-:Y:S01]  /*2690*/  IMAD.U32 R8, RZ, RZ, UR20 ;  /* 0x00000014ff087e24 */ /* 0x000fe2000f8e00ff */
[----:B------:R-:W-:Y:S01]  /*26a0*/  LOP3.LUT R3, R0, 0x8, R3, 0xf8, !PT ;  /* 0x0000000800037812 */ /* 0x000fe200078ef803 */
[----:B------:R-:W-:Y:S01]  /*26b0*/  UIMAD UR5, UR11, UR20, URZ ;  /* 0x000000140b0572a4 */ /* 0x000fe2000f8e023f */
[----:B------:R-:W-:Y:S01]  /*26c0*/  SHF.R.U32.HI R0, RZ, 0x3, R0 ;  /* 0x00000003ff007819 */ /* 0x000fe20000011600 */
[----:B------:R2:W-:Y:S01]  /*26d0*/  STL.64 [R1+0xb0], R10 ;  /* 0x0000b00a01007387 */ /* 0x0005e20000100a00 */
[----:B------:R-:W-:Y:S01]  /*26e0*/  IADD3 R6, R6, 0x1, R24 ;  /* 0x0000000106067810 */ /* 0x000fe20007ffe018 */
[----:B------:R-:W-:Y:S01]  /*26f0*/  IMAD.WIDE.U32 R8, R8, UR12, R10 ;  /* 0x0000000c08087c25 */ /* 0x000fe2000f8e000a */
[----:B------:R-:W-:Y:S01]  /*2700*/  LOP3.LUT R3, R3, R0, RZ, 0x3c, !PT ;  /* 0x0000000003037212 */ /* 0x000fe200078e3cff */
[----:B------:R-:W-:Y:S01]  /*2710*/  UIMAD UR25, UR25, UR12, UR5 ;  /* 0x0000000c191972a4 */ /* 0x000fe2000f8e0205 */
[----:B------:R-:W-:Y:S01]  /*2720*/  LOP3.LUT P1, RZ, R23, 0x4, RZ, 0xc0, !PT ;  /* 0x0000000417ff7812 */ /* 0x000fe2000782c0ff */
[----:B------:R-:W-:Y:S01]  /*2730*/  IMAD.U32 R0, RZ, RZ, UR15 ;  /* 0x0000000fff007e24 */ /* 0x000fe2000f8e00ff */
[----:B------:R-:W-:Y:S01]  /*2740*/  UIADD3 UR5, UR23, 0x646e171e, URZ ;  /* 0x646e171e17057890 */ /* 0x000fe2000fffe03f */
[----:B------:R-:W-:Y:S01]  /*2750*/  IMAD.SHL.U32 R26, R26, 0x2, RZ ;  /* 0x000000021a1a7824 */ /* 0x000fe200078e00ff */
[----:B------:R-:W-:Y:S01]  /*2760*/  BSSY B0, `(.L_x_471) ;  /* 0x000002b000007945 */ /* 0x000fe20003800000 */
[----:B------:R-:W-:Y:S01]  /*2770*/  IADD3 R7, R9, UR25, RZ ;  /* 0x0000001909077c10 */ /* 0x000fe2000fffe0ff */
[----:B------:R-:W-:-:S04]  /*2780*/  DEPBAR.LE SB0, 0x0 ;  /* 0x000080000000791a */ /* 0x000fc80000000000 */
[----:B------:R-:W-:Y:S01]  /*2790*/  BAR.SYNC.DEFER_BLOCKING 0x0 ;  /* 0x0000000000007b1d */ /* 0x000fe20000010000 */
[----:B------:R-:W-:Y:S01]  /*27a0*/  IMAD R3, R25, 0x200, R3 ;  /* 0x0000020019037824 */ /* 0x000fe200078e0203 */
[----:B------:R-:W-:Y:S02]  /*27b0*/  LOP3.LUT R95, R26, 0x6, RZ, 0xc0, !PT ;  /* 0x000000061a5f7812 */ /* 0x000fe400078ec0ff */
[----:B--2---:R-:W-:Y:S01]  /*27c0*/  IADD3 R10, R0, -UR16, R6 ;  /* 0x80000010000a7c10 */ /* 0x004fe2000fffe006 */
[----:B------:R-:W-:Y:S02]  /*27d0*/  IMAD.U32 R0, RZ, RZ, UR13 ;  /* 0x0000000dff007e24 */ /* 0x000fe4000f8e00ff */
[----:B------:R-:W-:Y:S01]  /*27e0*/  IMAD R6, R22, 0x400, R5 ;  /* 0x0000040016067824 */ /* 0x000fe200078e0205 */
[----:B------:R-:W-:Y:S02]  /*27f0*/  IADD3 R92, R10, c[0x0][0x2e8], RZ ;  /* 0x0000ba000a5c7a10 */ /* 0x000fe40007ffe0ff */
[----:B------:R-:W-:Y:S01]  /*2800*/  LEA R97, R0, R22, 0x2 ;  /* 0x0000001600617211 */ /* 0x000fe200078e10ff */
[----:B------:R-:W-:Y:S01]  /*2810*/  IMAD.SHL.U32 R183, R6, 0x2, RZ ;  /* 0x0000000206b77824 */ /* 0x000fe200078e00ff */
[----:B------:R-:W-:-:S03]  /*2820*/  SEL R0, R27, 0xffffffe0, !P1 ;  /* 0xffffffe01b007807 */ /* 0x000fc60004800000 */
[----:B------:R2:W-:Y:S04]  /*2830*/  STL [R1+0xac], R97 ;  /* 0x0000ac6101007387 */ /* 0x0005e80000100800 */
        /* <DEDUP_REMOVED lines=29> */
.L_x_472:
[----:B------:R-:W-:Y:S05]  /*2a10*/  BSYNC B0 ;  /* 0x0000000000007941 */ /* 0x000fea0003800000 */
.L_x_471:
[----:B------:R-:W-:Y:S01]  /*2a20*/  ISETP.GE.AND P0, PT, R21, UR17, PT ;  /* 0x0000001115007c0c */ /* 0x000fe2000bf06270 */
        /* <DEDUP_REMOVED lines=10> */
[----:B-1----:R-:W-:Y:S02]  /*2ad0*/  IADD3 R10, P1, R8, UR14, RZ ;  /* 0x0000000e080a7c10 */ /* 0x002fe4000ff3e0ff */
        /* <DEDUP_REMOVED lines=24> */
.L_x_474:
[----:B------:R-:W-:Y:S05]  /*2c60*/  BSYNC B0 ;  /* 0x0000000000007941 */ /* 0x000fea0003800000 */
.L_x_473:
[----:B------:R-:W-:Y:S01]  /*2c70*/  ISETP.GE.AND P0, PT, R20, UR17, PT ;  /* 0x0000001114007c0c */ /* 0x000fe2000bf06270 */
[----:B------:R-:W-:-:S12]  /*2c80*/  BSSY B0, `(.L_x_475) ;  /* 0x0000022000007945 */ /* 0x000fd80003800000 */
[----:B------:R1:W-:Y:S04]  /*2c90*/  @P0 STS.128 [R199+0xd000], RZ ;  /* 0x00d000ffc7000388 */ /* 0x0003e80000000c00 */
[----:B------:R1:W-:Y:S04]  /*2ca0*/  @P0 STS.128 [R199+0xf000], RZ ;  /* 0x00f000ffc7000388 */ /* 0x0003e80000000c00 */
[----:B------:R1:W-:Y:S01]  /*2cb0*/  @P0 STS.128 [R199+0x11000], RZ ;  /* 0x011000ffc7000388 */ /* 0x0003e20000000c00 */
[----:B------:R-:W-:Y:S05]  /*2cc0*/  @P0 BRA `(.L_x_476) ;  /* 0x000001d000000947 */ /* 0x000fea0003800000 */
[----:B------:R-:W-:Y:S01]  /*2cd0*/  ISETP.GE.AND P3, PT, R102, c[0x0][0x220], PT ;  /* 0x0000880066007a0c */ /* 0x000fe20003f66270 */
[----:B-1----:R-:W-:Y:S01]  /*2ce0*/  IMAD.MOV.U32 R11, RZ, RZ, c[0x0][0x1a0] ;  /* 0x00006800ff0b7624 */ /* 0x002fe200078e00ff */
[----:B------:R-:W-:Y:S01]  /*2cf0*/  ISETP.GE.AND P2, PT, R101, c[0x0][0x220], PT ;  /* 0x0000880065007a0c */ /* 0x000fe20003f46270 */
[----:B------:R-:W-:-:S03]  /*2d00*/  IMAD.MOV.U32 R12, RZ, RZ, c[0x0][0x1a4] ;  /* 0x00006900ff0c7624 */ /* 0x000fc600078e00ff */
        /* <DEDUP_REMOVED lines=25> */
.L_x_476:
[----:B------:R-:W-:Y:S05]  /*2ea0*/  BSYNC B0 ;  /* 0x0000000000007941 */ /* 0x000fea0003800000 */
.L_x_475:
        /* <DEDUP_REMOVED lines=37> */
.L_x_478:
[----:B------:R-:W-:Y:S05]  /*3100*/  BSYNC B0 ;  /* 0x0000000000007941 */ /* 0x000fea0003800000 */
.L_x_477:
[----:B------:R-:W-:Y:S01]  /*3110*/  IMAD.SHL.U32 R176, R3, 0x2, RZ ;  /* 0x0000000203b07824 */ /* 0x000fe200078e00ff */
[----:B-1----:R-:W-:Y:S01]  /*3120*/  LDSM.16.M88.4 R8, [R183] ;  /* 0x00000000b708783b */ /* 0x002fe20000000200 */
[----:B------:R-:W-:Y:S01]  /*3130*/  LOP3.LUT P0, RZ, R23, 0x2, RZ, 0xc0, !PT ;  /* 0x0000000217ff7812 */ /* 0x000fe2000780c0ff */
[--C-:B------:R-:W-:Y:S01]  /*3140*/  IMAD R184, R4, 0x2, R183.reuse ;  /* 0x0000000204b87824 */ /* 0x100fe200078e02b7 */
[----:B------:R-:W-:Y:S01]  /*3150*/  UISETP.GE.AND UP0, UPT, UR8, 0x2, UPT ;  /* 0x000000020800788c */ /* 0x000fe2000bf06270 */
[----:B------:R-:W1:Y:S01]  /*3160*/  LDSM.16.M88.4 R24, [R176+0x6000] ;  /* 0x00600000b018783b */ /* 0x000e620000000200 */
[----:B------:R-:W-:Y:S01]  /*3170*/  IADD3 R3, R176, 0x6000, RZ ;  /* 0x00006000b0037810 */ /* 0x000fe20007ffe0ff */
[----:B------:R-:W-:Y:S01]  /*3180*/  IMAD R186, R2, 0x2, R183 ;  /* 0x0000000202ba7824 */ /* 0x000fe200078e02b7 */
[----:B------:R-:W-:Y:S01]  /*3190*/  IADD3 R187, R176, 0x6020, RZ ;  /* 0x00006020b0bb7810 */ /* 0x000fe20007ffe0ff */
[----:B------:R-:W5:Y:S01]  /*31a0*/  LDSM.16.M88.4 R20, [R176+0x6800] ;  /* 0x00680000b014783b */ /* 0x000f620000000200 */
[----:B------:R-:W-:-:S02]  /*31b0*/  IMAD R182, R0, 0x2, R176 ;  /* 0x0000000200b67824 */ /* 0x000fc400078e02b0 */
[----:B------:R-:W-:Y:S01]  /*31c0*/  IMAD R185, R2, 0x2, R184 ;  /* 0x0000000202b97824 */ /* 0x000fe200078e02b8 */
[----:B------:R-:W2:Y:S02]  /*31d0*/  LDSM.16.M88.4 R12, [R176+0x7000] ;  /* 0x00700000b00c783b */ /* 0x000ea40000000200 */
[----:B------:R-:W-:Y:S02]  /*31e0*/  @P0 IADD3 R187, R3, -0x20, RZ ;  /* 0xffffffe003bb0810 */ /* 0x000fe40007ffe0ff */
[----:B------:R-:W3:Y:S01]  /*31f0*/  LDSM.16.M88.4 R44, [R176+0x7800] ;  /* 0x00780000b02c783b */ /* 0x000ee20000000200 */
[----:B------:R-:W-:Y:S02]  /*3200*/  IADD3 R3, R92, 0x8, RZ ;  /* 0x000000085c037810 */ /* 0x000fe40007ffe0ff */
[----:B------:R-:W-:Y:S01]  /*3210*/  IMAD R181, R0, 0x2, R187 ;  /* 0x0000000200b57824 */ /* 0x000fe200078e02bb */
[----:B------:R-:W-:Y:S01]  /*3220*/  LDSM.16.M88.4 R16, [R184] ;  /* 0x00000000b810783b */ /* 0x000fe20000000200 */
[----:B------:R-:W-:Y:S01]  /*3230*/  IMAD.U32 R0, RZ, RZ, UR20 ;  /* 0x00000014ff007e24 */ /* 0x000fe2000f8e00ff */
[----:B------:R-:W-:-:S02]  /*3240*/  IADD3 R198, R187, 0x800, RZ ;  /* 0x00000800bbc67810 */ /* 0x000fc40007ffe0ff */
[----:B------:R-:W4:Y:S01]  /*3250*/  LDSM.16.M88.4 R40, [R187] ;  /* 0x00000000bb28783b */ /* 0x000f220000000200 */
[----:B------:R-:W-:Y:S01]  /*3260*/  IMAD R0, R0, 0x40, R95 ;  /* 0x0000004000007824 */ /* 0x000fe200078e025f */
[C---:B------:R-:W-:Y:S02]  /*3270*/  IADD3 R197, R187.reuse, 0x1000, RZ ;  /* 0x00001000bbc57810 */ /* 0x040fe40007ffe0ff */
[----:B------:R-:W2:Y:S01]  /*3280*/  LDSM.16.M88.4 R48, [R187+0x800] ;  /* 0x00080000bb30783b */ /* 0x000ea20000000200 */
[C---:B------:R-:W-:Y:S02]  /*3290*/  IADD3 R196, R187.reuse, 0x1800, RZ ;  /* 0x00001800bbc47810 */ /* 0x040fe40007ffe0ff */
[----:B------:R-:W-:Y:S01]  /*32a0*/  IADD3 R6, R0, 0x1, RZ ;  /* 0x0000000100067810 */ /* 0x000fe20007ffe0ff */
[----:B------:R-:W2:Y:S01]  /*32b0*/  LDSM.16.M88.4 R56, [R187+0x1000] ;  /* 0x00100000bb38783b */ /* 0x000ea20000000200 */
[C---:B------:R-:W-:Y:S02]  /*32c0*/  IADD3 R195, R187.reuse, 0x2000, RZ ;  /* 0x00002000bbc37810 */ /* 0x040fe40007ffe0ff */
[C---:B------:R-:W-:Y:S01]  /*32d0*/  IADD3 R194, R187.reuse, 0x2800, RZ ;  /* 0x00002800bbc27810 */ /* 0x040fe20007ffe0ff */
[----:B------:R-:W2:Y:S01]  /*32e0*/  LDSM.16.M88.4 R84, [R187+0x1800] ;  /* 0x00180000bb54783b */ /* 0x000ea20000000200 */
[----:B------:R-:W-:-:S02]  /*32f0*/  IADD3 R193, R187, 0x3000, RZ ;  /* 0x00003000bbc17810 */ /* 0x000fc40007ffe0ff */
[C---:B------:R-:W-:Y:S01]  /*3300*/  IADD3 R192, R187.reuse, 0x3800, RZ ;  /* 0x00003800bbc07810 */ /* 0x040fe20007ffe0ff */
[----:B------:R-:W-:Y:S01]  /*3310*/  LDSM.16.M88.4 R52, [R182+0x6800] ;  /* 0x00680000b634783b */ /* 0x000fe20000000200 */
[C---:B------:R-:W-:Y:S02]  /*3320*/  IADD3 R191, R187.reuse, 0x4000, RZ ;  /* 0x00004000bbbf7810 */ /* 0x040fe40007ffe0ff */
[C---:B------:R-:W-:Y:S01]  /*3330*/  IADD3 R190, R187.reuse, 0x4800, RZ ;  /* 0x00004800bbbe7810 */ /* 0x040fe20007ffe0ff */
[C---:B-1-3--:R-:W-:Y:S01]  /*3340*/  HMMA.16816.F32 R36, R8.reuse, R24, RZ ;  /* 0x000000180824723c */ /* 0x04afe200000018ff */
[----:B------:R-:W-:Y:S01]  /*3350*/  LDSM.16.M88.4 R72, [R181] ;  /* 0x00000000b548783b */ /* 0x000fe20000000200 */
[C---:B------:R-:W-:Y:S02]  /*3360*/  IADD3 R189, R187.reuse, 0x5000, RZ ;  /* 0x00005000bbbd7810 */ /* 0x040fe40007ffe0ff */
[----:B------:R-:W-:Y:S01]  /*3370*/  IADD3 R188, R187, 0x5800, RZ ;  /* 0x00005800bbbc7810 */ /* 0x000fe20007ffe0ff */
[----:B------:R-:W-:Y:S03]  /*3380*/  LDSM.16.M88.4 R88, [R176+0xb800] ;  /* 0x00b80000b058783b */ /* 0x000fe60000000200 */
[C---:B------:R-:W-:Y:S01]  /*3390*/  HMMA.16816.F32 R28, R8.reuse, R26, RZ ;  /* 0x0000001a081c723c */ /* 0x040fe200000018ff */
[----:B------:R-:W0:Y:S07]  /*33a0*/  LDGDEPBAR ;  /* 0x00000000000079af */ /* 0x000e2e0000000000 */
[C---:B-----5:R-:W-:Y:S08]  /*33b0*/  HMMA.16816.F32 R24, R8.reuse, R20, RZ ;  /* 0x000000140818723c */ /* 0x060ff000000018ff */
[C---:B------:R-:W-:Y:S08]  /*33c0*/  HMMA.16816.F32 R32, R8.reuse, R22, RZ ;  /* 0x000000160820723c */ /* 0x040ff000000018ff */
[C---:B--2---:R-:W-:Y:S08]  /*33d0*/  HMMA.16816.F32 R20, R8.reuse, R12, RZ ;  /* 0x0000000c0814723c */ /* 0x044ff000000018ff */
[C---:B------:R-:W-:Y:S08]  /*33e0*/  HMMA.16816.F32 R12, R8.reuse, R14, RZ ;  /* 0x0000000e080c723c */ /* 0x040ff000000018ff */
[C---:B------:R-:W-:Y:S08]  /*33f0*/  HMMA.16816.F32 R60, R8.reuse, R44, RZ ;  /* 0x0000002c083c723c */ /* 0x040ff000000018ff */
[----:B------:R-:W-:Y:S01]  /*3400*/  HMMA.16816.F32 R80, R8, R46, RZ ;  /* 0x0000002e0850723c */ /* 0x000fe200000018ff */
[----:B------:R-:W-:Y:S07]  /*3410*/  LDSM.16.M88.4 R8, [R186] ;  /* 0x00000000ba08783b */ /* 0x000fee0000000200 */
[C---:B----4-:R-:W-:Y:S01]  /*3420*/  HMMA.16816.F32 R76, R16.reuse, R40, R36 ;  /* 0x00000028104c723c */ /* 0x050fe20000001824 */
[----:B------:R-:W-:Y:S07]  /*3430*/  LDSM.16.M88.4 R36, [R182+0x7000] ;  /* 0x00700000b624783b */ /* 0x000fee0000000200 */
[C---:B------:R-:W-:Y:S01]  /*3440*/  HMMA.16816.F32 R68, R16.reuse, R42, R28 ;  /* 0x0000002a1044723c */ /* 0x040fe2000000181c */
[----:B------:R-:W1:Y:S07]  /*3450*/  LDSM.16.M88.4 R40, [R182+0x6000] ;  /* 0x00600000b628783b */ /* 0x000e6e0000000200 */
[C---:B------:R-:W-:Y:S01]  /*3460*/  HMMA.16816.F32 R64, R16.reuse, R48, R24 ;  /* 0x000000301040723c */ /* 0x040fe20000001818 */
[----:B------:R-:W2:Y:S07]  /*3470*/  LDSM.16.M88.4 R24, [R182+0x7800] ;  /* 0x00780000b618783b */ /* 0x000eae0000000200 */
[C---:B------:R-:W-:Y:S08]  /*3480*/  HMMA.16816.F32 R48, R16.reuse, R50, R32 ;  /* 0x000000321030723c */ /* 0x040ff00000001820 */
[C---:B------:R-:W-:Y:S01]  /*3490*/  HMMA.16816.F32 R32, R16.reuse, R58, R12 ;  /* 0x0000003a1020723c */ /* 0x040fe2000000180c */
[----:B------:R-:W3:Y:S07]  /*34a0*/  LDSM.16.M88.4 R12, [R185] ;  /* 0x00000000b90c783b */ /* 0x000eee0000000200 */
[C---:B------:R-:W-:Y:S08]  /*34b0*/  HMMA.16816.F32 R44, R16.reuse, R56, R20 ;  /* 0x00000038102c723c */ /* 0x040ff00000001814 */
[C---:B------:R-:W-:Y:S08]  /*34c0*/  HMMA.16816.F32 R28, R16.reuse, R84, R60 ;  /* 0x00000054101c723c */ /* 0x040ff0000000183c */
[----:B------:R-:W-:Y:S01]  /*34d0*/  HMMA.16816.F32 R20, R16, R86, R80 ;  /* 0x000000561014723c */ /* 0x000fe20000001850 */
[----:B------:R-:W4:Y:S04]  /*34e0*/  LDSM.16.M88.4 R80, [R181+0x800] ;  /* 0x00080000b550783b */ /* 0x000f280000000200 */
[----:B------:R-:W-:Y:S03]  /*34f0*/  LDSM.16.M88.4 R84, [R187+0x2000] ;  /* 0x00200000bb54783b */ /* 0x000fe60000000200 */
[C---:B-1----:R-:W-:Y:S01]  /*3500*/  HMMA.16816.F32 R16, R8.reuse, R40, R76 ;  /* 0x000000280810723c */ /* 0x042fe2000000184c */
[----:B------:R-:W-:Y:S07]  /*3510*/  LDSM.16.M88.4 R76, [R181+0x1800] ;  /* 0x00180000b54c783b */ /* 0x000fee0000000200 */
[C---:B------:R-:W-:Y:S01]  /*3520*/  HMMA.16816.F32 R40, R8.reuse, R42, R68 ;  /* 0x0000002a0828723c */ /* 0x040fe20000001844 */
[----:B------:R-:W1:Y:S07]  /*3530*/  LDSM.16.M88.4 R68, [R181+0x1000] ;  /* 0x00100000b544783b */ /* 0x000e6e0000000200 */
[C---:B------:R-:W-:Y:S01]  /*3540*/  HMMA.16816.F32 R60, R8.reuse, R52, R64 ;  /* 0x00000034083c723c */ /* 0x040fe20000001840 */
[----:B------:R-:W-:Y:S07]  /*3550*/  LDSM.16.M88.4 R64, [R176+0x9000] ;  /* 0x00900000b040783b */ /* 0x000fee0000000200 */
[C---:B------:R-:W-:Y:S08]  /*3560*/  HMMA.16816.F32 R48, R8.reuse, R54, R48 ;  /* 0x000000360830723c */ /* 0x040ff00000001830 */
[C---:B------:R-:W-:Y:S08]  /*3570*/  HMMA.16816.F32 R56, R8.reuse, R36, R44 ;  /* 0x000000240838723c */ /* 0x040ff0000000182c */
[C---:B------:R-:W-:Y:S08]  /*3580*/  HMMA.16816.F32 R52, R8.reuse, R38, R32 ;  /* 0x000000260834723c */ /* 0x040ff00000001820 */
[C---:B--2---:R-:W-:Y:S01]  /*3590*/  HMMA.16816.F32 R44, R8.reuse, R24, R28 ;  /* 0x00000018082c723c */ /* 0x044fe2000000181c */
[----:B------:R-:W-:Y:S07]  /*35a0*/  LDSM.16.M88.4 R28, [R176+0x8000] ;  /* 0x00800000b01c783b */ /* 0x000fee0000000200 */
[----:B------:R-:W-:Y:S01]  /*35b0*/  HMMA.16816.F32 R32, R8, R26, R20 ;  /* 0x0000001a0820723c */ /* 0x000fe20000001814 */
[----:B------:R-:W2:Y:S07]  /*35c0*/  LDSM.16.M88.4 R8, [R183+0x2000] ;  /* 0x00200000b708783b */ /* 0x000eae0000000200 */
[C---:B---3--:R-:W-:Y:S01]  /*35d0*/  HMMA.16816.F32 R20, R12.reuse, R74, R40 ;  /* 0x0000004a0c14723c */ /* 0x048fe20000001828 */
[----:B------:R-:W3:Y:S07]  /*35e0*/  LDSM.16.M88.4 R40, [R176+0x8800] ;  /* 0x00880000b028783b */ /* 0x000eee0000000200 */
[C---:B------:R-:W-:Y:S01]  /*35f0*/  HMMA.16816.F32 R24, R12.reuse, R72, R16 ;  /* 0x000000480c18723c */ /* 0x040fe20000001810 */
[----:B------:R-:W-:Y:S07]  /*3600*/  LDSM.16.M88.4 R16, [R184+0x2000] ;  /* 0x00200000b810783b */ /* 0x000fee0000000200 */
        /* <DEDUP_REMOVED lines=8> */
[----:B------:R-:W-:Y:S07]  /*3690*/  LDSM.16.M88.4 R76, [R182+0x8000] ;  /* 0x00800000b64c783b */ /* 0x000fee0000000200 */
[C---:B--2---:R-:W-:Y:S08]  /*36a0*/  HMMA.16816.F32 R12, R8.reuse, R28, R24 ;  /* 0x0000001c080c723c */ /* 0x044ff00000001818 */
[C---:B------:R-:W-:Y:S08]  /*36b0*/  HMMA.16816.F32 R32, R8.reuse, R30, R20 ;  /* 0x0000001e0820723c */ /* 0x040ff00000001814 */
[C---:B---3--:R-:W-:Y:S01]  /*36c0*/  HMMA.16816.F32 R28, R8.reuse, R40, R36 ;  /* 0x00000028081c723c */ /* 0x048fe20000001824 */
[----:B------:R-:W2:Y:S07]  /*36d0*/  LDSM.16.M88.4 R36, [R187+0x2800] ;  /* 0x00280000bb24783b */ /* 0x000eae0000000200 */
[C---:B------:R-:W-:Y:S01]  /*36e0*/  HMMA.16816.F32 R24, R8.reuse, R42, R48 ;  /* 0x0000002a0818723c */ /* 0x040fe20000001830 */
[----:B------:R-:W3:Y:S07]  /*36f0*/  LDSM.16.M88.4 R40, [R187+0x3000] ;  /* 0x00300000bb28783b */ /* 0x000eee0000000200 */
[C---:B------:R-:W-:Y:S01]  /*3700*/  HMMA.16816.F32 R20, R8.reuse, R64, R56 ;  /* 0x000000400814723c */ /* 0x040fe20000001838 */
[----:B------:R-:W-:Y:S07]  /*3710*/  LDSM.16.M88.4 R56, [R182+0x8800] ;  /* 0x00880000b638783b */ /* 0x000fee0000000200 */
[C---:B------:R-:W-:Y:S08]  /*3720*/  HMMA.16816.F32 R48, R8.reuse, R66, R60 ;  /* 0x000000420830723c */ /* 0x040ff0000000183c */
[C---:B-1----:R-:W-:Y:S08]  /*3730*/  HMMA.16816.F32 R72, R8.reuse, R68, R52 ;  /* 0x000000440848723c */ /* 0x042ff00000001834 */
[----:B------:R-:W-:Y:S01]  /*3740*/  HMMA.16816.F32 R68, R8, R70, R44 ;  /* 0x000000460844723c */ /* 0x000fe2000000182c */
[----:B------:R-:W-:Y:S07]  /*3750*/  LDSM.16.M88.4 R8, [R185+0x2000] ;  /* 0x00200000b908783b */ /* 0x000fee0000000200 */
[C---:B------:R-:W-:Y:S01]  /*3760*/  HMMA.16816.F32 R64, R16.reuse, R84, R12 ;  /* 0x000000541040723c */ /* 0x040fe2000000180c */
[----:B------:R-:W1:Y:S07]  /*3770*/  LDSM.16.M88.4 R12, [R186+0x2000] ;  /* 0x00200000ba0c783b */ /* 0x000e6e0000000200 */
[C---:B--2---:R-:W-:Y:S08]  /*3780*/  HMMA.16816.F32 R52, R16.reuse, R36, R28 ;  /* 0x000000241034723c */ /* 0x044ff0000000181c */
[C---:B------:R-:W-:Y:S01]  /*3790*/  HMMA.16816.F32 R44, R16.reuse, R38, R24 ;  /* 0x00000026102c723c */ /* 0x040fe20000001818 */
[----:B------:R-:W2:Y:S07]  /*37a0*/  LDSM.16.M88.4 R36, [R182+0x9000] ;  /* 0x00900000b624783b */ /* 0x000eae0000000200 */
[C---:B------:R-:W-:Y:S01]  /*37b0*/  HMMA.16816.F32 R60, R16.reuse, R86, R32 ;  /* 0x00000056103c723c */ /* 0x040fe20000001820 */
[----:B------:R-:W4:Y:S04]  /*37c0*/  LDSM.16.M88.4 R32, [R182+0x9800] ;  /* 0x00980000b620783b */ /* 0x000f280000000200 */
[----:B------:R-:W5:Y:S03]  /*37d0*/  LDSM.16.M88.4 R84, [R181+0x2000] ;  /* 0x00200000b554783b */ /* 0x000f660000000200 */
[C---:B---3--:R-:W-:Y:S08]  /*37e0*/  HMMA.16816.F32 R28, R16.reuse, R40, R20 ;  /* 0x00000028101c723c */ /* 0x048ff00000001814 */
[C---:B------:R-:W-:Y:S08]  /*37f0*/  HMMA.16816.F32 R24, R16.reuse, R42, R48 ;  /* 0x0000002a1018723c */ /* 0x040ff00000001830 */
[C---:B------:R-:W-:Y:S01]  /*3800*/  HMMA.16816.F32 R20, R16.reuse, R80, R72 ;  /* 0x000000501014723c */ /* 0x040fe20000001848 */
[----:B------:R-:W3:Y:S07]  /*3810*/  LDSM.16.M88.4 R72, [R181+0x2800] ;  /* 0x00280000b548783b */ /* 0x000eee0000000200 */
[----:B------:R-:W-:Y:S01]  /*3820*/  HMMA.16816.F32 R16, R16, R82, R68 ;  /* 0x000000521010723c */ /* 0x000fe20000001844 */
[----:B------:R-:W-:Y:S07]  /*3830*/  LDSM.16.M88.4 R80, [R181+0x3000] ;  /* 0x00300000b550783b */ /* 0x000fee0000000200 */
[C---:B-1----:R-:W-:Y:S08]  /*3840*/  HMMA.16816.F32 R60, R12.reuse, R78, R60 ;  /* 0x0000004e0c3c723c */ /* 0x042ff0000000183c */
[C---:B------:R-:W-:Y:S08]  /*3850*/  HMMA.16816.F32 R48, R12.reuse, R58, R44 ;  /* 0x0000003a0c30723c */ /* 0x040ff0000000182c */
[C---:B--2---:R-:W-:Y:S08]  /*3860*/  HMMA.16816.F32 R44, R12.reuse, R36, R28 ;  /* 0x000000240c2c723c */ /* 0x044ff0000000181c */
[C---:B------:R-:W-:Y:S01]  /*3870*/  HMMA.16816.F32 R40, R12.reuse, R38, R24 ;  /* 0x000000260c28723c */ /* 0x040fe20000001818 */
[----:B------:R-:W-:Y:S07]  /*3880*/  LDSM.16.M88.4 R24, [R176+0xa000] ;  /* 0x00a00000b018783b */ /* 0x000fee0000000200 */
[C---:B----4-:R-:W-:Y:S08]  /*3890*/  HMMA.16816.F32 R36, R12.reuse, R32, R20 ;  /* 0x000000200c24723c */ /* 0x050ff00000001814 */
[C---:B------:R-:W-:Y:S01]  /*38a0*/  HMMA.16816.F32 R28, R12.reuse, R34, R16 ;  /* 0x000000220c1c723c */ /* 0x040fe20000001810 */
[----:B------:R-:W1:Y:S04]  /*38b0*/  LDSM.16.M88.4 R32, [R181+0x3800] ;  /* 0x00380000b520783b */ /* 0x000e680000000200 */
[----:B------:R-:W2:Y:S03]  /*38c0*/  LDSM.16.M88.4 R16, [R183+0x4000] ;  /* 0x00400000b710783b */ /* 0x000ea60000000200 */
[C---:B------:R-:W-:Y:S01]  /*38d0*/  HMMA.16816.F32 R64, R12.reuse, R76, R64 ;  /* 0x0000004c0c40723c */ /* 0x040fe20000001840 */
[----:B------:R-:W4:Y:S07]  /*38e0*/  LDSM.16.M88.4 R76, [R176+0xa800] ;  /* 0x00a80000b04c783b */ /* 0x000f2e0000000200 */
[----:B------:R-:W-:Y:S08]  /*38f0*/  HMMA.16816.F32 R52, R12, R56, R52 ;  /* 0x000000380c34723c */ /* 0x000ff00000001834 */
[C---:B-----5:R-:W-:Y:S08]  /*3900*/  HMMA.16816.F32 R12, R8.reuse, R86, R60 ;  /* 0x00000056080c723c */ /* 0x060ff0000000183c */
[C---:B------:R-:W-:Y:S01]  /*3910*/  HMMA.16816.F32 R20, R8.reuse, R84, R64 ;  /* 0x000000540814723c */ /* 0x040fe20000001840 */
[----:B------:R-:W5:Y:S07]  /*3920*/  LDSM.16.M88.4 R84, [R176+0xb000] ;  /* 0x00b00000b054783b */ /* 0x000f6e0000000200 */
[C---:B---3--:R-:W-:Y:S08]  /*3930*/  HMMA.16816.F32 R56, R8.reuse, R72, R52 ;  /* 0x000000480838723c */ /* 0x048ff00000001834 */
[C---:B------:R-:W-:Y:S08]  /*3940*/  HMMA.16816.F32 R72, R8.reuse, R74, R48 ;  /* 0x0000004a0848723c */ /* 0x040ff00000001830 */
[C---:B-1----:R-:W-:Y:S01]  /*3950*/  HMMA.16816.F32 R64, R8.reuse, R32, R36 ;  /* 0x000000200840723c */ /* 0x042fe20000001824 */
[----:B------:R-:W-:Y:S07]  /*3960*/  LDSM.16.M88.4 R36, [R187+0x4800] ;  /* 0x00480000bb24783b */ /* 0x000fee0000000200 */
[C---:B------:R-:W-:Y:S08]  /*3970*/  HMMA.16816.F32 R52, R8.reuse, R34, R28 ;  /* 0x000000220834723c */ /* 0x040ff0000000181c */
[C---:B------:R-:W-:Y:S01]  /*3980*/  HMMA.16816.F32 R68, R8.reuse, R80, R44 ;  /* 0x000000500844723c */ /* 0x040fe2000000182c */
[----:B------:R-:W-:Y:S07]  /*3990*/  LDSM.16.M88.4 R44, [R187+0x5000] ;  /* 0x00500000bb2c783b */ /* 0x000fee0000000200 */
[----:B------:R-:W-:Y:S01]  /*39a0*/  HMMA.16816.F32 R60, R8, R82, R40 ;  /* 0x00000052083c723c */ /* 0x000fe20000001828 */
[----:B------:R-:W-:Y:S04]  /*39b0*/  LDSM.16.M88.4 R40, [R187+0x4000] ;  /* 0x00400000bb28783b */ /* 0x000fe80000000200 */
[----:B------:R-:W-:Y:S03]  /*39c0*/  LDSM.16.M88.4 R8, [R186+0x4000] ;  /* 0x00400000ba08783b */ /* 0x000fe60000000200 */
[C---:B--2---:R-:W-:Y:S01]  /*39d0*/  HMMA.16816.F32 R32, R16.reuse, R26, R12 ;  /* 0x0000001a1020723c */ /* 0x044fe2000000180c */
[----:B------:R-:W1:Y:S04]  /*39e0*/  LDSM.16.M88.4 R12, [R184+0x4000] ;  /* 0x00400000b80c783b */ /* 0x000e680000000200 */
[----:B------:R-:W-:Y:S03]  /*39f0*/  LDSM.16.M88.4 R80, [R182+0xa800] ;  /* 0x00a80000b650783b */ /* 0x000fe60000000200 */
[C---:B------:R-:W-:Y:S08]  /*3a00*/  HMMA.16816.F32 R48, R16.reuse, R24, R20 ;  /* 0x000000181030723c */ /* 0x040ff00000001814 */
[C---:B----4-:R-:W-:Y:S08]  /*3a10*/  HMMA.16816.F32 R28, R16.reuse, R76, R56 ;  /* 0x0000004c101c723c */ /* 0x050ff00000001838 */
[C---:B------:R-:W-:Y:S01]  /*3a20*/  HMMA.16816.F32 R24, R16.reuse, R78, R72 ;  /* 0x0000004e1018723c */ /* 0x040fe20000001848 */
[----:B------:R-:W2:Y:S07]  /*3a30*/  LDSM.16.M88.4 R76, [R187+0x5800] ;  /* 0x00580000bb4c783b */ /* 0x000eae0000000200 */
[C---:B-----5:R-:W-:Y:S08]  /*3a40*/  HMMA.16816.F32 R20, R16.reuse, R84, R68 ;  /* 0x000000541014723c */ /* 0x060ff00000001844 */
[C---:B------:R-:W-:Y:S01]  /*3a50*/  HMMA.16816.F32 R60, R16.reuse, R86, R60 ;  /* 0x00000056103c723c */ /* 0x040fe2000000183c */
[----:B------:R-:W3:Y:S07]  /*3a60*/  LDSM.16.M88.4 R84, [R182+0xa000] ;  /* 0x00a00000b654783b */ /* 0x000eee0000000200 */
[C---:B------:R-:W-:Y:S08]  /*3a70*/  HMMA.16816.F32 R68, R16.reuse, R88, R64 ;  /* 0x000000581044723c */ /* 0x040ff00000001840 */
[----:B------:R-:W-:Y:S01]  /*3a80*/  HMMA.16816.F32 R64, R16, R90, R52 ;  /* 0x0000005a1040723c */ /* 0x000fe20000001834 */
[----:B------:R-:W-:Y:S04]  /*3a90*/  LDSM.16.M88.4 R16, [R185+0x4000] ;  /* 0x00400000b910783b */ /* 0x000fe80000000200 */
[----:B------:R-:W-:Y:S03]  /*3aa0*/  LDSM.16.M88.4 R88, [R181+0x4000] ;  /* 0x00400000b558783b */ /* 0x000fe60000000200 */
[C---:B-1----:R-:W-:Y:S08]  /*3ab0*/  HMMA.16816.F32 R72, R12.reuse, R40, R48 ;  /* 0x000000280c48723c */ /* 0x042ff00000001830 */
[C---:B------:R-:W-:Y:S01]  /*3ac0*/  HMMA.16816.F32 R56, R12.reuse, R42, R32 ;  /* 0x0000002a0c38723c */ /* 0x040fe20000001820 */
[----:B------:R-:W1:Y:S07]  /*3ad0*/  LDSM.16.M88.4 R40, [R182+0xb000] ;  /* 0x00b00000b628783b */ /* 0x000e6e0000000200 */
[C---:B------:R-:W-:Y:S08]  /*3ae0*/  HMMA.16816.F32 R52, R12.reuse, R36, R28 ;  /* 0x000000240c34723c */ /* 0x040ff0000000181c */
[C---:B------:R-:W-:Y:S01]  /*3af0*/  HMMA.16816.F32 R48, R12.reuse, R38, R24 ;  /* 0x000000260c30723c */ /* 0x040fe20000001818 */
[----:B------:R-:W4:Y:S07]  /*3b00*/  LDSM.16.M88.4 R36, [R182+0xb800] ;  /* 0x00b80000b624783b */ /* 0x000f2e0000000200 */
[C---:B------:R-:W-:Y:S01]  /*3b10*/  HMMA.16816.F32 R28, R12.reuse, R46, R60 ;  /* 0x0000002e0c1c723c */ /* 0x040fe2000000183c */
[----:B------:R-:W5:Y:S07]  /*3b20*/  LDSM.16.M88.4 R60, [R181+0x4800] ;  /* 0x00480000b53c783b */ /* 0x000f6e0000000200 */
[C---:B------:R-:W-:Y:S08]  /*3b30*/  HMMA.16816.F32 R32, R12.reuse, R44, R20 ;  /* 0x0000002c0c20723c */ /* 0x040ff00000001814 */
[C---:B--2---:R-:W-:Y:S08]  /*3b40*/  HMMA.16816.F32 R24, R12.reuse, R76, R68 ;  /* 0x0000004c0c18723c */ /* 0x044ff00000001844 */
[----:B------:R-:W-:Y:S08]  /*3b50*/  HMMA.16816.F32 R20, R12, R78, R64 ;  /* 0x0000004e0c14723c */ /* 0x000ff00000001840 */
[C---:B---3--:R-:W-:Y:S01]  /*3b60*/  HMMA.16816.F32 R12, R8.reuse, R86, R56 ;  /* 0x00000056080c723c */ /* 0x048fe20000001838 */
[----:B------:R-:W2:Y:S07]  /*3b70*/  LDSM.16.M88.4 R56, [R181+0x5000] ;  /* 0x00500000b538783b */ /* 0x000eae0000000200 */
[C---:B------:R-:W-:Y:S08]  /*3b80*/  HMMA.16816.F32 R44, R8.reuse, R80, R52 ;  /* 0x00000050082c723c */ /* 0x040ff00000001834 */
[C---:B------:R-:W-:Y:S08]  /*3b90*/  HMMA.16816.F32 R48, R8.reuse, R82, R48 ;  /* 0x000000520830723c */ /* 0x040ff00000001830 */
[C---:B-1----:R-:W-:Y:S08]  /*3ba0*/  HMMA.16816.F32 R32, R8.reuse, R40, R32 ;  /* 0x000000280820723c */ /* 0x042ff00000001820 */
[C---:B------:R-:W-:Y:S08]  /*3bb0*/  HMMA.16816.F32 R28, R8.reuse, R42, R28 ;  /* 0x0000002a081c723c */ /* 0x040ff0000000181c */
[C---:B----4-:R-:W-:Y:S08]  /*3bc0*/  HMMA.16816.F32 R52, R8.reuse, R36, R24 ;  /* 0x000000240834723c */ /* 0x050ff00000001818 */
[----:B------:R-:W-:Y:S01]  /*3bd0*/  HMMA.16816.F32 R40, R8, R38, R20 ;  /* 0x000000260828723c */ /* 0x000fe20000001814 */
[----:B------:R-:W1:Y:S01]  /*3be0*/  LDSM.16.M88.4 R36, [R181+0x5800] ;  /* 0x00580000b524783b */ /* 0x000e620000000200 */
[----:B------:R-:W-:-:S05]  /*3bf0*/  DEPBAR.LE SB0, 0x0 ;  /* 0x000080000000791a */ /* 0x000fca0000000000 */
[----:B------:R-:W-:Y:S01]  /*3c00*/  IMNMX R21, R92, UR15, PT ;  /* 0x0000000f5c157c17 */ /* 0x000fe2000b800200 */
[----:B------:R-:W-:Y:S01]  /*3c10*/  HMMA.16816.F32 R12, R16, R90, R12 ;  /* 0x0000005a100c723c */ /* 0x000fe2000000180c */
[----:B------:R-:W-:Y:S02]  /*3c20*/  IMNMX R20, R3, UR15, PT ;  /* 0x0000000f03147c17 */ /* 0x000fe4000b800200 */
[----:B------:R-:W-:Y:S02]  /*3c30*/  IADD3 R3, R0, 0x8, RZ ;  /* 0x0000000800037810 */ /* 0x000fe40007ffe0ff */
[C---:B------:R-:W-:Y:S01]  /*3c40*/  ISETP.GE.AND P5, PT, R6.reuse, R21, PT ;  /* 0x000000150600720c */ /* 0x040fe20003fa6270 */
[----:B------:R-:W-:Y:S01]  /*3c50*/  BAR.SYNC.DEFER_BLOCKING 0x0 ;  /* 0x0000000000007b1d */ /* 0x000fe20000010000 */
[----:B------:R-:W-:Y:S01]  /*3c60*/  ISETP.GE.AND P3, PT, R6, R20, PT ;  /* 0x000000140600720c */ /* 0x000fe20003f66270 */
[----:B------:R-:W-:Y:S01]  /*3c70*/  HMMA.16816.F32 R72, R8, R84, R72 ;  /* 0x000000540848723c */ /* 0x000fe20000001848 */
[----:B------:R-:W-:-:S02]  /*3c80*/  IADD3 R6, R0, 0x9, RZ ;  /* 0x0000000900067810 */ /* 0x000fc40007ffe0ff */
[CC--:B------:R-:W-:Y:S02]  /*3c90*/  ISETP.GE.AND P1, PT, R3.reuse, R21.reuse, PT ;  /* 0x000000150300720c */ /* 0x0c0fe40003f26270 */
[-C--:B------:R-:W-:Y:S02]  /*3ca0*/  ISETP.GE.AND P4, PT, R3, R20.reuse, PT ;  /* 0x000000140300720c */ /* 0x080fe40003f86270 */
[----:B------:R-:W-:Y:S01]  /*3cb0*/  IADD3 R3, R0, 0x10, RZ ;  /* 0x0000001000037810 */ /* 0x000fe20007ffe0ff */
[----:B-----5:R-:W-:Y:S01]  /*3cc0*/  HMMA.16816.F32 R8, R16, R60, R44 ;  /* 0x0000003c1008723c */ /* 0x020fe2000000182c */
[CC--:B------:R-:W-:Y:S02]  /*3cd0*/  ISETP.GE.AND P6, PT, R6.reuse, R21.reuse, PT ;  /* 0x000000150600720c */ /* 0x0c0fe40003fc6270 */
[----:B------:R-:W-:Y:S02]  /*3ce0*/  ISETP.GE.AND P2, PT, R6, R20, PT ;  /* 0x000000140600720c */ /* 0x000fe40003f46270 */
[----:B------:R-:W-:-:S02]  /*3cf0*/  ISETP.GE.AND P0, PT, R3, R21, PT ;  /* 0x000000150300720c */ /* 0x000fc40003f06270 */
[----:B------:R-:W-:Y:S01]  /*3d00*/  IADD3 R6, R0, 0x11, RZ ;  /* 0x0000001100067810 */ /* 0x000fe20007ffe0ff */
[C---:B------:R-:W-:Y:S01]  /*3d10*/  HMMA.16816.F32 R24, R16.reuse, R62, R48 ;  /* 0x0000003e1018723c */ /* 0x040fe20000001830 */
[----:B------:R-:W-:Y:S02]  /*3d20*/  FSEL R60, R12, -INF , !P1 ;  /* 0xff8000000c3c7808 */ /* 0x000fe40004800000 */
[----:B------:R-:W-:Y:S02]  /*3d30*/  ISETP.GE.AND P1, PT, R3, R20, PT ;  /* 0x000000140300720c */ /* 0x000fe40003f26270 */
[----:B------:R-:W-:Y:S02]  /*3d40*/  FSEL R45, R14, -INF , !P4 ;  /* 0xff8000000e2d7808 */ /* 0x000fe40006000000 */
[----:B------:R-:W-:Y:S01]  /*3d50*/  FSEL R48, R13, -INF , !P6 ;  /* 0xff8000000d307808 */ /* 0x000fe20007000000 */
[----:B--2---:R-:W-:Y:S01]  /*3d60*/  HMMA.16816.F32 R32, R16, R56, R32 ;  /* 0x000000381020723c */ /* 0x004fe20000001820 */
[----:B------:R-:W-:-:S02]  /*3d70*/  FSEL R47, R15, -INF , !P2 ;  /* 0xff8000000f2f7808 */ /* 0x000fc40005000000 */
[----:B------:R-:W-:Y:S02]  /*3d80*/  IADD3 R3, R0, 0x18, RZ ;  /* 0x0000001800037810 */ /* 0x000fe40007ffe0ff */
[CC--:B------:R-:W-:Y:S02]  /*3d90*/  ISETP.GE.AND P4, PT, R6.reuse, R21.reuse, PT ;  /* 0x000000150600720c */ /* 0x0c0fe40003f86270 */
[-C--:B------:R-:W-:Y:S01]  /*3da0*/  ISETP.GE.AND P6, PT, R6, R20.reuse, PT ;  /* 0x000000140600720c */ /* 0x080fe20003fc6270 */
[----:B------:R-:W-:Y:S01]  /*3db0*/  HMMA.16816.F32 R28, R16, R58, R28 ;  /* 0x0000003a101c723c */ /* 0x000fe2000000181c */
[----:B------:R-:W-:Y:S02]  /*3dc0*/  FSEL R51, R8, -INF , !P0 ;  /* 0xff80000008337808 */ /* 0x000fe40004000000 */
[C---:B------:R-:W-:Y:S02]  /*3dd0*/  ISETP.GE.AND P2, PT, R3.reuse, R21, PT ;  /* 0x000000150300720c */ /* 0x040fe40003f46270 */
[----:B------:R-:W-:-:S02]  /*3de0*/  ISETP.GE.AND P0, PT, R3, R20, PT ;  /* 0x000000140300720c */ /* 0x000fc40003f06270 */
[C---:B------:R-:W-:Y:S01]  /*3df0*/  IADD3 R6, R0.reuse, 0x19, RZ ;  /* 0x0000001900067810 */ /* 0x040fe20007ffe0ff */
[C---:B------:R-:W-:Y:S01]  /*3e00*/  HMMA.16816.F32 R12, R16.reuse, R88, R72 ;  /* 0x00000058100c723c */ /* 0x040fe20000001848 */
[----:B------:R-:W-:Y:S02]  /*3e10*/  IADD3 R3, R0, 0x20, RZ ;  /* 0x0000002000037810 */ /* 0x000fe40007ffe0ff */
[----:B------:R-:W-:Y:S02]  /*3e20*/  FSEL R44, R10, -INF , !P1 ;  /* 0xff8000000a2c7808 */ /* 0x000fe40004800000 */
[----:B------:R-:W-:Y:S02]  /*3e30*/  FSEL R49, R9, -INF , !P4 ;  /* 0xff80000009317808 */ /* 0x000fe40006000000 */
[----:B------:R-:W-:Y:S02]  /*3e40*/  FSEL R46, R11, -INF , !P6 ;  /* 0xff8000000b2e7808 */ /* 0x000fe40007000000 */
[----:B------:R-:W-:Y:S01]  /*3e50*/  FSEL R56, R24, -INF , !P2 ;  /* 0xff80000018387808 */ /* 0x000fe20005000000 */
[----:B-1----:R-:W-:Y:S01]  /*3e60*/  HMMA.16816.F32 R8, R16, R36, R52 ;  /* 0x000000241008723c */ /* 0x002fe20000001834 */
[----:B------:R-:W-:-:S02]  /*3e70*/  ISETP.GE.AND P1, PT, R6, R21, PT ;  /* 0x000000150600720c */ /* 0x000fc40003f26270 */
[-C--:B------:R-:W-:Y:S02]  /*3e80*/  ISETP.GE.AND P4, PT, R6, R20.reuse, PT ;  /* 0x000000140600720c */ /* 0x080fe40003f86270 */
[C---:B------:R-:W-:Y:S02]  /*3e90*/  ISETP.GE.AND P6, PT, R3.reuse, R21, PT ;  /* 0x000000150300720c */ /* 0x040fe40003fc6270 */
[----:B------:R-:W-:Y:S01]  /*3ea0*/  ISETP.GE.AND P2, PT, R3, R20, PT ;  /* 0x000000140300720c */ /* 0x000fe20003f46270 */
[----:B------:R-:W-:Y:S01]  /*3eb0*/  HMMA.16816.F32 R16, R16, R38, R40 ;  /* 0x000000261010723c */ /* 0x000fe20000001828 */
[C---:B------:R-:W-:Y:S02]  /*3ec0*/  IADD3 R6, R0.reuse, 0x21, RZ ;  /* 0x0000002100067810 */ /* 0x040fe40007ffe0ff */
        /* <DEDUP_REMOVED lines=19> */
[----:B------:R-:W-:-:S02]  /*4000*/  FSEL R166, R31, -INF , !P0 ;  /* 0xff8000001fa67808 */ /* 0x000fc40004000000 */
[----:B------:R-:W-:Y:S02]  /*4010*/  FSEL R23, R15, -INF , !P3 ;  /* 0xff8000000f177808 */ /* 0x000fe40005800000 */
[C---:B------:R-:W-:Y:S02]  /*4020*/  IADD3 R6, R0.reuse, 0x30, RZ ;  /* 0x0000003000067810 */ /* 0x040fe40007ffe0ff */
[C---:B------:R-:W-:Y:S02]  /*4030*/  ISETP.GE.AND P0, PT, R0.reuse, R21, PT ;  /* 0x000000150000720c */ /* 0x040fe40003f06270 */
[C---:B------:R-:W-:Y:S02]  /*4040*/  IADD3 R3, R0.reuse, 0x38, RZ ;  /* 0x0000003800037810 */ /* 0x040fe40007ffe0ff */
[C---:B------:R-:W-:Y:S02]  /*4050*/  ISETP.GE.AND P3, PT, R0.reuse, R20, PT ;  /* 0x000000140000720c */ /* 0x040fe40003f66270 */
[----:B------:R-:W-:-:S02]  /*4060*/  IADD3 R0, R0, 0x39, RZ ;  /* 0x0000003900007810 */ /* 0x000fc40007ffe0ff */
[----:B------:R-:W-:Y:S02]  /*4070*/  FSEL R24, R12, -INF , !P0 ;  /* 0xff8000000c187808 */ /* 0x000fe40004000000 */
[----:B------:R-:W-:Y:S02]  /*4080*/  ISETP.GE.AND P0, PT, R0, R20, PT ;  /* 0x000000140000720c */ /* 0x000fe40003f06270 */
[----:B------:R-:W-:Y:S02]  /*4090*/  FSEL R169, R35, -INF , !P1 ;  /* 0xff80000023a97808 */ /* 0x000fe40004800000 */
[----:B------:R-:W-:Y:S02]  /*40a0*/  FSEL R170, R19, -INF , !P0 ;  /* 0xff80000013aa7808 */ /* 0x000fe40004000000 */
[----:B------:R-:W-:Y:S02]  /*40b0*/  PLOP3.LUT P0, PT, PT, PT, UP0, 0x80, 0x0 ;  /* 0x000000000000781c */ /* 0x000fe40003f0f008 */
[----:B------:R-:W-:-:S02]  /*40c0*/  FSEL R203, R28, -INF , !P4 ;  /* 0xff8000001ccb7808 */ /* 0x000fc40006000000 */
[CC--:B------:R-:W-:Y:S02]  /*40d0*/  ISETP.GE.AND P1, PT, R6.reuse, R21.reuse, PT ;  /* 0x000000150600720c */ /* 0x0c0fe40003f26270 */
[----:B------:R-:W-:Y:S02]  /*40e0*/  ISETP.GE.AND P4, PT, R6, R20, PT ;  /* 0x000000140600720c */ /* 0x000fe40003f86270 */
[----:B------:R-:W-:Y:S02]  /*40f0*/  FSEL R25, R13, -INF , !P5 ;  /* 0xff8000000d197808 */ /* 0x000fe40006800000 */
[----:B------:R-:W-:Y:S02]  /*4100*/  FSEL R201, R8, -INF , !P1 ;  /* 0xff80000008c97808 */ /* 0x000fe40004800000 */
[----:B------:R-:W-:Y:S02]  /*4110*/  FSEL R165, R10, -INF , !P4 ;  /* 0xff8000000aa57808 */ /* 0x000fe40006000000 */
[----:B------:R-:W-:-:S02]  /*4120*/  ISETP.GE.AND P5, PT, R3, R21, PT ;  /* 0x000000150300720c */ /* 0x000fc40003fa6270 */
[----:B------:R-:W-:Y:S02]  /*4130*/  ISETP.GE.AND P1, PT, R3, R20, PT ;  /* 0x000000140300720c */ /* 0x000fe40003f26270 */
        /* <DEDUP_REMOVED lines=51> */
[----:B------:R-:W-:Y:S02]  /*4470*/  @!P3 LEA.HI.X R9, R3, c[0x0][0x16c], R6, 0x1, P6 ;  /* 0x00005b000309ba11 */ /* 0x000fe400030f0c06 */
[----:B------:R-:W-:-:S03]  /*4480*/  @!P4 LEA R16, P6, R0, c[0x0][0x168], 0x1 ;  /* 0x00005a000010ca11 */ /* 0x000fc600078c08ff */
[----:B------:R-:W-:Y:S01]  /*4490*/  @!PT LDS RZ, [RZ] ;  /* 0x00000000fffff984 */ /* 0x000fe20000000800 */
[----:B------:R-:W-:Y:S01]  /*44a0*/  @!PT LDS RZ, [RZ] ;  /* 0x00000000fffff984 */ /* 0x000fe20000000800 */
[----:B------:R-:W-:Y:S01]  /*44b0*/  @!PT LDS RZ, [RZ] ;  /* 0x00000000fffff984 */ /* 0x000fe20000000800 */
[----:B------:R2:W-:Y:S04]  /*44c0*/  @!P3 LDGSTS.E.BYPASS.LTC128B.128 [R199+0x8800], [R8.64+0x80] ;  /* 0x0880008008c7bfae */ /* 0x0005e8000b901d52 */
[----:B------:R1:W-:Y:S01]  /*44d0*/  @P2 STS.128 [R199+0xa800], RZ ;  /* 0x00a800ffc7002388 */ /* 0x0003e20000000c00 */
[----:B----4-:R-:W-:-:S04]  /*44e0*/  @!P2 LEA R14, P1, R3, c[0x0][0x168], 0x1 ;  /* 0x00005a00030eaa11 */ /* 0x010fc800078208ff */
[----:B------:R-:W-:Y:S02]  /*44f0*/  @!P2 LEA.HI.X R15, R3, c[0x0][0x16c], R6, 0x1, P1 ;  /* 0x00005b00030faa11 */ /* 0x000fe400008f0c06 */
[----:B------:R-:W-:Y:S02]  /*4500*/  IADD3.X R6, R6, UR6, RZ, P5, !PT ;  /* 0x0000000606067c10 */ /* 0x000fe4000affe4ff */
[C---:B-----5:R-:W-:Y:S01]  /*4510*/  @!P3 LEA R12, P5, R0.reuse, c[0x0][0x168], 0x1 ;  /* 0x00005a00000cba11 */ /* 0x060fe200078a08ff */
[----:B------:R-:W-:Y:S01]  /*4520*/  @!PT LDS RZ, [RZ] ;  /* 0x00000000fffff984 */ /* 0x000fe20000000800 */
[----:B------:R-:W-:Y:S01]  /*4530*/  @!PT LDS RZ, [RZ] ;  /* 0x00000000fffff984 */ /* 0x000fe20000000800 */
[----:B------:R-:W-:Y:S01]  /*4540*/  @!PT LDS RZ, [RZ] ;  /* 0x00000000fffff984 */ /* 0x000fe20000000800 */
[----:B------:R4:W-:Y:S01]  /*4550*/  @!P2 LDGSTS.E.BYPASS.LTC128B.128 [R199+0xa800], [R14.64+0x100] ;  /* 0x0a8001000ec7afae */ /* 0x0009e2000b901d52 */
[C---:B---3--:R-:W-:Y:S02]  /*4560*/  @!P2 LEA R10, P1, R0.reuse, c[0x0][0x168], 0x1 ;  /* 0x00005a00000aaa11 */ /* 0x048fe400078208ff */
[C---:B------:R-:W-:Y:S01]  /*4570*/  @!P4 LEA.HI.X R17, R0.reuse, c[0x0][0x16c], R6, 0x1, P6 ;  /* 0x00005b000011ca11 */ /* 0x040fe200030f0c06 */
[----:B------:R1:W-:Y:S01]  /*4580*/  @P4 STS.128 [R199+0x7000], RZ ;  /* 0x007000ffc7004388 */ /* 0x0003e20000000c00 */
[----:B------:R-:W-:-:S02]  /*4590*/  IADD3 R3, P6, R0, UR7, RZ ;  /* 0x0000000700037c10 */ /* 0x000fc4000ffde0ff */
[C-C-:B------:R-:W-:Y:S01]  /*45a0*/  @!P3 LEA.HI.X R13, R0.reuse, c[0x0][0x16c], R6.reuse, 0x1, P5 ;  /* 0x00005b00000dba11 */ /* 0x140fe200028f0c06 */
[----:B------:R-:W-:Y:S01]  /*45b0*/  @!PT LDS RZ, [RZ] ;  /* 0x00000000fffff984 */ /* 0x000fe20000000800 */
[----:B------:R-:W-:Y:S01]  /*45c0*/  @!PT LDS RZ, [RZ] ;  /* 0x00000000fffff984 */ /* 0x000fe20000000800 */
[----:B------:R-:W-:Y:S01]  /*45d0*/  @!PT LDS RZ, [RZ] ;  /* 0x00000000fffff984 */ /* 0x000fe20000000800 */
[----:B------:R1:W-:Y:S01]  /*45e0*/  @!P4 LDGSTS.E.BYPASS.LTC128B.128 [R199+0x7000], [R16.64] ;  /* 0x0700000010c7cfae */ /* 0x0003e2000b901d52 */
[----:B------:R-:W-:Y:S02]  /*45f0*/  @!P2 LEA.HI.X R11, R0, c[0x0][0x16c], R6, 0x1, P1 ;  /* 0x00005b00000baa11 */ /* 0x000fe400008f0c06 */
[----:B------:R-:W-:Y:S01]  /*4600*/  IADD3.X R6, R6, UR6, RZ, P6, !PT ;  /* 0x0000000606067c10 */ /* 0x000fe2000b7fe4ff */
[----:B------:R1:W-:Y:S01]  /*4610*/  @P3 STS.128 [R199+0x9000], RZ ;  /* 0x009000ffc7003388 */ /* 0x0003e20000000c00 */
[----:B--2---:R-:W-:-:S03]  /*4620*/  @!P3 LEA R8, P1, R3, c[0x0][0x168], 0x1 ;  /* 0x00005a000308ba11 */ /* 0x004fc600078208ff */
        /* <DEDUP_REMOVED lines=9> */
[----:B------:R1:W-:Y:S01]  /*46c0*/  @!P2 LDGSTS.E.BYPASS.LTC128B.128 [R199+0xb000], [R10.64+0x100] ;  /* 0x0b0001000ac7afae */ /* 0x0003e2000b901d52 */
[----:B----4-:R-:W-:-:S03]  /*46d0*/  @!P4 LEA R14, P5, R3, c[0x0][0x168], 0x1 ;  /* 0x00005a00030eca11 */ /* 0x010fc600078a08ff */
[----:B------:R1:W-:Y:S01]  /*46e0*/  @P4 STS.128 [R199+0x7800], RZ ;  /* 0x007800ffc7004388 */ /* 0x0003e20000000c00 */
[----:B------:R-:W-:-:S05]  /*46f0*/  @!P4 LEA.HI.X R15, R3, c[0x0][0x16c], R6, 0x1, P5 ;  /* 0x00005b00030fca11 */ /* 0x000fca00028f0c06 */
        /* <DEDUP_REMOVED lines=17> */
.L_x_481:
[----:B------:R-:W-:Y:S05]  /*4810*/  BSYNC B0 ;  /* 0x0000000000007941 */ /* 0x000fea0003800000 */
.L_x_480:
[----:B------:R-:W0:Y:S02]  /*4820*/  LDGDEPBAR ;  /* 0x00000000000079af */ /* 0x000e240000000000 */
.L_x_479:
[----:B------:R-:W-:Y:S01]  /*4830*/  FMNMX.FTZ R3, R22, R23, !PT ;  /* 0x0000001716037209 */ /* 0x000fe20007810000 */
[----:B------:R-:W-:Y:S01]  /*4840*/  STL [R1+0xdc], R181 ;  /* 0x0000dcb501007387 */ /* 0x000fe20000100800 */
[----:B------:R-:W-:Y:S01]  /*4850*/  FMNMX.FTZ R0, R24, R25, !PT ;  /* 0x0000001918007209 */ /* 0x000fe20007810000 */
[----:B------:R-:W-:Y:S01]  /*4860*/  IMAD.WIDE.U32 R248, R97, -0x326172a9, RZ ;  /* 0xcd9e8d5761f87825 */ /* 0x000fe200078e00ff */
[----:B------:R-:W-:Y:S01]  /*4870*/  FMNMX.FTZ R3, R45, R3, !PT ;  /* 0x000000032d037209 */ /* 0x000fe20007810000 */
[----:B------:R-:W-:Y:S01]  /*4880*/  STL [R1+0xd8], R176 ;  /* 0x0000d8b001007387 */ /* 0x000fe20000100800 */
[----:B------:R-:W-:Y:S01]  /*4890*/  FMNMX.FTZ R0, R60, R0, !PT ;  /* 0x000000003c007209 */ /* 0x000fe20007810000 */
[----:B------:R-:W-:Y:S01]  /*48a0*/  USHF.L.U32 UR4, UR20, 0x1, URZ ;  /* 0x0000000114047899 */ /* 0x000fe2000800063f */
[----:B------:R-:W-:Y:S01]  /*48b0*/  FMNMX.FTZ R3, R47, R3, !PT ;  /* 0x000000032f037209 */ /* 0x000fe20007810000 */
[----:B------:R-:W-:Y:S01]  /*48c0*/  STL [R1+0xd4], R21 ;  /* 0x0000d41501007387 */ /* 0x000fe20000100800 */
[----:B------:R-:W-:Y:S01]  /*48d0*/  FMNMX.FTZ R0, R48, R0, !PT ;  /* 0x0000000030007209 */ /* 0x000fe20007810000 */
[----:B------:R-:W-:Y:S01]  /*48e0*/  UIADD3 UR15, UR23, -0x4498517b, URZ ;  /* 0xbb67ae85170f7890 */ /* 0x000fe2000fffe03f */
[----:B------:R-:W-:Y:S01]  /*48f0*/  FMNMX.FTZ R3, R44, R3, !PT ;  /* 0x000000032c037209 */ /* 0x000fe20007810000 */
[----:B------:R-:W-:Y:S01]  /*4900*/  STL [R1+0xd0], R20 ;  /* 0x0000d01401007387 */ /* 0x000fe20000100800 */
[----:B------:R-:W-:Y:S01]  /*4910*/  FMNMX.FTZ R0, R51, R0, !PT ;  /* 0x0000000033007209 */ /* 0x000fe20007810000 */
[----:B------:R-:W-:Y:S01]  /*4920*/  ULOP3.LUT UR17, UR4, UR23, URZ, 0x3c, !UPT ;  /* 0x0000001704117292 */ /* 0x000fe2000f8e3c3f */
        /* <DEDUP_REMOVED lines=25> */
[----:B------:R-:W-:Y:S01]  /*4ac0*/  LDSM.16.MT88.4 R40, [R177+0xc000] ;  /* 0x00c00000b128783b */ /* 0x000fe20000004200 */
[----:B------:R-:W-:Y:S01]  /*4ad0*/  LOP3.LUT R7, R93, UR22, RZ, 0x3c, !PT ;  /* 0x000000165d077c12 */ /* 0x000fe2000f8e3cff */
[----:B------:R-:W-:Y:S01]  /*4ae0*/  IMAD R178, R4, 0x2, R177 ;  /* 0x0000000204b27824 */ /* 0x000fe200078e02b1 */
[----:B------:R-:W-:Y:S01]  /*4af0*/  FMNMX.FTZ R3, R165, R3, !PT ;  /* 0x00000003a5037209 */ /* 0x000fe20007810000 */
[----:B------:R-:W-:Y:S01]  /*4b00*/  LDSM.16.MT88.4 R28, [R180+0xc000] ;  /* 0x00c00000b41c783b */ /* 0x000fe20000004200 */
[----:B------:R-:W-:Y:S01]  /*4b10*/  ULOP3.LUT UR4, UR4, UR23, URZ, 0x3c, !UPT ;  /* 0x0000001704047292 */ /* 0x000fe2000f8e3c3f */
[----:B------:R-:W-:Y:S01]  /*4b20*/  IMAD R179, R2, 0x2, R178 ;  /* 0x0000000202b37824 */ /* 0x000fe200078e02b2 */
[----:B------:R-:W-:Y:S01]  /*4b30*/  FMNMX.FTZ R3, R117, R3, !PT ;  /* 0x0000000375037209 */ /* 0x000fe20007810000 */
[----:B------:R2:W-:Y:S03]  /*4b40*/  STL [R1+0xb8], R7 ;  /* 0x0000b80701007387 */ /* 0x0005e60000100800 */
[----:B------:R-:W-:Y:S01]  /*4b50*/  FMNMX.FTZ R3, R164, R3, !PT ;  /* 0x00000003a4037209 */ /* 0x000fe20007810000 */
[----:B------:R-:W-:Y:S03]  /*4b60*/  LDSM.16.MT88.4 R88, [R177+0xc800] ;  /* 0x00c80000b158783b */ /* 0x000fe60000004200 */
[----:B------:R-:W-:Y:S01]  /*4b70*/  FMNMX.FTZ R3, R170, R3, !PT ;  /* 0x00000003aa037209 */ /* 0x000fe20007810000 */
[----:B------:R-:W-:Y:S04]  /*4b80*/  LDSM.16.MT88.4 R132, [R180+0xc800] ;  /* 0x00c80000b484783b */ /* 0x000fe80000004200 */
[----:B------:R-:W3:Y:S04]  /*4b90*/  SHFL.BFLY PT, R6, R3, 0x2, 0x1f ;  /* 0x0c401f0003067f89 */ /* 0x000ee800000e0000 */
[----:B------:R-:W-:Y:S04]  /*4ba0*/  LDSM.16.MT88.4 R32, [R178+0xc000] ;  /* 0x00c00000b220783b */ /* 0x000fe80000004200 */
[----:B------:R-:W-:Y:S04]  /*4bb0*/  LDSM.16.MT88.4 R36, [R179+0xc000] ;  /* 0x00c00000b324783b */ /* 0x000fe80000004200 */
[----:B------:R-:W-:Y:S01]  /*4bc0*/  LDSM.16.MT88.4 R52, [R177+0xe000] ;  /* 0x00e00000b134783b */ /* 0x000fe20000004200 */
[----:B--2---:R-:W-:-:S03]  /*4bd0*/  LOP3.LUT R7, R249, R7, RZ, 0x3c, !PT ;  /* 0x00000007f9077212 */ /* 0x004fc600078e3cff */
[----:B------:R-:W-:Y:S02]  /*4be0*/  LDSM.16.MT88.4 R76, [R179+0xe000] ;  /* 0x00e00000b34c783b */ /* 0x000fe40000004200 */
[----:B------:R-:W-:Y:S02]  /*4bf0*/  IMAD.WIDE.U32 R98, R7, -0x2daee0ad, RZ ;  /* 0xd2511f5307627825 */ /* 0x000fe400078e00ff */
[----:B------:R-:W-:Y:S01]  /*4c00*/  LDSM.16.MT88.4 R64, [R180+0xe000] ;  /* 0x00e00000b440783b */ /* 0x000fe20000004200 */
[----:B---3--:R-:W-:-:S03]  /*4c10*/  FMNMX.FTZ R3, R3, R6, !PT ;  /* 0x0000000603037209 */ /* 0x008fc60007810000 */
[----:B------:R-:W-:Y:S01]  /*4c20*/  LDSM.16.MT88.4 R100, [R177+0x10000] ;  /* 0x01000000b164783b */ /* 0x000fe20000004200 */
[----:B------:R-:W-:-:S03]  /*4c30*/  FMNMX.FTZ R6, R209, R0, !PT ;  /* 0x00000000d1067209 */ /* 0x000fc60007810000 */
[----:B------:R-:W2:Y:S01]  /*4c40*/  SHFL.BFLY PT, R0, R3, 0x1, 0x1f ;  /* 0x0c201f0003007f89 */ /* 0x000ea200000e0000 */
[----:B------:R-:W-:-:S03]  /*4c50*/  FMNMX.FTZ R6, R201, R6, !PT ;  /* 0x00000006c9067209 */ /* 0x000fc60007810000 */
[----:B------:R-:W-:Y:S01]  /*4c60*/  LDSM.16.MT88.4 R108, [R178+0x10000] ;  /* 0x01000000b26c783b */ /* 0x000fe20000004200 */
[----:B------:R-:W-:-:S03]  /*4c70*/  FMNMX.FTZ R6, R202, R6, !PT ;  /* 0x00000006ca067209 */ /* 0x000fc60007810000 */
[----:B------:R-:W-:Y:S01]  /*4c80*/  LDSM.16.MT88.4 R144, [R180+0x10000] ;  /* 0x01000000b490783b */ /* 0x000fe20000004200 */
[----:B------:R-:W-:-:S03]  /*4c90*/  FMNMX.FTZ R6, R200, R6, !PT ;  /* 0x00000006c8067209 */ /* 0x000fc60007810000 */
[----:B------:R-:W-:Y:S01]  /*4ca0*/  LDSM.16.MT88.4 R140, [R179+0x10000] ;  /* 0x01000000b38c783b */ /* 0x000fe20000004200 */
[----:B------:R-:W-:-:S03]  /*4cb0*/  FMNMX.FTZ R6, R171, R6, !PT ;  /* 0x00000006ab067209 */ /* 0x000fc60007810000 */
[----:B------:R-:W-:Y:S04]  /*4cc0*/  LDSM.16.MT88.4 R136, [R178+0xc800] ;  /* 0x00c80000b288783b */ /* 0x000fe80000004200 */
[----:B------:R-:W3:Y:S01]  /*4cd0*/  SHFL.BFLY PT, R116, R6, 0x2, 0x1f ;  /* 0x0c401f0006747f89 */ /* 0x000ee200000e0000 */
[----:B--2---:R-:W-:-:S03]  /*4ce0*/  FMNMX.FTZ R3, R3, R0, !PT ;  /* 0x0000000003037209 */ /* 0x004fc60007810000 */
[----:B------:R-:W-:Y:S01]  /*4cf0*/  LDSM.16.MT88.4 R128, [R179+0xc800] ;  /* 0x00c80000b380783b */ /* 0x000fe20000004200 */
[C---:B------:R-:W-:Y:S01]  /*4d00*/  FSETP.NEU.FTZ.AND P1, PT, R3.reuse, -INF , PT ;  /* 0xff8000000300780b */ /* 0x040fe20003f3d000 */
[----:B------:R-:W-:Y:S02]  /*4d10*/  FMUL.FTZ R0, R3, c[0x0][0x23c] ;  /* 0x00008f0003007a20 */ /* 0x000fe40000410000 */
[----:B------:R-:W-:Y:S03]  /*4d20*/  LDSM.16.MT88.4 R112, [R178+0xe800] ;  /* 0x00e80000b270783b */ /* 0x000fe60000004200 */
[----:B------:R-:W-:Y:S01]  /*4d30*/  FSEL R0, R0, RZ, P1 ;  /* 0x000000ff00007208 */ /* 0x000fe20000800000 */
[----:B------:R-:W-:Y:S04]  /*4d40*/  LDSM.16.MT88.4 R124, [R177+0xe800] ;  /* 0x00e80000b17c783b */ /* 0x000fe80000004200 */
[----:B-1----:R-:W-:-:S02]  /*4d50*/  FFMA.FTZ R8, R22, c[0x0][0x23c], -R0 ;  /* 0x00008f0016087a23 */ /* 0x002fc40000010800 */
[----:B------:R-:W-:Y:S02]  /*4d60*/  FFMA.FTZ R9, R23, c[0x0][0x23c], -R0 ;  /* 0x00008f0017097a23 */ /* 0x000fe40000010800 */
[----:B------:R1:W-:Y:S01]  /*4d70*/  MUFU.EX2 R240, R8 ;  /* 0x0000000800f07308 */ /* 0x0003e20000000800 */
[----:B---3--:R-:W-:Y:S02]  /*4d80*/  FMNMX.FTZ R116, R6, R116, !PT ;  /* 0x0000007406747209 */ /* 0x008fe40007810000 */
[----:B------:R-:W-:Y:S01]  /*4d90*/  LOP3.LUT R6, R119, UR17, RZ, 0x3c, !PT ;  /* 0x0000001177067c12 */ /* 0x000fe2000f8e3cff */
[----:B------:R-:W-:-:S04]  /*4da0*/  UIADD3 UR17, UR22, 0x1715609d, URZ ;  /* 0x1715609d16117890 */ /* 0x000fc8000fffe03f */
[----:B------:R2:W3:Y:S01]  /*4db0*/  MUFU.EX2 R226, R9 ;  /* 0x0000000900e27308 */ /* 0x0004e20000000800 */
[----:B------:R-:W-:-:S05]  /*4dc0*/  IMAD.WIDE.U32 R6, R6, -0x326172a9, RZ ;  /* 0xcd9e8d5706067825 */ /* 0x000fca00078e00ff */
[----:B------:R-:W-:Y:S02]  /*4dd0*/  LOP3.LUT R7, R7, UR29, R248, 0x96, !PT ;  /* 0x0000001d07077c12 */ /* 0x000fe4000f8e96f8 */
[----:B-1----:R-:W-:Y:S01]  /*4de0*/  LOP3.LUT R8, R99, UR15, R118, 0x96, !PT ;  /* 0x0000000f63087c12 */ /* 0x002fe2000f8e9676 */
[----:B------:R-:W-:-:S04]  /*4df0*/  UIADD3 UR15, UR23, -0x56f99767, URZ ;  /* 0xa9066899170f7890 */ /* 0x000fc8000fffe03f */
[----:B------:R-:W-:Y:S01]  /*4e00*/  IMAD.WIDE.U32 R22, R8, -0x326172a9, RZ ;  /* 0xcd9e8d5708167825 */ /* 0x000fe200078e00ff */
[----:B--2---:R-:W1:Y:S03]  /*4e10*/  SHFL.BFLY PT, R9, R116, 0x1, 0x1f ;  /* 0x0c201f0074097f89 */ /* 0x004e6600000e0000 */
[----:B------:R-:W-:Y:S01]  /*4e20*/  FFMA.FTZ R8, R45, c[0x0][0x23c], -R0 ;  /* 0x00008f002d087a23 */ /* 0x000fe20000010800 */
[----:B------:R-:W-:Y:S01]  /*4e30*/  LOP3.LUT R12, R23, UR28, R6, 0x96, !PT ;  /* 0x0000001c170c7c12 */ /* 0x000fe2000f8e9606 */
[----:B------:R-:W-:Y:S01]  /*4e40*/  IMAD.WIDE.U32 R6, R7, -0x2daee0ad, RZ ;  /* 0xd2511f5307067825 */ /* 0x000fe200078e00ff */
[----:B---3--:R-:W-:Y:S01]  /*4e50*/  F2FP.PACK_AB R5, R226, R240 ;  /* 0x000000f0e205723e */ /* 0x008fe200000000ff */
[----:B------:R2:W-:Y:S02]  /*4e60*/  MUFU.EX2 R225, R8 ;  /* 0x0000000800e17308 */ /* 0x0005e40000000800 */
[----:B------:R-:W-:Y:S01]  /*4e70*/  IMAD.WIDE.U32 R12, R12, -0x2daee0ad, RZ ;  /* 0xd2511f530c0c7825 */ /* 0x000fe200078e00ff */
[----:B------:R-:W-:-:S02]  /*4e80*/  LOP3.LUT R7, R7, UR27, R98, 0x96, !PT ;  /* 0x0000001b07077c12 */ /* 0x000fc4000f8e9662 */
[----:B------:R-:W-:Y:S02]  /*4e90*/  PRMT R153, R5, 0x7610, R153 ;  /* 0x0000761005997816 */ /* 0x000fe40000000099 */
[----:B------:R-:W-:Y:S01]  /*4ea0*/  LOP3.LUT R10, R13, UR25, R6, 0x96, !PT ;  /* 0x000000190d0a7c12 */ /* 0x000fe2000f8e9606 */
[----:B------:R-:W-:Y:S01]  /*4eb0*/  IMAD.WIDE.U32 R6, R7, -0x326172a9, RZ ;  /* 0xcd9e8d5707067825 */ /* 0x000fe200078e00ff */
[----:B------:R-:W-:-:S03]  /*4ec0*/  PRMT R151, R5, 0x7632, R151 ;  /* 0x0000763205977816 */ /* 0x000fc60000000097 */
[----:B------:R-:W-:-:S04]  /*4ed0*/  IMAD.WIDE.U32 R10, R10, -0x326172a9, RZ ;  /* 0xcd9e8d570a0a7825 */ /* 0x000fc800078e00ff */
[----:B--2---:R-:W-:Y:S01]  /*4ee0*/  FFMA.FTZ R8, R47, c[0x0][0x23c], -R0 ;  /* 0x00008f002f087a23 */ /* 0x004fe20000010800 */
[----:B------:R-:W-:Y:S01]  /*4ef0*/  LOP3.LUT R11, R11, UR24, R6, 0x96, !PT ;  /* 0x000000180b0b7c12 */ /* 0x000fe2000f8e9606 */
[----:B------:R-:W-:Y:S01]  /*4f00*/  FFMA.FTZ R6, R46, c[0x0][0x23c], -R0 ;  /* 0x00008f002e067a23 */ /* 0x000fe20000010800 */
[----:B-1----:R-:W-:Y:S01]  /*4f10*/  FMNMX.FTZ R116, R116, R9, !PT ;  /* 0x0000000974747209 */ /* 0x002fe20007810000 */
[----:B------:R1:W2:Y:S02]  /*4f20*/  MUFU.EX2 R215, R8 ;  /* 0x0000000800d77308 */ /* 0x0002a40000000800 */
[----:B------:R-:W-:Y:S01]  /*4f30*/  IMAD.WIDE.U32 R96, R11, -0x2daee0ad, RZ ;  /* 0xd2511f530b607825 */ /* 0x000fe200078e00ff */
[----:B------:R-:W-:-:S05]  /*4f40*/  FSETP.NEU.FTZ.AND P1, PT, R116, -INF , PT ;  /* 0xff8000007400780b */ /* 0x000fca0003f3d000 */
[----:B------:R-:W-:Y:S01]  /*4f50*/  MUFU.EX2 R224, R6 ;  /* 0x0000000600e07308 */ /* 0x000fe20000000800 */
[----:B-1----:R-:W-:Y:S01]  /*4f60*/  FFMA.FTZ R8, R44, c[0x0][0x23c], -R0 ;  /* 0x00008f002c087a23 */ /* 0x002fe20000010800 */
[----:B--2---:R-:W-:-:S06]  /*4f70*/  F2FP.PACK_AB R5, R215, R225 ;  /* 0x000000e1d705723e */ /* 0x004fcc00000000ff */
[----:B------:R1:W-:Y:S01]  /*4f80*/  MUFU.EX2 R220, R8 ;  /* 0x0000000800dc7308 */ /* 0x0003e20000000800 */
[C---:B------:R-:W-:Y:S02]  /*4f90*/  PRMT R157, R5.reuse, 0x7610, R157 ;  /* 0x00007610059d7816 */ /* 0x040fe4000000009d */
[----:B------:R-:W-:-:S04]  /*4fa0*/  PRMT R155, R5, 0x7632, R155 ;  /* 0x00007632059b7816 */ /* 0x000fc8000000009b */
[----:B------:R-:W-:Y:S02]  /*4fb0*/  PRMT R2, R157, 0x5410, R155 ;  /* 0x000054109d027816 */ /* 0x000fe4000000009b */
[----:B-1----:R-:W-:Y:S01]  /*4fc0*/  LOP3.LUT R8, R7, UR26, R22, 0x96, !PT ;  /* 0x0000001a07087c12 */ /* 0x002fe2000f8e9616 */
[----:B------:R-:W-:-:S04]  /*4fd0*/  FMUL.FTZ R7, R116, c[0x0][0x23c] ;  /* 0x00008f0074077a20 */ /* 0x000fc80000410000 */
[----:B------:R-:W-:Y:S01]  /*4fe0*/  IMAD.WIDE.U32 R8, R8, -0x2daee0ad, RZ ;  /* 0xd2511f5308087825 */ /* 0x000fe200078e00ff */
[----:B------:R-:W-:-:S03]  /*4ff0*/  FSEL R6, R7, RZ, P1 ;  /* 0x000000ff07067208 */ /* 0x000fc60000800000 */
[----:B------:R-:W-:Y:S01]  /*5000*/  FFMA.FTZ R7, R26, c[0x0][0x23c], -R0 ;  /* 0x00008f001a077a23 */ /* 0x000fe20000010800 */
[----:B------:R-:W-:Y:S01]  /*5010*/  LOP3.LUT R16, R97, UR15, R8, 0x96, !PT ;  /* 0x0000000f61107c12 */ /* 0x000fe2000f8e9608 */
[----:B------:R-:W-:Y:S01]  /*5020*/  IMAD R97, R251, 0x10000, R251 ;  /* 0x00010000fb617824 */ /* 0x000fe200078e02fb */
[----:B------:R-:W-:Y:S01]  /*5030*/  LOP3.LUT R8, R9, UR21, R12, 0x96, !PT ;  /* 0x0000001509087c12 */ /* 0x000fe2000f8e960c */
[----:B------:R1:W-:Y:S01]  /*5040*/  MUFU.EX2 R21, R7 ;  /* 0x0000000700157308 */ /* 0x0003e20000000800 */
[----:B------:R-:W-:Y:S02]  /*5050*/  FFMA.FTZ R9, R60, c[0x0][0x23c], -R6 ;  /* 0x00008f003c097a23 */ /* 0x000fe40000010806 */
[----:B------:R-:W-:-:S04]  /*5060*/  IMAD.WIDE.U32 R16, R16, -0x326172a9, RZ ;  /* 0xcd9e8d5710107825 */ /* 0x000fc800078e00ff */
[----:B------:R-:W-:Y:S01]  /*5070*/  IMAD.WIDE.U32 R70, R8, -0x326172a9, RZ ;  /* 0xcd9e8d5708467825 */ /* 0x000fe200078e00ff */
[----:B------:R-:W-:Y:S01]  /*5080*/  LOP3.LUT R8, R16, 0xffff, RZ, 0xc0, !PT ;  /* 0x0000ffff10087812 */ /* 0x000fe200078ec0ff */
[----:B------:R2:W-:Y:S01]  /*5090*/  MUFU.EX2 R221, R9 ;  /* 0x0000000900dd7308 */ /* 0x0005e20000000800 */
[----:B------:R-:W-:Y:S02]  /*50a0*/  SHF.R.U32.HI R18, RZ, 0x18, R16 ;  /* 0x00000018ff127819 */ /* 0x000fe40000011610 */
[----:B------:R-:W-:Y:S02]  /*50b0*/  SHF.R.U32.HI R8, RZ, 0x8, R8 ;  /* 0x00000008ff087819 */ /* 0x000fe40000011608 */
[----:B------:R-:W-:Y:S01]  /*50c0*/  LOP3.LUT R10, R71, UR17, R10, 0x96, !PT ;  /* 0x00000011470a7c12 */ /* 0x000fe2000f8e960a */
[----:B-1----:R-:W-:Y:S01]  /*50d0*/  FFMA.FTZ R7, R24, c[0x0][0x23c], -R6 ;  /* 0x00008f0018077a23 */ /* 0x002fe20000010806 */
[----:B------:R-:W-:-:S03]  /*50e0*/  LOP3.LUT R249, R16, 0xffff, RZ, 0xc0, !PT ;  /* 0x0000ffff10f97812 */ /* 0x000fc600078ec0ff */
[----:B------:R-:W-:Y:S01]  /*50f0*/  IMAD.WIDE.U32 R68, R10, -0x2daee0ad, RZ ;  /* 0xd2511f530a447825 */ /* 0x000fe200078e00ff */
[----:B------:R1:W-:Y:S04]  /*5100*/  MUFU.EX2 R222, R7 ;  /* 0x0000000700de7308 */ /* 0x0003e80000000800 */
[----:B------:R-:W-:Y:S02]  /*5110*/  LOP3.LUT R12, R68, 0xff, RZ, 0xc0, !PT ;  /* 0x000000ff440c7812 */ /* 0x000fe400078ec0ff */
[----:B--2---:R-:W-:-:S04]  /*5120*/  SHF.R.U32.HI R9, RZ, 0x10, R16 ;  /* 0x00000010ff097819 */ /* 0x004fc80000011610 */
[----:B------:R-:W-:-:S04]  /*5130*/  LOP3.LUT R13, R9, 0xff, RZ, 0xc0, !PT ;  /* 0x000000ff090d7812 */ /* 0x000fc800078ec0ff */
[----:B------:R-:W-:Y:S01]  /*5140*/  PRMT R18, R13, 0x5410, R18 ;  /* 0x000054100d127816 */ /* 0x000fe20000000012 */
[----:B-1----:R-:W-:-:S04]  /*5150*/  FFMA.FTZ R7, R25, c[0x0][0x23c], -R6 ;  /* 0x00008f0019077a23 */ /* 0x002fc80000010806 */
[----:B------:R-:W-:Y:S01]  /*5160*/  HSET2.LE.AND R4, R18, R97, PT ;  /* 0x0000006112047233 */ /* 0x000fe20003803000 */
[----:B------:R1:W-:Y:S02]  /*5170*/  MUFU.EX2 R227, R7 ;  /* 0x0000000700e37308 */ /* 0x0003e40000000800 */
[----:B-1----:R-:W-:-:S04]  /*5180*/  LOP3.LUT R7, R16, 0xff, RZ, 0xc0, !PT ;  /* 0x000000ff10077812 */ /* 0x002fc800078ec0ff */
[----:B------:R-:W-:Y:S01]  /*5190*/  PRMT R19, R7, 0x5410, R8 ;  /* 0x0000541007137816 */ /* 0x000fe20000000008 */
[----:B------:R-:W-:Y:S01]  /*51a0*/  FFMA.FTZ R8, R48, c[0x0][0x23c], -R6 ;  /* 0x00008f0030087a23 */ /* 0x000fe20000010806 */
[----:B------:R-:W-:-:S03]  /*51b0*/  LOP3.LUT R7, R17, UR30, R70, 0x96, !PT ;  /* 0x0000001e11077c12 */ /* 0x000fc6000f8e9646 */
[----:B------:R1:W-:Y:S01]  /*51c0*/  MUFU.EX2 R214, R8 ;  /* 0x0000000800d67308 */ /* 0x0003e20000000800 */
[C---:B------:R-:W-:Y:S02]  /*51d0*/  LOP3.LUT R10, R7.reuse, 0xffff, RZ, 0xc0, !PT ;  /* 0x0000ffff070a7812 */ /* 0x040fe400078ec0ff */
[----:B------:R-:W-:Y:S02]  /*51e0*/  LOP3.LUT R15, R7, 0xff, RZ, 0xc0, !PT ;  /* 0x000000ff070f7812 */ /* 0x000fe400078ec0ff */
[--C-:B------:R-:W-:Y:S02]  /*51f0*/  SHF.R.U32.HI R11, RZ, 0x10, R7.reuse ;  /* 0x00000010ff0b7819 */ /* 0x100fe40000011607 */
[----:B------:R-:W-:Y:S02]  /*5200*/  SHF.R.U32.HI R14, RZ, 0x18, R7 ;  /* 0x00000018ff0e7819 */ /* 0x000fe40000011607 */
[----:B------:R-:W-:Y:S02]  /*5210*/  LOP3.LUT R7, R68, 0xffff, RZ, 0xc0, !PT ;  /* 0x0000ffff44077812 */ /* 0x000fe400078ec0ff */
[----:B------:R-:W-:-:S02]  /*5220*/  LOP3.LUT R9, R11, 0xff, RZ, 0xc0, !PT ;  /* 0x000000ff0b097812 */ /* 0x000fc400078ec0ff */
[----:B------:R-:W-:Y:S02]  /*5230*/  SHF.R.U32.HI R7, RZ, 0x8, R7 ;  /* 0x00000008ff077819 */ /* 0x000fe40000011607 */
[----:B------:R-:W-:Y:S01]  /*5240*/  PRMT R14, R9, 0x5410, R14 ;  /* 0x00005410090e7816 */ /* 0x000fe2000000000e */
[--C-:B-1----:R-:W-:Y:S01]  /*5250*/  FFMA.FTZ R8, R51, c[0x0][0x23c], -R6.reuse ;  /* 0x00008f0033087a23 */ /* 0x102fe20000010806 */
[----:B------:R-:W-:Y:S01]  /*5260*/  PRMT R45, R12, 0x5410, R7 ;  /* 0x000054100c2d7816 */ /* 0x000fe20000000007 */
[----:B------:R-:W-:Y:S01]  /*5270*/  FFMA.FTZ R9, R56, c[0x0][0x23c], -R6 ;  /* 0x00008f0038097a23 */ /* 0x000fe20000010806 */
[----:B------:R-:W-:Y:S01]  /*5280*/  LOP3.LUT R7, R69, UR5, R96, 0x96, !PT ;  /* 0x0000000545077c12 */ /* 0x000fe2000f8e9660 */
[----:B------:R1:W-:Y:S01]  /*5290*/  MUFU.EX2 R20, R8 ;  /* 0x0000000800147308 */ /* 0x0003e20000000800 */
[----:B------:R-:W-:Y:S01]  /*52a0*/  SHF.R.U32.HI R12, RZ, 0x18, R68 ;  /* 0x00000018ff0c7819 */ /* 0x000fe20000011644 */
[----:B------:R-:W2:Y:S01]  /*52b0*/  LDSM.16.MT88.4 R56, [R178+0xe000] ;  /* 0x00e00000b238783b */ /* 0x000ea20000004200 */
[----:B------:R-:W-:-:S02]  /*52c0*/  SHF.R.U32.HI R10, RZ, 0x8, R10 ;  /* 0x00000008ff0a7819 */ /* 0x000fc4000001160a */
[----:B------:R-:W-:Y:S02]  /*52d0*/  LOP3.LUT R13, R7, 0xff, RZ, 0xc0, !PT ;  /* 0x000000ff070d7812 */ /* 0x000fe400078ec0ff */
[----:B------:R-:W-:Y:S01]  /*52e0*/  PRMT R15, R15, 0x5410, R10 ;  /* 0x000054100f0f7816 */ /* 0x000fe2000000000a */
[----:B------:R3:W-:Y:S01]  /*52f0*/  MUFU.EX2 R223, R9 ;  /* 0x0000000900df7308 */ /* 0x0007e20000000800 */
[----:B------:R-:W-:-:S03]  /*5300*/  LOP3.LUT R10, R7, 0xffff, RZ, 0xc0, !PT ;  /* 0x0000ffff070a7812 */ /* 0x000fc600078ec0ff */
[----:B------:R-:W-:Y:S01]  /*5310*/  HSET2.LE.AND R5, R15, R97, PT ;  /* 0x000000610f057233 */ /* 0x000fe20003803000 */
[----:B------:R-:W-:Y:S01]  /*5320*/  SHF.R.U32.HI R10, RZ, 0x8, R10 ;  /* 0x00000008ff0a7819 */ /* 0x000fe2000001160a */
[----:B-1----:R-:W-:-:S03]  /*5330*/  FFMA.FTZ R8, R49, c[0x0][0x23c], -R6 ;  /* 0x00008f0031087a23 */ /* 0x002fc60000010806 */
[----:B------:R-:W-:Y:S01]  /*5340*/  PRMT R13, R13, 0x5410, R10 ;  /* 0x000054100d0d7816 */ /* 0x000fe2000000000a */
[----:B------:R1:W4:Y:S01]  /*5350*/  MUFU.EX2 R176, R8 ;  /* 0x0000000800b07308 */ /* 0x0003220000000800 */
[----:B---3--:R-:W-:Y:S02]  /*5360*/  SHF.R.U32.HI R9, RZ, 0x18, R7 ;  /* 0x00000018ff097819 */ /* 0x008fe40000011607 */
[----:B-1----:R-:W-:-:S04]  /*5370*/  SHF.R.U32.HI R8, RZ, 0x10, R68 ;  /* 0x00000010ff087819 */ /* 0x002fc80000011644 */
[----:B------:R-:W-:Y:S02]  /*5380*/  LOP3.LUT R11, R8, 0xff, RZ, 0xc0, !PT ;  /* 0x000000ff080b7812 */ /* 0x000fe400078ec0ff */
[----:B------:R-:W-:Y:S01]  /*5390*/  SHF.R.U32.HI R8, RZ, 0x10, R7 ;  /* 0x00000010ff087819 */ /* 0x000fe20000011607 */
[----:B------:R-:W-:Y:S01]  /*53a0*/  FFMA.FTZ R7, R50, c[0x0][0x23c], -R6 ;  /* 0x00008f0032077a23 */ /* 0x000fe20000010806 */
[----:B------:R-:W-:Y:S02]  /*53b0*/  PRMT R44, R11, 0x5410, R12 ;  /* 0x000054100b2c7816 */ /* 0x000fe4000000000c */
[----:B------:R-:W-:Y:S01]  /*53c0*/  LOP3.LUT R8, R8, 0xff, RZ, 0xc0, !PT ;  /* 0x000000ff08087812 */ /* 0x000fe200078ec0ff */
[----:B------:R4:W-:Y:S01]  /*53d0*/  MUFU.EX2 R181, R7 ;  /* 0x0000000700b57308 */ /* 0x0009e20000000800 */
[----:B------:R-:W-:Y:S01]  /*53e0*/  LOP3.LUT R11, R4, R2, RZ, 0xc0, !PT ;  /* 0x00000002040b7212 */ /* 0x000fe200078ec0ff */
[----:B------:R-:W-:Y:S01]  /*53f0*/  HSET2.LE.AND R2, R13, R97, PT ;  /* 0x000000610d027233 */ /* 0x000fe20003803000 */
[----:B------:R-:W-:Y:S01]  /*5400*/  PRMT R12, R8, 0x5410, R9 ;  /* 0x00005410080c7816 */ /* 0x000fe20000000009 */
[----:B------:R-:W-:-:S04]  /*5410*/  FFMA.FTZ R8, R27, c[0x0][0x23c], -R0 ;  /* 0x00008f001b087a23 */ /* 0x000fc80000010800 */
[----:B------:R1:W3:Y:S01]  /*5420*/  MUFU.EX2 R213, R8 ;  /* 0x0000000800d57308 */ /* 0x0002e20000000800 */
[----:B------:R-:W-:Y:S01]  /*5430*/  HSET2.LE.AND R4, R12, R97, PT ;  /* 0x000000610c047233 */ /* 0x000fe20003803000 */
[----:B----4-:R-:W-:-:S04]  /*5440*/  F2FP.PACK_AB R7, R176, R20 ;  /* 0x00000014b007723e */ /* 0x010fc800000000ff */
[C---:B------:R-:W-:Y:S02]  /*5450*/  PRMT R163, R7.reuse, 0x7610, R163 ;  /* 0x0000761007a37816 */ /* 0x040fe400000000a3 */
[----:B------:R-:W-:Y:S02]  /*5460*/  PRMT R162, R7, 0x7632, R162 ;  /* 0x0000763207a27816 */ /* 0x000fe400000000a2 */
[----:B------:R-:W-:Y:S02]  /*5470*/  F2FP.PACK_AB R7, R224, R220 ;  /* 0x000000dce007723e */ /* 0x000fe400000000ff */
[----:B-1----:R-:W-:Y:S02]  /*5480*/  F2FP.PACK_AB R8, R227, R222 ;  /* 0x000000dee308723e */ /* 0x002fe400000000ff */
[C---:B------:R-:W-:Y:S02]  /*5490*/  PRMT R161, R7.reuse, 0x7610, R161 ;  /* 0x0000761007a17816 */ /* 0x040fe400000000a1 */
[----:B------:R-:W-:-:S02]  /*54a0*/  PRMT R160, R7, 0x7632, R160 ;  /* 0x0000763207a07816 */ /* 0x000fc400000000a0 */
[C---:B------:R-:W-:Y:S02]  /*54b0*/  PRMT R148, R8.reuse, 0x7610, R148 ;  /* 0x0000761008947816 */ /* 0x040fe40000000094 */
[----:B------:R-:W-:Y:S02]  /*54c0*/  PRMT R149, R8, 0x7632, R149 ;  /* 0x0000763208957816 */ /* 0x000fe40000000095 */
[----:B------:R-:W-:Y:S02]  /*54d0*/  F2FP.PACK_AB R7, R214, R221 ;  /* 0x000000ddd607723e */ /* 0x000fe400000000ff */
[----:B---3--:R-:W-:Y:S02]  /*54e0*/  F2FP.PACK_AB R8, R213, R21 ;  /* 0x00000015d508723e */ /* 0x008fe400000000ff */
[C---:B------:R-:W-:Y:S02]  /*54f0*/  PRMT R152, R7.reuse, 0x7610, R152 ;  /* 0x0000761007987816 */ /* 0x040fe40000000098 */
[----:B------:R-:W-:-:S02]  /*5500*/  PRMT R150, R7, 0x7632, R150 ;  /* 0x0000763207967816 */ /* 0x000fc40000000096 */
[----:B------:R-:W-:Y:S02]  /*5510*/  F2FP.PACK_AB R7, R181, R223 ;  /* 0x000000dfb507723e */ /* 0x000fe400000000ff */
[C---:B------:R-:W-:Y:S02]  /*5520*/  PRMT R156, R8.reuse, 0x7610, R156 ;  /* 0x00007610089c7816 */ /* 0x040fe4000000009c */
[----:B------:R-:W-:Y:S02]  /*5530*/  PRMT R154, R8, 0x7632, R154 ;  /* 0x00007632089a7816 */ /* 0x000fe4000000009a */
[----:B------:R-:W-:Y:S02]  /*5540*/  PRMT R8, R148, 0x5410, R149 ;  /* 0x0000541094087816 */ /* 0x000fe40000000095 */
[C---:B------:R-:W-:Y:S02]  /*5550*/  PRMT R159, R7.reuse, 0x7610, R159 ;  /* 0x00007610079f7816 */ /* 0x040fe4000000009f */
[----:B------:R-:W-:Y:S01]  /*5560*/  PRMT R158, R7, 0x7632, R158 ;  /* 0x00007632079e7816 */ /* 0x000fe2000000009e */
[----:B------:R-:W-:Y:S01]  /*5570*/  HSET2.LE.AND R7, R14, R97, PT ;  /* 0x000000610e077233 */ /* 0x000fe20003803000 */
[----:B------:R-:W-:-:S02]  /*5580*/  LOP3.LUT R8, R5, R8, RZ, 0xc0, !PT ;  /* 0x0000000805087212 */ /* 0x000fc400078ec0ff */
[----:B------:R-:W-:-:S04]  /*5590*/  PRMT R5, R153, 0x5410, R151 ;  /* 0x0000541099057816 */ /* 0x000fc80000000097 */
[----:B------:R-:W-:Y:S01]  /*55a0*/  LOP3.LUT R9, R7, R5, RZ, 0xc0, !PT ;  /* 0x0000000507097212 */ /* 0x000fe200078ec0ff */
[----:B------:R-:W-:Y:S01]  /*55b0*/  HSET2.LE.AND R5, R19, R97, PT ;  /* 0x0000006113057233 */ /* 0x000fe20003803000 */
[----:B------:R-:W-:-:S04]  /*55c0*/  PRMT R7, R152, 0x5410, R150 ;  /* 0x0000541098077816 */ /* 0x000fc80000000096 */
[----:B------:R-:W-:Y:S02]  /*55d0*/  LOP3.LUT R10, R5, R7, RZ, 0xc0, !PT ;  /* 0x00000007050a7212 */ /* 0x000fe400078ec0ff */
[----:B------:R-:W-:-:S04]  /*55e0*/  PRMT R5, R163, 0x5410, R162 ;  /* 0x00005410a3057816 */ /* 0x000fc800000000a2 */
[----:B------:R-:W-:Y:S01]  /*55f0*/  LOP3.LUT R12, R2, R5, RZ, 0xc0, !PT ;  /* 0x00000005020c7212 */ /* 0x000fe200078ec0ff */
[C---:B------:R-:W-:Y:S01]  /*5600*/  HMMA.16816.F32 R24, R8.reuse, R40, RZ ;  /* 0x000000280818723c */ /* 0x040fe200000018ff */
[----:B------:R-:W-:Y:S02]  /*5610*/  PRMT R2, R161, 0x5410, R160 ;  /* 0x00005410a1027816 */ /* 0x000fe400000000a0 */
[----:B------:R-:W-:Y:S02]  /*5620*/  PRMT R5, R159, 0x5410, R158 ;  /* 0x000054109f057816 */ /* 0x000fe4000000009e */
[----:B------:R-:W-:Y:S01]  /*5630*/  LOP3.LUT R13, R4, R2, RZ, 0xc0, !PT ;  /* 0x00000002040d7212 */ /* 0x000fe200078ec0ff */
[--C-:B------:R-:W-:Y:S02]  /*5640*/  HSET2.LE.AND R2, R45, R97.reuse, PT ;  /* 0x000000612d027233 */ /* 0x100fe40003803000 */
[----:B------:R-:W-:Y:S01]  /*5650*/  HMMA.16816.F32 R48, R8, R28, RZ ;  /* 0x0000001c0830723c */ /* 0x000fe200000018ff */
[----:B------:R-:W-:-:S02]  /*5660*/  HSET2.LE.AND R4, R44, R97, PT ;  /* 0x000000612c047233 */ /* 0x000fc40003803000 */
[----:B------:R-:W-:Y:S02]  /*5670*/  LOP3.LUT R14, R2, R5, RZ, 0xc0, !PT ;  /* 0x00000005020e7212 */ /* 0x000fe400078ec0ff */
[----:B------:R-:W-:-:S03]  /*5680*/  PRMT R2, R156, 0x5410, R154 ;  /* 0x000054109c027816 */ /* 0x000fc6000000009a */
[----:B------:R-:W-:Y:S01]  /*5690*/  HMMA.16816.F32 R92, R8, R42, RZ ;  /* 0x0000002a085c723c */ /* 0x000fe200000018ff */
[----:B------:R-:W-:-:S07]  /*56a0*/  LOP3.LUT R15, R4, R2, RZ, 0xc0, !PT ;  /* 0x00000002040f7212 */ /* 0x000fce00078ec0ff */
[C---:B------:R-:W-:Y:S08]  /*56b0*/  HMMA.16816.F32 R72, R12.reuse, R88, R24 ;  /* 0x000000580c48723c */ /* 0x040ff00000001818 */
[----:B------:R-:W-:Y:S08]  /*56c0*/  HMMA.16816.F32 R228, R12, R132, R48 ;  /* 0x000000840ce4723c */ /* 0x000ff00000001830 */
[C---:B------:R-:W-:Y:S08]  /*56d0*/  HMMA.16816.F32 R84, R8.reuse, R32, RZ ;  /* 0x000000200854723c */ /* 0x040ff000000018ff */
[----:B------:R-:W-:Y:S01]  /*56e0*/  HMMA.16816.F32 R80, R8, R34, RZ ;  /* 0x000000220850723c */ /* 0x000fe200000018ff */
[----:B------:R-:W-:-:S02]  /*56f0*/  IMAD.MOV.U32 R7, RZ, RZ, R74 ;  /* 0x000000ffff077224 */ /* 0x000fc400078e004a */
[----:B------:R-:W-:Y:S02]  /*5700*/  IMAD.MOV.U32 R5, RZ, RZ, R75 ;  /* 0x000000ffff057224 */ /* 0x000fe400078e004b */
[----:B------:R-:W-:Y:S02]  /*5710*/  IMAD.MOV.U32 R4, RZ, RZ, R72 ;  /* 0x000000ffff047224 */ /* 0x000fe400078e0048 */
[----:B------:R-:W-:Y:S01]  /*5720*/  IMAD.MOV.U32 R2, RZ, RZ, R73 ;  /* 0x000000ffff027224 */ /* 0x000fe200078e0049 */
[----:B------:R-:W-:Y:S01]  /*5730*/  HMMA.16816.F32 R40, R8, R36, RZ ;  /* 0x000000240828723c */ /* 0x000fe200000018ff */
[----:B------:R-:W-:Y:S02]  /*5740*/  IMAD.MOV.U32 R19, RZ, RZ, R228 ;  /* 0x000000ffff137224 */ /* 0x000fe400078e00e4 */
[----:B------:R-:W-:-:S05]  /*5750*/  IMAD.MOV.U32 R18, RZ, RZ, R229 ;  /* 0x000000ffff127224 */ /* 0x000fca00078e00e5 */
[C---:B------:R-:W-:Y:S08]  /*5760*/  HMMA.16816.F32 R36, R8.reuse, R38, RZ ;  /* 0x000000260824723c */ /* 0x040ff000000018ff */
[C---:B--2---:R-:W-:Y:S08]  /*5770*/  HMMA.16816.F32 R24, R8.reuse, R56, RZ ;  /* 0x000000380818723c */ /* 0x044ff000000018ff */
[C---:B------:R-:W-:Y:S08]  /*5780*/  HMMA.16816.F32 R44, R8.reuse, R30, RZ ;  /* 0x0000001e082c723c */ /* 0x040ff000000018ff */
        /* <DEDUP_REMOVED lines=14> */
[----:B------:R-:W-:Y:S07]  /*5870*/  HMMA.16816.F32 R172, R8, R142, RZ ;  /* 0x0000008e08ac723c */ /* 0x000fee00000018ff */
[----:B------:R-:W-:Y:S01]  /*5880*/  IMAD.MOV.U32 R9, RZ, RZ, R231 ;  /* 0x000000ffff097224 */ /* 0x000fe200078e00e7 */
[----:B------:R-:W-:Y:S01]  /*5890*/  HMMA.16816.F32 R216, R12, R136, R84 ;  /* 0x000000880cd8723c */ /* 0x000fe20000001854 */
[----:B------:R-:W-:Y:S01]  /*58a0*/  IMAD.MOV.U32 R8, RZ, RZ, R230 ;  /* 0x000000ffff087224 */ /* 0x000fe200078e00e6 */
[----:B------:R-:W-:-:S06]  /*58b0*/  LOP3.LUT R143, R16, 0xff, RZ, 0xc0, !PT ;  /* 0x000000ff108f7812 */ /* 0x000fcc00078ec0ff */
[C---:B------:R-:W-:Y:S08]  /*58c0*/  HMMA.16816.F32 R236, R12.reuse, R90, R92 ;  /* 0x0000005a0cec723c */ /* 0x040ff0000000185c */
[C---:B------:R-:W-:Y:S08]  /*58d0*/  HMMA.16816.F32 R84, R12.reuse, R138, R80 ;  /* 0x0000008a0c54723c */ /* 0x040ff00000001850 */
[C---:B------:R-:W-:Y:S07]  /*58e0*/  HMMA.16816.F32 R80, R12.reuse, R130, R36 ;  /* 0x000000820c50723c */ /* 0x040fee0000001824 */
[----:B------:R-:W-:Y:S01]  /*58f0*/  IMAD.MOV.U32 R36, RZ, RZ, R9 ;  /* 0x000000ffff247224 */ /* 0x000fe200078e0009 */
[----:B------:R-:W-:Y:S01]  /*5900*/  HMMA.16816.F32 R92, R12, R112, R24 ;  /* 0x000000700c5c723c */ /* 0x000fe20000001818 */
[----:B------:R-:W-:Y:S01]  /*5910*/  LDSM.16.MT88.4 R24, [R180+0xe800] ;  /* 0x00e80000b418783b */ /* 0x000fe20000004200 */
[----:B------:R-:W-:-:S02]  /*5920*/  IMAD.MOV.U32 R39, RZ, RZ, R212 ;  /* 0x000000ffff277224 */ /* 0x000fc400078e00d4 */
[----:B------:R-:W-:Y:S02]  /*5930*/  IMAD.MOV.U32 R38, RZ, RZ, R211 ;  /* 0x000000ffff267224 */ /* 0x000fe400078e00d3 */
[----:B------:R-:W-:Y:S02]  /*5940*/  IMAD.MOV.U32 R37, RZ, RZ, R21 ;  /* 0x000000ffff257224 */ /* 0x000fe400078e0015 */
[----:B------:R-:W-:Y:S01]  /*5950*/  IMAD.MOV.U32 R113, RZ, RZ, R8 ;  /* 0x000000ffff717224 */ /* 0x000fe200078e0008 */
[----:B------:R-:W-:Y:S01]  /*5960*/  HMMA.16816.F32 R228, R12, R126, R28 ;  /* 0x0000007e0ce4723c */ /* 0x000fe2000000181c */
[----:B------:R-:W1:Y:S01]  /*5970*/  LDSM.16.MT88.4 R8, [R179+0xe800] ;  /* 0x00e80000b308783b */ /* 0x000e620000004200 */
[----:B------:R-:W-:-:S03]  /*5980*/  IMAD.MOV.U32 R112, RZ, RZ, R18 ;  /* 0x000000ffff707224 */ /* 0x000fc600078e0012 */
[----:B------:R-:W2:Y:S03]  /*5990*/  LDSM.16.MT88.4 R28, [R177+0x10800] ;  /* 0x01080000b11c783b */ /* 0x000ea60000004200 */
[C---:B------:R-:W-:Y:S07]  /*59a0*/  HMMA.16816.F32 R88, R12.reuse, R128, R40 ;  /* 0x000000800c58723c */ /* 0x040fee0000001828 */
[----:B------:R-:W-:Y:S01]  /*59b0*/  IMAD.MOV.U32 R41, RZ, RZ, R2 ;  /* 0x000000ffff297224 */ /* 0x000fe200078e0002 */
[----:B------:R-:W-:Y:S01]  /*59c0*/  LOP3.LUT R2, R119, UR4, RZ, 0x3c, !PT ;  /* 0x0000000477027c12 */ /* 0x000fe2000f8e3cff */
[----:B------:R-:W-:Y:S01]  /*59d0*/  IMAD.MOV.U32 R43, RZ, RZ, R5 ;  /* 0x000000ffff2b7224 */ /* 0x000fe200078e0005 */
[----:B------:R-:W-:Y:S01]  /*59e0*/  HMMA.16816.F32 R232, R12, R134, R44 ;  /* 0x000000860ce8723c */ /* 0x000fe2000000182c */
[----:B------:R-:W-:-:S02]  /*59f0*/  IMAD.MOV.U32 R40, RZ, RZ, R4 ;  /* 0x000000ffff287224 */ /* 0x000fc400078e0004 */
[----:B------:R-:W-:-:S04]  /*5a00*/  IMAD.WIDE.U32 R4, R2, -0x326172a9, RZ ;  /* 0xcd9e8d5702047825 */ /* 0x000fc800078e00ff */
[----:B------:R-:W-:Y:S01]  /*5a10*/  IMAD.MOV.U32 R42, RZ, RZ, R7 ;  /* 0x000000ffff2a7224 */ /* 0x000fe200078e0007 */
[----:B------:R-:W-:Y:S01]  /*5a20*/  LOP3.LUT R5, R5, UR29, R248, 0x96, !PT ;  /* 0x0000001d05057c12 */ /* 0x000fe2000f8e96f8 */
[----:B------:R-:W-:Y:S01]  /*5a30*/  HMMA.16816.F32 R132, R12, R114, R52 ;  /* 0x000000720c84723c */ /* 0x000fe20000001834 */
[----:B------:R-:W-:Y:S01]  /*5a40*/  LOP3.LUT R2, R23, UR28, R4, 0x96, !PT ;  /* 0x0000001c17027c12 */ /* 0x000fe2000f8e9604 */
[----:B------:R-:W-:Y:S01]  /*5a50*/  IMAD.MOV.U32 R47, RZ, RZ, R215 ;  /* 0x000000ffff2f7224 */ /* 0x000fe200078e00d7 */
[----:B------:R-:W-:Y:S01]  /*5a60*/  SHF.R.U32.HI R248, RZ, 0x10, R16 ;  /* 0x00000010fff87819 */ /* 0x000fe20000011610 */
[----:B------:R-:W-:-:S04]  /*5a70*/  IMAD.WIDE.U32 R4, R5, -0x2daee0ad, RZ ;  /* 0xd2511f5305047825 */ /* 0x000fc800078e00ff */
[----:B------:R-:W-:Y:S01]  /*5a80*/  IMAD.MOV.U32 R55, RZ, RZ, R19 ;  /* 0x000000ffff377224 */ /* 0x000fe200078e0013 */
[----:B------:R-:W-:Y:S01]  /*5a90*/  LOP3.LUT R5, R5, UR27, R98, 0x96, !PT ;  /* 0x0000001b05057c12 */ /* 0x000fe2000f8e9662 */
[----:B------:R-:W-:Y:S01]  /*5aa0*/  IMAD.WIDE.U32 R18, R2, -0x2daee0ad, RZ ;  /* 0xd2511f5302127825 */ /* 0x000fe200078e00ff */
[----:B------:R-:W-:Y:S01]  /*5ab0*/  HMMA.16816.F32 R244, R12, R124, R32 ;  /* 0x0000007c0cf4723c */ /* 0x000fe20000001820 */
[----:B------:R-:W3:Y:S02]  /*5ac0*/  LDSM.16.MT88.4 R32, [R180+0x10800] ;  /* 0x01080000b420783b */ /* 0x000ee40000004200 */
[----:B------:R-:W-:Y:S01]  /*5ad0*/  IMAD.MOV.U32 R115, RZ, RZ, R240 ;  /* 0x000000ffff737224 */ /* 0x000fe200078e00f0 */
[----:B------:R-:W-:Y:S01]  /*5ae0*/  LOP3.LUT R2, R19, UR25, R4, 0x96, !PT ;  /* 0x0000001913027c12 */ /* 0x000fe2000f8e9604 */
[----:B------:R-:W-:-:S03]  /*5af0*/  IMAD.WIDE.U32 R4, R5, -0x326172a9, RZ ;  /* 0xcd9e8d5705047825 */ /* 0x000fc600078e00ff */
[C---:B-1----:R-:W-:Y:S01]  /*5b00*/  HMMA.16816.F32 R128, R12.reuse, R10, R56 ;  /* 0x0000000a0c80723c */ /* 0x042fe20000001838 */
[----:B------:R-:W-:Y:S02]  /*5b10*/  IMAD.MOV.U32 R52, RZ, RZ, R222 ;  /* 0x000000ffff347224 */ /* 0x000fe400078e00de */
[----:B------:R-:W-:Y:S02]  /*5b20*/  IMAD.MOV.U32 R53, RZ, RZ, R221 ;  /* 0x000000ffff357224 */ /* 0x000fe400078e00dd */
[----:B------:R-:W-:Y:S02]  /*5b30*/  IMAD.MOV.U32 R54, RZ, RZ, R220 ;  /* 0x000000ffff367224 */ /* 0x000fe400078e00dc */
[----:B------:R-:W-:Y:S01]  /*5b40*/  IMAD.WIDE.U32 R10, R2, -0x326172a9, RZ ;  /* 0xcd9e8d57020a7825 */ /* 0x000fe200078e00ff */
[C-C-:B------:R-:W-:Y:S01]  /*5b50*/  LOP3.LUT R2, R5.reuse, UR26, R22.reuse, 0x96, !PT ;  /* 0x0000001a05027c12 */ /* 0x140fe2000f8e9616 */
[----:B------:R-:W-:Y:S01]  /*5b60*/  HMMA.16816.F32 R240, R12, R24, R72 ;  /* 0x000000180cf0723c */ /* 0x000fe20000001848 */
[----:B------:R-:W-:Y:S01]  /*5b70*/  LOP3.LUT R5, R5, UR26, R22, 0x96, !PT ;  /* 0x0000001a05057c12 */ /* 0x000fe2000f8e9616 */
[----:B------:R-:W-:Y:S01]  /*5b80*/  IMAD.MOV.U32 R46, RZ, RZ, R214 ;  /* 0x000000ffff2e7224 */ /* 0x000fe200078e00d6 */
[C-C-:B------:R-:W-:Y:S01]  /*5b90*/  LOP3.LUT R7, R11.reuse, UR24, R4.reuse, 0x96, !PT ;  /* 0x000000180b077c12 */ /* 0x140fe2000f8e9604 */
[----:B------:R-:W-:Y:S01]  /*5ba0*/  IMAD.MOV.U32 R45, RZ, RZ, R213 ;  /* 0x000000ffff2d7224 */ /* 0x000fe200078e00d5 */
[----:B------:R-:W-:Y:S01]  /*5bb0*/  LOP3.LUT R4, R11, UR24, R4, 0x96, !PT ;  /* 0x000000180b047c12 */ /* 0x000fe2000f8e9604 */
[----:B------:R-:W-:-:S02]  /*5bc0*/  IMAD.MOV.U32 R114, RZ, RZ, R227 ;  /* 0x000000ffff727224 */ /* 0x000fc400078e00e3 */
[----:B------:R-:W-:Y:S01]  /*5bd0*/  IMAD.MOV.U32 R72, RZ, RZ, R223 ;  /* 0x000000ffff487224 */ /* 0x000fe200078e00df */
[C---:B------:R-:W-:Y:S01]  /*5be0*/  HMMA.16816.F32 R212, R12.reuse, R8, R60 ;  /* 0x000000080cd4723c */ /* 0x040fe2000000183c */
[----:B------:R-:W-:Y:S02]  /*5bf0*/  IMAD.MOV.U32 R73, RZ, RZ, R226 ;  /* 0x000000ffff497224 */ /* 0x000fe400078e00e2 */
[----:B------:R-:W-:Y:S02]  /*5c00*/  IMAD.MOV.U32 R74, RZ, RZ, R225 ;  /* 0x000000ffff4a7224 */ /* 0x000fe400078e00e1 */
[----:B------:R-:W-:Y:S02]  /*5c10*/  IMAD.MOV.U32 R75, RZ, RZ, R224 ;  /* 0x000000ffff4b7224 */ /* 0x000fe400078e00e0 */
[----:B------:R-:W-:Y:S01]  /*5c20*/  IMAD.WIDE.U32 R8, R2, -0x2daee0ad, RZ ;  /* 0xd2511f5302087825 */ /* 0x000fe200078e00ff */
[----:B--2---:R-:W-:Y:S03]  /*5c30*/  HMMA.16816.F32 R220, R12, R28, R76 ;  /* 0x0000001c0cdc723c */ /* 0x004fe6000000184c */
[----:B------:R-:W-:Y:S01]  /*5c40*/  IMAD.MOV.U32 R44, RZ, RZ, R181 ;  /* 0x000000ffff2c7224 */ /* 0x000fe200078e00b5 */
[----:B------:R-:W-:Y:S01]  /*5c50*/  LOP3.LUT R9, R9, UR21, R18, 0x96, !PT ;  /* 0x0000001509097c12 */ /* 0x000fe2000f8e9612 */
[----:B------:R-:W-:-:S02]  /*5c60*/  IMAD.WIDE.U32 R18, R4, -0x2daee0ad, RZ ;  /* 0xd2511f5304127825 */ /* 0x000fc400078e00ff */
[----:B------:R-:W-:Y:S01]  /*5c70*/  LOP3.LUT R76, R17, UR30, R70, 0x96, !PT ;  /* 0x0000001e114c7c12 */ /* 0x000fe2000f8e9646 */
[C---:B------:R-:W-:Y:S01]  /*5c80*/  HMMA.16816.F32 R224, R12.reuse, R26, R64 ;  /* 0x0000001a0ce0723c */ /* 0x040fe20000001840 */
[----:B------:R-:W-:Y:S01]  /*5c90*/  IMAD.WIDE.U32 R78, R7, -0x2daee0ad, RZ ;  /* 0xd2511f53074e7825 */ /* 0x000fe200078e00ff */
[----:B------:R-:W1:Y:S01]  /*5ca0*/  LDSM.16.MT88.4 R24, [R178+0x10800] ;  /* 0x01080000b218783b */ /* 0x000e620000004200 */
[----:B------:R-:W-:Y:S02]  /*5cb0*/  LOP3.LUT R70, R69, UR5, R96, 0x96, !PT ;  /* 0x0000000545467c12 */ /* 0x000fe4000f8e9660 */
[----:B------:R-:W-:Y:S01]  /*5cc0*/  IMAD R7, R5, -0x2daee0ad, RZ ;  /* 0xd2511f5305077824 */ /* 0x000fe200078e02ff */
[----:B------:R-:W-:Y:S01]  /*5cd0*/  LOP3.LUT R2, R79, UR15, R8, 0x96, !PT ;  /* 0x0000000f4f027c12 */ /* 0x000fe2000f8e9608 */
[----:B------:R-:W-:Y:S01]  /*5ce0*/  IMAD.WIDE.U32 R8, R9, -0x326172a9, RZ ;  /* 0xcd9e8d5709087825 */ /* 0x000fe200078e00ff */
[----:B------:R-:W-:Y:S01]  /*5cf0*/  SHF.R.U32.HI R79, RZ, 0x18, R16 ;  /* 0x00000018ff4f7819 */ /* 0x000fe20000011610 */
[----:B------:R-:W-:Y:S02]  /*5d00*/  HMMA.16816.F32 R124, R12, R30, R100 ;  /* 0x0000001e0c7c723c */ /* 0x000fe40000001864 */
[----:B------:R-:W-:Y:S01]  /*5d10*/  IMAD.WIDE.U32 R4, R2, -0x326172a9, RZ ;  /* 0xcd9e8d5702047825 */ /* 0x000fe200078e00ff */
[----:B------:R-:W-:-:S02]  /*5d20*/  LOP3.LUT R2, R19, UR15, R7, 0x96, !PT ;  /* 0x0000000f13027c12 */ /* 0x000fc4000f8e9607 */
[----:B------:R-:W-:Y:S01]  /*5d30*/  LOP3.LUT R77, R9, UR17, R10, 0x96, !PT ;  /* 0x00000011094d7c12 */ /* 0x000fe2000f8e960a */
[----:B------:R-:W-:Y:S01]  /*5d40*/  IMAD.MOV.U32 R60, RZ, RZ, R40 ;  /* 0x000000ffff3c7224 */ /* 0x000fe200078e0028 */
[C---:B------:R-:W-:Y:S01]  /*5d50*/  LOP3.LUT R17, R4.reuse, 0xff, RZ, 0xc0, !PT ;  /* 0x000000ff04117812 */ /* 0x040fe200078ec0ff */
[----:B------:R-:W-:Y:S01]  /*5d60*/  IMAD.MOV.U32 R61, RZ, RZ, R41 ;  /* 0x000000ffff3d7224 */ /* 0x000fe200078e0029 */
[----:B------:R-:W-:Y:S01]  /*5d70*/  LOP3.LUT R71, R4, 0xffff, RZ, 0xc0, !PT ;  /* 0x0000ffff04477812 */ /* 0x000fe200078ec0ff */
[----:B---3--:R-:W-:Y:S01]  /*5d80*/  HMMA.16816.F32 R48, R12, R32, R120 ;  /* 0x000000200c30723c */ /* 0x008fe20000001878 */
[----:B------:R-:W-:Y:S01]  /*5d90*/  SHF.R.U32.HI R211, RZ, 0x10, R4 ;  /* 0x00000010ffd37819 */ /* 0x000fe20000011604 */
[----:B------:R-:W-:Y:S01]  /*5da0*/  IMAD.MOV.U32 R102, RZ, RZ, R38 ;  /* 0x000000ffff667224 */ /* 0x000fe200078e0026 */
[----:B------:R-:W-:Y:S01]  /*5db0*/  SHF.R.U32.HI R16, RZ, 0x18, R4 ;  /* 0x00000018ff107819 */ /* 0x000fe20000011604 */
[----:B------:R-:W-:Y:S01]  /*5dc0*/  IMAD.MOV.U32 R99, RZ, RZ, R45 ;  /* 0x000000ffff637224 */ /* 0x000fe200078e002d */
[----:B------:R-:W-:Y:S01]  /*5dd0*/  LOP3.LUT R11, R5, UR30, R8, 0x96, !PT ;  /* 0x0000001e050b7c12 */ /* 0x000fe2000f8e9608 */
[----:B------:R-:W-:Y:S01]  /*5de0*/  IMAD.WIDE.U32 R4, R2, -0x326172a9, RZ ;  /* 0xcd9e8d5702047825 */ /* 0x000fe200078e00ff */
[----:B------:R-:W-:-:S02]  /*5df0*/  LOP3.LUT R10, R9, UR17, R10, 0x96, !PT ;  /* 0x00000011090a7c12 */ /* 0x000fc4000f8e960a */
[----:B------:R-:W-:Y:S01]  /*5e00*/  ISETP.GE.U32.AND P3, PT, R251, R17, PT ;  /* 0x00000011fb00720c */ /* 0x000fe20003f66070 */
[----:B------:R-:W-:Y:S01]  /*5e10*/  IMAD.MOV.U32 R100, RZ, RZ, R46 ;  /* 0x000000ffff647224 */ /* 0x000fe200078e002e */
[----:B------:R-:W-:Y:S01]  /*5e20*/  LOP3.LUT R7, R5, UR30, R8, 0x96, !PT ;  /* 0x0000001e05077c12 */ /* 0x000fe2000f8e9608 */
[----:B------:R-:W-:Y:S01]  /*5e30*/  IMAD.MOV.U32 R101, RZ, RZ, R47 ;  /* 0x000000ffff657224 */ /* 0x000fe200078e002f */
[C---:B------:R-:W-:Y:S02]  /*5e40*/  LOP3.LUT R2, R4.reuse, 0xffff, RZ, 0xc0, !PT ;  /* 0x0000ffff04027812 */ /* 0x040fe400078ec0ff */
[--C-:B------:R-:W-:Y:S02]  /*5e50*/  SHF.R.U32.HI R8, RZ, 0x10, R4.reuse ;  /* 0x00000010ff087819 */ /* 0x100fe40000011604 */
[----:B------:R-:W-:Y:S02]  /*5e60*/  LOP3.LUT R9, R4, 0xff, RZ, 0xc0, !PT ;  /* 0x000000ff04097812 */ /* 0x000fe400078ec0ff */
[----:B------:R-:W-:-:S02]  /*5e70*/  SHF.R.U32.HI R5, RZ, 0x18, R4 ;  /* 0x00000018ff057819 */ /* 0x000fc40000011604 */
[----:B------:R-:W-:Y:S02]  /*5e80*/  SHF.R.U32.HI R4, RZ, 0x8, R2 ;  /* 0x00000008ff047819 */ /* 0x000fe40000011602 */
[----:B------:R-:W-:Y:S01]  /*5e90*/  LOP3.LUT R2, R8, 0xff, RZ, 0xc0, !PT ;  /* 0x000000ff08027812 */ /* 0x000fe200078ec0ff */
[C---:B-1----:R-:W-:Y:S01]  /*5ea0*/  HMMA.16816.F32 R56, R12.reuse, R26, R108 ;  /* 0x0000001a0c38723c */ /* 0x042fe2000000186c */
[----:B------:R-:W-:Y:S02]  /*5eb0*/  PRMT R23, R9, 0x5410, R4 ;  /* 0x0000541009177816 */ /* 0x000fe40000000004 */
[----:B------:R-:W-:Y:S01]  /*5ec0*/  PRMT R22, R2, 0x5410, R5 ;  /* 0x0000541002167816 */ /* 0x000fe20000000005 */
[----:B------:R-:W-:Y:S01]  /*5ed0*/  IMAD.WIDE.U32 R4, R10, -0x2daee0ad, RZ ;  /* 0xd2511f530a047825 */ /* 0x000fe200078e00ff */
[----:B------:R-:W-:Y:S02]  /*5ee0*/  ISETP.GE.U32.AND P5, PT, R251, R16, PT ;  /* 0x00000010fb00720c */ /* 0x000fe40003fa6070 */
[----:B------:R-:W-:Y:S01]  /*5ef0*/  SHF.R.U32.HI R8, RZ, 0x10, R11 ;  /* 0x00000010ff087819 */ /* 0x000fe2000001160b */
[----:B------:R-:W-:Y:S01]  /*5f00*/  HMMA.16816.F32 R64, R12, R24, R104 ;  /* 0x000000180c40723c */ /* 0x000fe20000001868 */
[C---:B------:R-:W-:Y:S01]  /*5f10*/  LOP3.LUT R9, R4.reuse, 0xffff, RZ, 0xc0, !PT ;  /* 0x0000ffff04097812 */ /* 0x040fe200078ec0ff */
[----:B------:R-:W-:Y:S01]  /*5f20*/  IMAD.MOV.U32 R111, RZ, RZ, R72 ;  /* 0x000000ffff6f7224 */ /* 0x000fe200078e0048 */
[----:B------:R-:W-:Y:S01]  /*5f30*/  LOP3.LUT R16, R4, 0xff, RZ, 0xc0, !PT ;  /* 0x000000ff04107812 */ /* 0x000fe200078ec0ff */
[----:B------:R-:W-:Y:S01]  /*5f40*/  IMAD.MOV.U32 R72, RZ, RZ, R114 ;  /* 0x000000ffff487224 */ /* 0x000fe200078e0072 */
[--C-:B------:R-:W-:Y:S01]  /*5f50*/  SHF.R.U32.HI R10, RZ, 0x10, R4.reuse ;  /* 0x00000010ff0a7819 */ /* 0x100fe20000011604 */
[----:B------:R-:W-:Y:S01]  /*5f60*/  IMAD.MOV.U32 R110, RZ, RZ, R115 ;  /* 0x000000ffff6e7224 */ /* 0x000fe200078e0073 */
[----:B------:R-:W-:Y:S01]  /*5f70*/  SHF.R.U32.HI R17, RZ, 0x18, R4 ;  /* 0x00000018ff117819 */ /* 0x000fe20000011604 */
[----:B------:R-:W-:Y:S01]  /*5f80*/  IMAD.MOV.U32 R105, RZ, RZ, R37 ;  /* 0x000000ffff697224 */ /* 0x000fe200078e0025 */
[----:B------:R-:W-:Y:S01]  /*5f90*/  LOP3.LUT R4, R7, 0xffff, RZ, 0xc0, !PT ;  /* 0x0000ffff07047812 */ /* 0x000fe200078ec0ff */
[----:B------:R-:W-:Y:S01]  /*5fa0*/  IMAD.MOV.U32 R106, RZ, RZ, R39 ;  /* 0x000000ffff6a7224 */ /* 0x000fe200078e0027 */
[----:B------:R-:W-:Y:S01]  /*5fb0*/  LOP3.LUT R2, R5, UR5, R18, 0x96, !PT ;  /* 0x0000000505027c12 */ /* 0x000fe2000f8e9612 */
[----:B------:R-:W-:Y:S01]  /*5fc0*/  IMAD.MOV.U32 R107, RZ, RZ, R44 ;  /* 0x000000ffff6b7224 */ /* 0x000fe200078e002c */
[----:B------:R-:W-:-:S02]  /*5fd0*/  SHF.R.U32.HI R5, RZ, 0x8, R4 ;  /* 0x00000008ff057819 */ /* 0x000fc40000011604 */
[----:B------:R-:W-:Y:S02]  /*5fe0*/  LOP3.LUT R4, R7, 0xff, RZ, 0xc0, !PT ;  /* 0x000000ff07047812 */ /* 0x000fe400078ec0ff */
[----:B------:R-:W-:Y:S02]  /*5ff0*/  LOP3.LUT R8, R8, 0xff, RZ, 0xc0, !PT ;  /* 0x000000ff08087812 */ /* 0x000fe400078ec0ff */
[----:B------:R-:W-:Y:S01]  /*6000*/  PRMT R19, R4, 0x5410, R5 ;  /* 0x0000541004137816 */ /* 0x000fe20000000005 */
[----:B------:R-:W-:Y:S01]  /*6010*/  FFMA.FTZ R4, R168, c[0x0][0x23c], -R0 ;  /* 0x00008f00a8047a23 */ /* 0x000fe20000010800 */
[--C-:B------:R-:W-:Y:S01]  /*6020*/  SHF.R.U32.HI R5, RZ, 0x10, R7.reuse ;  /* 0x00000010ff057819 */ /* 0x100fe20000011607 */
[----:B------:R-:W-:Y:S01]  /*6030*/  IMAD.MOV.U32 R168, RZ, RZ, R52 ;  /* 0x000000ffffa87224 */ /* 0x000fe200078e0034 */
[----:B------:R-:W-:Y:S01]  /*6040*/  SHF.R.U32.HI R7, RZ, 0x18, R7 ;  /* 0x00000018ff077819 */ /* 0x000fe20000011607 */
[----:B------:R1:W2:Y:S01]  /*6050*/  MUFU.EX2 R62, R4 ;  /* 0x00000004003e7308 */ /* 0x0002a20000000800 */
[----:B------:R-:W-:Y:S01]  /*6060*/  ISETP.GE.U32.AND P6, PT, R251, R8, PT ;  /* 0x00000008fb00720c */ /* 0x000fe20003fc6070 */
[----:B------:R-:W-:Y:S01]  /*6070*/  HSET2.LE.AND R8, R22, R97, PT ;  /* 0x0000006116087233 */ /* 0x000fe20003803000 */
[----:B------:R-:W-:-:S02]  /*6080*/  IMAD.MOV.U32 R52, RZ, RZ, R55 ;  /* 0x000000ffff347224 */ /* 0x000fc400078e0037 */
[----:B------:R-:W-:Y:S01]  /*6090*/  IMAD.MOV.U32 R55, RZ, RZ, R36 ;  /* 0x000000ffff377224 */ /* 0x000fe200078e0024 */
[----:B-1----:R-:W-:Y:S01]  /*60a0*/  LOP3.LUT R4, R5, 0xff, RZ, 0xc0, !PT ;  /* 0x000000ff05047812 */ /* 0x002fe200078ec0ff */
[----:B------:R-:W-:-:S03]  /*60b0*/  FFMA.FTZ R5, R169, c[0x0][0x23c], -R0 ;  /* 0x00008f00a9057a23 */ /* 0x000fc60000010800 */
[----:B------:R-:W-:Y:S01]  /*60c0*/  PRMT R18, R4, 0x5410, R7 ;  /* 0x0000541004127816 */ /* 0x000fe20000000007 */
[----:B------:R1:W-:Y:S01]  /*60d0*/  MUFU.EX2 R21, R5 ;  /* 0x0000000500157308 */ /* 0x0003e20000000800 */
[----:B------:R-:W-:Y:S01]  /*60e0*/  LOP3.LUT R4, R11, 0xff, RZ, 0xc0, !PT ;  /* 0x000000ff0b047812 */ /* 0x000fe200078ec0ff */
[----:B------:R-:W-:-:S03]  /*60f0*/  FFMA.FTZ R7, R164, c[0x0][0x23c], -R0 ;  /* 0x00008f00a4077a23 */ /* 0x000fc60000010800 */
[C---:B------:R-:W-:Y:S02]  /*6100*/  ISETP.GE.U32.AND P1, PT, R251.reuse, R4, PT ;  /* 0x00000004fb00720c */ /* 0x040fe40003f26070 */
[----:B------:R-:W-:Y:S01]  /*6110*/  SHF.R.U32.HI R4, RZ, 0x18, R11 ;  /* 0x00000018ff047819 */ /* 0x000fe2000001160b */
[----:B------:R3:W-:Y:S03]  /*6120*/  MUFU.EX2 R109, R7 ;  /* 0x00000007006d7308 */ /* 0x0007e60000000800 */
[----:B------:R-:W-:Y:S02]  /*6130*/  ISETP.GE.U32.AND P2, PT, R251, R4, PT ;  /* 0x00000004fb00720c */ /* 0x000fe40003f46070 */
[----:B------:R-:W-:Y:S01]  /*6140*/  LOP3.LUT R4, R11, 0xffff, RZ, 0xc0, !PT ;  /* 0x0000ffff0b047812 */ /* 0x000fe200078ec0ff */
[----:B-1----:R-:W-:-:S03]  /*6150*/  FFMA.FTZ R5, R167, c[0x0][0x23c], -R0 ;  /* 0x00008f00a7057a23 */ /* 0x002fc60000010800 */
[----:B------:R-:W-:Y:S01]  /*6160*/  SHF.R.U32.HI R4, RZ, 0x8, R4 ;  /* 0x00000008ff047819 */ /* 0x000fe20000011604 */
[----:B------:R1:W-:Y:S03]  /*6170*/  MUFU.EX2 R63, R5 ;  /* 0x00000005003f7308 */ /* 0x0003e60000000800 */
[----:B------:R-:W-:Y:S01]  /*6180*/  LOP3.LUT R4, R4, 0xffff, RZ, 0xc0, !PT ;  /* 0x0000ffff04047812 */ /* 0x000fe200078ec0ff */
[----:B---3--:R-:W-:-:S03]  /*6190*/  FFMA.FTZ R7, R208, c[0x0][0x23c], -R6 ;  /* 0x00008f00d0077a23 */ /* 0x008fc60000010806 */
[----:B------:R-:W-:Y:S02]  /*61a0*/  ISETP.GE.U32.AND P4, PT, R251, R4, PT ;  /* 0x00000004fb00720c */ /* 0x000fe40003f86070 */
[----:B------:R-:W-:Y:S01]  /*61b0*/  LOP3.LUT R4, R10, 0xff, RZ, 0xc0, !PT ;  /* 0x000000ff0a047812 */ /* 0x000fe200078ec0ff */
[----:B------:R3:W-:Y:S03]  /*61c0*/  MUFU.EX2 R103, R7 ;  /* 0x0000000700677308 */ /* 0x0007e60000000800 */
[----:B------:R-:W-:Y:S02]  /*61d0*/  PRMT R11, R4, 0x5410, R17 ;  /* 0x00005410040b7816 */ /* 0x000fe40000000011 */
[----:B------:R-:W-:Y:S01]  /*61e0*/  LOP3.LUT R4, R2, 0xffff, RZ, 0xc0, !PT ;  /* 0x0000ffff02047812 */ /* 0x000fe200078ec0ff */
[----:B-1----:R-:W-:Y:S02]  /*61f0*/  FFMA.FTZ R5, R166, c[0x0][0x23c], -R0 ;  /* 0x00008f00a6057a23 */ /* 0x002fe40000010800 */
[--C-:B------:R-:W-:Y:S01]  /*6200*/  HSET2.LE.AND R17, R11, R97.reuse, PT ;  /* 0x000000610b117233 */ /* 0x100fe20003803000 */
[----:B------:R-:W-:Y:S01]  /*6210*/  IMAD.MOV.U32 R166, RZ, RZ, R54 ;  /* 0x000000ffffa67224 */ /* 0x000fe200078e0036 */
[----:B------:R1:W-:Y:S01]  /*6220*/  MUFU.EX2 R169, R5 ;  /* 0x0000000500a97308 */ /* 0x0003e20000000800 */
[----:B------:R-:W-:Y:S01]  /*6230*/  IMAD.MOV.U32 R54, RZ, RZ, R113 ;  /* 0x000000ffff367224 */ /* 0x000fe200078e0071 */
[----:B---3--:R-:W-:Y:S01]  /*6240*/  HSET2.LE.AND R7, R23, R97, PT ;  /* 0x0000006117077233 */ /* 0x008fe20003803000 */
[----:B-1----:R-:W-:-:S02]  /*6250*/  FFMA.FTZ R5, R165, c[0x0][0x23c], -R0 ;  /* 0x00008f00a5057a23 */ /* 0x002fc40000010800 */
[----:B------:R-:W-:-:S03]  /*6260*/  IMAD.MOV.U32 R165, RZ, RZ, R53 ;  /* 0x000000ffffa57224 */ /* 0x000fc600078e0035 */
[----:B------:R1:W-:Y:S01]  /*6270*/  MUFU.EX2 R167, R5 ;  /* 0x0000000500a77308 */ /* 0x0003e20000000800 */
[----:B------:R-:W-:Y:S02]  /*6280*/  IMAD.MOV.U32 R53, RZ, RZ, R112 ;  /* 0x000000ffff357224 */ /* 0x000fe400078e0070 */
[----:B-1----:R-:W-:-:S05]  /*6290*/  FFMA.FTZ R5, R117, c[0x0][0x23c], -R0 ;  /* 0x00008f0075057a23 */ /* 0x002fca0000010800 */
[----:B------:R1:W-:Y:S02]  /*62a0*/  MUFU.EX2 R181, R5 ;  /* 0x0000000500b57308 */ /* 0x0003e40000000800 */
[----:B-1----:R-:W-:-:S04]  /*62b0*/  SHF.R.U32.HI R5, RZ, 0x8, R9 ;  /* 0x00000008ff057819 */ /* 0x002fc80000011609 */
[----:B------:R-:W-:Y:S01]  /*62c0*/  PRMT R16, R16, 0x5410, R5 ;  /* 0x0000541010107816 */ /* 0x000fe20000000005 */
[----:B------:R-:W-:-:S04]  /*62d0*/  FFMA.FTZ R5, R210, c[0x0][0x23c], -R6 ;  /* 0x00008f00d2057a23 */ /* 0x000fc80000010806 */
[----:B------:R1:W-:Y:S01]  /*62e0*/  MUFU.EX2 R164, R5 ;  /* 0x0000000500a47308 */ /* 0x0003e20000000800 */
[----:B------:R-:W-:Y:S01]  /*62f0*/  HSET2.LE.AND R16, R16, R97, PT ;  /* 0x0000006110107233 */ /* 0x000fe20003803000 */
[----:B-1----:R-:W-:Y:S02]  /*6300*/  SHF.R.U32.HI R5, RZ, 0x8, R4 ;  /* 0x00000008ff057819 */ /* 0x002fe40000011604 */
[----:B------:R-:W-:-:S04]  /*6310*/  LOP3.LUT R4, R2, 0xff, RZ, 0xc0, !PT ;  /* 0x000000ff02047812 */ /* 0x000fc800078ec0ff */
[----:B------:R-:W-:Y:S01]  /*6320*/  PRMT R9, R4, 0x5410, R5 ;  /* 0x0000541004097816 */ /* 0x000fe20000000005 */
[----:B------:R-:W-:Y:S01]  /*6330*/  FFMA.FTZ R4, R203, c[0x0][0x23c], -R6 ;  /* 0x00008f00cb047a23 */ /* 0x000fe20000010806 */
[----:B------:R-:W-:Y:S01]  /*6340*/  SHF.R.U32.HI R5, RZ, 0x10, R2 ;  /* 0x00000010ff057819 */ /* 0x000fe20000011602 */
[----:B--2---:R-:W-:Y:S02]  /*6350*/  IMAD.MOV.U32 R203, RZ, RZ, R62 ;  /* 0x000000ffffcb7224 */ /* 0x004fe400078e003e */
[----:B------:R1:W2:Y:S01]  /*6360*/  MUFU.EX2 R24, R4 ;  /* 0x0000000400187308 */ /* 0x0002a20000000800 */
[----:B------:R-:W-:Y:S01]  /*6370*/  HSET2.LE.AND R9, R9, R97, PT ;  /* 0x0000006109097233 */ /* 0x000fe20003803000 */
[----:B------:R-:W-:Y:S01]  /*6380*/  IMAD.MOV.U32 R62, RZ, RZ, R42 ;  /* 0x000000ffff3e7224 */ /* 0x000fe200078e002a */
[----:B-1----:R-:W-:Y:S02]  /*6390*/  SHF.R.U32.HI R4, RZ, 0x18, R2 ;  /* 0x00000018ff047819 */ /* 0x002fe40000011602 */
[----:B------:R-:W-:Y:S01]  /*63a0*/  LOP3.LUT R2, R5, 0xff, RZ, 0xc0, !PT ;  /* 0x000000ff05027812 */ /* 0x000fe200078ec0ff */
[----:B------:R-:W-:-:S03]  /*63b0*/  FFMA.FTZ R5, R209, c[0x0][0x23c], -R6 ;  /* 0x00008f00d1057a23 */ /* 0x000fc60000010806 */
[----:B------:R-:W-:Y:S01]  /*63c0*/  PRMT R10, R2, 0x5410, R4 ;  /* 0x00005410020a7816 */ /* 0x000fe20000000004 */
[----:B------:R1:W3:Y:S01]  /*63d0*/  MUFU.EX2 R104, R5 ;  /* 0x0000000500687308 */ /* 0x0002e20000000800 */
[--C-:B------:R-:W-:Y:S01]  /*63e0*/  FFMA.FTZ R4, R201, c[0x0][0x23c], -R6.reuse ;  /* 0x00008f00c9047a23 */ /* 0x100fe20000010806 */
[--C-:B------:R-:W-:Y:S02]  /*63f0*/  HSET2.LE.AND R2, R19, R97.reuse, PT ;  /* 0x0000006113027233 */ /* 0x100fe40003803000 */
[--C-:B------:R-:W-:Y:S01]  /*6400*/  HSET2.LE.AND R11, R10, R97.reuse, PT ;  /* 0x000000610a0b7233 */ /* 0x100fe20003803000 */
[----:B------:R-:W-:Y:S02]  /*6410*/  FFMA.FTZ R10, R200, c[0x0][0x23c], -R6 ;  /* 0x00008f00c80a7a23 */ /* 0x000fe40000010806 */
[----:B------:R-:W-:Y:S01]  /*6420*/  IMAD.MOV.U32 R200, RZ, RZ, R73 ;  /* 0x000000ffffc87224 */ /* 0x000fe200078e0049 */
[----:B------:R4:W-:Y:S01]  /*6430*/  MUFU.EX2 R108, R4 ;  /* 0x00000004006c7308 */ /* 0x0009e20000000800 */
[----:B-1----:R-:W-:Y:S01]  /*6440*/  HSET2.LE.AND R5, R18, R97, PT ;  /* 0x0000006112057233 */ /* 0x002fe20003803000 */
[----:B------:R-:W-:-:S06]  /*6450*/  FFMA.FTZ R18, R170, c[0x0][0x23c], -R0 ;  /* 0x00008f00aa127a23 */ /* 0x000fcc0000010800 */
[----:B------:R-:W-:Y:S01]  /*6460*/  MUFU.EX2 R96, R10 ;  /* 0x0000000a00607308 */ /* 0x000fe20000000800 */
[----:B------:R-:W-:Y:S02]  /*6470*/  FFMA.FTZ R0, R202, c[0x0][0x23c], -R6 ;  /* 0x00008f00ca007a23 */ /* 0x000fe40000010806 */
[----:B--2---:R-:W-:Y:S02]  /*6480*/  IMAD.MOV.U32 R202, RZ, RZ, R24 ;  /* 0x000000ffffca7224 */ /* 0x004fe400078e0018 */
[----:B------:R-:W-:Y:S01]  /*6490*/  IMAD.MOV.U32 R170, RZ, RZ, R63 ;  /* 0x000000ffffaa7224 */ /* 0x000fe200078e003f */
[----:B----4-:R-:W-:Y:S01]  /*64a0*/  F2FP.PACK_AB R4, R103, R164 ;  /* 0x000000a46704723e */ /* 0x010fe200000000ff */
[----:B------:R-:W-:Y:S01]  /*64b0*/  FFMA.FTZ R6, R171, c[0x0][0x23c], -R6 ;  /* 0x00008f00ab067a23 */ /* 0x000fe20000010806 */
[----:B------:R1:W2:Y:S01]  /*64c0*/  MUFU.EX2 R98, R0 ;  /* 0x0000000000627308 */ /* 0x0002a20000000800 */
[----:B------:R-:W-:Y:S01]  /*64d0*/  IMAD.MOV.U32 R63, RZ, RZ, R43 ;  /* 0x000000ffff3f7224 */ /* 0x000fe200078e002b */
[C---:B------:R-:W-:Y:S01]  /*64e0*/  PRMT R142, R4.reuse, 0x7610, R142 ;  /* 0x00007610048e7816 */ /* 0x040fe2000000008e */
[----:B------:R-:W-:Y:S01]  /*64f0*/  HMMA.16816.F32 R40, R12, R34, R144 ;  /* 0x000000220c28723c */ /* 0x000fe20000001890 */
[----:B------:R-:W-:Y:S01]  /*6500*/  PRMT R141, R4, 0x7632, R141 ;  /* 0x00007632048d7816 */ /* 0x000fe2000000008d */
[----:B------:R-:W-:-:S03]  /*6510*/  IMAD.MOV.U32 R171, RZ, RZ, R72 ;  /* 0x000000ffffab7224 */ /* 0x000fc600078e0048 */
[----:B------:R-:W4:Y:S02]  /*6520*/  MUFU.EX2 R97, R6 ;  /* 0x0000000600617308 */ /* 0x000f240000000800 */
[----:B------:R-:W-:Y:S02]  /*6530*/  IMAD.MOV.U32 R146, RZ, RZ, R168 ;  /* 0x000000ffff927224 */ /* 0x000fe400078e00a8 */
[----:B------:R-:W-:Y:S02]  /*6540*/  IMAD.MOV.U32 R147, RZ, RZ, R110 ;  /* 0x000000ffff937224 */ /* 0x000fe400078e006e */
[----:B------:R-:W-:Y:S01]  /*6550*/  IMAD.MOV.U32 R168, RZ, RZ, R105 ;  /* 0x000000ffffa87224 */ /* 0x000fe200078e0069 */
[----:B-1----:R-:W-:Y:S01]  /*6560*/  F2FP.PACK_AB R0, R21, R203 ;  /* 0x000000cb1500723e */ /* 0x002fe200000000ff */
[----:B------:R-:W1:Y:S01]  /*6570*/  MUFU.EX2 R201, R18 ;  /* 0x0000001200c97308 */ /* 0x000e620000000800 */
[----:B------:R-:W-:Y:S02]  /*6580*/  IMAD.MOV.U32 R110, RZ, RZ, R107 ;  /* 0x000000ffff6e7224 */ /* 0x000fe400078e006b */
[----:B------:R-:W-:-:S02]  /*6590*/  PRMT R140, R0, 0x7632, R140 ;  /* 0x00007632008c7816 */ /* 0x000fc4000000008c */
[----:B------:R-:W-:Y:S02]  /*65a0*/  PRMT R139, R0, 0x7610, R139 ;  /* 0x00007610008b7816 */ /* 0x000fe4000000008b */
[----:B------:R-:W-:-:S04]  /*65b0*/  PRMT R0, R142, 0x5410, R141 ;  /* 0x000054108e007816 */ /* 0x000fc8000000008d */
[----:B------:R-:W-:Y:S02]  /*65c0*/  LOP3.LUT R4, R2, R0, RZ, 0xc0, !PT ;  /* 0x0000000002047212 */ /* 0x000fe400078ec0ff */
[----:B------:R-:W-:Y:S02]  /*65d0*/  PRMT R0, R139, 0x5410, R140 ;  /* 0x000054108b007816 */ /* 0x000fe4000000008c */
[----:B------:R-:W-:Y:S02]  /*65e0*/  F2FP.PACK_AB R2, R169, R170 ;  /* 0x000000aaa902723e */ /* 0x000fe400000000ff */
[----:B------:R-:W-:Y:S02]  /*65f0*/  LOP3.LUT R5, R5, R0, RZ, 0xc0, !PT ;  /* 0x0000000005057212 */ /* 0x000fe400078ec0ff */
[----:B---3--:R-:W-:Y:S02]  /*6600*/  F2FP.PACK_AB R0, R104, R202 ;  /* 0x000000ca6800723e */ /* 0x008fe400000000ff */
[----:B------:R-:W-:-:S02]  /*6610*/  PRMT R136, R2, 0x7632, R136 ;  /* 0x0000763202887816 */ /* 0x000fc40000000088 */
[C---:B------:R-:W-:Y:S02]  /*6620*/  PRMT R138, R0.reuse, 0x7610, R138 ;  /* 0x00007610008a7816 */ /* 0x040fe4000000008a */
[----:B------:R-:W-:Y:S02]  /*6630*/  PRMT R137, R0, 0x7632, R137 ;  /* 0x0000763200897816 */ /* 0x000fe40000000089 */
[----:B--2---:R-:W-:Y:S02]  /*6640*/  F2FP.PACK_AB R0, R98, R108 ;  /* 0x0000006c6200723e */ /* 0x004fe400000000ff */
[----:B------:R-:W-:Y:S02]  /*6650*/  PRMT R119, R2, 0x7610, R119 ;  /* 0x0000761002777816 */ /* 0x000fe40000000077 */
[C---:B------:R-:W-:Y:S02]  /*6660*/  PRMT R118, R0.reuse, 0x7610, R118 ;  /* 0x0000761000767816 */ /* 0x040fe40000000076 */
[----:B------:R-:W-:-:S02]  /*6670*/  PRMT R117, R0, 0x7632, R117 ;  /* 0x0000763200757816 */ /* 0x000fc40000000075 */
[----:B------:R-:W-:Y:S02]  /*6680*/  PRMT R0, R138, 0x5410, R137 ;  /* 0x000054108a007816 */ /* 0x000fe40000000089 */
[----:B----4-:R-:W-:Y:S02]  /*6690*/  F2FP.PACK_AB R2, R97, R96 ;  /* 0x000000606102723e */ /* 0x010fe400000000ff */
[----:B------:R-:W-:Y:S02]  /*66a0*/  LOP3.LUT R6, R7, R0, RZ, 0xc0, !PT ;  /* 0x0000000007067212 */ /* 0x000fe400078ec0ff */
[----:B------:R-:W-:Y:S02]  /*66b0*/  PRMT R0, R119, 0x5410, R136 ;  /* 0x0000541077007816 */ /* 0x000fe40000000088 */
[----:B------:R-:W-:Y:S02]  /*66c0*/  PRMT R33, R2, 0x7610, R33 ;  /* 0x0000761002217816 */ /* 0x000fe40000000021 */
[----:B------:R-:W-:-:S02]  /*66d0*/  LOP3.LUT R7, R8, R0, RZ, 0xc0, !PT ;  /* 0x0000000008077212 */ /* 0x000fc400078ec0ff */
[----:B------:R-:W-:Y:S02]  /*66e0*/  PRMT R0, R118, 0x5410, R117 ;  /* 0x0000541076007816 */ /* 0x000fe40000000075 */
[----:B------:R-:W-:Y:S02]  /*66f0*/  PRMT R32, R2, 0x7632, R32 ;  /* 0x0000763202207816 */ /* 0x000fe40000000020 */
[----:B------:R-:W-:Y:S01]  /*6700*/  LOP3.LUT R112, R9, R0, RZ, 0xc0, !PT ;  /* 0x0000000009707212 */ /* 0x000fe200078ec0ff */
[----:B------:R2:W3:Y:S01]  /*6710*/  LDL.LU.S16 R2, [R1+0x20] ;  /* 0x0000200001027983 */ /* 0x0004e20000300600 */
[----:B------:R-:W-:-:S04]  /*6720*/  F2FP.PACK_AB R0, R181, R167 ;  /* 0x000000a7b500723e */ /* 0x000fc800000000ff */
[C---:B------:R-:W-:Y:S02]  /*6730*/  PRMT R35, R0.reuse, 0x7632, R35 ;  /* 0x0000763200237816 */ /* 0x040fe40000000023 */
[----:B------:R-:W-:Y:S02]  /*6740*/  PRMT R34, R0, 0x7610, R34 ;  /* 0x0000761000227816 */ /* 0x000fe40000000022 */
[----:B-1----:R-:W-:-:S04]  /*6750*/  F2FP.PACK_AB R0, R201, R109 ;  /* 0x0000006dc900723e */ /* 0x002fc800000000ff */
[C---:B------:R-:W-:Y:S02]  /*6760*/  PRMT R23, R0.reuse, 0x7610, R23 ;  /* 0x0000761000177816 */ /* 0x040fe40000000017 */
[----:B------:R-:W-:Y:S02]  /*6770*/  PRMT R22, R0, 0x7632, R22 ;  /* 0x0000763200167816 */ /* 0x000fe40000000016 */
[----:B------:R-:W-:-:S04]  /*6780*/  PRMT R0, R34, 0x5410, R35 ;  /* 0x0000541022007816 */ /* 0x000fc80000000023 */
[----:B------:R-:W-:Y:S02]  /*6790*/  LOP3.LUT R113, R11, R0, RZ, 0xc0, !PT ;  /* 0x000000000b717212 */ /* 0x000fe400078ec0ff */
[----:B------:R-:W1:Y:S01]  /*67a0*/  LDSM.16.MT88.4 R8, [R179+0x10800] ;  /* 0x01080000b308783b */ /* 0x000e620000004200 */
[----:B------:R-:W-:-:S04]  /*67b0*/  PRMT R0, R33, 0x5410, R32 ;  /* 0x0000541021007816 */ /* 0x000fc80000000020 */
[----:B------:R-:W-:Y:S02]  /*67c0*/  LOP3.LUT R114, R16, R0, RZ, 0xc0, !PT ;  /* 0x0000000010727212 */ /* 0x000fe400078ec0ff */
[----:B------:R-:W-:-:S04]  /*67d0*/  PRMT R0, R23, 0x5410, R22 ;  /* 0x0000541017007816 */ /* 0x000fc80000000016 */
[----:B------:R-:W-:Y:S01]  /*67e0*/  LOP3.LUT R115, R17, R0, RZ, 0xc0, !PT ;  /* 0x0000000011737212 */ /* 0x000fe200078ec0ff */
[C---:B-1----:R-:W-:Y:S07]  /*67f0*/  HMMA.16816.F32 R24, R12.reuse, R8, R204 ;  /* 0x000000080c18723c */ /* 0x042fee00000018cc */
[----:B------:R-:W-:Y:S01]  /*6800*/  IMAD.MOV.U32 R207, RZ, RZ, R97 ;  /* 0x000000ffffcf7224 */ /* 0x000fe200078e0061 */
[----:B------:R-:W-:Y:S01]  /*6810*/  HMMA.16816.F32 R16, R12, R10, R172 ;  /* 0x0000000a0c10723c */ /* 0x000fe200000018ac */
[----:B------:R-:W1:Y:S01]  /*6820*/  LDSM.16.MT88.4 R12, [R177+0xd000] ;  /* 0x00d00000b10c783b */ /* 0x000e620000004200 */
[----:B------:R-:W-:-:S02]  /*6830*/  IMAD.MOV.U32 R205, RZ, RZ, R96 ;  /* 0x000000ffffcd7224 */ /* 0x000fc400078e0060 */
[----:B------:R-:W-:Y:S01]  /*6840*/  IMAD.MOV.U32 R204, RZ, RZ, R109 ;  /* 0x000000ffffcc7224 */ /* 0x000fe200078e006d */
[----:B------:R-:W4:Y:S01]  /*6850*/  LDSM.16.MT88.4 R8, [R178+0xd000] ;  /* 0x00d00000b208783b */ /* 0x000f220000004200 */
[----:B------:R-:W-:Y:S02]  /*6860*/  IMAD.MOV.U32 R206, RZ, RZ, R201 ;  /* 0x000000ffffce7224 */ /* 0x000fe400078e00c9 */
[C---:B-1----:R-:W-:Y:S08]  /*6870*/  HMMA.16816.F32 R120, R4.reuse, R12, R60 ;  /* 0x0000000c0478723c */ /* 0x042ff0000000183c */
[C---:B------:R-:W-:Y:S01]  /*6880*/  HMMA.16816.F32 R28, R4.reuse, R14, R236 ;  /* 0x0000000e041c723c */ /* 0x040fe200000018ec */
[----:B------:R-:W1:Y:S06]  /*6890*/  LDSM.16.MT88.4 R12, [R180+0xd000] ;  /* 0x00d00000b40c783b */ /* 0x000e6c0000004200 */
[----:B------:R-:W-:Y:S01]  /*68a0*/  IMAD.MOV.U32 R239, RZ, RZ, R98 ;  /* 0x000000ffffef7224 */ /* 0x000fe200078e0062 */
[----:B----4-:R-:W-:Y:S01]  /*68b0*/  HMMA.16816.F32 R36, R4, R8, R216 ;  /* 0x000000080424723c */ /* 0x010fe200000018d8 */
[----:B------:R-:W-:-:S02]  /*68c0*/  IMAD.MOV.U32 R237, RZ, RZ, R108 ;  /* 0x000000ffffed7224 */ /* 0x000fc400078e006c */
[----:B------:R-:W-:-:S04]  /*68d0*/  IMAD.MOV.U32 R236, RZ, RZ, R167 ;  /* 0x000000ffffec7224 */ /* 0x000fc800078e00a7 */
[----:B------:R-:W-:Y:S01]  /*68e0*/  IMAD.MOV.U32 R219, RZ, RZ, R104 ;  /* 0x000000ffffdb7224 */ /* 0x000fe200078e0068 */
[C---:B------:R-:W-:Y:S01]  /*68f0*/  HMMA.16816.F32 R44, R4.reuse, R10, R84 ;  /* 0x0000000a042c723c */ /* 0x040fe20000001854 */
[----:B------:R-:W4:Y:S01]  /*6900*/  LDSM.16.MT88.4 R8, [R179+0xd000] ;  /* 0x00d00000b308783b */ /* 0x000f220000004200 */
[----:B------:R-:W-:Y:S02]  /*6910*/  IMAD.MOV.U32 R216, RZ, RZ, R170 ;  /* 0x000000ffffd87224 */ /* 0x000fe400078e00aa */
[----:B------:R-:W-:Y:S02]  /*6920*/  IMAD.MOV.U32 R218, RZ, RZ, R169 ;  /* 0x000000ffffda7224 */ /* 0x000fe400078e00a9 */
[----:B------:R-:W-:Y:S02]  /*6930*/  IMAD.MOV.U32 R217, RZ, RZ, R202 ;  /* 0x000000ffffd97224 */ /* 0x000fe400078e00ca */
[C---:B-1----:R-:W-:Y:S08]  /*6940*/  HMMA.16816.F32 R52, R4.reuse, R12, R52 ;  /* 0x0000000c0434723c */ /* 0x042ff00000001834 */
[C---:B------:R-:W-:Y:S01]  /*6950*/  HMMA.16816.F32 R60, R4.reuse, R14, R232 ;  /* 0x0000000e043c723c */ /* 0x040fe200000018e8 */
[----:B------:R-:W1:Y:S06]  /*6960*/  LDSM.16.MT88.4 R12, [R177+0xf000] ;  /* 0x00f00000b10c783b */ /* 0x000e6c0000004200 */
[----:B------:R-:W-:Y:S01]  /*6970*/  IMAD.MOV.U32 R232, RZ, RZ, R203 ;  /* 0x000000ffffe87224 */ /* 0x000fe200078e00cb */
[----:B----4-:R-:W-:Y:S01]  /*6980*/  HMMA.16816.F32 R80, R4, R10, R80 ;  /* 0x0000000a0450723c */ /* 0x010fe20000001850 */
[----:B------:R-:W-:-:S02]  /*6990*/  IMAD.MOV.U32 R233, RZ, RZ, R164 ;  /* 0x000000ffffe97224 */ /* 0x000fc400078e00a4 */
[----:B------:R-:W-:Y:S02]  /*69a0*/  IMAD.MOV.U32 R164, RZ, RZ, R74 ;  /* 0x000000ffffa47224 */ /* 0x000fe400078e004a */
[----:B------:R-:W-:Y:S02]  /*69b0*/  IMAD.MOV.U32 R203, RZ, RZ, R75 ;  /* 0x000000ffffcb7224 */ /* 0x000fe400078e004b */
[----:B------:R-:W-:Y:S01]  /*69c0*/  IMAD.MOV.U32 R235, RZ, RZ, R103 ;  /* 0x000000ffffeb7224 */ /* 0x000fe200078e0067 */
[----:B------:R-:W-:Y:S01]  /*69d0*/  HMMA.16816.F32 R72, R4, R8, R88 ;  /* 0x000000080448723c */ /* 0x000fe20000001858 */
[----:B------:R-:W4:Y:S01]  /*69e0*/  LDSM.16.MT88.4 R8, [R178+0xf000] ;  /* 0x00f00000b208783b */ /* 0x000f220000004200 */
[----:B------:R-:W-:-:S06]  /*69f0*/  IMAD.MOV.U32 R234, RZ, RZ, R203 ;  /* 0x000000ffffea7224 */ /* 0x000fcc00078e00cb */
[C---:B-1----:R-:W-:Y:S07]  /*6a00*/  HMMA.16816.F32 R84, R4.reuse, R12, R244 ;  /* 0x0000000c0454723c */ /* 0x042fee00000018f4 */
[----:B------:R-:W-:Y:S01]  /*6a10*/  IMAD.MOV.U32 R244, RZ, RZ, R100 ;  /* 0x000000fffff47224 */ /* 0x000fe200078e0064 */
[----:B------:R-:W-:Y:S01]  /*6a20*/  HMMA.16816.F32 R88, R4, R14, R228 ;  /* 0x0000000e0458723c */ /* 0x000fe200000018e4 */
[----:B------:R-:W1:Y:S01]  /*6a30*/  LDSM.16.MT88.4 R12, [R180+0xf000] ;  /* 0x00f00000b40c783b */ /* 0x000e620000004200 */
[----:B------:R-:W-:-:S02]  /*6a40*/  IMAD.MOV.U32 R246, RZ, RZ, R111 ;  /* 0x000000fffff67224 */ /* 0x000fc400078e006f */
[----:B------:R-:W-:Y:S02]  /*6a50*/  IMAD.MOV.U32 R111, RZ, RZ, R99 ;  /* 0x000000ffff6f7224 */ /* 0x000fe400078e0063 */
[----:B------:R-:W-:Y:S02]  /*6a60*/  IMAD.MOV.U32 R247, RZ, RZ, R110 ;  /* 0x000000fffff77224 */ /* 0x000fe400078e006e */
[----:B------:R-:W-:Y:S01]  /*6a70*/  IMAD.MOV.U32 R228, RZ, RZ, R106 ;  /* 0x000000ffffe47224 */ /* 0x000fe200078e006a */
[----:B----4-:R-:W-:Y:S01]  /*6a80*/  HMMA.16816.F32 R92, R4, R8, R92 ;  /* 0x00000008045c723c */ /* 0x010fe2000000185c */
[----:B------:R-:W-:Y:S02]  /*6a90*/  IMAD.MOV.U32 R231, RZ, RZ, R101 ;  /* 0x000000ffffe77224 */ /* 0x000fe400078e0065 */
[----:B------:R-:W-:Y:S02]  /*6aa0*/  IMAD.MOV.U32 R230, RZ, RZ, R102 ;  /* 0x000000ffffe67224 */ /* 0x000fe400078e0066 */
[----:B------:R-:W-:-:S02]  /*6ab0*/  IMAD.MOV.U32 R238, RZ, RZ, R111 ;  /* 0x000000ffffee7224 */ /* 0x000fc400078e006f */
        /* <DEDUP_REMOVED lines=11> */
[----:B------:R-:W-:Y:S02]  /*6b70*/  IMAD.MOV.U32 R226, RZ, RZ, R146 ;  /* 0x000000ffffe27224 */ /* 0x000fe400078e0092 */
[----:B------:R-:W-:Y:S01]  /*6b80*/  IMAD.MOV.U32 R227, RZ, RZ, R147 ;  /* 0x000000ffffe37224 */ /* 0x000fe200078e0093 */
[C---:B----4-:R-:W-:Y:S08]  /*6b90*/  HMMA.16816.F32 R108, R4.reuse, R8, R212 ;  /* 0x00000008046c723c */ /* 0x050ff000000018d4 */
[C---:B------:R-:W-:Y:S01]  /*6ba0*/  HMMA.16816.F32 R128, R4.reuse, R10, R128 ;  /* 0x0000000a0480723c */ /* 0x040fe20000001880 */
[----:B------:R-:W4:Y:S07]  /*6bb0*/  LDSM.16.MT88.4 R8, [R178+0x11000] ;  /* 0x01100000b208783b */ /* 0x000f2e0000004200 */
[C---:B-1----:R-:W-:Y:S08]  /*6bc0*/  HMMA.16816.F32 R132, R4.reuse, R12, R220 ;  /* 0x0000000c0484723c */ /* 0x042ff000000018dc */
[----:B------:R-:W-:Y:S01]  /*6bd0*/  HMMA.16816.F32 R144, R4, R14, R124 ;  /* 0x0000000e0490723c */ /* 0x000fe2000000187c */
[----:B------:R-:W1:Y:S01]  /*6be0*/  LDSM.16.MT88.4 R12, [R180+0x11000] ;  /* 0x01100000b40c783b */ /* 0x000e620000004200 */
[----:B---3--:R-:W-:-:S02]  /*6bf0*/  @!P3 HADD2 R2, -R138.H0_H0, -RZ.H0_H0 ;  /* 0xa00000ff8a02b230 */ /* 0x008fc40000000900 */
[----:B------:R-:W-:Y:S01]  /*6c00*/  @!P6 HADD2 R209, -R139.H0_H0, -RZ.H0_H0 ;  /* 0xa00000ff8bd1e230 */ /* 0x000fe20000000900 */
[----:B------:R-:W-:Y:S01]  /*6c10*/  SHF.R.U32.HI R0, RZ, 0x8, R71 ;  /* 0x00000008ff007819 */ /* 0x000fe20000011647 */
[----:B------:R-:W-:Y:S01]  /*6c20*/  @!P1 HADD2 R250, -R142.H0_H0, -RZ.H0_H0 ;  /* 0xa00000ff8efa9230 */ /* 0x000fe20000000900 */
[----:B------:R-:W-:Y:S01]  /*6c30*/  LDSM.16.MT88.4 R124, [R177+0xd800] ;  /* 0x00d80000b17c783b */ /* 0x000fe20000004200 */
[C---:B----4-:R-:W-:Y:S03]  /*6c40*/  HMMA.16816.F32 R200, R4.reuse, R10, R56 ;  /* 0x0000000a04c8723c */ /* 0x050fe60000001838 */
[----:B------:R-:W-:Y:S05]  /*6c50*/  LDSM.16.MT88.4 R56, [R179+0xd800] ;  /* 0x00d80000b338783b */ /* 0x000fea0000004200 */
[C---:B-1----:R-:W-:Y:S01]  /*6c60*/  HMMA.16816.F32 R168, R4.reuse, R14, R40 ;  /* 0x0000000e04a8723c */ /* 0x042fe20000001828 */
[----:B------:R-:W1:Y:S07]  /*6c70*/  LDSM.16.MT88.4 R40, [R178+0xd800] ;  /* 0x00d80000b228783b */ /* 0x000e6e0000004200 */
[----:B------:R-:W-:Y:S01]  /*6c80*/  HMMA.16816.F32 R172, R4, R12, R48 ;  /* 0x0000000c04ac723c */ /* 0x000fe20000001830 */
[----:B------:R-:W3:Y:S07]  /*6c90*/  LDSM.16.MT88.4 R48, [R180+0xd800] ;  /* 0x00d80000b430783b */ /* 0x000eee0000004200 */
[C---:B-1----:R-:W-:Y:S08]  /*6ca0*/  HMMA.16816.F32 R36, R112.reuse, R40, R36 ;  /* 0x000000287024723c */ /* 0x042ff00000001824 */
[C---:B------:R-:W-:Y:S08]  /*6cb0*/  HMMA.16816.F32 R40, R112.reuse, R42, R44 ;  /* 0x0000002a7028723c */ /* 0x040ff0000000182c */
[C---:B---3--:R-:W-:Y:S08]  /*6cc0*/  HMMA.16816.F32 R44, R112.reuse, R48, R52 ;  /* 0x00000030702c723c */ /* 0x048ff00000001834 */
[----:B------:R-:W-:Y:S01]  /*6cd0*/  HMMA.16816.F32 R52, R112, R56, R72 ;  /* 0x000000387034723c */ /* 0x000fe20000001848 */
[----:B------:R2:W3:Y:S07]  /*6ce0*/  LDL.LU.S16 R73, [R1+0x24] ;  /* 0x0000240001497983 */ /* 0x0004ee0000300600 */
[----:B------:R-:W-:Y:S01]  /*6cf0*/  HMMA.16816.F32 R164, R4, R8, R64 ;  /* 0x0000000804a4723c */ /* 0x000fe20000001840 */
[----:B------:R-:W1:Y:S01]  /*6d00*/  LDSM.16.MT88.4 R8, [R179+0x11000] ;  /* 0x01100000b308783b */ /* 0x000e620000004200 */
[----:B------:R-:W-:-:S02]  /*6d10*/  @!P6 PRMT R139, R209, 0x5410, RZ ;  /* 0x00005410d18be816 */ /* 0x000fc400000000ff */
[----:B------:R-:W-:Y:S01]  /*6d20*/  LOP3.LUT R0, R0, 0xffff, RZ, 0xc0, !PT ;  /* 0x0000ffff00007812 */ /* 0x000fe200078ec0ff */
[----:B------:R-:W-:Y:S01]  /*6d30*/  @!P4 HADD2 R210, -R141.H0_H0, -RZ.H0_H0 ;  /* 0xa00000ff8dd2c230 */ /* 0x000fe20000000900 */
[----:B------:R-:W-:Y:S01]  /*6d40*/  @!P1 PRMT R142, R250, 0x5410, RZ ;  /* 0x00005410fa8e9816 */ /* 0x000fe200000000ff */
[----:B------:R-:W-:Y:S01]  /*6d50*/  IMAD.MOV.U32 R225, RZ, RZ, R227 ;  /* 0x000000ffffe17224 */ /* 0x000fe200078e00e3 */
[----:B------:R-:W-:Y:S01]  /*6d60*/  HMMA.16816.F32 R120, R112, R124, R120 ;  /* 0x0000007c7078723c */ /* 0x000fe20000001878 */
[----:B------:R-:W-:Y:S01]  /*6d70*/  @!P2 HADD2 R208, -R140.H0_H0, -RZ.H0_H0 ;  /* 0xa00000ff8cd0a230 */ /* 0x000fe20000000900 */
[----:B------:R-:W4:Y:S01]  /*6d80*/  LDSM.16.MT88.4 R64, [R177+0xf800] ;  /* 0x00f80000b140783b */ /* 0x000f220000004200 */
[----:B---3--:R-:W-:-:S05]  /*6d90*/  @!P5 HADD2 R73, -R136.H0_H0, -RZ.H0_H0 ;  /* 0xa00000ff8849d230 */ /* 0x008fca0000000900 */
[----:B------:R-:W-:-:S04]  /*6da0*/  PRMT R72, R73, 0x7610, R72 ;  /* 0x0000761049487816 */ /* 0x000fc80000000048 */
[----:B------:R-:W-:Y:S02]  /*6db0*/  @!P5 PRMT R136, R72, 0x5410, RZ ;  /* 0x000054104888d816 */ /* 0x000fe400000000ff */
[----:B------:R2:W3:Y:S01]  /*6dc0*/  LDL.LU.S16 R72, [R1+0x28] ;  /* 0x0000280001487983 */ /* 0x0004e20000300600 */
[C---:B-1----:R-:W-:Y:S08]  /*6dd0*/  HMMA.16816.F32 R24, R4.reuse, R8, R24 ;  /* 0x000000080418723c */ /* 0x042ff00000001818 */
[----:B------:R-:W-:Y:S07]  /*6de0*/  HMMA.16816.F32 R16, R4, R10, R16 ;  /* 0x0000000a0410723c */ /* 0x000fee0000001810 */
[----:B------:R-:W-:-:S02]  /*6df0*/  PRMT R6, R2, 0x7610, R6 ;  /* 0x0000761002067816 */ /* 0x000fc40000000006 */
[----:B------:R-:W-:-:S04]  /*6e00*/  LOP3.LUT R2, R211, 0xff, RZ, 0xc0, !PT ;  /* 0x000000ffd3027812 */ /* 0x000fc800078ec0ff */
[----:B------:R-:W-:Y:S11]  /*6e10*/  ISETP.GE.U32.AND P6, PT, R251, R2, PT ;  /* 0x00000002fb00720c */ /* 0x000ff60003fc6070 */
[----:B------:R-:W-:Y:S02]  /*6e20*/  @!UPT UIADD3 URZ, URZ, URZ, URZ ;  /* 0x0000003f3f3ff290 */ /* 0x000fe4000fffe03f */
[----:B---3--:R-:W-:-:S05]  /*6e30*/  @!P6 HADD2 R72, -R119.H0_H0, -RZ.H0_H0 ;  /* 0xa00000ff7748e230 */ /* 0x008fca0000000900 */
[----:B------:R-:W-:Y:S02]  /*6e40*/  PRMT R71, R72, 0x7610, R71 ;  /* 0x0000761048477816 */ /* 0x000fe40000000047 */
[----:B------:R-:W-:Y:S01]  /*6e50*/  ISETP.GE.U32.AND P1, PT, R251, R0, PT ;  /* 0x00000000fb00720c */ /* 0x000fe20003f26070 */
[----:B------:R-:W-:Y:S01]  /*6e60*/  IMAD.WIDE.U32 R4, R77, -0x2daee0ad, RZ ;  /* 0xd2511f534d047825 */ /* 0x000fe200078e00ff */
[----:B------:R-:W-:Y:S01]  /*6e70*/  @!P6 PRMT R119, R71, 0x5410, RZ ;  /* 0x000054104777e816 */ /* 0x000fe200000000ff */
[----:B------:R-:W-:Y:S01]  /*6e80*/  HMMA.16816.F32 R124, R112, R126, R28 ;  /* 0x0000007e707c723c */ /* 0x000fe2000000181c */
[----:B------:R2:W3:Y:S02]  /*6e90*/  LDL.LU.S16 R71, [R1+0x2c] ;  /* 0x00002c0001477983 */ /* 0x0004e40000300600 */
[----:B------:R-:W-:Y:S02]  /*6ea0*/  LOP3.LUT R0, R5, UR5, R78, 0x96, !PT ;  /* 0x0000000505007c12 */ /* 0x000fe4000f8e964e */
[----:B------:R-:W-:-:S02]  /*6eb0*/  @!P3 PRMT R138, R6, 0x5410, RZ ;  /* 0x00005410068ab816 */ /* 0x000fc400000000ff */
[----:B------:R-:W-:Y:S01]  /*6ec0*/  @!P4 PRMT R141, R210, 0x5410, RZ ;  /* 0x00005410d28dc816 */ /* 0x000fe200000000ff */
[----:B------:R-:W-:Y:S01]  /*6ed0*/  IMAD.MOV.U32 R227, RZ, RZ, R240 ;  /* 0x000000ffffe37224 */ /* 0x000fe200078e00f0 */
[----:B------:R-:W-:Y:S01]  /*6ee0*/  LOP3.LUT R9, R68, 0xffff, RZ, 0xc0, !PT ;  /* 0x0000ffff44097812 */ /* 0x000fe200078ec0ff */
[----:B------:R-:W-:Y:S01]  /*6ef0*/  @!P1 HADD2 R252, -R137.H0_H0, -RZ.H0_H0 ;  /* 0xa00000ff89fc9230 */ /* 0x000fe20000000900 */
[C---:B------:R-:W-:Y:S01]  /*6f00*/  LOP3.LUT R6, R0.reuse, 0xff, RZ, 0xc0, !PT ;  /* 0x000000ff00067812 */ /* 0x040fe200078ec0ff */
[----:B------:R-:W-:Y:S01]  /*6f10*/  IMAD.MOV.U32 R224, RZ, RZ, R225 ;  /* 0x000000ffffe07224 */ /* 0x000fe200078e00e1 */
[----:B------:R-:W-:Y:S01]  /*6f20*/  LOP3.LUT R2, R0, 0xffff, RZ, 0xc0, !PT ;  /* 0x0000ffff00027812 */ /* 0x000fe200078ec0ff */
[----:B------:R-:W-:Y:S01]  /*6f30*/  HMMA.16816.F32 R56, R112, R58, R80 ;  /* 0x0000003a7038723c */ /* 0x000fe20000001850 */
[----:B------:R-:W-:Y:S01]  /*6f40*/  @!P1 PRMT R137, R252, 0x5410, RZ ;  /* 0x00005410fc899816 */ /* 0x000fe200000000ff */
[----:B------:R-:W1:Y:S01]  /*6f50*/  LDSM.16.MT88.4 R72, [R178+0xf800] ;  /* 0x00f80000b248783b */ /* 0x000e620000004200 */
[----:B------:R-:W-:-:S02]  /*6f60*/  ISETP.GE.U32.AND P1, PT, R251, R6, PT ;  /* 0x00000006fb00720c */ /* 0x000fc40003f26070 */
[----:B------:R-:W-:Y:S02]  /*6f70*/  SHF.R.U32.HI R6, RZ, 0x18, R0 ;  /* 0x00000018ff067819 */ /* 0x000fe40000011600 */
[----:B------:R-:W-:Y:S02]  /*6f80*/  LOP3.LUT R8, R68, 0xff, RZ, 0xc0, !PT ;  /* 0x000000ff44087812 */ /* 0x000fe400078ec0ff */
[--C-:B------:R-:W-:Y:S02]  /*6f90*/  SHF.R.U32.HI R10, RZ, 0x10, R68.reuse ;  /* 0x00000010ff0a7819 */ /* 0x100fe40000011644 */
[----:B------:R-:W-:Y:S02]  /*6fa0*/  SHF.R.U32.HI R7, RZ, 0x18, R68 ;  /* 0x00000018ff077819 */ /* 0x000fe40000011644 */
[----:B------:R-:W-:Y:S01]  /*6fb0*/  ISETP.GE.U32.AND P4, PT, R251, R143, PT ;  /* 0x0000008ffb00720c */ /* 0x000fe20003f86070 */
[----:B------:R-:W-:Y:S01]  /*6fc0*/  IMAD.MOV.U32 R240, RZ, RZ, R241 ;  /* 0x000000fffff07224 */ /* 0x000fe200078e00f1 */
[----:B------:R-:W-:-:S02]  /*6fd0*/  SHF.R.U32.HI R0, RZ, 0x10, R0 ;  /* 0x00000010ff007819 */ /* 0x000fc40000011600 */
[----:B------:R-:W-:Y:S01]  /*6fe0*/  @!P2 PRMT R140, R208, 0x5410, RZ ;  /* 0x00005410d08ca816 */ /* 0x000fe200000000ff */
[----:B------:R-:W-:Y:S01]  /*6ff0*/  IMAD.MOV.U32 R215, RZ, RZ, R227 ;  /* 0x000000ffffd77224 */ /* 0x000fe200078e00e3 */
[----:B------:R-:W-:Y:S01]  /*7000*/  LOP3.LUT R0, R0, 0xff, RZ, 0xc0, !PT ;  /* 0x000000ff00007812 */ /* 0x000fe200078ec0ff */
[----:B------:R-:W1:Y:S03]  /*7010*/  LDSM.16.MT88.4 R80, [R180+0xf800] ;  /* 0x00f80000b450783b */ /* 0x000e660000004200 */
[----:B------:R-:W-:Y:S02]  /*7020*/  ISETP.GE.U32.AND P6, PT, R251, R0, PT ;  /* 0x00000000fb00720c */ /* 0x000fe40003fc6070 */
[----:B------:R-:W-:-:S04]  /*7030*/  LOP3.LUT R0, R70, 0xffff, RZ, 0xc0, !PT ;  /* 0x0000ffff46007812 */ /* 0x000fc800078ec0ff */
[----:B------:R-:W-:-:S04]  /*7040*/  SHF.R.U32.HI R0, RZ, 0x8, R0 ;  /* 0x00000008ff007819 */ /* 0x000fc80000011600 */
[----:B------:R-:W-:Y:S01]  /*7050*/  LOP3.LUT R0, R0, 0xffff, RZ, 0xc0, !PT ;  /* 0x0000ffff00007812 */ /* 0x000fe200078ec0ff */
[----:B---3--:R-:W-:-:S05]  /*7060*/  @!P1 HADD2 R71, -R118.H0_H0, -RZ.H0_H0 ;  /* 0xa00000ff76479230 */ /* 0x008fca0000000900 */
[----:B------:R-:W-:Y:S02]  /*7070*/  PRMT R69, R71, 0x7610, R69 ;  /* 0x0000761047457816 */ /* 0x000fe40000000045 */
[----:B------:R2:W3:Y:S02]  /*7080*/  LDL.LU.S16 R71, [R1+0x34] ;  /* 0x0000340001477983 */ /* 0x0004e40000300600 */
[----:B------:R-:W-:Y:S02]  /*7090*/  @!P1 PRMT R118, R69, 0x5410, RZ ;  /* 0x0000541045769816 */ /* 0x000fe400000000ff */
[C---:B------:R-:W-:Y:S02]  /*70a0*/  ISETP.GE.U32.AND P1, PT, R251.reuse, R0, PT ;  /* 0x00000000fb00720c */ /* 0x040fe40003f26070 */
[----:B------:R2:W2:Y:S01]  /*70b0*/  LDL.LU.S16 R0, [R1+0x30] ;  /* 0x0000300001007983 */ /* 0x0004a20000300600 */
[----:B------:R-:W-:Y:S11]  /*70c0*/  ISETP.GE.U32.AND P3, PT, R251, R6, PT ;  /* 0x00000006fb00720c */ /* 0x000ff60003f66070 */
[----:B------:R-:W-:Y:S02]  /*70d0*/  @!UPT UIADD3 URZ, URZ, URZ, URZ ;  /* 0x0000003f3f3ff290 */ /* 0x000fe4000fffe03f */
[----:B--2---:R-:W-:-:S05]  /*70e0*/  @!P3 HADD2 R0, -R35.H0_H0, -RZ.H0_H0 ;  /* 0xa00000ff2300b230 */ /* 0x004fca0000000900 */
[----:B------:R-:W-:-:S04]  /*70f0*/  PRMT R31, R0, 0x7610, R31 ;  /* 0x00007610001f7816 */ /* 0x000fc8000000001f */
[----:B------:R-:W-:Y:S02]  /*7100*/  @!P3 PRMT R35, R31, 0x5410, RZ ;  /* 0x000054101f23b816 */ /* 0x000fe400000000ff */
[----:B------:R2:W2:Y:S01]  /*7110*/  LDL.LU.S16 R31, [R1+0x40] ;  /* 0x00004000011f7983 */ /* 0x0004a20000300600 */
[----:B------:R-:W-:-:S04]  /*7120*/  SHF.R.U32.HI R2, RZ, 0x8, R2 ;  /* 0x00000008ff027819 */ /* 0x000fc80000011602 */
[----:B------:R-:W-:-:S04]  /*7130*/  LOP3.LUT R2, R2, 0xffff, RZ, 0xc0, !PT ;  /* 0x0000ffff02027812 */ /* 0x000fc800078ec0ff */
[----:B------:R-:W-:Y:S01]  /*7140*/  ISETP.GE.U32.AND P5, PT, R251, R2, PT ;  /* 0x00000002fb00720c */ /* 0x000fe20003fa6070 */
[----:B--2---:R-:W-:-:S05]  /*7150*/  @!P6 HADD2 R31, -R34.H0_H0, -RZ.H0_H0 ;  /* 0xa00000ff221fe230 */ /* 0x004fca0000000900 */
[----:B------:R-:W-:-:S04]  /*7160*/  PRMT R30, R31, 0x7610, R30 ;  /* 0x000076101f1e7816 */ /* 0x000fc8000000001e */
[----:B------:R-:W-:Y:S02]  /*7170*/  @!P6 PRMT R34, R30, 0x5410, RZ ;  /* 0x000054101e22e816 */ /* 0x000fe400000000ff */
[----:B------:R2:W2:Y:S01]  /*7180*/  LDL.LU.S16 R30, [R1+0x60] ;  /* 0x00006000011e7983 */ /* 0x0004a20000300600 */
[----:B---3--:R-:W-:Y:S01]  /*7190*/  @!P5 HADD2 R71, -R117.H0_H0, -RZ.H0_H0 ;  /* 0xa00000ff7547d230 */ /* 0x008fe20000000900 */
[----:B------:R-:W-:-:S04]  /*71a0*/  LOP3.LUT R0, R70, 0xff, RZ, 0xc0, !PT ;  /* 0x000000ff46007812 */ /* 0x000fc800078ec0ff */
[----:B------:R-:W-:-:S04]  /*71b0*/  PRMT R68, R71, 0x7610, R68 ;  /* 0x0000761047447816 */ /* 0x000fc80000000044 */
[----:B------:R-:W-:Y:S02]  /*71c0*/  @!P5 PRMT R117, R68, 0x5410, RZ ;  /* 0x000054104475d816 */ /* 0x000fe400000000ff */
[----:B------:R-:W-:Y:S02]  /*71d0*/  ISETP.GE.U32.AND P5, PT, R251, R0, PT ;  /* 0x00000000fb00720c */ /* 0x000fe40003fa6070 */
[----:B------:R-:W-:-:S04]  /*71e0*/  SHF.R.U32.HI R0, RZ, 0x18, R70 ;  /* 0x00000018ff007819 */ /* 0x000fc80000011646 */
[----:B------:R-:W-:Y:S02]  /*71f0*/  ISETP.GE.U32.AND P3, PT, R251, R0, PT ;  /* 0x00000000fb00720c */ /* 0x000fe40003f66070 */
[----:B------:R-:W-:-:S04]  /*7200*/  SHF.R.U32.HI R0, RZ, 0x10, R70 ;  /* 0x00000010ff007819 */ /* 0x000fc80000011646 */
[----:B------:R-:W-:-:S04]  /*7210*/  LOP3.LUT R0, R0, 0xff, RZ, 0xc0, !PT ;  /* 0x000000ff00007812 */ /* 0x000fc800078ec0ff */
[----:B------:R-:W-:Y:S02]  /*7220*/  ISETP.GE.U32.AND P6, PT, R251, R0, PT ;  /* 0x00000000fb00720c */ /* 0x000fe40003fc6070 */
[----:B------:R3:W3:Y:S01]  /*7230*/  LDL.LU.S16 R0, [R1+0x54] ;  /* 0x0000540001007983 */ /* 0x0006e20000300600 */
[----:B--2---:R-:W-:-:S05]  /*7240*/  @!P5 HADD2 R30, -R163.H0_H0, -RZ.H0_H0 ;  /* 0xa00000ffa31ed230 */ /* 0x004fca0000000900 */
[----:B------:R-:W-:-:S04]  /*7250*/  PRMT R29, R30, 0x7610, R29 ;  /* 0x000076101e1d7816 */ /* 0x000fc8000000001d */
[----:B------:R-:W-:Y:S02]  /*7260*/  @!P5 PRMT R163, R29, 0x5410, RZ ;  /* 0x000054101da3d816 */ /* 0x000fe400000000ff */
[----:B------:R2:W2:Y:S02]  /*7270*/  LDL.LU.S16 R29, [R1+0x64] ;  /* 0x00006400011d7983 */ /* 0x0004a40000300600 */
[----:B--2---:R-:W-:-:S05]  /*7280*/  @!P6 HADD2 R29, -R161.H0_H0, -RZ.H0_H0 ;  /* 0xa00000ffa11de230 */ /* 0x004fca0000000900 */
[----:B------:R-:W-:-:S04]  /*7290*/  PRMT R28, R29, 0x7610, R28 ;  /* 0x000076101d1c7816 */ /* 0x000fc8000000001c */
[----:B------:R-:W-:Y:S02]  /*72a0*/  @!P6 PRMT R161, R28, 0x5410, RZ ;  /* 0x000054101ca1e816 */ /* 0x000fe400000000ff */
[----:B------:R2:W2:Y:S01]  /*72b0*/  LDL.LU.S16 R28, [R1+0x68] ;  /* 0x00006800011c7983 */ /* 0x0004a20000300600 */
[----:B---3--:R-:W-:-:S05]  /*72c0*/  @!P1 HADD2 R0, -R162.H0_H0, -RZ.H0_H0 ;  /* 0xa00000ffa2009230 */ /* 0x008fca0000000900 */
[----:B------:R-:W-:Y:S02]  /*72d0*/  PRMT R2, R0, 0x7610, R2 ;  /* 0x0000761000027816 */ /* 0x000fe40000000002 */
[----:B------:R-:W-:-:S04]  /*72e0*/  LOP3.LUT R0, R76, 0xffff, RZ, 0xc0, !PT ;  /* 0x0000ffff4c007812 */ /* 0x000fc800078ec0ff */
[----:B------:R-:W-:-:S04]  /*72f0*/  SHF.R.U32.HI R0, RZ, 0x8, R0 ;  /* 0x00000008ff007819 */ /* 0x000fc80000011600 */
[----:B------:R-:W-:Y:S02]  /*7300*/  LOP3.LUT R0, R0, 0xffff, RZ, 0xc0, !PT ;  /* 0x0000ffff00007812 */ /* 0x000fe400078ec0ff */
[----:B------:R-:W-:Y:S02]  /*7310*/  @!P1 PRMT R162, R2, 0x5410, RZ ;  /* 0x0000541002a29816 */ /* 0x000fe400000000ff */
[C---:B------:R-:W-:Y:S02]  /*7320*/  ISETP.GE.U32.AND P1, PT, R251.reuse, R0, PT ;  /* 0x00000000fb00720c */ /* 0x040fe40003f26070 */
[----:B------:R-:W-:Y:S02]  /*7330*/  SHF.R.U32.HI R0, RZ, 0x18, R76 ;  /* 0x00000018ff007819 */ /* 0x000fe4000001164c */
[----:B------:R-:W-:Y:S02]  /*7340*/  LOP3.LUT R2, R76, 0xff, RZ, 0xc0, !PT ;  /* 0x000000ff4c027812 */ /* 0x000fe400078ec0ff */
[----:B------:R-:W-:-:S02]  /*7350*/  ISETP.GE.U32.AND P6, PT, R251, R0, PT ;  /* 0x00000000fb00720c */ /* 0x000fc40003fc6070 */
[----:B------:R-:W-:Y:S02]  /*7360*/  SHF.R.U32.HI R0, RZ, 0x10, R76 ;  /* 0x00000010ff007819 */ /* 0x000fe4000001164c */
[----:B------:R-:W-:Y:S02]  /*7370*/  ISETP.GE.U32.AND P5, PT, R251, R2, PT ;  /* 0x00000002fb00720c */ /* 0x000fe40003fa6070 */
[----:B------:R-:W-:Y:S01]  /*7380*/  LOP3.LUT R0, R0, 0xff, RZ, 0xc0, !PT ;  /* 0x000000ff00007812 */ /* 0x000fe200078ec0ff */
[----:B--2---:R-:W-:-:S05]  /*7390*/  @!P3 HADD2 R28, -R160.H0_H0, -RZ.H0_H0 ;  /* 0xa00000ffa01cb230 */ /* 0x004fca0000000900 */
[----:B------:R-:W-:-:S04]  /*73a0*/  PRMT R2, R28, 0x7610, R2 ;  /* 0x000076101c027816 */ /* 0x000fc80000000002 */
[----:B------:R-:W-:Y:S02]  /*73b0*/  @!P3 PRMT R160, R2, 0x5410, RZ ;  /* 0x0000541002a0b816 */ /* 0x000fe400000000ff */
[----:B------:R2:W3:Y:S01]  /*73c0*/  LDL.LU.S16 R2, [R1+0x6c] ;  /* 0x00006c0001027983 */ /* 0x0004e20000300600 */
[----:B------:R-:W-:-:S03]  /*73d0*/  ISETP.GE.U32.AND P3, PT, R251, R0, PT ;  /* 0x00000000fb00720c */ /* 0x000fc60003f66070 */
[----:B------:R2:W2:Y:S01]  /*73e0*/  LDL.LU.S16 R0, [R1+0x70] ;  /* 0x0000700001007983 */ /* 0x0004a20000300600 */
[----:B---3--:R-:W-:Y:S02]  /*73f0*/  @!P5 HADD2 R2, -R148.H0_H0, -RZ.H0_H0 ;  /* 0xa00000ff9402d230 */ /* 0x008fe40000000900 */
[----:B--2---:R-:W-:-:S03]  /*7400*/  @!P1 HADD2 R0, -R149.H0_H0, -RZ.H0_H0 ;  /* 0xa00000ff95009230 */ /* 0x004fc60000000900 */
[----:B------:R-:W-:Y:S02]  /*7410*/  PRMT R15, R2, 0x7610, R15 ;  /* 0x00007610020f7816 */ /* 0x000fe4000000000f */
[----:B------:R-:W-:Y:S02]  /*7420*/  PRMT R14, R0, 0x7610, R14 ;  /* 0x00007610000e7816 */ /* 0x000fe4000000000e */
[----:B------:R-:W-:Y:S02]  /*7430*/  @!P5 PRMT R148, R15, 0x5410, RZ ;  /* 0x000054100f94d816 */ /* 0x000fe400000000ff */
[----:B------:R2:W3:Y:S01]  /*7440*/  LDL.LU.S16 R15, [R1+0x74] ;  /* 0x00007400010f7983 */ /* 0x0004e20000300600 */
[----:B------:R-:W-:-:S03]  /*7450*/  @!P1 PRMT R149, R14, 0x5410, RZ ;  /* 0x000054100e959816 */ /* 0x000fc600000000ff */
[----:B------:R2:W2:Y:S01]  /*7460*/  LDL.LU.S16 R14, [R1+0x78] ;  /* 0x00007800010e7983 */ /* 0x0004a20000300600 */
[----:B------:R-:W-:-:S04]  /*7470*/  LOP3.LUT R0, R248, 0xff, RZ, 0xc0, !PT ;  /* 0x000000fff8007812 */ /* 0x000fc800078ec0ff */
[----:B------:R-:W-:Y:S01]  /*7480*/  ISETP.GE.U32.AND P5, PT, R251, R0, PT ;  /* 0x00000000fb00720c */ /* 0x000fe20003fa6070 */
[----:B--2---:R-:W-:-:S05]  /*7490*/  @!P6 HADD2 R14, -R151.H0_H0, -RZ.H0_H0 ;  /* 0xa00000ff970ee230 */ /* 0x004fca0000000900 */
[----:B------:R-:W-:-:S04]  /*74a0*/  PRMT R0, R14, 0x7610, R0 ;  /* 0x000076100e007816 */ /* 0x000fc80000000000 */
[----:B------:R-:W-:Y:S02]  /*74b0*/  @!P6 PRMT R151, R0, 0x5410, RZ ;  /* 0x000054100097e816 */ /* 0x000fe400000000ff */
[----:B------:R2:W2:Y:S01]  /*74c0*/  LDL.LU.S16 R0, [R1+0x7c] ;  /* 0x00007c0001007983 */ /* 0x0004a20000300600 */
[----:B------:R-:W-:Y:S02]  /*74d0*/  IMAD.MOV.U32 R241, RZ, RZ, R242 ;  /* 0x000000fffff17224 */ /* 0x000fe400078e00f2 */
[----:B------:R-:W-:Y:S02]  /*74e0*/  IMAD.MOV.U32 R242, RZ, RZ, R243 ;  /* 0x000000fffff27224 */ /* 0x000fe400078e00f3 */
[----:B------:R-:W-:Y:S02]  /*74f0*/  IMAD.MOV.U32 R243, RZ, RZ, R230 ;  /* 0x000000fffff37224 */ /* 0x000fe400078e00e6 */
[----:B------:R-:W-:Y:S02]  /*7500*/  IMAD.MOV.U32 R230, RZ, RZ, R231 ;  /* 0x000000ffffe67224 */ /* 0x000fe400078e00e7 */
[----:B------:R-:W-:-:S02]  /*7510*/  IMAD.MOV.U32 R231, RZ, RZ, R244 ;  /* 0x000000ffffe77224 */ /* 0x000fc400078e00f4 */
[----:B------:R-:W-:Y:S02]  /*7520*/  IMAD.MOV.U32 R244, RZ, RZ, R245 ;  /* 0x000000fffff47224 */ /* 0x000fe400078e00f5 */
[----:B------:R-:W-:Y:S02]  /*7530*/  IMAD.MOV.U32 R245, RZ, RZ, R246 ;  /* 0x000000fffff57224 */ /* 0x000fe400078e00f6 */
[----:B------:R-:W-:Y:S02]  /*7540*/  IMAD.MOV.U32 R246, RZ, RZ, R238 ;  /* 0x000000fffff67224 */ /* 0x000fe400078e00ee */
[----:B------:R-:W-:Y:S02]  /*7550*/  IMAD.MOV.U32 R238, RZ, RZ, R181 ;  /* 0x000000ffffee7224 */ /* 0x000fe400078e00b5 */
[----:B------:R1:W5:Y:S01]  /*7560*/  LDL.LU R181, [R1+0xdc] ;  /* 0x0000dc0001b57983 */ /* 0x0003620000300800 */
[----:B--2---:R-:W-:-:S05]  /*7570*/  @!P4 HADD2 R0, -R152.H0_H0, -RZ.H0_H0 ;  /* 0xa00000ff9800c230 */ /* 0x004fca0000000900 */
[----:B------:R-:W-:-:S04]  /*7580*/  PRMT R13, R0, 0x7610, R13 ;  /* 0x00007610000d7816 */ /* 0x000fc8000000000d */
[----:B------:R-:W-:Y:S02]  /*7590*/  @!P4 PRMT R152, R13, 0x5410, RZ ;  /* 0x000054100d98c816 */ /* 0x000fe400000000ff */
[----:B------:R2:W2:Y:S01]  /*75a0*/  LDL.LU.S16 R13, [R1+0x80] ;  /* 0x00008000010d7983 */ /* 0x0004a20000300600 */
[----:B------:R-:W-:-:S04]  /*75b0*/  SHF.R.U32.HI R2, RZ, 0x8, R249 ;  /* 0x00000008ff027819 */ /* 0x000fc800000116f9 */
[----:B------:R-:W-:-:S04]  /*75c0*/  LOP3.LUT R2, R2, 0xffff, RZ, 0xc0, !PT ;  /* 0x0000ffff02027812 */ /* 0x000fc800078ec0ff */
[----:B------:R-:W-:Y:S11]  /*75d0*/  ISETP.GE.U32.AND P1, PT, R251, R2, PT ;  /* 0x00000002fb00720c */ /* 0x000ff60003f26070 */
[----:B------:R-:W-:Y:S02]  /*75e0*/  @!UPT UIADD3 URZ, URZ, URZ, URZ ;  /* 0x0000003f3f3ff290 */ /* 0x000fe4000fffe03f */
[----:B--2---:R-:W-:-:S05]  /*75f0*/  @!P1 HADD2 R13, -R150.H0_H0, -RZ.H0_H0 ;  /* 0xa00000ff960d9230 */ /* 0x004fca0000000900 */
[----:B------:R-:W-:Y:S02]  /*7600*/  PRMT R12, R13, 0x7610, R12 ;  /* 0x000076100d0c7816 */ /* 0x000fe4000000000c */
[----:B------:R2:W2:Y:S02]  /*7610*/  LDL.LU.S16 R13, [R1+0x8c] ;  /* 0x00008c00010d7983 */ /* 0x0004a40000300600 */
[----:B------:R-:W-:Y:S02]  /*7620*/  @!P1 PRMT R150, R12, 0x5410, RZ ;  /* 0x000054100c969816 */ /* 0x000fe400000000ff */
[----:B------:R1:W2:Y:S01]  /*7630*/  LDL.LU.S16 R12, [R1+0x88] ;  /* 0x00008800010c7983 */ /* 0x0002a20000300600 */
[C---:B------:R-:W-:Y:S01]  /*7640*/  ISETP.GE.U32.AND P2, PT, R251.reuse, R79, PT ;  /* 0x0000004ffb00720c */ /* 0x040fe20003f46070 */
[----:B---3--:R-:W-:Y:S01]  /*7650*/  @!P3 HADD2 R15, -R153.H0_H0, -RZ.H0_H0 ;  /* 0xa00000ff990fb230 */ /* 0x008fe20000000900 */
[----:B------:R-:W-:-:S04]  /*7660*/  ISETP.GE.U32.AND P6, PT, R251, R7, PT ;  /* 0x00000007fb00720c */ /* 0x000fc80003fc6070 */
[----:B------:R-:W-:Y:S02]  /*7670*/  PRMT R6, R15, 0x7610, R6 ;  /* 0x000076100f067816 */ /* 0x000fe40000000006 */
[----:B------:R-:W-:Y:S02]  /*7680*/  LOP3.LUT R7, R4, 0xffff, RZ, 0xc0, !PT ;  /* 0x0000ffff04077812 */ /* 0x000fe400078ec0ff */
[----:B------:R-:W-:Y:S02]  /*7690*/  @!P3 PRMT R153, R6, 0x5410, RZ ;  /* 0x000054100699b816 */ /* 0x000fe400000000ff */
[----:B------:R-:W-:Y:S02]  /*76a0*/  LOP3.LUT R6, R4, 0xff, RZ, 0xc0, !PT ;  /* 0x000000ff04067812 */ /* 0x000fe400078ec0ff */
[--C-:B------:R-:W-:Y:S02]  /*76b0*/  SHF.R.U32.HI R5, RZ, 0x10, R4.reuse ;  /* 0x00000010ff057819 */ /* 0x100fe40000011604 */
[----:B------:R-:W-:Y:S01]  /*76c0*/  SHF.R.U32.HI R2, RZ, 0x18, R4 ;  /* 0x00000018ff027819 */ /* 0x000fe20000011604 */
[----:B--2---:R-:W-:-:S05]  /*76d0*/  @!P2 HADD2 R12, -R155.H0_H0, -RZ.H0_H0 ;  /* 0xa00000ff9b0ca230 */ /* 0x004fca0000000900 */
[----:B------:R-:W-:Y:S02]  /*76e0*/  PRMT R4, R12, 0x7610, R4 ;  /* 0x000076100c047816 */ /* 0x000fe40000000004 */
[----:B------:R2:W3:Y:S01]  /*76f0*/  LDL.LU.S16 R12, [R1+0x84] ;  /* 0x00008400010c7983 */ /* 0x0004e20000300600 */
[----:B------:R-:W-:Y:S02]  /*7700*/  ISETP.GE.U32.AND P3, PT, R251, R8, PT ;  /* 0x00000008fb00720c */ /* 0x000fe40003f66070 */
[----:B------:R-:W-:-:S04]  /*7710*/  SHF.R.U32.HI R0, RZ, 0x8, R9 ;  /* 0x00000008ff007819 */ /* 0x000fc80000011609 */
[----:B------:R-:W-:-:S04]  /*7720*/  LOP3.LUT R0, R0, 0xffff, RZ, 0xc0, !PT ;  /* 0x0000ffff00007812 */ /* 0x000fc800078ec0ff */
[----:B------:R-:W-:Y:S02]  /*7730*/  ISETP.GE.U32.AND P4, PT, R251, R0, PT ;  /* 0x00000000fb00720c */ /* 0x000fe40003f86070 */
[----:B------:R-:W-:-:S04]  /*7740*/  LOP3.LUT R0, R10, 0xff, RZ, 0xc0, !PT ;  /* 0x000000ff0a007812 */ /* 0x000fc800078ec0ff */
[----:B------:R-:W-:Y:S01]  /*7750*/  ISETP.GE.U32.AND P1, PT, R251, R0, PT ;  /* 0x00000000fb00720c */ /* 0x000fe20003f26070 */
[----:B------:R-:W-:Y:S01]  /*7760*/  @!P5 HADD2 R13, -R157.H0_H0, -RZ.H0_H0 ;  /* 0xa00000ff9d0dd230 */ /* 0x000fe20000000900 */
[----:B------:R-:W-:Y:S02]  /*7770*/  IMAD.MOV.U32 R225, RZ, RZ, R240 ;  /* 0x000000ffffe17224 */ /* 0x000fe400078e00f0 */
[----:B------:R-:W-:Y:S02]  /*7780*/  IMAD.MOV.U32 R227, RZ, RZ, R241 ;  /* 0x000000ffffe37224 */ /* 0x000fe400078e00f1 */
[----:B------:R-:W-:Y:S01]  /*7790*/  PRMT R11, R13, 0x7610, R11 ;  /* 0x000076100d0b7816 */ /* 0x000fe2000000000b */
[----:B------:R-:W-:Y:S02]  /*77a0*/  IMAD.MOV.U32 R240, RZ, RZ, R242 ;  /* 0x000000fffff07224 */ /* 0x000fe400078e00f2 */
[----:B------:R-:W-:Y:S02]  /*77b0*/  IMAD.MOV.U32 R241, RZ, RZ, R230 ;  /* 0x000000fffff17224 */ /* 0x000fe400078e00e6 */
[----:B------:R-:W-:-:S02]  /*77c0*/  IMAD.MOV.U32 R242, RZ, RZ, R231 ;  /* 0x000000fffff27224 */ /* 0x000fc400078e00e7 */
[----:B------:R-:W-:Y:S02]  /*77d0*/  IMAD.MOV.U32 R230, RZ, RZ, R234 ;  /* 0x000000ffffe67224 */ /* 0x000fe400078e00ea */
[----:B------:R-:W-:Y:S01]  /*77e0*/  IMAD.MOV.U32 R231, RZ, RZ, R176 ;  /* 0x000000ffffe77224 */ /* 0x000fe200078e00b0 */
[----:B------:R-:W-:Y:S01]  /*77f0*/  @!P5 PRMT R157, R11, 0x5410, RZ ;  /* 0x000054100b9dd816 */ /* 0x000fe200000000ff */
[----:B------:R-:W-:Y:S01]  /*7800*/  IMAD.MOV.U32 R234, RZ, RZ, R21 ;  /* 0x000000ffffea7224 */ /* 0x000fe200078e0015 */
[----:B---3--:R-:W-:-:S05]  /*7810*/  @!P3 HADD2 R12, -R159.H0_H0, -RZ.H0_H0 ;  /* 0xa00000ff9f0cb230 */ /* 0x008fca0000000900 */
[----:B------:R-:W-:Y:S02]  /*7820*/  PRMT R0, R12, 0x7610, R0 ;  /* 0x000076100c007816 */ /* 0x000fe40000000000 */
[----:B------:R-:W-:Y:S01]  /*7830*/  @!P2 PRMT R155, R4, 0x5410, RZ ;  /* 0x00005410049ba816 */ /* 0x000fe200000000ff */
[----:B------:R-:W-:Y:S01]  /*7840*/  HMMA.16816.F32 R48, R112, R50, R60 ;  /* 0x000000327030723c */ /* 0x000fe2000000183c */
[----:B------:R-:W-:Y:S01]  /*7850*/  @!P3 PRMT R159, R0, 0x5410, RZ ;  /* 0x00005410009fb816 */ /* 0x000fe200000000ff */
[----:B------:R-:W-:Y:S04]  /*7860*/  LDSM.16.MT88.4 R12, [R179+0x11800] ;  /* 0x01180000b30c783b */ /* 0x000fe80000004200 */
[----:B------:R2:W3:Y:S04]  /*7870*/  LDL.LU.S16 R0, [R1+0x90] ;  /* 0x0000900001007983 */ /* 0x0004e80000300600 */
[----:B------:R2:W5:Y:S04]  /*7880*/  LDL.LU R176, [R1+0xd8] ;  /* 0x0000d80001b07983 */ /* 0x0005680000300800 */
[----:B------:R2:W5:Y:S04]  /*7890*/  LDL.LU R21, [R1+0xd4] ;  /* 0x0000d40001157983 */ /* 0x0005680000300800 */
[----:B------:R2:W2:Y:S01]  /*78a0*/  LDL.LU.S16 R11, [R1+0x94] ;  /* 0x00009400010b7983 */ /* 0x0004a20000300600 */
[----:B------:R-:W-:-:S02]  /*78b0*/  ISETP.GE.U32.AND P2, PT, R251, R2, PT ;  /* 0x00000002fb00720c */ /* 0x000fc40003f46070 */
[----:B------:R-:W-:Y:S01]  /*78c0*/  SHF.R.U32.HI R2, RZ, 0x8, R7 ;  /* 0x00000008ff027819 */ /* 0x000fe20000011607 */
[----:B------:R-:W-:Y:S01]  /*78d0*/  FADD.FTZ R4, R226, R225 ;  /* 0x000000e1e2047221 */ /* 0x000fe20000010000 */
[----:B------:R1:W4:Y:S02]  /*78e0*/  LDL.LU.S16 R31, [R1+0xa8] ;  /* 0x0000a800011f7983 */ /* 0x0003240000300600 */
[----:B------:R-:W-:Y:S02]  /*78f0*/  LOP3.LUT R2, R2, 0xffff, RZ, 0xc0, !PT ;  /* 0x0000ffff02027812 */ /* 0x000fe400078ec0ff */
[----:B------:R1:W4:Y:S04]  /*7900*/  LDL.LU.S16 R30, [R1+0xa4] ;  /* 0x0000a400011e7983 */ /* 0x0003280000300600 */
[----:B------:R1:W4:Y:S01]  /*7910*/  LDL.LU.S16 R29, [R1+0xa0] ;  /* 0x0000a000011d7983 */ /* 0x0003220000300600 */
[----:B---3--:R-:W-:-:S05]  /*7920*/  @!P4 HADD2 R0, -R158.H0_H0, -RZ.H0_H0 ;  /* 0xa00000ff9e00c230 */ /* 0x008fca0000000900 */
[----:B------:R-:W-:-:S04]  /*7930*/  PRMT R9, R0, 0x7610, R9 ;  /* 0x0000761000097816 */ /* 0x000fc80000000009 */
[----:B------:R-:W-:Y:S02]  /*7940*/  @!P4 PRMT R158, R9, 0x5410, RZ ;  /* 0x00005410099ec816 */ /* 0x000fe400000000ff */
[----:B------:R-:W-:Y:S01]  /*7950*/  ISETP.GE.U32.AND P4, PT, R251, R2, PT ;  /* 0x00000002fb00720c */ /* 0x000fe20003f86070 */
[----:B------:R-:W-:Y:S01]  /*7960*/  FADD.FTZ R2, R240, R4 ;  /* 0x00000004f0027221 */ /* 0x000fe20000010000 */
[----:B--2---:R-:W-:-:S03]  /*7970*/  @!P1 HADD2 R11, -R156.H0_H0, -RZ.H0_H0 ;  /* 0xa00000ff9c0b9230 */ /* 0x004fc60000000900 */
[----:B------:R-:W-:Y:S02]  /*7980*/  FADD.FTZ R2, R242, R2 ;  /* 0x00000002f2027221 */ /* 0x000fe40000010000 */
[----:B------:R-:W-:Y:S02]  /*7990*/  PRMT R8, R11, 0x7610, R8 ;  /* 0x000076100b087816 */ /* 0x000fe40000000008 */
[----:B------:R-:W-:Y:S02]  /*79a0*/  FADD.FTZ R2, R20, R2 ;  /* 0x0000000214027221 */ /* 0x000fe40000010000 */
[----:B------:R2:W5:Y:S04]  /*79b0*/  LDL.LU R20, [R1+0xd0] ;  /* 0x0000d00001147983 */ /* 0x0005680000300800 */
[----:B------:R2:W3:Y:S04]  /*79c0*/  LDL.LU.S16 R28, [R1+0x9c] ;  /* 0x00009c00011c7983 */ /* 0x0004e80000300600 */
[----:B------:R2:W2:Y:S01]  /*79d0*/  LDL.LU.S16 R11, [R1+0x98] ;  /* 0x00009800010b7983 */ /* 0x0004a20000300600 */
[----:B------:R-:W-:-:S04]  /*79e0*/  LOP3.LUT R0, R5, 0xff, RZ, 0xc0, !PT ;  /* 0x000000ff05007812 */ /* 0x000fc800078ec0ff */
[----:B------:R-:W-:Y:S01]  /*79f0*/  ISETP.GE.U32.AND P3, PT, R251, R0, PT ;  /* 0x00000000fb00720c */ /* 0x000fe20003f66070 */
[----:B------:R-:W-:-:S04]  /*7a00*/  FADD.FTZ R0, R224, R215 ;  /* 0x000000d7e0007221 */ /* 0x000fc80000010000 */
[----:B------:R-:W-:-:S04]  /*7a10*/  FADD.FTZ R0, R227, R0 ;  /* 0x00000000e3007221 */ /* 0x000fc80000010000 */
[----:B------:R-:W-:-:S04]  /*7a20*/  FADD.FTZ R0, R241, R0 ;  /* 0x00000000f1007221 */ /* 0x000fc80000010000 */
[----:B------:R-:W-:Y:S02]  /*7a30*/  FADD.FTZ R0, R229, R0 ;  /* 0x00000000e5007221 */ /* 0x000fe40000010000 */
[----:B------:R-:W-:Y:S02]  /*7a40*/  FADD.FTZ R2, R231, R2 ;  /* 0x00000002e7027221 */ /* 0x000fe40000010000 */
[----:B------:R-:W-:Y:S02]  /*7a50*/  FADD.FTZ R0, R230, R0 ;  /* 0x00000000e6007221 */ /* 0x000fe40000010000 */
[----:B------:R-:W-:Y:S02]  /*7a60*/  FADD.FTZ R2, R245, R2 ;  /* 0x00000002f5027221 */ /* 0x000fe40000010000 */
[----:B------:R-:W-:Y:S01]  /*7a70*/  FADD.FTZ R0, R244, R0 ;  /* 0x00000000f4007221 */ /* 0x000fe20000010000 */
[----:B----4-:R-:W-:Y:S01]  /*7a80*/  @!P4 HADD2 R29, -R32.H0_H0, -RZ.H0_H0 ;  /* 0xa00000ff201dc230 */ /* 0x010fe20000000900 */
[----:B------:R-:W-:-:S02]  /*7a90*/  FADD.FTZ R2, R247, R2 ;  /* 0x00000002f7027221 */ /* 0x000fc40000010000 */
[----:B------:R-:W-:Y:S02]  /*7aa0*/  FADD.FTZ R0, R246, R0 ;  /* 0x00000000f6007221 */ /* 0x000fe40000010000 */
[----:B------:R-:W-:Y:S01]  /*7ab0*/  FADD.FTZ R2, R233, R2 ;  /* 0x00000002e9027221 */ /* 0x000fe20000010000 */
[----:B------:R-:W-:Y:S01]  /*7ac0*/  PRMT R4, R29, 0x7610, R4 ;  /* 0x000076101d047816 */ /* 0x000fe20000000004 */
[----:B------:R-:W-:Y:S01]  /*7ad0*/  FADD.FTZ R0, R232, R0 ;  /* 0x00000000e8007221 */ /* 0x000fe20000010000 */
[----:B------:R-:W-:Y:S01]  /*7ae0*/  HMMA.16816.F32 R60, R112, R64, R84 ;  /* 0x00000040703c723c */ /* 0x000fe20000001854 */
[----:B------:R-:W-:Y:S01]  /*7af0*/  FADD.FTZ R2, R235, R2 ;  /* 0x00000002eb027221 */ /* 0x000fe20000010000 */
[----:B------:R-:W-:Y:S01]  /*7b00*/  @!P1 PRMT R156, R8, 0x5410, RZ ;  /* 0x00005410089c9816 */ /* 0x000fe200000000ff */
[----:B------:R-:W-:Y:S01]  /*7b10*/  FADD.FTZ R0, R234, R0 ;  /* 0x00000000ea007221 */ /* 0x000fe20000010000 */
[----:B------:R-:W-:Y:S02]  /*7b20*/  ISETP.GE.U32.AND P5, PT, R251, R6, PT ;  /* 0x00000006fb00720c */ /* 0x000fe40003fa6070 */
[----:B------:R-:W-:-:S02]  /*7b30*/  LEA R8, P1, R228, c[0x0][0x1f8], 0x1 ;  /* 0x00007e00e4087a11 */ /* 0x000fc400078208ff */
[----:B------:R-:W-:Y:S01]  /*7b40*/  HMMA.16816.F32 R64, R112, R66, R88 ;  /* 0x000000427040723c */ /* 0x000fe20000001858 */
[----:B------:R-:W-:Y:S01]  /*7b50*/  @!P4 PRMT R32, R4, 0x5410, RZ ;  /* 0x000054100420c816 */ /* 0x000fe200000000ff */
[----:B------:R-:W4:Y:S01]  /*7b60*/  LDSM.16.MT88.4 R88, [R179+0xf800] ;  /* 0x00f80000b358783b */ /* 0x000f220000004200 */
[----:B------:R-:W-:Y:S02]  /*7b70*/  IMAD.MOV.U32 R4, RZ, RZ, c[0x0][0x228] ;  /* 0x00008a00ff047624 */ /* 0x000fe400078e00ff */
[----:B------:R-:W-:-:S03]  /*7b80*/  FADD.FTZ R2, R217, R2 ;  /* 0x00000002d9027221 */ /* 0x000fc60000010000 */
[----:B-1----:R-:W-:Y:S01]  /*7b90*/  HMMA.16816.F32 R68, R112, R72, R92 ;  /* 0x000000487044723c */ /* 0x002fe2000000185c */
[----:B------:R-:W-:Y:S01]  /*7ba0*/  FADD.FTZ R0, R216, R0 ;  /* 0x00000000d8007221 */ /* 0x000fe20000010000 */
[----:B------:R-:W-:Y:S01]  /*7bb0*/  LEA.HI.X R9, R228, c[0x0][0x1fc], R243, 0x1, P1 ;  /* 0x00007f00e4097a11 */ /* 0x000fe200008f0cf3 */
[----:B------:R-:W-:-:S05]  /*7bc0*/  IMAD.SHL.U32 R4, R4, 0x8, RZ ;  /* 0x0000000804047824 */ /* 0x000fca00078e00ff */
[----:B------:R-:W-:Y:S01]  /*7bd0*/  HMMA.16816.F32 R72, R112, R74, R96 ;  /* 0x0000004a7048723c */ /* 0x000fe20000001860 */
[----:B------:R-:W1:Y:S01]  /*7be0*/  LDSM.16.MT88.4 R96, [R177+0x11800] ;  /* 0x01180000b160783b */ /* 0x000e620000004200 */
[----:B------:R-:W-:Y:S01]  /*7bf0*/  @!P6 HADD2 R31, -R154.H0_H0, -RZ.H0_H0 ;  /* 0xa00000ff9a1fe230 */ /* 0x000fe20000000900 */
[----:B------:R-:W-:-:S05]  /*7c00*/  FADD.FTZ R2, R219, R2 ;  /* 0x00000002db027221 */ /* 0x000fca0000010000 */
[----:B------:R-:W-:Y:S01]  /*7c10*/  HMMA.16816.F32 R76, R112, R80, R100 ;  /* 0x00000050704c723c */ /* 0x000fe20000001864 */
[----:B------:R-:W1:Y:S01]  /*7c20*/  LDSM.16.MT88.4 R100, [R178+0x11800] ;  /* 0x01180000b264783b */ /* 0x000e620000004200 */
[----:B------:R-:W-:-:S06]  /*7c30*/  FADD.FTZ R0, R218, R0 ;  /* 0x00000000da007221 */ /* 0x000fcc0000010000 */
[----:B------:R-:W-:Y:S01]  /*7c40*/  HMMA.16816.F32 R80, R112, R82, R104 ;  /* 0x000000527050723c */ /* 0x000fe20000001868 */
[----:B------:R-:W1:Y:S01]  /*7c50*/  LDSM.16.MT88.4 R104, [R180+0x11800] ;  /* 0x01180000b468783b */ /* 0x000e620000004200 */
[----:B------:R-:W-:Y:S01]  /*7c60*/  FADD.FTZ R2, R237, R2 ;  /* 0x00000002ed027221 */ /* 0x000fe20000010000 */
[----:B------:R-:W-:Y:S01]  /*7c70*/  PRMT R10, R31, 0x7610, R10 ;  /* 0x000076101f0a7816 */ /* 0x000fe2000000000a */
[----:B------:R-:W-:Y:S01]  /*7c80*/  FADD.FTZ R0, R236, R0 ;  /* 0x00000000ec007221 */ /* 0x000fe20000010000 */
[----:B------:R-:W-:Y:S01]  /*7c90*/  @!P5 HADD2 R30, -R33.H0_H0, -RZ.H0_H0 ;  /* 0xa00000ff211ed230 */ /* 0x000fe20000000900 */
[----:B------:R-:W-:Y:S01]  /*7ca0*/  STG.E.U16 [R8.64], R148 ;  /* 0x0000009408007986 */ /* 0x000fe2000c101512 */
[----:B------:R-:W-:Y:S01]  /*7cb0*/  FADD.FTZ R2, R239, R2 ;  /* 0x00000002ef027221 */ /* 0x000fe20000010000 */
[----:B------:R-:W-:Y:S02]  /*7cc0*/  @!P6 PRMT R154, R10, 0x5410, RZ ;  /* 0x000054100a9ae816 */ /* 0x000fe400000000ff */
[----:B------:R-:W-:Y:S01]  /*7cd0*/  STG.E.U16 [R8.64+0x2], R149 ;  /* 0x0000029508007986 */ /* 0x000fe2000c101512 */
[----:B------:R-:W-:Y:S01]  /*7ce0*/  FADD.FTZ R0, R238, R0 ;  /* 0x00000000ee007221 */ /* 0x000fe20000010000 */
[----:B------:R-:W-:Y:S01]  /*7cf0*/  PRMT R7, R30, 0x7610, R7 ;  /* 0x000076101e077816 */ /* 0x000fe20000000007 */
[----:B------:R-:W-:-:S02]  /*7d00*/  FADD.FTZ R2, R205, R2 ;  /* 0x00000002cd027221 */ /* 0x000fc40000010000 */
[----:B------:R-:W-:Y:S01]  /*7d10*/  FADD.FTZ R0, R204, R0 ;  /* 0x00000000cc007221 */ /* 0x000fe20000010000 */
[----:B------:R-:W-:Y:S01]  /*7d20*/  @!P5 PRMT R33, R7, 0x5410, RZ ;  /* 0x000054100721d816 */ /* 0x000fe200000000ff */
[----:B------:R-:W-:Y:S02]  /*7d30*/  FADD.FTZ R236, R207, R2 ;  /* 0x00000002cfec7221 */ /* 0x000fe40000010000 */
[----:B------:R-:W-:-:S03]  /*7d40*/  FADD.FTZ R246, R206, R0 ;  /* 0x00000000cef67221 */ /* 0x000fc60000010000 */
[----:B------:R-:W-:Y:S04]  /*7d50*/  STL [R1+0x28], R236 ;  /* 0x000028ec01007387 */ /* 0x000fe80000100800 */
[----:B------:R-:W-:Y:S01]  /*7d60*/  STL [R1+0x2c], R246 ;  /* 0x00002cf601007387 */ /* 0x000fe20000100800 */
[C---:B----4-:R-:W-:Y:S08]  /*7d70*/  HMMA.16816.F32 R84, R112.reuse, R88, R108 ;  /* 0x000000587054723c */ /* 0x050ff0000000186c */
[C---:B------:R-:W-:Y:S08]  /*7d80*/  HMMA.16816.F32 R88, R112.reuse, R90, R128 ;  /* 0x0000005a7058723c */ /* 0x040ff00000001880 */
[C---:B-1----:R-:W-:Y:S08]  /*7d90*/  HMMA.16816.F32 R92, R112.reuse, R96, R132 ;  /* 0x00000060705c723c */ /* 0x042ff00000001884 */
[C---:B------:R-:W-:Y:S08]  /*7da0*/  HMMA.16816.F32 R128, R112.reuse, R100, R164 ;  /* 0x000000647080723c */ /* 0x040ff000000018a4 */
[C---:B------:R-:W-:Y:S08]  /*7db0*/  HMMA.16816.F32 R132, R112.reuse, R104, R172 ;  /* 0x000000687084723c */ /* 0x040ff000000018ac */
[C---:B------:R-:W-:Y:S08]  /*7dc0*/  HMMA.16816.F32 R96, R112.reuse, R98, R144 ;  /* 0x000000627060723c */ /* 0x040ff00000001890 */
[C---:B------:R-:W-:Y:S08]  /*7dd0*/  HMMA.16816.F32 R100, R112.reuse, R102, R200 ;  /* 0x000000667064723c */ /* 0x040ff000000018c8 */
[C---:B------:R-:W-:Y:S08]  /*7de0*/  HMMA.16816.F32 R104, R112.reuse, R106, R168 ;  /* 0x0000006a7068723c */ /* 0x040ff000000018a8 */
[C---:B------:R-:W-:Y:S08]  /*7df0*/  HMMA.16816.F32 R108, R112.reuse, R12, R24 ;  /* 0x0000000c706c723c */ /* 0x040ff00000001818 */
[----:B------:R-:W-:Y:S01]  /*7e00*/  HMMA.16816.F32 R112, R112, R14, R16 ;  /* 0x0000000e7070723c */ /* 0x000fe20000001810 */
[----:B--2---:R-:W-:-:S05]  /*7e10*/  @!P2 HADD2 R11, -R22.H0_H0, -RZ.H0_H0 ;  /* 0xa00000ff160ba230 */ /* 0x004fca0000000900 */
[----:B------:R-:W-:-:S04]  /*7e20*/  PRMT R5, R11, 0x7610, R5 ;  /* 0x000076100b057816 */ /* 0x000fc80000000005 */
[----:B------:R-:W-:Y:S01]  /*7e30*/  @!P2 PRMT R22, R5, 0x5410, RZ ;  /* 0x000054100516a816 */ /* 0x000fe200000000ff */
[----:B------:R-:W-:Y:S01]  /*7e40*/  IMAD.WIDE R4, R4, 0x2, R8 ;  /* 0x0000000204047825 */ /* 0x000fe200078e0208 */
[----:B---3--:R-:W-:-:S04]  /*7e50*/  @!P3 HADD2 R28, -R23.H0_H0, -RZ.H0_H0 ;  /* 0xa00000ff171cb230 */ /* 0x008fc80000000900 */
[----:B------:R-:W-:Y:S04]  /*7e60*/  STG.E.U16 [R4.64], R153 ;  /* 0x0000009904007986 */ /* 0x000fe8000c101512 */
[----:B------:R-:W-:Y:S04]  /*7e70*/  STG.E.U16 [R4.64+0x2], R151 ;  /* 0x0000029704007986 */ /* 0x000fe8000c101512 */
[----:B------:R-:W-:Y:S04]  /*7e80*/  STG.E.U16 [R8.64+0x10], R152 ;  /* 0x0000109808007986 */ /* 0x000fe8000c101512 */
[----:B------:R-:W-:Y:S01]  /*7e90*/  STG.E.U16 [R8.64+0x12], R150 ;  /* 0x0000129608007986 */ /* 0x000fe2000c101512 */
[----:B------:R-:W-:-:S03]  /*7ea0*/  PRMT R6, R28, 0x7610, R6 ;  /* 0x000076101c067816 */ /* 0x000fc60000000006 */
[----:B------:R-:W-:Y:S04]  /*7eb0*/  STG.E.U16 [R4.64+0x10], R157 ;  /* 0x0000109d04007986 */ /* 0x000fe8000c101512 */
[----:B------:R-:W-:Y:S04]  /*7ec0*/  STG.E.U16 [R4.64+0x12], R155 ;  /* 0x0000129b04007986 */ /* 0x000fe8000c101512 */
[----:B------:R-:W-:Y:S04]  /*7ed0*/  STG.E.U16 [R8.64+0x20], R163 ;  /* 0x000020a308007986 */ /* 0x000fe8000c101512 */
[----:B------:R-:W-:Y:S04]  /*7ee0*/  STG.E.U16 [R8.64+0x22], R162 ;  /* 0x000022a208007986 */ /* 0x000fe8000c101512 */
[----:B------:R-:W-:Y:S04]  /*7ef0*/  STG.E.U16 [R4.64+0x20], R161 ;  /* 0x000020a104007986 */ /* 0x000fe8000c101512 */
[----:B------:R-:W-:Y:S04]  /*7f00*/  STG.E.U16 [R4.64+0x22], R160 ;  /* 0x000022a004007986 */ /* 0x000fe8000c101512 */
[----:B------:R-:W-:Y:S04]  /*7f10*/  STG.E.U16 [R8.64+0x30], R159 ;  /* 0x0000309f08007986 */ /* 0x000fe8000c101512 */
[----:B------:R-:W-:Y:S01]  /*7f20*/  STG.E.U16 [R8.64+0x32], R158 ;  /* 0x0000329e08007986 */ /* 0x000fe2000c101512 */
[----:B------:R-:W-:-:S03]  /*7f30*/  @!P3 PRMT R23, R6, 0x5410, RZ ;  /* 0x000054100617b816 */ /* 0x000fc600000000ff */
[----:B------:R-:W-:Y:S04]  /*7f40*/  STG.E.U16 [R4.64+0x30], R156 ;  /* 0x0000309c04007986 */ /* 0x000fe8000c101512 */
[----:B------:R-:W-:Y:S04]  /*7f50*/  STG.E.U16 [R4.64+0x32], R154 ;  /* 0x0000329a04007986 */ /* 0x000fe8000c101512 */
[----:B------:R-:W-:Y:S04]  /*7f60*/  STG.E.U16 [R8.64+0x40], R142 ;  /* 0x0000408e08007986 */ /* 0x000fe8000c101512 */
[----:B------:R-:W-:Y:S04]  /*7f70*/  STG.E.U16 [R8.64+0x42], R141 ;  /* 0x0000428d08007986 */ /* 0x000fe8000c101512 */
[----:B------:R-:W-:Y:S04]  /*7f80*/  STG.E.U16 [R4.64+0x40], R139 ;  /* 0x0000408b04007986 */ /* 0x000fe8000c101512 */
[----:B------:R-:W-:Y:S04]  /*7f90*/  STG.E.U16 [R4.64+0x42], R140 ;  /* 0x0000428c04007986 */ /* 0x000fe8000c101512 */
[----:B------:R-:W-:Y:S04]  /*7fa0*/  STG.E.U16 [R8.64+0x50], R138 ;  /* 0x0000508a08007986 */ /* 0x000fe8000c101512 */
[----:B------:R-:W-:Y:S04]  /*7fb0*/  STG.E.U16 [R8.64+0x52], R137 ;  /* 0x0000528908007986 */ /* 0x000fe8000c101512 */
[----:B------:R1:W-:Y:S04]  /*7fc0*/  STG.E.U16 [R4.64+0x50], R119 ;  /* 0x0000507704007986 */ /* 0x0003e8000c101512 */
[----:B------:R-:W-:Y:S04]  /*7fd0*/  STG.E.U16 [R4.64+0x52], R136 ;  /* 0x0000528804007986 */ /* 0x000fe8000c101512 */
[----:B------:R2:W-:Y:S04]  /*7fe0*/  STG.E.U16 [R8.64+0x60], R118 ;  /* 0x0000607608007986 */ /* 0x0005e8000c101512 */
[----:B------:R3:W-:Y:S04]  /*7ff0*/  STG.E.U16 [R8.64+0x62], R117 ;  /* 0x0000627508007986 */ /* 0x0007e8000c101512 */
[----:B------:R3:W-:Y:S04]  /*8000*/  STG.E.U16 [R4.64+0x60], R34 ;  /* 0x0000602204007986 */ /* 0x0007e8000c101512 */
[----:B------:R3:W-:Y:S04]  /*8010*/  STG.E.U16 [R4.64+0x62], R35 ;  /* 0x0000622304007986 */ /* 0x0007e8000c101512 */
[----:B------:R3:W-:Y:S04]  /*8020*/  STG.E.U16 [R8.64+0x70], R33 ;  /* 0x0000702108007986 */ /* 0x0007e8000c101512 */
[----:B------:R3:W-:Y:S04]  /*8030*/  STG.E.U16 [R8.64+0x72], R32 ;  /* 0x0000722008007986 */ /* 0x0007e8000c101512 */
[----:B------:R3:W-:Y:S04]  /*8040*/  STG.E.U16 [R4.64+0x70], R23 ;  /* 0x0000701704007986 */ /* 0x0007e8000c101512 */
[----:B------:R3:W-:Y:S01]  /*8050*/  STG.E.U16 [R4.64+0x72], R22 ;  /* 0x0000721604007986 */ /* 0x0007e2000c101512 */
[----:B-1----:R-:W-:-:S04]  /*8060*/  IADD3 R119, P1, R8, -0x80, RZ ;  /* 0xffffff8008777810 */ /* 0x002fc80007f3e0ff */
[----:B--2---:R-:W-:Y:S01]  /*8070*/  IADD3.X R118, R9, -0x1, RZ, P1, !PT ;  /* 0xffffffff09767810 */ /* 0x004fe20000ffe4ff */
[----:B------:R-:W-:Y:S05]  /*8080*/  @!P0 BRA `(.L_x_482) ;  /* 0x0000672000008947 */ /* 0x000fea0003800000 */
[----:B------:R-:W2:Y:S01]  /*8090*/  LDL.64 R218, [R1+0x38] ;  /* 0x0000380001da7983 */ /* 0x000ea20000100a00 */
[----:B------:R-:W-:-:S04]  /*80a0*/  DEPBAR.LE SB0, 0x0 ;  /* 0x000080000000791a */ /* 0x000fc80000000000 */
[----:B------:R-:W4:Y:S04]  /*80b0*/  LDL R238, [R1+0x44] ;  /* 0x0000440001ee7983 */ /* 0x000f280000100800 */
[----:B---3--:R-:W3:Y:S04]  /*80c0*/  LDL R239, [R1+0x50] ;  /* 0x0000500001ef7983 */ /* 0x008ee80000100800 */
[----:B------:R-:W3:Y:S04]  /*80d0*/  LDL.64 R204, [R1+0xb0] ;  /* 0x0000b00001cc7983 */ /* 0x000ee80000100a00 */
[----:B------:R-:W3:Y:S01]  /*80e0*/  LDL.64 R206, [R1+0xc0] ;  /* 0x0000c00001ce7983 */ /* 0x000ee20000100a00 */
[----:B------:R-:W-:-:S02]  /*80f0*/  UIADD3 UR20, UR8, -0x2, URZ ;  /* 0xfffffffe08147890 */ /* 0x000fc4000fffe03f */
[----:B------:R-:W-:Y:S02]  /*8100*/  UISETP.GE.AND UP0, UPT, UR8, 0x3, UPT ;  /* 0x000000030800788c */ /* 0x000fe4000bf06270 */
[----:B------:R-:W-:Y:S02]  /*8110*/  USHF.R.S32.HI UR5, URZ, 0x1f, UR20 ;  /* 0x0000001f3f057899 */ /* 0x000fe40008011414 */
[----:B------:R-:W-:Y:S01]  /*8120*/  UIMAD UR4, UR11, UR20, URZ ;  /* 0x000000140b0472a4 */ /* 0x000fe2000f8e023f */
[----:B------:R-:W-:-:S03]  /*8130*/  IMAD.U32 R0, RZ, RZ, UR20 ;  /* 0x00000014ff007e24 */ /* 0x000fc6000f8e00ff */
[----:B------:R-:W-:Y:S01]  /*8140*/  UIMAD UR4, UR5, UR12, UR4 ;  /* 0x0000000c050472a4 */ /* 0x000fe2000f8e0204 */
[----:B------:R-:W-:Y:S01]  /*8150*/  BAR.SYNC.DEFER_BLOCKING 0x0 ;  /* 0x0000000000007b1d */ /* 0x000fe20000010000 */
[----:B--2---:R-:W-:Y:S02]  /*8160*/  ISETP.GE.AND P5, PT, R218, c[0x0][0x220], PT ;  /* 0x00008800da007a0c */ /* 0x004fe40003fa6270 */
[----:B----4-:R-:W-:Y:S02]  /*8170*/  ISETP.GE.AND P4, PT, R238, c[0x0][0x220], PT ;  /* 0x00008800ee007a0c */ /* 0x010fe40003f86270 */
[----:B---3--:R-:W-:Y:S01]  /*8180*/  ISETP.GE.AND P3, PT, R239, c[0x0][0x220], PT ;  /* 0x00008800ef007a0c */ /* 0x008fe20003f66270 */
[----:B------:R-:W-:-:S08]  /*8190*/  IMAD.MOV.U32 R5, RZ, RZ, R205 ;  /* 0x000000ffff057224 */ /* 0x000fd000078e00cd */
[----:B------:R-:W-:Y:S01]  /*81a0*/  @P5 STS.128 [R199+0xc000], RZ ;  /* 0x00c000ffc7005388 */ /* 0x000fe20000000c00 */
[----:B------:R-:W-:-:S04]  /*81b0*/  IMAD.MOV.U32 R4, RZ, RZ, R206 ;  /* 0x000000ffff047224 */ /* 0x000fc800078e00ce */
[----:B------:R-:W-:-:S05]  /*81c0*/  IMAD.WIDE.U32 R4, R0, UR12, R4 ;  /* 0x0000000c00047c25 */ /* 0x000fca000f8e0004 */
[----:B------:R-:W-:Y:S02]  /*81d0*/  IADD3 R0, R5, UR4, RZ ;  /* 0x0000000405007c10 */ /* 0x000fe4000fffe0ff */
[C---:B------:R-:W-:Y:S02]  /*81e0*/  @!P5 LEA R32, P6, R4.reuse, c[0x0][0x170], 0x1 ;  /* 0x00005c000420da11 */ /* 0x040fe400078c08ff */
[C---:B------:R-:W-:Y:S02]  /*81f0*/  @!P4 LEA R30, P1, R4.reuse, c[0x0][0x170], 0x1 ;  /* 0x00005c00041eca11 */ /* 0x040fe400078208ff */
[C---:B------:R-:W-:Y:S02]  /*8200*/  @!P3 LEA R28, P0, R4.reuse, c[0x0][0x170], 0x1 ;  /* 0x00005c00041cba11 */ /* 0x040fe400078008ff */
        /* <DEDUP_REMOVED lines=44> */
[----:B------:R-:W-:Y:S01]  /*84d0*/  IADD3.X R4, R4, UR9, RZ, P2, !PT ;  /* 0x0000000904047c10 */ /* 0x000fe200097fe4ff */
[----:B------:R-:W-:Y:S01]  /*84e0*/  IMAD.U32 R0, RZ, RZ, UR20 ;  /* 0x00000014ff007e24 */ /* 0x000fe2000f8e00ff */
[C---:B------:R-:W-:Y:S01]  /*84f0*/  @!P5 LEA R12, P2, R2.reuse, c[0x0][0x170], 0x1 ;  /* 0x00005c00020cda11 */ /* 0x040fe200078408ff */
[----:B------:R-:W-:Y:S01]  /*8500*/  @P3 STS.128 [R199+0x10800], RZ ;  /* 0x010800ffc7003388 */ /* 0x000fe20000000c00 */
[----:B------:R-:W-:-:S02]  /*8510*/  @!P4 LEA R10, P1, R2, c[0x0][0x170], 0x1 ;  /* 0x00005c00020aca11 */ /* 0x000fc400078208ff */
        /* <DEDUP_REMOVED lines=8> */
[----:B------:R-:W-:-:S03]  /*85a0*/  @!P3 LEA.HI.X R7, R2, c[0x0][0x174], R4, 0x1, P0 ;  /* 0x00005d000207ba11 */ /* 0x000fc600000f0c04 */
        /* <DEDUP_REMOVED lines=29> */
[----:B--2--5:R-:W-:Y:S04]  /*8780*/  LDSM.16.M88.4 R28, [R176+0x6000] ;  /* 0x00600000b01c783b */ /* 0x024fe80000000200 */
[----:B-1----:R-:W-:Y:S04]  /*8790*/  LDSM.16.M88.4 R16, [R176+0x6800] ;  /* 0x00680000b010783b */ /* 0x002fe80000000200 */
[----:B------:R-:W-:Y:S04]  /*87a0*/  LDSM.16.M88.4 R136, [R176+0x7000] ;  /* 0x00700000b088783b */ /* 0x000fe80000000200 */
[----:B------:R-:W-:Y:S04]  /*87b0*/  LDSM.16.M88.4 R32, [R176+0x7800] ;  /* 0x00780000b020783b */ /* 0x000fe80000000200 */
[----:B---3--:R-:W-:Y:S04]  /*87c0*/  LDSM.16.M88.4 R12, [R184] ;  /* 0x00000000b80c783b */ /* 0x008fe80000000200 */
[----:B------:R-:W-:Y:S04]  /*87d0*/  LDSM.16.M88.4 R148, [R187] ;  /* 0x00000000bb94783b */ /* 0x000fe80000000200 */
[----:B----4-:R-:W1:Y:S04]  /*87e0*/  LDSM.16.M88.4 R4, [R183] ;  /* 0x00000000b704783b */ /* 0x010e680000000200 */
[----:B------:R-:W2:Y:S04]  /*87f0*/  LDSM.16.M88.4 R160, [R198] ;  /* 0x00000000c6a0783b */ /* 0x000ea80000000200 */
[----:B------:R-:W3:Y:S04]  /*8800*/  LDSM.16.M88.4 R172, [R197] ;  /* 0x00000000c5ac783b */ /* 0x000ee80000000200 */
[----:B------:R-:W4:Y:S04]  /*8810*/  LDSM.16.M88.4 R200, [R196] ;  /* 0x00000000c4c8783b */ /* 0x000f280000000200 */
[----:B------:R-:W-:Y:S04]  /*8820*/  LDSM.16.M88.4 R24, [R186] ;  /* 0x00000000ba18783b */ /* 0x000fe80000000200 */
[----:B------:R-:W2:Y:S04]  /*8830*/  LDSM.16.M88.4 R212, [R182+0x6000] ;  /* 0x00600000b6d4783b */ /* 0x000ea80000000200 */
[----:B------:R-:W2:Y:S04]  /*8840*/  LDSM.16.M88.4 R216, [R182+0x6800] ;  /* 0x00680000b6d8783b */ /* 0x000ea80000000200 */
[----:B------:R-:W2:Y:S04]  /*8850*/  LDSM.16.M88.4 R204, [R182+0x7000] ;  /* 0x00700000b6cc783b */ /* 0x000ea80000000200 */
[----:B------:R-:W2:Y:S04]  /*8860*/  LDSM.16.M88.4 R208, [R182+0x7800] ;  /* 0x00780000b6d0783b */ /* 0x000ea80000000200 */
[----:B------:R-:W-:Y:S01]  /*8870*/  LDSM.16.M88.4 R228, [R181] ;  /* 0x00000000b5e4783b */ /* 0x000fe20000000200 */
[C---:B-1----:R-:W-:Y:S03]  /*8880*/  HMMA.16816.F32 R140, R4.reuse, R30, RZ ;  /* 0x0000001e048c723c */ /* 0x042fe600000018ff */
[----:B------:R-:W-:Y:S04]  /*8890*/  LDSM.16.M88.4 R224, [R181+0x800] ;  /* 0x00080000b5e0783b */ /* 0x000fe80000000200 */
[----:B------:R-:W-:Y:S01]  /*88a0*/  LDSM.16.M88.4 R220, [R176+0x8000] ;  /* 0x00800000b0dc783b */ /* 0x000fe20000000200 */
[C---:B------:R-:W-:Y:S03]  /*88b0*/  HMMA.16816.F32 R144, R4.reuse, R16, RZ ;  /* 0x000000100490723c */ /* 0x040fe600000018ff */
[----:B------:R-:W1:Y:S04]  /*88c0*/  S2R R2, SR_TID.X ;  /* 0x0000000000027919 */ /* 0x000e680000002100 */
[----:B------:R-:W0:Y:S01]  /*88d0*/  LDGDEPBAR ;  /* 0x00000000000079af */ /* 0x000e220000000000 */
[C---:B------:R-:W-:Y:S08]  /*88e0*/  HMMA.16816.F32 R28, R4.reuse, R28, RZ ;  /* 0x0000001c041c723c */ /* 0x040ff000000018ff */
[C---:B------:R-:W-:Y:S08]  /*88f0*/  HMMA.16816.F32 R152, R4.reuse, R18, RZ ;  /* 0x000000120498723c */ /* 0x040ff000000018ff */
[----:B------:R-:W-:Y:S01]  /*8900*/  HMMA.16816.F32 R156, R4, R136, RZ ;  /* 0x00000088049c723c */ /* 0x000fe200000018ff */
[----:B-1----:R-:W-:-:S05]  /*8910*/  IMAD.SHL.U32 R2, R2, 0x2, RZ ;  /* 0x0000000202027824 */ /* 0x002fca00078e00ff */
[----:B------:R-:W-:Y:S02]  /*8920*/  LOP3.LUT R2, R2, 0x6, RZ, 0xc0, !PT ;  /* 0x0000000602027812 */ /* 0x000fe400078ec0ff */
[----:B------:R-:W-:Y:S03]  /*8930*/  HMMA.16816.F32 R164, R4, R138, RZ ;  /* 0x0000008a04a4723c */ /* 0x000fe600000018ff */
[----:B------:R-:W-:-:S05]  /*8940*/  IMAD R0, R0, 0x40, R2 ;  /* 0x0000004000007824 */ /* 0x000fca00078e0202 */
[C---:B------:R-:W-:Y:S01]  /*8950*/  HMMA.16816.F32 R168, R4.reuse, R32, RZ ;  /* 0x0000002004a8723c */ /* 0x040fe200000018ff */
[C---:B------:R-:W-:Y:S02]  /*8960*/  IADD3 R2, R0.reuse, 0x8, RZ ;  /* 0x0000000800027810 */ /* 0x040fe40007ffe0ff */
[----:B------:R-:W-:Y:S02]  /*8970*/  IADD3 R10, R0, 0x9, RZ ;  /* 0x00000009000a7810 */ /* 0x000fe40007ffe0ff */
[CC--:B------:R-:W-:Y:S02]  /*8980*/  ISETP.GE.AND P2, PT, R2.reuse, R21.reuse, PT ;  /* 0x000000150200720c */ /* 0x0c0fe40003f46270 */
[----:B------:R-:W-:Y:S01]  /*8990*/  ISETP.GE.AND P1, PT, R2, R20, PT ;  /* 0x000000140200720c */ /* 0x000fe20003f26270 */
[----:B------:R-:W-:Y:S01]  /*89a0*/  HMMA.16816.F32 R16, R4, R34, RZ ;  /* 0x000000220410723c */ /* 0x000fe200000018ff */
[----:B------:R-:W1:Y:S01]  /*89b0*/  LDSM.16.M88.4 R4, [R185] ;  /* 0x00000000b904783b */ /* 0x000e620000000200 */
[----:B------:R-:W-:-:S02]  /*89c0*/  ISETP.GE.AND P6, PT, R10, R21, PT ;  /* 0x000000150a00720c */ /* 0x000fc40003fc6270 */
[----:B------:R-:W-:Y:S02]  /*89d0*/  ISETP.GE.AND P0, PT, R10, R20, PT ;  /* 0x000000140a00720c */ /* 0x000fe40003f06270 */
[C---:B------:R-:W-:Y:S02]  /*89e0*/  IADD3 R2, R0.reuse, 0x10, RZ ;  /* 0x0000001000027810 */ /* 0x040fe40007ffe0ff */
[----:B------:R-:W-:Y:S01]  /*89f0*/  HMMA.16816.F32 R32, R12, R150, R140 ;  /* 0x000000960c20723c */ /* 0x000fe2000000188c */
[----:B------:R-:W-:-:S07]  /*8a00*/  IADD3 R10, R0, 0x11, RZ ;  /* 0x00000011000a7810 */ /* 0x000fce0007ffe0ff */
[C---:B--2---:R-:W-:Y:S08]  /*8a10*/  HMMA.16816.F32 R136, R12.reuse, R160, R144 ;  /* 0x000000a00c88723c */ /* 0x044ff00000001890 */
[C---:B------:R-:W-:Y:S01]  /*8a20*/  HMMA.16816.F32 R140, R12.reuse, R148, R28 ;  /* 0x000000940c8c723c */ /* 0x040fe2000000181c */
[----:B------:R-:W2:Y:S07]  /*8a30*/  LDSM.16.M88.4 R28, [R181+0x1000] ;  /* 0x00100000b51c783b */ /* 0x000eae0000000200 */
[C---:B------:R-:W-:Y:S01]  /*8a40*/  HMMA.16816.F32 R144, R12.reuse, R162, R152 ;  /* 0x000000a20c90723c */ /* 0x040fe20000001898 */
[----:B------:R-:W-:Y:S07]  /*8a50*/  LDSM.16.M88.4 R160, [R176+0x9000] ;  /* 0x00900000b0a0783b */ /* 0x000fee0000000200 */
[C---:B---3--:R-:W-:Y:S08]  /*8a60*/  HMMA.16816.F32 R148, R12.reuse, R172, R156 ;  /* 0x000000ac0c94723c */ /* 0x048ff0000000189c */
[C---:B------:R-:W-:Y:S01]  /*8a70*/  HMMA.16816.F32 R152, R12.reuse, R174, R164 ;  /* 0x000000ae0c98723c */ /* 0x040fe200000018a4 */
[----:B------:R-:W3:Y:S04]  /*8a80*/  LDSM.16.M88.4 R164, [R181+0x1800] ;  /* 0x00180000b5a4783b */ /* 0x000ee80000000200 */
[----:B------:R-:W-:Y:S03]  /*8a90*/  LDSM.16.M88.4 R172, [R176+0x9800] ;  /* 0x00980000b0ac783b */ /* 0x000fe60000000200 */
[C---:B----4-:R-:W-:Y:S01]  /*8aa0*/  HMMA.16816.F32 R156, R12.reuse, R200, R168 ;  /* 0x000000c80c9c723c */ /* 0x050fe200000018a8 */
[----:B------:R-:W-:Y:S07]  /*8ab0*/  LDSM.16.M88.4 R168, [R192] ;  /* 0x00000000c0a8783b */ /* 0x000fee0000000200 */
[----:B------:R-:W-:Y:S01]  /*8ac0*/  HMMA.16816.F32 R12, R12, R202, R16 ;  /* 0x000000ca0c0c723c */ /* 0x000fe20000001810 */
[----:B------:R-:W4:Y:S04]  /*8ad0*/  LDSM.16.M88.4 R16, [R183+0x2000] ;  /* 0x00200000b710783b */ /* 0x000f280000000200 */
[----:B------:R-:W1:Y:S03]  /*8ae0*/  LDSM.16.M88.4 R200, [R176+0x8800] ;  /* 0x00880000b0c8783b */ /* 0x000e660000000200 */
[C---:B------:R-:W-:Y:S08]  /*8af0*/  HMMA.16816.F32 R32, R24.reuse, R214, R32 ;  /* 0x000000d61820723c */ /* 0x040ff00000001820 */
[C---:B------:R-:W-:Y:S08]  /*8b00*/  HMMA.16816.F32 R136, R24.reuse, R216, R136 ;  /* 0x000000d81888723c */ /* 0x040ff00000001888 */
[C---:B------:R-:W-:Y:S01]  /*8b10*/  HMMA.16816.F32 R140, R24.reuse, R212, R140 ;  /* 0x000000d4188c723c */ /* 0x040fe2000000188c */
[----:B------:R-:W-:Y:S07]  /*8b20*/  LDSM.16.M88.4 R212, [R195] ;  /* 0x00000000c3d4783b */ /* 0x000fee0000000200 */
[C---:B------:R-:W-:Y:S01]  /*8b30*/  HMMA.16816.F32 R144, R24.reuse, R218, R144 ;  /* 0x000000da1890723c */ /* 0x040fe20000001890 */
[----:B------:R-:W-:Y:S07]  /*8b40*/  LDSM.16.M88.4 R216, [R182+0x8000] ;  /* 0x00800000b6d8783b */ /* 0x000fee0000000200 */
        /* <DEDUP_REMOVED lines=8> */
[C---:B------:R-:W-:Y:S08]  /*8bd0*/  HMMA.16816.F32 R136, R4.reuse, R224, R136 ;  /* 0x000000e00488723c */ /* 0x040ff00000001888 */
[C---:B------:R-:W-:Y:S01]  /*8be0*/  HMMA.16816.F32 R140, R4.reuse, R228, R140 ;  /* 0x000000e4048c723c */ /* 0x040fe2000000188c */
[----:B------:R-:W1:Y:S07]  /*8bf0*/  LDSM.16.M88.4 R228, [R194] ;  /* 0x00000000c2e4783b */ /* 0x000e6e0000000200 */
[C---:B------:R-:W-:Y:S01]  /*8c00*/  HMMA.16816.F32 R144, R4.reuse, R226, R144 ;  /* 0x000000e20490723c */ /* 0x040fe20000001890 */
[----:B------:R-:W-:Y:S07]  /*8c10*/  LDSM.16.M88.4 R224, [R176+0xa000] ;  /* 0x00a00000b0e0783b */ /* 0x000fee0000000200 */
[C---:B--2---:R-:W-:Y:S08]  /*8c20*/  HMMA.16816.F32 R148, R4.reuse, R28, R148 ;  /* 0x0000001c0494723c */ /* 0x044ff00000001894 */
[C---:B------:R-:W-:Y:S01]  /*8c30*/  HMMA.16816.F32 R152, R4.reuse, R30, R152 ;  /* 0x0000001e0498723c */ /* 0x040fe20000001898 */
[----:B------:R-:W2:Y:S07]  /*8c40*/  LDSM.16.M88.4 R28, [R193] ;  /* 0x00000000c11c783b */ /* 0x000eae0000000200 */
[C---:B---3--:R-:W-:Y:S08]  /*8c50*/  HMMA.16816.F32 R156, R4.reuse, R164, R156 ;  /* 0x000000a4049c723c */ /* 0x048ff0000000189c */
[----:B------:R-:W-:Y:S01]  /*8c60*/  HMMA.16816.F32 R4, R4, R166, R12 ;  /* 0x000000a60404723c */ /* 0x000fe2000000180c */
[----:B------:R-:W3:Y:S04]  /*8c70*/  LDSM.16.M88.4 R12, [R186+0x2000] ;  /* 0x00200000ba0c783b */ /* 0x000ee80000000200 */
[----:B------:R-:W1:Y:S03]  /*8c80*/  LDSM.16.M88.4 R164, [R182+0x9000] ;  /* 0x00900000b6a4783b */ /* 0x000e660000000200 */
[C---:B----4-:R-:W-:Y:S08]  /*8c90*/  HMMA.16816.F32 R32, R16.reuse, R222, R32 ;  /* 0x000000de1020723c */ /* 0x050ff00000001820 */
        /* <DEDUP_REMOVED lines=11> */
[----:B------:R-:W3:Y:S03]  /*8d50*/  LDSM.16.M88.4 R4, [R185+0x2000] ;  /* 0x00200000b904783b */ /* 0x000ee60000000200 */
[C---:B------:R-:W-:Y:S08]  /*8d60*/  HMMA.16816.F32 R32, R24.reuse, R214, R32 ;  /* 0x000000d61820723c */ /* 0x040ff00000001820 */
[C---:B-1----:R-:W-:Y:S08]  /*8d70*/  HMMA.16816.F32 R136, R24.reuse, R228, R136 ;  /* 0x000000e41888723c */ /* 0x042ff00000001888 */
[C---:B------:R-:W-:Y:S01]  /*8d80*/  HMMA.16816.F32 R140, R24.reuse, R212, R140 ;  /* 0x000000d4188c723c */ /* 0x040fe2000000188c */
[----:B------:R-:W-:Y:S07]  /*8d90*/  LDSM.16.M88.4 R212, [R190] ;  /* 0x00000000bed4783b */ /* 0x000fee0000000200 */
[C---:B------:R-:W-:Y:S08]  /*8da0*/  HMMA.16816.F32 R144, R24.reuse, R230, R144 ;  /* 0x000000e61890723c */ /* 0x040ff00000001890 */
[C---:B--2---:R-:W-:Y:S08]  /*8db0*/  HMMA.16816.F32 R148, R24.reuse, R28, R148 ;  /* 0x0000001c1894723c */ /* 0x044ff00000001894 */
[C---:B------:R-:W-:Y:S08]  /*8dc0*/  HMMA.16816.F32 R152, R24.reuse, R30, R152 ;  /* 0x0000001e1898723c */ /* 0x040ff00000001898 */
[C---:B------:R-:W-:Y:S08]  /*8dd0*/  HMMA.16816.F32 R156, R24.reuse, R168, R156 ;  /* 0x000000a8189c723c */ /* 0x040ff0000000189c */
[----:B------:R-:W-:Y:S01]  /*8de0*/  HMMA.16816.F32 R16, R24, R170, R16 ;  /* 0x000000aa1810723c */ /* 0x000fe20000001810 */
[----:B------:R-:W1:Y:S04]  /*8df0*/  LDSM.16.M88.4 R168, [R181+0x3800] ;  /* 0x00380000b5a8783b */ /* 0x000e680000000200 */
[----:B------:R-:W2:Y:S03]  /*8e00*/  LDSM.16.M88.4 R24, [R183+0x4000] ;  /* 0x00400000b718783b */ /* 0x000ea60000000200 */
[C---:B---3--:R-:W-:Y:S08]  /*8e10*/  HMMA.16816.F32 R32, R12.reuse, R218, R32 ;  /* 0x000000da0c20723c */ /* 0x048ff00000001820 */
[C---:B------:R-:W-:Y:S08]  /*8e20*/  HMMA.16816.F32 R136, R12.reuse, R208, R136 ;  /* 0x000000d00c88723c */ /* 0x040ff00000001888 */
[C---:B------:R-:W-:Y:S01]  /*8e30*/  HMMA.16816.F32 R140, R12.reuse, R216, R140 ;  /* 0x000000d80c8c723c */ /* 0x040fe2000000188c */
[----:B------:R-:W3:Y:S07]  /*8e40*/  LDSM.16.M88.4 R216, [R176+0xa800] ;  /* 0x00a80000b0d8783b */ /* 0x000eee0000000200 */
[C---:B------:R-:W-:Y:S01]  /*8e50*/  HMMA.16816.F32 R144, R12.reuse, R210, R144 ;  /* 0x000000d20c90723c */ /* 0x040fe20000001890 */
[----:B------:R-:W-:Y:S07]  /*8e60*/  LDSM.16.M88.4 R208, [R182+0xa800] ;  /* 0x00a80000b6d0783b */ /* 0x000fee0000000200 */
[C---:B------:R-:W-:Y:S08]  /*8e70*/  HMMA.16816.F32 R148, R12.reuse, R164, R148 ;  /* 0x000000a40c94723c */ /* 0x040ff00000001894 */
[C---:B------:R-:W-:Y:S01]  /*8e80*/  HMMA.16816.F32 R152, R12.reuse, R166, R152 ;  /* 0x000000a60c98723c */ /* 0x040fe20000001898 */
[----:B------:R-:W1:Y:S07]  /*8e90*/  LDSM.16.M88.4 R164, [R176+0xb000] ;  /* 0x00b00000b0a4783b */ /* 0x000e6e0000000200 */
[C---:B----4-:R-:W-:Y:S08]  /*8ea0*/  HMMA.16816.F32 R156, R12.reuse, R172, R156 ;  /* 0x000000ac0c9c723c */ /* 0x050ff0000000189c */
[----:B------:R-:W-:Y:S01]  /*8eb0*/  HMMA.16816.F32 R28, R12, R174, R16 ;  /* 0x000000ae0c1c723c */ /* 0x000fe20000001810 */
[----:B------:R-:W4:Y:S04]  /*8ec0*/  LDSM.16.M88.4 R172, [R176+0xb800] ;  /* 0x00b80000b0ac783b */ /* 0x000f280000000200 */
[----:B------:R-:W1:Y:S03]  /*8ed0*/  LDSM.16.M88.4 R16, [R184+0x4000] ;  /* 0x00400000b810783b */ /* 0x000e660000000200 */
[C---:B------:R-:W-:Y:S08]  /*8ee0*/  HMMA.16816.F32 R12, R4.reuse, R206, R32 ;  /* 0x000000ce040c723c */ /* 0x040ff00000001820 */
[C---:B------:R-:W-:Y:S08]  /*8ef0*/  HMMA.16816.F32 R136, R4.reuse, R200, R136 ;  /* 0x000000c80488723c */ /* 0x040ff00000001888 */
[C---:B------:R-:W-:Y:S01]  /*8f00*/  HMMA.16816.F32 R140, R4.reuse, R204, R140 ;  /* 0x000000cc048c723c */ /* 0x040fe2000000188c */
[----:B------:R-:W-:Y:S07]  /*8f10*/  LDSM.16.M88.4 R204, [R182+0xa000] ;  /* 0x00a00000b6cc783b */ /* 0x000fee0000000200 */
[C---:B------:R-:W-:Y:S01]  /*8f20*/  HMMA.16816.F32 R144, R4.reuse, R202, R144 ;  /* 0x000000ca0490723c */ /* 0x040fe20000001890 */
[----:B------:R-:W-:Y:S07]  /*8f30*/  LDSM.16.M88.4 R200, [R181+0x4800] ;  /* 0x00480000b5c8783b */ /* 0x000fee0000000200 */
[C---:B------:R-:W-:Y:S08]  /*8f40*/  HMMA.16816.F32 R148, R4.reuse, R160, R148 ;  /* 0x000000a00494723c */ /* 0x040ff00000001894 */
[C---:B------:R-:W-:Y:S01]  /*8f50*/  HMMA.16816.F32 R152, R4.reuse, R162, R152 ;  /* 0x000000a20498723c */ /* 0x040fe20000001898 */
[----:B------:R-:W4:Y:S07]  /*8f60*/  LDSM.16.M88.4 R160, [R189] ;  /* 0x00000000bda0783b */ /* 0x000f2e0000000200 */
[C---:B-1----:R-:W-:Y:S08]  /*8f70*/  HMMA.16816.F32 R156, R4.reuse, R168, R156 ;  /* 0x000000a8049c723c */ /* 0x042ff0000000189c */
[----:B------:R-:W-:Y:S01]  /*8f80*/  HMMA.16816.F32 R32, R4, R170, R28 ;  /* 0x000000aa0420723c */ /* 0x000fe2000000181c */
[----:B------:R-:W-:Y:S07]  /*8f90*/  LDSM.16.M88.4 R168, [R188] ;  /* 0x00000000bca8783b */ /* 0x000fee0000000200 */
[C---:B--2---:R-:W-:Y:S01]  /*8fa0*/  HMMA.16816.F32 R4, R24.reuse, R226, R12 ;  /* 0x000000e21804723c */ /* 0x044fe2000000180c */
[----:B------:R-:W1:Y:S07]  /*8fb0*/  LDSM.16.M88.4 R12, [R186+0x4000] ;  /* 0x00400000ba0c783b */ /* 0x000e6e0000000200 */
[C---:B---3--:R-:W-:Y:S08]  /*8fc0*/  HMMA.16816.F32 R28, R24.reuse, R216, R136 ;  /* 0x000000d8181c723c */ /* 0x048ff00000001888 */
[C---:B------:R-:W-:Y:S08]  /*8fd0*/  HMMA.16816.F32 R136, R24.reuse, R224, R140 ;  /* 0x000000e01888723c */ /* 0x040ff0000000188c */
[C---:B------:R-:W-:Y:S01]  /*8fe0*/  HMMA.16816.F32 R140, R24.reuse, R218, R144 ;  /* 0x000000da188c723c */ /* 0x040fe20000001890 */
[----:B------:R-:W-:Y:S07]  /*8ff0*/  LDSM.16.M88.4 R216, [R181+0x4000] ;  /* 0x00400000b5d8783b */ /* 0x000fee0000000200 */
[C---:B------:R-:W-:Y:S08]  /*9000*/  HMMA.16816.F32 R144, R24.reuse, R164, R148 ;  /* 0x000000a41890723c */ /* 0x040ff00000001894 */
[C---:B------:R-:W-:Y:S01]  /*9010*/  HMMA.16816.F32 R148, R24.reuse, R166, R152 ;  /* 0x000000a61894723c */ /* 0x040fe20000001898 */
[----:B------:R-:W2:Y:S07]  /*9020*/  LDSM.16.M88.4 R164, [R182+0xb000] ;  /* 0x00b00000b6a4783b */ /* 0x000eae0000000200 */
[C---:B----4-:R-:W-:Y:S08]  /*9030*/  HMMA.16816.F32 R156, R24.reuse, R172, R156 ;  /* 0x000000ac189c723c */ /* 0x050ff0000000189c */
[----:B------:R-:W-:Y:S01]  /*9040*/  HMMA.16816.F32 R152, R24, R174, R32 ;  /* 0x000000ae1898723c */ /* 0x000fe20000001820 */
[----:B------:R-:W-:Y:S07]  /*9050*/  LDSM.16.M88.4 R172, [R182+0xb800] ;  /* 0x00b80000b6ac783b */ /* 0x000fee0000000200 */
[C---:B------:R-:W-:Y:S01]  /*9060*/  HMMA.16816.F32 R24, R16.reuse, R222, R4 ;  /* 0x000000de1018723c */ /* 0x040fe20000001804 */
[----:B------:R-:W3:Y:S07]  /*9070*/  LDSM.16.M88.4 R4, [R185+0x4000] ;  /* 0x00400000b904783b */ /* 0x000eee0000000200 */
[C---:B------:R-:W-:Y:S08]  /*9080*/  HMMA.16816.F32 R28, R16.reuse, R212, R28 ;  /* 0x000000d4101c723c */ /* 0x040ff0000000181c */
[C---:B------:R-:W-:Y:S08]  /*9090*/  HMMA.16816.F32 R136, R16.reuse, R220, R136 ;  /* 0x000000dc1088723c */ /* 0x040ff00000001888 */
[C---:B------:R-:W-:Y:S08]  /*90a0*/  HMMA.16816.F32 R32, R16.reuse, R214, R140 ;  /* 0x000000d61020723c */ /* 0x040ff0000000188c */
[C---:B------:R-:W-:Y:S08]  /*90b0*/  HMMA.16816.F32 R140, R16.reuse, R160, R144 ;  /* 0x000000a0108c723c */ /* 0x040ff00000001890 */
[----:B------:R-:W-:Y:S01]  /*90c0*/  HMMA.16816.F32 R144, R16, R162, R148 ;  /* 0x000000a21090723c */ /* 0x000fe20000001894 */
[----:B------:R-:W4:Y:S07]  /*90d0*/  LDSM.16.M88.4 R160, [R181+0x5000] ;  /* 0x00500000b5a0783b */ /* 0x000f2e0000000200 */
[----:B-1----:R-:W-:Y:S08]  /*90e0*/  HMMA.16816.F32 R24, R12, R206, R24 ;  /* 0x000000ce0c18723c */ /* 0x002ff00000001818 */
[C---:B------:R-:W-:Y:S08]  /*90f0*/  HMMA.16816.F32 R148, R16.reuse, R168, R156 ;  /* 0x000000a81094723c */ /* 0x040ff0000000189c */
[----:B------:R-:W-:Y:S08]  /*9100*/  HMMA.16816.F32 R156, R16, R170, R152 ;  /* 0x000000aa109c723c */ /* 0x000ff00000001898 */
[C---:B------:R-:W-:Y:S08]  /*9110*/  HMMA.16816.F32 R16, R12.reuse, R208, R28 ;  /* 0x000000d00c10723c */ /* 0x040ff0000000181c */
[C---:B------:R-:W-:Y:S08]  /*9120*/  HMMA.16816.F32 R168, R12.reuse, R204, R136 ;  /* 0x000000cc0ca8723c */ /* 0x040ff00000001888 */
[C---:B--2---:R-:W-:Y:S08]  /*9130*/  HMMA.16816.F32 R136, R12.reuse, R164, R140 ;  /* 0x000000a40c88723c */ /* 0x044ff0000000188c */
[----:B------:R-:W-:Y:S01]  /*9140*/  HMMA.16816.F32 R140, R12, R166, R144 ;  /* 0x000000a60c8c723c */ /* 0x000fe20000001890 */
[----:B------:R-:W1:Y:S01]  /*9150*/  LDSM.16.M88.4 R144, [R181+0x5800] ;  /* 0x00580000b590783b */ /* 0x000e620000000200 */
[----:B------:R-:W-:-:S06]  /*9160*/  DEPBAR.LE SB0, 0x0 ;  /* 0x000080000000791a */ /* 0x000fcc0000000000 */
[----:B------:R-:W-:Y:S08]  /*9170*/  HMMA.16816.F32 R28, R12, R210, R32 ;  /* 0x000000d20c1c723c */ /* 0x000ff00000001820 */
[----:B---3--:R-:W-:Y:S08]  /*9180*/  HMMA.16816.F32 R32, R4, R218, R24 ;  /* 0x000000da0420723c */ /* 0x008ff00000001818 */
[----:B------:R-:W-:Y:S08]  /*9190*/  HMMA.16816.F32 R152, R12, R172, R148 ;  /* 0x000000ac0c98723c */ /* 0x000ff00000001894 */
[----:B------:R-:W-:Y:S08]  /*91a0*/  HMMA.16816.F32 R16, R4, R200, R16 ;  /* 0x000000c80410723c */ /* 0x000ff00000001810 */
[----:B------:R-:W-:Y:S01]  /*91b0*/  HMMA.16816.F32 R148, R12, R174, R156 ;  /* 0x000000ae0c94723c */ /* 0x000fe2000000189c */
[----:B------:R-:W-:Y:S01]  /*91c0*/  FSEL R117, R33, -INF , !P6 ;  /* 0xff80000021757808 */ /* 0x000fe20007000000 */
[----:B------:R-:W-:Y:S01]  /*91d0*/  BAR.SYNC.DEFER_BLOCKING 0x0 ;  /* 0x0000000000007b1d */ /* 0x000fe20000010000 */
[----:B------:R-:W-:-:S04]  /*91e0*/  ISETP.GE.AND P6, PT, R10, R21, PT ;  /* 0x000000150a00720c */ /* 0x000fc80003fc6270 */
[----:B------:R-:W-:Y:S01]  /*91f0*/  FSEL R156, R32, -INF , !P2 ;  /* 0xff800000209c7808 */ /* 0x000fe20005000000 */
[C---:B------:R-:W-:Y:S01]  /*9200*/  HMMA.16816.F32 R12, R4.reuse, R202, R28 ;  /* 0x000000ca040c723c */ /* 0x040fe2000000181c */
[----:B------:R-:W-:Y:S02]  /*9210*/  FSEL R158, R34, -INF , !P1 ;  /* 0xff800000229e7808 */ /* 0x000fe40004800000 */
[----:B------:R-:W-:Y:S02]  /*9220*/  FSEL R157, R35, -INF , !P0 ;  /* 0xff800000239d7808 */ /* 0x000fe40004000000 */
[C---:B------:R-:W-:Y:S02]  /*9230*/  ISETP.GE.AND P2, PT, R2.reuse, R21, PT ;  /* 0x000000150200720c */ /* 0x040fe40003f46270 */
[-C--:B------:R-:W-:Y:S01]  /*9240*/  ISETP.GE.AND P1, PT, R2, R20.reuse, PT ;  /* 0x000000140200720c */ /* 0x080fe20003f26270 */
[----:B----4-:R-:W-:Y:S01]  /*9250*/  HMMA.16816.F32 R24, R4, R160, R136 ;  /* 0x000000a00418723c */ /* 0x010fe20000001888 */
[----:B------:R-:W-:-:S02]  /*9260*/  ISETP.GE.AND P0, PT, R10, R20, PT ;  /* 0x000000140a00720c */ /* 0x000fc40003f06270 */
[C---:B------:R-:W-:Y:S02]  /*9270*/  IADD3 R2, R0.reuse, 0x18, RZ ;  /* 0x0000001800027810 */ /* 0x040fe40007ffe0ff */
[----:B------:R-:W-:Y:S02]  /*9280*/  IADD3 R10, R0, 0x19, RZ ;  /* 0x00000019000a7810 */ /* 0x000fe40007ffe0ff */
[----:B------:R-:W-:Y:S01]  /*9290*/  FSEL R160, R16, -INF , !P2 ;  /* 0xff80000010a07808 */ /* 0x000fe20005000000 */
[----:B------:R-:W-:Y:S01]  /*92a0*/  HMMA.16816.F32 R32, R4, R162, R140 ;  /* 0x000000a20420723c */ /* 0x000fe2000000188c */
[----:B------:R-:W-:Y:S02]  /*92b0*/  FSEL R164, R18, -INF , !P1 ;  /* 0xff80000012a47808 */ /* 0x000fe40004800000 */
[----:B------:R-:W-:Y:S02]  /*92c0*/  FSEL R159, R17, -INF , !P6 ;  /* 0xff800000119f7808 */ /* 0x000fe40007000000 */
[----:B------:R-:W-:-:S02]  /*92d0*/  ISETP.GE.AND P2, PT, R2, R21, PT ;  /* 0x000000150200720c */ /* 0x000fc40003f46270 */
[----:B------:R-:W-:Y:S01]  /*92e0*/  FSEL R162, R19, -INF , !P0 ;  /* 0xff80000013a27808 */ /* 0x000fe20004000000 */
[C---:B-1----:R-:W-:Y:S01]  /*92f0*/  HMMA.16816.F32 R28, R4.reuse, R144, R152 ;  /* 0x00000090041c723c */ /* 0x042fe20000001898 */
[-C--:B------:R-:W-:Y:S02]  /*9300*/  ISETP.GE.AND P1, PT, R2, R20.reuse, PT ;  /* 0x000000140200720c */ /* 0x080fe40003f26270 */
[C---:B------:R-:W-:Y:S02]  /*9310*/  ISETP.GE.AND P6, PT, R10.reuse, R21, PT ;  /* 0x000000150a00720c */ /* 0x040fe40003fc6270 */
[----:B------:R-:W-:Y:S02]  /*9320*/  ISETP.GE.AND P0, PT, R10, R20, PT ;  /* 0x000000140a00720c */ /* 0x000fe40003f06270 */
[----:B------:R-:W-:Y:S01]  /*9330*/  IADD3 R2, R0, 0x20, RZ ;  /* 0x0000002000027810 */ /* 0x000fe20007ffe0ff */
[----:B------:R-:W-:Y:S01]  /*9340*/  HMMA.16816.F32 R16, R4, R216, R168 ;  /* 0x000000d80410723c */ /* 0x000fe200000018a8 */
[----:B------:R-:W-:-:S02]  /*9350*/  FSEL R161, R12, -INF , !P2 ;  /* 0xff8000000ca17808 */ /* 0x000fc40005000000 */
[----:B------:R-:W-:Y:S02]  /*9360*/  FSEL R163, R14, -INF , !P1 ;  /* 0xff8000000ea37808 */ /* 0x000fe40004800000 */
[----:B------:R-:W-:Y:S02]  /*9370*/  FSEL R144, R13, -INF , !P6 ;  /* 0xff8000000d907808 */ /* 0x000fe40007000000 */
[----:B------:R-:W-:Y:S02]  /*9380*/  FSEL R145, R15, -INF , !P0 ;  /* 0xff8000000f917808 */ /* 0x000fe40004000000 */
[C---:B------:R-:W-:Y:S01]  /*9390*/  ISETP.GE.AND P2, PT, R2.reuse, R21, PT ;  /* 0x000000150200720c */ /* 0x040fe20003f46270 */
[----:B------:R-:W-:Y:S01]  /*93a0*/  HMMA.16816.F32 R12, R4, R146, R148 ;  /* 0x00000092040c723c */ /* 0x000fe20000001894 */
[----:B------:R-:W-:Y:S02]  /*93b0*/  ISETP.GE.AND P1, PT, R2, R20, PT ;  /* 0x000000140200720c */ /* 0x000fe40003f26270 */
[----:B------:R-:W-:-:S02]  /*93c0*/  IADD3 R10, R0, 0x21, RZ ;  /* 0x00000021000a7810 */ /* 0x000fc40007ffe0ff */
[----:B------:R-:W-:Y:S02]  /*93d0*/  IADD3 R2, R0, 0x28, RZ ;  /* 0x0000002800027810 */ /* 0x000fe40007ffe0ff */
[----:B------:R-:W-:Y:S02]  /*93e0*/  FSEL R238, R24, -INF , !P2 ;  /* 0xff80000018ee7808 */ /* 0x000fe40005000000 */
[----:B------:R-:W-:Y:S02]  /*93f0*/  FSEL R232, R26, -INF , !P1 ;  /* 0xff8000001ae87808 */ /* 0x000fe40004800000 */
[CC--:B------:R-:W-:Y:S02]  /*9400*/  ISETP.GE.AND P6, PT, R10.reuse, R21.reuse, PT ;  /* 0x000000150a00720c */ /* 0x0c0fe40003fc6270 */
[----:B------:R-:W-:Y:S02]  /*9410*/  ISETP.GE.AND P0, PT, R10, R20, PT ;  /* 0x000000140a00720c */ /* 0x000fe40003f06270 */
[----:B------:R-:W-:-:S02]  /*9420*/  ISETP.GE.AND P2, PT, R2, R21, PT ;  /* 0x000000150200720c */ /* 0x000fc40003f46270 */
[----:B------:R-:W-:Y:S02]  /*9430*/  ISETP.GE.AND P1, PT, R2, R20, PT ;  /* 0x000000140200720c */ /* 0x000fe40003f26270 */
[C---:B------:R-:W-:Y:S02]  /*9440*/  IADD3 R10, R0.reuse, 0x29, RZ ;  /* 0x00000029000a7810 */ /* 0x040fe40007ffe0ff */
[----:B------:R-:W-:Y:S02]  /*9450*/  IADD3 R2, R0, 0x30, RZ ;  /* 0x0000003000027810 */ /* 0x000fe40007ffe0ff */
[----:B------:R-:W-:Y:S02]  /*9460*/  FSEL R237, R25, -INF , !P6 ;  /* 0xff80000019ed7808 */ /* 0x000fe40007000000 */
[----:B------:R-:W-:Y:S02]  /*9470*/  FSEL R235, R27, -INF , !P0 ;  /* 0xff8000001beb7808 */ /* 0x000fe40004000000 */
[----:B------:R-:W-:-:S02]  /*9480*/  FSEL R247, R32, -INF , !P2 ;  /* 0xff80000020f77808 */ /* 0x000fc40005000000 */
[----:B------:R-:W-:Y:S02]  /*9490*/  FSEL R241, R34, -INF , !P1 ;  /* 0xff80000022f17808 */ /* 0x000fe40004800000 */
[CC--:B------:R-:W-:Y:S02]  /*94a0*/  ISETP.GE.AND P6, PT, R10.reuse, R21.reuse, PT ;  /* 0x000000150a00720c */ /* 0x0c0fe40003fc6270 */
[-C--:B------:R-:W-:Y:S02]  /*94b0*/  ISETP.GE.AND P0, PT, R10, R20.reuse, PT ;  /* 0x000000140a00720c */ /* 0x080fe40003f06270 */
[C---:B------:R-:W-:Y:S02]  /*94c0*/  ISETP.GE.AND P2, PT, R2.reuse, R21, PT ;  /* 0x000000150200720c */ /* 0x040fe40003f46270 */
[----:B------:R-:W-:Y:S02]  /*94d0*/  ISETP.GE.AND P1, PT, R2, R20, PT ;  /* 0x000000140200720c */ /* 0x000fe40003f26270 */
[----:B------:R-:W-:-:S02]  /*94e0*/  IADD3 R2, R0, 0x31, RZ ;  /* 0x0000003100027810 */ /* 0x000fc40007ffe0ff */
[----:B------:R-:W-:Y:S02]  /*94f0*/  IADD3 R4, R0, 0x1, RZ ;  /* 0x0000000100047810 */ /* 0x000fe40007ffe0ff */
[----:B------:R-:W-:Y:S02]  /*9500*/  FSEL R252, R33, -INF , !P6 ;  /* 0xff80000021fc7808 */ /* 0x000fe40007000000 */
[----:B------:R-:W-:Y:S02]  /*9510*/  FSEL R239, R35, -INF , !P0 ;  /* 0xff80000023ef7808 */ /* 0x000fe40004000000 */
[----:B------:R-:W-:Y:S02]  /*9520*/  FSEL R226, R28, -INF , !P2 ;  /* 0xff8000001ce27808 */ /* 0x000fe40005000000 */
[----:B------:R-:W-:Y:S02]  /*9530*/  FSEL R243, R30, -INF , !P1 ;  /* 0xff8000001ef37808 */ /* 0x000fe40004800000 */
[----:B------:R-:W-:-:S02]  /*9540*/  ISETP.GE.AND P6, PT, R2, R21, PT ;  /* 0x000000150200720c */ /* 0x000fc40003fc6270 */
[-C--:B------:R-:W-:Y:S02]  /*9550*/  ISETP.GE.AND P0, PT, R2, R20.reuse, PT ;  /* 0x000000140200720c */ /* 0x080fe40003f06270 */
[C---:B------:R-:W-:Y:S02]  /*9560*/  ISETP.GE.AND P2, PT, R4.reuse, R21, PT ;  /* 0x000000150400720c */ /* 0x040fe40003f46270 */
[----:B------:R-:W-:Y:S02]  /*9570*/  ISETP.GE.AND P1, PT, R4, R20, PT ;  /* 0x000000140400720c */ /* 0x000fe40003f26270 */
[----:B------:R-:W-:Y:S02]  /*9580*/  IADD3 R2, R0, 0x38, RZ ;  /* 0x0000003800027810 */ /* 0x000fe40007ffe0ff */
[----:B------:R-:W-:Y:S02]  /*9590*/  FSEL R240, R31, -INF , !P0 ;  /* 0xff8000001ff07808 */ /* 0x000fe40004000000 */
[----:B------:R-:W-:-:S02]  /*95a0*/  FSEL R22, R17, -INF , !P2 ;  /* 0xff80000011167808 */ /* 0x000fc40005000000 */
[----:B------:R-:W-:Y:S02]  /*95b0*/  FSEL R23, R19, -INF , !P1 ;  /* 0xff80000013177808 */ /* 0x000fe40004800000 */
[C---:B------:R-:W-:Y:S02]  /*95c0*/  ISETP.GE.AND P0, PT, R0.reuse, R21, PT ;  /* 0x000000150000720c */ /* 0x040fe40003f06270 */
[-C--:B------:R-:W-:Y:S02]  /*95d0*/  ISETP.GE.AND P2, PT, R0, R20.reuse, PT ;  /* 0x000000140000720c */ /* 0x080fe40003f46270 */
[----:B------:R-:W-:Y:S02]  /*95e0*/  ISETP.GE.AND P1, PT, R2, R20, PT ;  /* 0x000000140200720c */ /* 0x000fe40003f26270 */
[----:B------:R-:W-:Y:S02]  /*95f0*/  IADD3 R0, R0, 0x39, RZ ;  /* 0x0000003900007810 */ /* 0x000fe40007ffe0ff */
[----:B------:R-:W-:-:S02]  /*9600*/  FSEL R244, R14, -INF , !P1 ;  /* 0xff8000000ef47808 */ /* 0x000fc40004800000 */
[----:B------:R-:W-:Y:S02]  /*9610*/  ISETP.GE.AND P1, PT, R0, R20, PT ;  /* 0x000000140000720c */ /* 0x000fe40003f26270 */
[----:B------:R-:W-:Y:S02]  /*9620*/  FSEL R20, R16, -INF , !P0 ;  /* 0xff80000010147808 */ /* 0x000fe40004000000 */
[----:B------:R-:W-:Y:S02]  /*9630*/  PLOP3.LUT P0, PT, PT, PT, UP0, 0x80, 0x0 ;  /* 0x000000000000781c */ /* 0x000fe40003f0f008 */
[----:B------:R-:W-:Y:S02]  /*9640*/  FSEL R245, R29, -INF , !P6 ;  /* 0xff8000001df57808 */ /* 0x000fe40007000000 */
[----:B------:R-:W-:Y:S02]  /*9650*/  ISETP.GE.AND P6, PT, R2, R21, PT ;  /* 0x000000150200720c */ /* 0x000fe40003fc6270 */
[----:B------:R-:W-:-:S02]  /*9660*/  FSEL R233, R15, -INF , !P1 ;  /* 0xff8000000fe97808 */ /* 0x000fc40004800000 */
[----:B------:R-:W-:Y:S02]  /*9670*/  FSEL R234, R12, -INF , !P6 ;  /* 0xff8000000cea7808 */ /* 0x000fe40007000000 */
[----:B------:R-:W-:Y:S02]  /*9680*/  ISETP.GE.AND P6, PT, R0, R21, PT ;  /* 0x000000150000720c */ /* 0x000fe40003fc6270 */
[----:B------:R-:W-:Y:S02]  /*9690*/  FSEL R21, R18, -INF , !P2 ;  /* 0xff80000012157808 */ /* 0x000fe40005000000 */
[----:B------:R-:W-:Y:S01]  /*96a0*/  FSEL R227, R13, -INF , !P6 ;  /* 0xff8000000de37808 */ /* 0x000fe20007000000 */
[----:B------:R-:W-:Y:S05]  /*96b0*/  @!P0 BRA `(.L_x_483) ;  /* 0x000006d000008947 */ /* 0x000fea0003800000 */
[----:B------:R-:W2:Y:S01]  /*96c0*/  LDL.64 R118, [R1+0x48] ;  /* 0x0000480001767983 */ /* 0x000ea20000100a00 */
[----:B------:R-:W-:-:S03]  /*96d0*/  ULDC.64 UR4, c[0x0][0x198] ;  /* 0x0000660000047ab9 */ /* 0x000fc60000000a00 */
[----:B------:R-:W3:Y:S01]  /*96e0*/  LDL.64 R248, [R1+0x58] ;  /* 0x0000580001f87983 */ /* 0x000ee20000100a00 */
[----:B------:R-:W-:Y:S01]  /*96f0*/  UMOV UR24, 0x6 ;  /* 0x0000000600187882 */ /* 0x000fe20000000000 */
[----:B------:R-:W-:Y:S01]  /*9700*/  BSSY B0, `(.L_x_484) ;  /* 0x0000067000007945 */ /* 0x000fe20003800000 */
[----:B------:R-:W-:Y:S01]  /*9710*/  USHF.L.U32 UR21, UR4, 0x6, URZ ;  /* 0x0000000604157899 */ /* 0x000fe2000800063f */
[----:B------:R1:W-:Y:S01]  /*9720*/  @P5 STS.128 [R199+0x6000], RZ ;  /* 0x006000ffc7005388 */ /* 0x0003e20000000c00 */
[----:B------:R-:W-:Y:S02]  /*9730*/  UIADD3 UR25, UR8, -0x3, URZ ;  /* 0xfffffffd08197890 */ /* 0x000fe4000fffe03f */
[----:B------:R-:W-:Y:S02]  /*9740*/  USHF.L.U64.HI UR5, UR4, UR24, UR5 ;  /* 0x0000001804057299 */ /* 0x000fe40008010205 */
[----:B------:R-:W-:Y:S01]  /*9750*/  USHF.R.S32.HI UR4, URZ, 0x1f, UR25 ;  /* 0x0000001f3f047899 */ /* 0x000fe20008011419 */
[----:B------:R-:W-:Y:S01]  /*9760*/  IMAD.U32 R0, RZ, RZ, UR21 ;  /* 0x00000015ff007e24 */ /* 0x000fe2000f8e00ff */
[----:B------:R-:W-:-:S04]  /*9770*/  UIMAD UR5, UR5, UR25, URZ ;  /* 0x00000019050572a4 */ /* 0x000fc8000f8e023f */
[----:B------:R-:W-:Y:S01]  /*9780*/  UIMAD UR4, UR4, UR21, UR5 ;  /* 0x00000015040472a4 */ /* 0x000fe2000f8e0205 */
[----:B--2---:R-:W-:Y:S02]  /*9790*/  IMAD.MOV.U32 R5, RZ, RZ, R119 ;  /* 0x000000ffff057224 */ /* 0x004fe400078e0077 */
[----:B---3--:R-:W-:-:S04]  /*97a0*/  IMAD.MOV.U32 R4, RZ, RZ, R248 ;  /* 0x000000ffff047224 */ /* 0x008fc800078e00f8 */
[----:B------:R-:W-:-:S05]  /*97b0*/  IMAD.WIDE.U32 R4, R0, UR25, R4 ;  /* 0x0000001900047c25 */ /* 0x000fca000f8e0004 */
[----:B------:R-:W-:Y:S02]  /*97c0*/  IADD3 R0, R5, UR4, RZ ;  /* 0x0000000405007c10 */ /* 0x000fe4000fffe0ff */
[C---:B------:R-:W-:Y:S02]  /*97d0*/  @!P5 LEA R6, P6, R4.reuse, c[0x0][0x168], 0x1 ;  /* 0x00005a000406da11 */ /* 0x040fe400078c08ff */
        /* <DEDUP_REMOVED lines=24> */
[C-C-:B------:R-:W-:Y:S02]  /*9960*/  @!P5 LEA.HI.X R7, R2.reuse, c[0x0][0x16c], R4.reuse, 0x1, P1 ;  /* 0x00005b000207da11 */ /* 0x140fe400008f0c04 */
[C---:B------:R-:W-:Y:S02]  /*9970*/  @!P3 LEA R16, P1, R2.reuse, c[0x0][0x168], 0x1 ;  /* 0x00005a000210ba11 */ /* 0x040fe400078208ff */
[C---:B---3--:R-:W-:Y:S01]  /*9980*/  @!P4 LEA R10, P2, R2.reuse, c[0x0][0x168], 0x1 ;  /* 0x00005a00020aca11 */ /* 0x048fe200078408ff */
[----:B------:R-:W-:Y:S01]  /*9990*/  @!PT LDS RZ, [RZ] ;  /* 0x00000000fffff984 */ /* 0x000fe20000000800 */
[----:B------:R-:W-:Y:S01]  /*99a0*/  @!PT LDS RZ, [RZ] ;  /* 0x00000000fffff984 */ /* 0x000fe20000000800 */
[----:B------:R-:W-:Y:S01]  /*99b0*/  @!PT LDS RZ, [RZ] ;  /* 0x00000000fffff984 */ /* 0x000fe20000000800 */
[----:B------:R2:W-:Y:S01]  /*99c0*/  @!P5 LDGSTS.E.BYPASS.LTC128B.128 [R199+0x6800], [R6.64] ;  /* 0x0680000006c7dfae */ /* 0x0005e2000b901d52 */
[C-C-:B------:R-:W-:Y:S02]  /*99d0*/  @!P3 LEA.HI.X R17, R2.reuse, c[0x0][0x16c], R4.reuse, 0x1, P1 ;  /* 0x00005b000211ba11 */ /* 0x140fe400008f0c04 */
[----:B------:R-:W-:Y:S01]  /*99e0*/  @!P4 LEA.HI.X R11, R2, c[0x0][0x16c], R4, 0x1, P2 ;  /* 0x00005b00020bca11 */ /* 0x000fe200010f0c04 */
[----:B------:R1:W-:Y:S01]  /*99f0*/  @P4 STS.128 [R199+0x8800], RZ ;  /* 0x008800ffc7004388 */ /* 0x0003e20000000c00 */
[----:B------:R-:W-:-:S02]  /*9a00*/  IADD3.X R4, R4, UR6, RZ, P6, !PT ;  /* 0x0000000604047c10 */ /* 0x000fc4000b7fe4ff */
[C---:B------:R-:W-:Y:S01]  /*9a10*/  @!P5 LEA R18, P6, R0.reuse, c[0x0][0x168], 0x1 ;  /* 0x00005a000012da11 */ /* 0x040fe200078c08ff */
[----:B------:R-:W-:Y:S01]  /*9a20*/  @!PT LDS RZ, [RZ] ;  /* 0x00000000fffff984 */ /* 0x000fe20000000800 */
[----:B------:R-:W-:Y:S01]  /*9a30*/  @!PT LDS RZ, [RZ] ;  /* 0x00000000fffff984 */ /* 0x000fe20000000800 */
[----:B------:R-:W-:Y:S01]  /*9a40*/  @!PT LDS RZ, [RZ] ;  /* 0x00000000fffff984 */ /* 0x000fe20000000800 */
[----:B------:R3:W-:Y:S01]  /*9a50*/  @!P4 LDGSTS.E.BYPASS.LTC128B.128 [R199+0x8800], [R10.64+0x80] ;  /* 0x088000800ac7cfae */ /* 0x0007e2000b901d52 */
[C---:B------:R-:W-:Y:S02]  /*9a60*/  @!P4 LEA R14, P2, R0.reuse, c[0x0][0x168], 0x1 ;  /* 0x00005a00000eca11 */ /* 0x040fe400078408ff */
[C---:B----4-:R-:W-:Y:S01]  /*9a70*/  @!P3 LEA R12, P1, R0.reuse, c[0x0][0x168], 0x1 ;  /* 0x00005a00000cba11 */ /* 0x050fe200078208ff */
[----:B------:R1:W-:Y:S01]  /*9a80*/  @P3 STS.128 [R199+0xa800], RZ ;  /* 0x00a800ffc7003388 */ /* 0x0003e20000000c00 */
[C-C-:B------:R-:W-:Y:S02]  /*9a90*/  @!P5 LEA.HI.X R19, R0.reuse, c[0x0][0x16c], R4.reuse, 0x1, P6 ;  /* 0x00005b000013da11 */ /* 0x140fe400030f0c04 */
[C---:B------:R-:W-:Y:S01]  /*9aa0*/  IADD3 R2, P6, R0.reuse, UR7, RZ ;  /* 0x0000000700027c10 */ /* 0x040fe2000ffde0ff */
[----:B------:R-:W-:Y:S01]  /*9ab0*/  @!PT LDS RZ, [RZ] ;  /* 0x00000000fffff984 */ /* 0x000fe20000000800 */
[----:B------:R-:W-:Y:S01]  /*9ac0*/  @!PT LDS RZ, [RZ] ;  /* 0x00000000fffff984 */ /* 0x000fe20000000800 */
[----:B------:R-:W-:Y:S01]  /*9ad0*/  @!PT LDS RZ, [RZ] ;  /* 0x00000000fffff984 */ /* 0x000fe20000000800 */
[----:B------:R1:W-:Y:S01]  /*9ae0*/  @!P3 LDGSTS.E.BYPASS.LTC128B.128 [R199+0xa800], [R16.64+0x100] ;  /* 0x0a80010010c7bfae */ /* 0x0003e2000b901d52 */
[----:B------:R-:W-:-:S02]  /*9af0*/  @!P4 LEA.HI.X R15, R0, c[0x0][0x16c], R4, 0x1, P2 ;  /* 0x00005b00000fca11 */ /* 0x000fc400010f0c04 */
[----:B------:R-:W-:Y:S01]  /*9b00*/  @!P3 LEA.HI.X R13, R0, c[0x0][0x16c], R4, 0x1, P1 ;  /* 0x00005b00000dba11 */ /* 0x000fe200008f0c04 */
[----:B------:R1:W-:Y:S01]  /*9b10*/  @P5 STS.128 [R199+0x7000], RZ ;  /* 0x007000ffc7005388 */ /* 0x0003e20000000c00 */
[----:B------:R-:W-:-:S03]  /*9b20*/  IADD3.X R4, R4, UR6, RZ, P6, !PT ;  /* 0x0000000604047c10 */ /* 0x000fc6000b7fe4ff */
        /* <DEDUP_REMOVED lines=11> */
[----:B---3--:R-:W-:-:S03]  /*9be0*/  @!P5 LEA R10, P2, R2, c[0x0][0x168], 0x1 ;  /* 0x00005a00020ada11 */ /* 0x008fc600078408ff */
        /* <DEDUP_REMOVED lines=24> */
.L_x_485:
[----:B------:R-:W-:Y:S05]  /*9d70*/  BSYNC B0 ;  /* 0x0000000000007941 */ /* 0x000fea0003800000 */
.L_x_484:
[----:B------:R-:W0:Y:S02]  /*9d80*/  LDGDEPBAR ;  /* 0x00000000000079af */ /* 0x000e240000000000 */
.L_x_483:
[----:B-1----:R-:W2:Y:S04]  /*9d90*/  LDL R11, [R1+0xac] ;  /* 0x0000ac00010b7983 */ /* 0x002ea80000100800 */
[----:B------:R-:W3:Y:S04]  /*9da0*/  LDL R10, [R1+0xb8] ;  /* 0x0000b800010a7983 */ /* 0x000ee80000100800 */
[----:B------:R-:W4:Y:S01]  /*9db0*/  LDL R7, [R1+0xc8] ;  /* 0x0000c80001077983 */ /* 0x000f220000100800 */
[----:B------:R-:W-:Y:S01]  /*9dc0*/  FMNMX.FTZ R0, R116, R20, !PT ;  /* 0x0000001474007209 */ /* 0x000fe20007810000 */
[----:B------:R-:W-:Y:S01]  /*9dd0*/  USHF.L.U32 UR30, UR20, 0x1, URZ ;  /* 0x00000001141e7899 */ /* 0x000fe2000800063f */
[----:B------:R-:W-:Y:S01]  /*9de0*/  PRMT R30, R251, 0x7054, R251 ;  /* 0x00007054fb1e7816 */ /* 0x000fe200000000fb */
[----:B------:R-:W-:Y:S01]  /*9df0*/  UIADD3 UR4, UR23, -0x4498517b, URZ ;  /* 0xbb67ae8517047890 */ /* 0x000fe2000fffe03f */
[----:B------:R-:W-:Y:S01]  /*9e00*/  FMNMX.FTZ R0, R22, R0, !PT ;  /* 0x0000000016007209 */ /* 0x000fe20007810000 */
[----:B------:R-:W-:Y:S01]  /*9e10*/  ULOP3.LUT UR5, UR30, UR23, URZ, 0x3c, !UPT ;  /* 0x000000171e057292 */ /* 0x000fe2000f8e3c3f */
[----:B------:R-:W-:Y:S01]  /*9e20*/  STL [R1+0xd8], R182 ;  /* 0x0000d8b601007387 */ /* 0x000fe20000100800 */
[----:B------:R-:W-:Y:S01]  /*9e30*/  UIADD3 UR26, UR22, -0x61c88647, URZ ;  /* 0x9e3779b9161a7890 */ /* 0x000fe2000fffe03f */
[----:B------:R-:W-:Y:S01]  /*9e40*/  FMNMX.FTZ R0, R156, R0, !PT ;  /* 0x000000009c007209 */ /* 0x000fe20007810000 */
[----:B------:R-:W-:Y:S01]  /*9e50*/  UIADD3 UR25, UR22, 0x3c6ef372, URZ ;  /* 0x3c6ef37216197890 */ /* 0x000fe2000fffe03f */
[----:B------:R-:W-:Y:S01]  /*9e60*/  STL [R1+0xd4], R181 ;  /* 0x0000d4b501007387 */ /* 0x000fe20000100800 */
[----:B------:R-:W-:Y:S01]  /*9e70*/  UIADD3 UR24, UR23, 0x76cf5d0a, URZ ;  /* 0x76cf5d0a17187890 */ /* 0x000fe2000fffe03f */
[----:B------:R-:W-:Y:S01]  /*9e80*/  FMNMX.FTZ R0, R117, R0, !PT ;  /* 0x0000000075007209 */ /* 0x000fe20007810000 */
[----:B------:R-:W-:Y:S01]  /*9e90*/  UIADD3 UR21, UR22, -0x255992d5, URZ ;  /* 0xdaa66d2b16157890 */ /* 0x000fe2000fffe03f */
[----:B------:R-:W-:Y:S01]  /*9ea0*/  LDSM.16.MT88.4 R24, [R177+0xc000] ;  /* 0x00c00000b118783b */ /* 0x000fe20000004200 */
[----:B------:R-:W-:Y:S01]  /*9eb0*/  UIADD3 UR29, UR23, -0x126145ec, URZ ;  /* 0xed9eba14171d7890 */ /* 0x000fe2000fffe03f */
[----:B------:R-:W-:Y:S01]  /*9ec0*/  FMNMX.FTZ R0, R160, R0, !PT ;  /* 0x00000000a0007209 */ /* 0x000fe20007810000 */
[----:B------:R-:W-:Y:S01]  /*9ed0*/  UIADD3 UR27, UR22, -0x4ab325aa, URZ ;  /* 0xb54cda56161b7890 */ /* 0x000fe2000fffe03f */
[----:B------:R-:W-:Y:S01]  /*9ee0*/  LDSM.16.MT88.4 R16, [R178+0xc000] ;  /* 0x00c00000b210783b */ /* 0x000fe20000004200 */
[----:B------:R-:W-:Y:S01]  /*9ef0*/  UIADD3 UR28, UR23, 0x646e171e, URZ ;  /* 0x646e171e171c7890 */ /* 0x000fe2000fffe03f */
[----:B------:R-:W-:Y:S01]  /*9f00*/  FMNMX.FTZ R0, R159, R0, !PT ;  /* 0x000000009f007209 */ /* 0x000fe20007810000 */
[----:B------:R-:W-:Y:S01]  /*9f10*/  UIADD3 UR30, UR30, 0x1, URZ ;  /* 0x000000011e1e7890 */ /* 0x000fe2000fffe03f */
[----:B------:R-:W-:Y:S02]  /*9f20*/  STL [R1+0xd0], R176 ;  /* 0x0000d0b001007387 */ /* 0x000fe40000100800 */
[----:B------:R-:W-:Y:S01]  /*9f30*/  FMNMX.FTZ R2, R161, R0, !PT ;  /* 0x00000000a1027209 */ /* 0x000fe20007810000 */
[----:B------:R-:W-:Y:S01]  /*9f40*/  ULOP3.LUT UR30, UR30, UR23, URZ, 0x3c, !UPT ;  /* 0x000000171e1e7292 */ /* 0x000fe2000f8e3c3f */
        /* <DEDUP_REMOVED lines=19> */
[----:B------:R-:W1:Y:S01]  /*a080*/  SHFL.BFLY PT, R4, R0, 0x2, 0x1f ;  /* 0x0c401f0000047f89 */ /* 0x000e6200000e0000 */
[----:B------:R-:W-:-:S04]  /*a090*/  FMNMX.FTZ R2, R241, R2, !PT ;  /* 0x00000002f1027209 */ /* 0x000fc80007810000 */
[----:B------:R-:W-:-:S04]  /*a0a0*/  FMNMX.FTZ R2, R239, R2, !PT ;  /* 0x00000002ef027209 */ /* 0x000fc80007810000 */
[----:B------:R-:W-:-:S04]  /*a0b0*/  FMNMX.FTZ R2, R243, R2, !PT ;  /* 0x00000002f3027209 */ /* 0x000fc80007810000 */
[----:B------:R-:W-:-:S04]  /*a0c0*/  FMNMX.FTZ R2, R240, R2, !PT ;  /* 0x00000002f0027209 */ /* 0x000fc80007810000 */
[----:B------:R-:W-:-:S04]  /*a0d0*/  FMNMX.FTZ R2, R244, R2, !PT ;  /* 0x00000002f4027209 */ /* 0x000fc80007810000 */
[----:B------:R-:W-:Y:S02]  /*a0e0*/  FMNMX.FTZ R2, R233, R2, !PT ;  /* 0x00000002e9027209 */ /* 0x000fe40007810000 */
[----:B-1----:R-:W-:-:S03]  /*a0f0*/  FMNMX.FTZ R0, R0, R4, !PT ;  /* 0x0000000400007209 */ /* 0x002fc60007810000 */
[----:B------:R-:W1:Y:S04]  /*a100*/  SHFL.BFLY PT, R5, R2, 0x2, 0x1f ;  /* 0x0c401f0002057f89 */ /* 0x000e6800000e0000 */
[----:B------:R-:W1:Y:S02]  /*a110*/  SHFL.BFLY PT, R6, R0, 0x1, 0x1f ;  /* 0x0c201f0000067f89 */ /* 0x000e6400000e0000 */
[----:B-1----:R-:W-:Y:S02]  /*a120*/  FMNMX.FTZ R2, R2, R5, !PT ;  /* 0x0000000502027209 */ /* 0x002fe40007810000 */
[----:B------:R-:W-:-:S04]  /*a130*/  FMNMX.FTZ R152, R0, R6, !PT ;  /* 0x0000000600987209 */ /* 0x000fc80007810000 */
[C---:B------:R-:W-:Y:S01]  /*a140*/  FSETP.NEU.FTZ.AND P2, PT, R152.reuse, -INF , PT ;  /* 0xff8000009800780b */ /* 0x040fe20003f5d000 */
[----:B------:R-:W-:-:S05]  /*a150*/  FMUL.FTZ R12, R152, c[0x0][0x23c] ;  /* 0x00008f00980c7a20 */ /* 0x000fca0000410000 */
[----:B------:R-:W-:Y:S01]  /*a160*/  FSEL R12, R12, RZ, P2 ;  /* 0x000000ff0c0c7208 */ /* 0x000fe20001000000 */
[----:B--2---:R-:W-:Y:S02]  /*a170*/  IMAD.WIDE.U32 R220, R11, -0x326172a9, RZ ;  /* 0xcd9e8d570bdc7825 */ /* 0x004fe400078e00ff */
[----:B------:R-:W1:Y:S03]  /*a180*/  SHFL.BFLY PT, R11, R2, 0x1, 0x1f ;  /* 0x0c201f00020b7f89 */ /* 0x000e6600000e0000 */
[----:B---3--:R-:W-:Y:S01]  /*a190*/  LOP3.LUT R4, R221, R10, RZ, 0x3c, !PT ;  /* 0x0000000add047212 */ /* 0x008fe200078e3cff */
[----:B------:R-:W-:Y:S02]  /*a1a0*/  FFMA.FTZ R10, R20, c[0x0][0x23c], -R12 ;  /* 0x00008f00140a7a23 */ /* 0x000fe4000001080c */
[----:B----4-:R-:W-:Y:S02]  /*a1b0*/  IMAD.WIDE.U32 R214, R7, -0x2daee0ad, RZ ;  /* 0xd2511f5307d67825 */ /* 0x010fe400078e00ff */
[----:B------:R-:W-:Y:S02]  /*a1c0*/  MUFU.EX2 R230, R10 ;  /* 0x0000000a00e67308 */ /* 0x000fe40000000800 */
[----:B------:R-:W-:Y:S01]  /*a1d0*/  IMAD.WIDE.U32 R142, R4, -0x2daee0ad, RZ ;  /* 0xd2511f53048e7825 */ /* 0x000fe200078e00ff */
[----:B------:R-:W-:Y:S01]  /*a1e0*/  LOP3.LUT R4, R215, UR5, RZ, 0x3c, !PT ;  /* 0x00000005d7047c12 */ /* 0x000fe2000f8e3cff */
[----:B------:R-:W-:-:S03]  /*a1f0*/  UIADD3 UR5, UR23, 0x32370b8f, URZ ;  /* 0x32370b8f17057890 */ /* 0x000fc6000fffe03f */
[----:B------:R-:W-:Y:S01]  /*a200*/  LOP3.LUT R118, R143, UR4, R214, 0x96, !PT ;  /* 0x000000048f767c12 */ /* 0x000fe2000f8e96d6 */
[----:B------:R-:W-:Y:S01]  /*a210*/  IMAD.WIDE.U32 R4, R4, -0x326172a9, RZ ;  /* 0xcd9e8d5704047825 */ /* 0x000fe200078e00ff */
[----:B------:R-:W-:-:S03]  /*a220*/  UIADD3 UR4, UR22, 0x78dde6e4, URZ ;  /* 0x78dde6e416047890 */ /* 0x000fc6000fffe03f */
[----:B------:R-:W-:Y:S01]  /*a230*/  IMAD.WIDE.U32 R118, R118, -0x326172a9, RZ ;  /* 0xcd9e8d5776767825 */ /* 0x000fe200078e00ff */
[----:B------:R-:W-:Y:S02]  /*a240*/  LOP3.LUT R5, R5, UR26, R220, 0x96, !PT ;  /* 0x0000001a05057c12 */ /* 0x000fe4000f8e96dc */
[----:B-1----:R-:W-:Y:S02]  /*a250*/  FMNMX.FTZ R151, R2, R11, !PT ;  /* 0x0000000b02977209 */ /* 0x002fe40007810000 */
[----:B------:R-:W-:Y:S01]  /*a260*/  LOP3.LUT R6, R119, UR25, R4, 0x96, !PT ;  /* 0x0000001977067c12 */ /* 0x000fe2000f8e9604 */
[----:B------:R-:W-:Y:S01]  /*a270*/  IMAD.WIDE.U32 R4, R5, -0x2daee0ad, RZ ;  /* 0xd2511f5305047825 */ /* 0x000fe200078e00ff */
[----:B------:R-:W-:-:S03]  /*a280*/  FSETP.NEU.FTZ.AND P1, PT, R151, -INF , PT ;  /* 0xff8000009700780b */ /* 0x000fc60003f3d000 */
[----:B------:R-:W-:Y:S01]  /*a290*/  IMAD.WIDE.U32 R6, R6, -0x2daee0ad, RZ ;  /* 0xd2511f5306067825 */ /* 0x000fe200078e00ff */
[----:B------:R-:W-:-:S03]  /*a2a0*/  LOP3.LUT R0, R5, UR24, R142, 0x96, !PT ;  /* 0x0000001805007c12 */ /* 0x000fc6000f8e968e */
[----:B------:R-:W-:Y:S01]  /*a2b0*/  FMUL.FTZ R11, R151, c[0x0][0x23c] ;  /* 0x00008f00970b7a20 */ /* 0x000fe20000410000 */
[----:B------:R-:W-:Y:S01]  /*a2c0*/  LOP3.LUT R4, R7, UR5, R4, 0x96, !PT ;  /* 0x0000000507047c12 */ /* 0x000fe2000f8e9604 */
[----:B------:R-:W-:-:S03]  /*a2d0*/  IMAD.WIDE.U32 R138, R0, -0x326172a9, RZ ;  /* 0xcd9e8d57008a7825 */ /* 0x000fc600078e00ff */
[----:B------:R-:W-:Y:S01]  /*a2e0*/  FSEL R11, R11, RZ, P1 ;  /* 0x000000ff0b0b7208 */ /* 0x000fe20000800000 */
[----:B------:R-:W-:Y:S01]  /*a2f0*/  FFMA.FTZ R0, R22, c[0x0][0x23c], -R12 ;  /* 0x00008f0016007a23 */ /* 0x000fe2000001080c */
[C-C-:B------:R-:W-:Y:S01]  /*a300*/  LOP3.LUT R2, R139.reuse, UR21, R118.reuse, 0x96, !PT ;  /* 0x000000158b027c12 */ /* 0x140fe2000f8e9676 */
[----:B------:R-:W-:Y:S01]  /*a310*/  IMAD.WIDE.U32 R140, R4, -0x326172a9, RZ ;  /* 0xcd9e8d57048c7825 */ /* 0x000fe200078e00ff */
[----:B------:R-:W-:Y:S01]  /*a320*/  LOP3.LUT R4, R139, UR21, R118, 0x96, !PT ;  /* 0x000000158b047c12 */ /* 0x000fe2000f8e9676 */
[----:B------:R1:W-:Y:S02]  /*a330*/  MUFU.EX2 R167, R0 ;  /* 0x0000000000a77308 */ /* 0x0003e40000000800 */
[----:B------:R-:W-:Y:S02]  /*a340*/  IMAD R2, R2, -0x2daee0ad, RZ ;  /* 0xd2511f5302027824 */ /* 0x000fe400078e02ff */
[----:B------:R-:W-:-:S04]  /*a350*/  IMAD.WIDE.U32 R154, R4, -0x2daee0ad, RZ ;  /* 0xd2511f53049a7825 */ /* 0x000fc800078e00ff */
[----:B------:R-:W-:Y:S01]  /*a360*/  FFMA.FTZ R5, R156, c[0x0][0x23c], -R12 ;  /* 0x00008f009c057a23 */ /* 0x000fe2000001080c */
[----:B------:R-:W-:-:S03]  /*a370*/  LOP3.LUT R6, R155, UR29, R6, 0x96, !PT ;  /* 0x0000001d9b067c12 */ /* 0x000fc6000f8e9606 */
[----:B------:R2:W-:Y:S02]  /*a380*/  MUFU.EX2 R165, R5 ;  /* 0x0000000500a57308 */ /* 0x0005e40000000800 */
[----:B------:R-:W-:Y:S01]  /*a390*/  IMAD.WIDE.U32 R136, R6, -0x326172a9, RZ ;  /* 0xcd9e8d5706887825 */ /* 0x000fe200078e00ff */
[----:B-1----:R-:W-:-:S05]  /*a3a0*/  LOP3.LUT R0, R141, UR4, R138, 0x96, !PT ;  /* 0x000000048d007c12 */ /* 0x002fca000f8e968a */
[----:B------:R-:W-:-:S04]  /*a3b0*/  IMAD.WIDE.U32 R28, R0, -0x2daee0ad, RZ ;  /* 0xd2511f53001c7825 */ /* 0x000fc800078e00ff */
[----:B------:R-:W-:Y:S01]  /*a3c0*/  FFMA.FTZ R0, R117, c[0x0][0x23c], -R12 ;  /* 0x00008f0075007a23 */ /* 0x000fe2000001080c */
[----:B------:R-:W-:Y:S01]  /*a3d0*/  LOP3.LUT R4, R29, UR15, R2, 0x96, !PT ;  /* 0x0000000f1d047c12 */ /* 0x000fe2000f8e9602 */
[----:B------:R-:W-:Y:S02]  /*a3e0*/  FFMA.FTZ R2, R21, c[0x0][0x23c], -R11 ;  /* 0x00008f0015027a23 */ /* 0x000fe4000001080b */
[----:B------:R1:W-:Y:S02]  /*a3f0*/  MUFU.EX2 R217, R0 ;  /* 0x0000000000d97308 */ /* 0x0003e40000000800 */
[----:B--2---:R-:W-:-:S05]  /*a400*/  IMAD.WIDE.U32 R4, R4, -0x326172a9, RZ ;  /* 0xcd9e8d5704047825 */ /* 0x004fca00078e00ff */
[C---:B------:R-:W-:Y:S01]  /*a410*/  LOP3.LUT R10, R4.reuse, 0xff, RZ, 0xc0, !PT ;  /* 0x000000ff040a7812 */ /* 0x040fe200078ec0ff */
[----:B------:R2:W-:Y:S01]  /*a420*/  MUFU.EX2 R181, R2 ;  /* 0x0000000200b57308 */ /* 0x0005e20000000800 */
[----:B------:R-:W-:Y:S02]  /*a430*/  SHF.R.U32.HI R7, RZ, 0x18, R4 ;  /* 0x00000018ff077819 */ /* 0x000fe40000011604 */
[----:B-1----:R-:W-:-:S04]  /*a440*/  LOP3.LUT R0, R4, 0xffff, RZ, 0xc0, !PT ;  /* 0x0000ffff04007812 */ /* 0x002fc800078ec0ff */
[----:B------:R-:W-:Y:S02]  /*a450*/  SHF.R.U32.HI R6, RZ, 0x8, R0 ;  /* 0x00000008ff067819 */ /* 0x000fe40000011600 */
[----:B--2---:R-:W-:Y:S01]  /*a460*/  SHF.R.U32.HI R2, RZ, 0x10, R4 ;  /* 0x00000010ff027819 */ /* 0x004fe20000011604 */
[----:B------:R-:W-:Y:S01]  /*a470*/  FFMA.FTZ R4, R23, c[0x0][0x23c], -R11 ;  /* 0x00008f0017047a23 */ /* 0x000fe2000001080b */
[----:B------:R-:W-:Y:S01]  /*a480*/  PRMT R14, R10, 0x5410, R6 ;  /* 0x000054100a0e7816 */ /* 0x000fe20000000006 */
[----:B------:R-:W1:Y:S01]  /*a490*/  LDSM.16.MT88.4 R20, [R180+0xc000] ;  /* 0x00c00000b414783b */ /* 0x000e620000004200 */
[----:B------:R-:W-:Y:S01]  /*a4a0*/  LOP3.LUT R0, R2, 0xff, RZ, 0xc0, !PT ;  /* 0x000000ff02007812 */ /* 0x000fe200078ec0ff */
[----:B------:R2:W3:Y:S01]  /*a4b0*/  MUFU.EX2 R216, R4 ;  /* 0x0000000400d87308 */ /* 0x0004e20000000800 */
[----:B------:R-:W-:Y:S02]  /*a4c0*/  FSEL R6, R151, RZ, P1 ;  /* 0x000000ff97067208 */ /* 0x000fe40000800000 */
[----:B------:R-:W-:-:S03]  /*a4d0*/  PRMT R13, R0, 0x5410, R7 ;  /* 0x00005410000d7816 */ /* 0x000fc60000000007 */
[----:B------:R-:W-:-:S04]  /*a4e0*/  FADD.FTZ R3, R3, -R6 ;  /* 0x8000000603037221 */ /* 0x000fc80000010000 */
[----:B------:R-:W-:Y:S01]  /*a4f0*/  FMUL.FTZ R3, R3, c[0x0][0x23c] ;  /* 0x00008f0003037a20 */ /* 0x000fe20000410000 */
[----:B--2---:R-:W-:Y:S01]  /*a500*/  LOP3.LUT R4, R5, UR27, R136, 0x96, !PT ;  /* 0x0000001b05047c12 */ /* 0x004fe2000f8e9688 */
[----:B------:R-:W-:-:S03]  /*a510*/  FFMA.FTZ R5, R158, c[0x0][0x23c], -R11 ;  /* 0x00008f009e057a23 */ /* 0x000fc6000001080b */
[C---:B------:R-:W-:Y:S01]  /*a520*/  LOP3.LUT R0, R4.reuse, 0xffff, RZ, 0xc0, !PT ;  /* 0x0000ffff04007812 */ /* 0x040fe200078ec0ff */
[----:B------:R2:W-:Y:S01]  /*a530*/  MUFU.EX2 R166, R5 ;  /* 0x0000000500a67308 */ /* 0x0005e20000000800 */
[--C-:B------:R-:W-:Y:S02]  /*a540*/  SHF.R.U32.HI R2, RZ, 0x10, R4.reuse ;  /* 0x00000010ff027819 */ /* 0x100fe40000011604 */
[----:B------:R-:W-:Y:S02]  /*a550*/  SHF.R.U32.HI R7, RZ, 0x18, R4 ;  /* 0x00000018ff077819 */ /* 0x000fe40000011604 */
[----:B------:R-:W-:Y:S02]  /*a560*/  LOP3.LUT R10, R4, 0xff, RZ, 0xc0, !PT ;  /* 0x000000ff040a7812 */ /* 0x000fe400078ec0ff */
[----:B------:R-:W-:-:S05]  /*a570*/  FSEL R4, R152, RZ, P2 ;  /* 0x000000ff98047208 */ /* 0x000fca0001000000 */
[----:B------:R-:W-:Y:S02]  /*a580*/  FADD.FTZ R4, R116, -R4 ;  /* 0x8000000474047221 */ /* 0x000fe40000010000 */
[----:B------:R4:W1:Y:S01]  /*a590*/  MUFU.EX2 R116, R3 ;  /* 0x0000000300747308 */ /* 0x0008620000000800 */
[----:B--2---:R-:W-:Y:S01]  /*a5a0*/  SHF.R.U32.HI R5, RZ, 0x8, R0 ;  /* 0x00000008ff057819 */ /* 0x004fe20000011600 */
[----:B------:R-:W-:Y:S01]  /*a5b0*/  FMUL.FTZ R4, R4, c[0x0][0x23c] ;  /* 0x00008f0004047a20 */ /* 0x000fe20000410000 */
[----:B------:R-:W-:Y:S01]  /*a5c0*/  LOP3.LUT R0, R2, 0xff, RZ, 0xc0, !PT ;  /* 0x000000ff02007812 */ /* 0x000fe200078ec0ff */
[----:B------:R-:W-:Y:S01]  /*a5d0*/  FFMA.FTZ R2, R157, c[0x0][0x23c], -R11 ;  /* 0x00008f009d027a23 */ /* 0x000fe2000001080b */
[----:B------:R-:W-:Y:S01]  /*a5e0*/  PRMT R5, R10, 0x5410, R5 ;  /* 0x000054100a057816 */ /* 0x000fe20000000005 */
[----:B------:R-:W-:Y:S01]  /*a5f0*/  FFMA.FTZ R10, R161, c[0x0][0x23c], -R12 ;  /* 0x00008f00a10a7a23 */ /* 0x000fe2000001080c */
[----:B------:R-:W-:Y:S01]  /*a600*/  PRMT R7, R0, 0x5410, R7 ;  /* 0x0000541000077816 */ /* 0x000fe20000000007 */
[----:B------:R2:W-:Y:S01]  /*a610*/  MUFU.EX2 R231, R2 ;  /* 0x0000000200e77308 */ /* 0x0005e20000000800 */
[----:B---3--:R-:W-:-:S04]  /*a620*/  F2FP.PACK_AB R0, R216, R181 ;  /* 0x000000b5d800723e */ /* 0x008fc800000000ff */
[C---:B------:R-:W-:Y:S02]  /*a630*/  PRMT R213, R0.reuse, 0x7610, R213 ;  /* 0x0000761000d57816 */ /* 0x040fe400000000d5 */
[----:B------:R-:W-:Y:S01]  /*a640*/  PRMT R211, R0, 0x7632, R211 ;  /* 0x0000763200d37816 */ /* 0x000fe200000000d3 */
[----:B------:R-:W3:Y:S01]  /*a650*/  MUFU.EX2 R117, R4 ;  /* 0x0000000400757308 */ /* 0x000ee20000000800 */
[----:B------:R-:W-:Y:S01]  /*a660*/  F2FP.PACK_AB R0, R217, R165 ;  /* 0x000000a5d900723e */ /* 0x000fe200000000ff */
[--C-:B----4-:R-:W-:Y:S01]  /*a670*/  HSET2.LE.AND R3, R13, R30.reuse, PT ;  /* 0x0000001e0d037233 */ /* 0x110fe20003803000 */
[-C--:B-1----:R-:W-:Y:S02]  /*a680*/  FMUL.FTZ R126, R126, R116.reuse ;  /* 0x000000747e7e7220 */ /* 0x082fe40000410000 */
[C---:B------:R-:W-:Y:S01]  /*a690*/  PRMT R209, R0.reuse, 0x7610, R209 ;  /* 0x0000761000d17816 */ /* 0x040fe200000000d1 */
[----:B------:R-:W-:Y:S01]  /*a6a0*/  FMUL.FTZ R127, R127, R116 ;  /* 0x000000747f7f7220 */ /* 0x000fe20000410000 */
[----:B------:R-:W-:Y:S01]  /*a6b0*/  PRMT R208, R0, 0x7632, R208 ;  /* 0x0000763200d07816 */ /* 0x000fe200000000d0 */
[----:B------:R-:W-:Y:S01]  /*a6c0*/  HSET2.LE.AND R0, R5, R30, PT ;  /* 0x0000001e05007233 */ /* 0x000fe20003803000 */
[----:B--2---:R-:W-:Y:S01]  /*a6d0*/  F2FP.PACK_AB R2, R167, R230 ;  /* 0x000000e6a702723e */ /* 0x004fe200000000ff */
[-C--:B------:R-:W-:Y:S01]  /*a6e0*/  FMUL.FTZ R38, R38, R116.reuse ;  /* 0x0000007426267220 */ /* 0x080fe20000410000 */
[----:B------:R-:W-:Y:S01]  /*a6f0*/  PRMT R5, R213, 0x5410, R211 ;  /* 0x00005410d5057816 */ /* 0x000fe200000000d3 */
[-C--:B------:R-:W-:Y:S01]  /*a700*/  FMUL.FTZ R39, R39, R116.reuse ;  /* 0x0000007427277220 */ /* 0x080fe20000410000 */
[----:B------:R-:W-:Y:S01]  /*a710*/  PRMT R210, R2, 0x7610, R210 ;  /* 0x0000761002d27816 */ /* 0x000fe200000000d2 */
[----:B------:R-:W-:Y:S01]  /*a720*/  FMUL.FTZ R42, R42, R116 ;  /* 0x000000742a2a7220 */ /* 0x000fe20000410000 */
[----:B------:R-:W-:Y:S01]  /*a730*/  PRMT R212, R2, 0x7632, R212 ;  /* 0x0000763202d47816 */ /* 0x000fe200000000d4 */
[-C--:B---3--:R-:W-:Y:S01]  /*a740*/  FMUL.FTZ R124, R124, R117.reuse ;  /* 0x000000757c7c7220 */ /* 0x088fe20000410000 */
[----:B------:R-:W-:Y:S01]  /*a750*/  F2FP.PACK_AB R2, R231, R166 ;  /* 0x000000a6e702723e */ /* 0x000fe200000000ff */
[-C--:B------:R-:W-:Y:S01]  /*a760*/  FMUL.FTZ R125, R125, R117.reuse ;  /* 0x000000757d7d7220 */ /* 0x080fe20000410000 */
[----:B------:R1:W-:Y:S01]  /*a770*/  MUFU.EX2 R229, R10 ;  /* 0x0000000a00e57308 */ /* 0x0003e20000000800 */
[-C--:B------:R-:W-:Y:S01]  /*a780*/  FMUL.FTZ R36, R36, R117.reuse ;  /* 0x0000007524247220 */ /* 0x080fe20000410000 */
[C---:B------:R-:W-:Y:S01]  /*a790*/  PRMT R155, R2.reuse, 0x7610, R155 ;  /* 0x00007610029b7816 */ /* 0x040fe2000000009b */
[-C--:B------:R-:W-:Y:S01]  /*a7a0*/  FMUL.FTZ R37, R37, R117.reuse ;  /* 0x0000007525257220 */ /* 0x080fe20000410000 */
[----:B------:R-:W-:Y:S01]  /*a7b0*/  PRMT R153, R2, 0x7632, R153 ;  /* 0x0000763202997816 */ /* 0x000fe20000000099 */
[-C--:B------:R-:W-:Y:S01]  /*a7c0*/  FMUL.FTZ R40, R40, R117.reuse ;  /* 0x0000007528287220 */ /* 0x080fe20000410000 */
[----:B------:R-:W-:Y:S01]  /*a7d0*/  PRMT R2, R210, 0x5410, R212 ;  /* 0x00005410d2027816 */ /* 0x000fe200000000d4 */
[----:B------:R-:W-:-:S02]  /*a7e0*/  FMUL.FTZ R41, R41, R117 ;  /* 0x0000007529297220 */ /* 0x000fc40000410000 */
[----:B------:R-:W-:Y:S01]  /*a7f0*/  FMUL.FTZ R43, R43, R116 ;  /* 0x000000742b2b7220 */ /* 0x000fe20000410000 */
[----:B------:R-:W-:Y:S01]  /*a800*/  LOP3.LUT R4, R0, R2, RZ, 0xc0, !PT ;  /* 0x0000000200047212 */ /* 0x000fe200078ec0ff */
[--C-:B------:R-:W-:Y:S01]  /*a810*/  HSET2.LE.AND R0, R7, R30.reuse, PT ;  /* 0x0000001e07007233 */ /* 0x100fe20003803000 */
[-C--:B------:R-:W-:Y:S01]  /*a820*/  FMUL.FTZ R120, R120, R117.reuse ;  /* 0x0000007578787220 */ /* 0x080fe20000410000 */
[----:B------:R-:W-:Y:S01]  /*a830*/  HSET2.LE.AND R2, R14, R30, PT ;  /* 0x0000001e0e027233 */ /* 0x000fe20003803000 */
[----:B------:R-:W-:Y:S02]  /*a840*/  FMUL.FTZ R121, R121, R117 ;  /* 0x0000007579797220 */ /* 0x000fe40000410000 */
[----:B------:R-:W-:Y:S01]  /*a850*/  LOP3.LUT R5, R0, R5, RZ, 0xc0, !PT ;  /* 0x0000000500057212 */ /* 0x000fe200078ec0ff */
[-C--:B------:R-:W-:Y:S01]  /*a860*/  FMUL.FTZ R122, R122, R116.reuse ;  /* 0x000000747a7a7220 */ /* 0x080fe20000410000 */
[----:B------:R-:W-:Y:S01]  /*a870*/  PRMT R0, R209, 0x5410, R208 ;  /* 0x00005410d1007816 */ /* 0x000fe200000000d0 */
[----:B------:R-:W-:-:S02]  /*a880*/  FMUL.FTZ R123, R123, R116 ;  /* 0x000000747b7b7220 */ /* 0x000fc40000410000 */
[-C--:B------:R-:W-:Y:S01]  /*a890*/  FMUL.FTZ R44, R44, R117.reuse ;  /* 0x000000752c2c7220 */ /* 0x080fe20000410000 */
[----:B------:R-:W-:Y:S01]  /*a8a0*/  LOP3.LUT R6, R2, R0, RZ, 0xc0, !PT ;  /* 0x0000000002067212 */ /* 0x000fe200078ec0ff */
[-C--:B------:R-:W-:Y:S01]  /*a8b0*/  FMUL.FTZ R45, R45, R117.reuse ;  /* 0x000000752d2d7220 */ /* 0x080fe20000410000 */
[----:B------:R-:W-:Y:S01]  /*a8c0*/  PRMT R0, R155, 0x5410, R153 ;  /* 0x000054109b007816 */ /* 0x000fe20000000099 */
[-C--:B------:R-:W-:Y:S01]  /*a8d0*/  FMUL.FTZ R46, R46, R116.reuse ;  /* 0x000000742e2e7220 */ /* 0x080fe20000410000 */
[----:B------:R-:W-:Y:S01]  /*a8e0*/  LOP3.LUT R2, R137, UR17, R140, 0x96, !PT ;  /* 0x0000001189027c12 */ /* 0x000fe2000f8e968c */
[----:B------:R-:W-:Y:S01]  /*a8f0*/  FMUL.FTZ R47, R47, R116 ;  /* 0x000000742f2f7220 */ /* 0x000fe20000410000 */
[----:B------:R-:W-:Y:S01]  /*a900*/  LOP3.LUT R7, R3, R0, RZ, 0xc0, !PT ;  /* 0x0000000003077212 */ /* 0x000fe200078ec0ff */
[-C--:B------:R-:W-:Y:S02]  /*a910*/  FMUL.FTZ R48, R48, R117.reuse ;  /* 0x0000007530307220 */ /* 0x080fe40000410000 */
[----:B------:R-:W-:-:S02]  /*a920*/  FMUL.FTZ R49, R49, R117 ;  /* 0x0000007531317220 */ /* 0x000fc40000410000 */
        /* <DEDUP_REMOVED lines=12> */
[----:B------:R-:W2:Y:S01]  /*a9f0*/  LDSM.16.MT88.4 R16, [R177+0xe000] ;  /* 0x00e00000b110783b */ /* 0x000ea20000004200 */
[----:B------:R-:W-:Y:S02]  /*aa00*/  FMUL.FTZ R67, R67, R116 ;  /* 0x0000007443437220 */ /* 0x000fe40000410000 */
[-C--:B------:R-:W-:Y:S02]  /*aa10*/  FMUL.FTZ R52, R52, R117.reuse ;  /* 0x0000007534347220 */ /* 0x080fe40000410000 */
[----:B------:R-:W-:-:S02]  /*aa20*/  FMUL.FTZ R53, R53, R117 ;  /* 0x0000007535357220 */ /* 0x000fc40000410000 */
[C---:B------:R-:W-:Y:S01]  /*aa30*/  HMMA.16816.F32 R120, R4.reuse, R24, R120 ;  /* 0x000000180478723c */ /* 0x040fe20000001878 */
[----:B------:R-:W3:Y:S01]  /*aa40*/  LDSM.16.MT88.4 R24, [R179+0xc000] ;  /* 0x00c00000b318783b */ /* 0x000ee20000004200 */
[-C--:B------:R-:W-:Y:S02]  /*aa50*/  FMUL.FTZ R54, R54, R116.reuse ;  /* 0x0000007436367220 */ /* 0x080fe40000410000 */
[-C--:B------:R-:W-:Y:S02]  /*aa60*/  FMUL.FTZ R55, R55, R116.reuse ;  /* 0x0000007437377220 */ /* 0x080fe40000410000 */
[-C--:B------:R-:W-:Y:S02]  /*aa70*/  FMUL.FTZ R56, R56, R117.reuse ;  /* 0x0000007538387220 */ /* 0x080fe40000410000 */
[----:B------:R-:W-:Y:S01]  /*aa80*/  HMMA.16816.F32 R32, R4, R20, R44 ;  /* 0x000000140420723c */ /* 0x000fe2000000182c */
[----:B------:R-:W-:Y:S02]  /*aa90*/  FMUL.FTZ R57, R57, R117 ;  /* 0x0000007539397220 */ /* 0x000fe40000410000 */
[----:B------:R-:W-:-:S02]  /*aaa0*/  FMUL.FTZ R58, R58, R116 ;  /* 0x000000743a3a7220 */ /* 0x000fc40000410000 */
[-C--:B------:R-:W-:Y:S02]  /*aab0*/  FMUL.FTZ R59, R59, R116.reuse ;  /* 0x000000743b3b7220 */ /* 0x080fe40000410000 */
[-C--:B------:R-:W-:Y:S01]  /*aac0*/  FMUL.FTZ R68, R68, R117.reuse ;  /* 0x0000007544447220 */ /* 0x080fe20000410000 */
[----:B------:R-:W-:Y:S01]  /*aad0*/  HMMA.16816.F32 R48, R4, R22, R48 ;  /* 0x000000160430723c */ /* 0x000fe20000001830 */
[----:B------:R-:W4:Y:S01]  /*aae0*/  LDSM.16.MT88.4 R20, [R178+0xe000] ;  /* 0x00e00000b214783b */ /* 0x000f220000004200 */
[-C--:B------:R-:W-:Y:S02]  /*aaf0*/  FMUL.FTZ R69, R69, R117.reuse ;  /* 0x0000007545457220 */ /* 0x080fe40000410000 */
[-C--:B------:R-:W-:Y:S02]  /*ab00*/  FMUL.FTZ R70, R70, R116.reuse ;  /* 0x0000007446467220 */ /* 0x080fe40000410000 */
[----:B------:R-:W-:Y:S02]  /*ab10*/  FMUL.FTZ R71, R71, R116 ;  /* 0x0000007447477220 */ /* 0x000fe40000410000 */
[----:B------:R-:W-:-:S02]  /*ab20*/  FMUL.FTZ R72, R72, R117 ;  /* 0x0000007548487220 */ /* 0x000fc40000410000 */
[-C--:B------:R-:W-:Y:S02]  /*ab30*/  FMUL.FTZ R73, R73, R117.reuse ;  /* 0x0000007549497220 */ /* 0x080fe40000410000 */
[-C--:B------:R-:W-:Y:S02]  /*ab40*/  FMUL.FTZ R74, R74, R116.reuse ;  /* 0x000000744a4a7220 */ /* 0x080fe40000410000 */
[-C--:B------:R-:W-:Y:S02]  /*ab50*/  FMUL.FTZ R75, R75, R116.reuse ;  /* 0x000000744b4b7220 */ /* 0x080fe40000410000 */
[-C--:B------:R-:W-:Y:S01]  /*ab60*/  FMUL.FTZ R84, R84, R117.reuse ;  /* 0x0000007554547220 */ /* 0x080fe20000410000 */
[----:B--2---:R-:W-:Y:S01]  /*ab70*/  HMMA.16816.F32 R40, R4, R16, R60 ;  /* 0x000000100428723c */ /* 0x004fe2000000183c */
[----:B------:R-:W-:Y:S02]  /*ab80*/  FMUL.FTZ R85, R85, R117 ;  /* 0x0000007555557220 */ /* 0x000fe40000410000 */
[----:B------:R-:W-:-:S02]  /*ab90*/  FMUL.FTZ R86, R86, R116 ;  /* 0x0000007456567220 */ /* 0x000fc40000410000 */
[-C--:B------:R-:W-:Y:S02]  /*aba0*/  FMUL.FTZ R87, R87, R116.reuse ;  /* 0x0000007457577220 */ /* 0x080fe40000410000 */
[-C--:B------:R-:W-:Y:S01]  /*abb0*/  FMUL.FTZ R88, R88, R117.reuse ;  /* 0x0000007558587220 */ /* 0x080fe20000410000 */
[C---:B------:R-:W-:Y:S01]  /*abc0*/  HMMA.16816.F32 R36, R4.reuse, R18, R64 ;  /* 0x000000120424723c */ /* 0x040fe20000001840 */
[----:B------:R-:W2:Y:S01]  /*abd0*/  LDSM.16.MT88.4 R16, [R179+0xe000] ;  /* 0x00e00000b310783b */ /* 0x000ea20000004200 */
[-C--:B------:R-:W-:Y:S02]  /*abe0*/  FMUL.FTZ R89, R89, R117.reuse ;  /* 0x0000007559597220 */ /* 0x080fe40000410000 */
[-C--:B------:R-:W-:Y:S02]  /*abf0*/  FMUL.FTZ R90, R90, R116.reuse ;  /* 0x000000745a5a7220 */ /* 0x080fe40000410000 */
[----:B------:R-:W-:Y:S02]  /*ac00*/  FMUL.FTZ R91, R91, R116 ;  /* 0x000000745b5b7220 */ /* 0x000fe40000410000 */
[----:B---3--:R-:W-:Y:S01]  /*ac10*/  HMMA.16816.F32 R172, R4, R24, R52 ;  /* 0x0000001804ac723c */ /* 0x008fe20000001834 */
[----:B------:R-:W-:-:S02]  /*ac20*/  FMUL.FTZ R76, R76, R117 ;  /* 0x000000754c4c7220 */ /* 0x000fc40000410000 */
[-C--:B------:R-:W-:Y:S02]  /*ac30*/  FMUL.FTZ R77, R77, R117.reuse ;  /* 0x000000754d4d7220 */ /* 0x080fe40000410000 */
[-C--:B------:R-:W-:Y:S02]  /*ac40*/  FMUL.FTZ R78, R78, R116.reuse ;  /* 0x000000744e4e7220 */ /* 0x080fe40000410000 */
[-C--:B------:R-:W-:Y:S01]  /*ac50*/  FMUL.FTZ R79, R79, R116.reuse ;  /* 0x000000744f4f7220 */ /* 0x080fe20000410000 */
[----:B------:R-:W-:Y:S01]  /*ac60*/  HMMA.16816.F32 R168, R4, R26, R56 ;  /* 0x0000001a04a8723c */ /* 0x000fe20000001838 */
[----:B------:R-:W3:Y:S01]  /*ac70*/  LDSM.16.MT88.4 R24, [R180+0xe000] ;  /* 0x00e00000b418783b */ /* 0x000ee20000004200 */
[-C--:B------:R-:W-:Y:S02]  /*ac80*/  FMUL.FTZ R80, R80, R117.reuse ;  /* 0x0000007550507220 */ /* 0x080fe40000410000 */
[----:B------:R-:W-:Y:S02]  /*ac90*/  FMUL.FTZ R81, R81, R117 ;  /* 0x0000007551517220 */ /* 0x000fe40000410000 */
[----:B------:R-:W-:-:S02]  /*aca0*/  FMUL.FTZ R82, R82, R116 ;  /* 0x0000007452527220 */ /* 0x000fc40000410000 */
[C---:B----4-:R-:W-:Y:S01]  /*acb0*/  HMMA.16816.F32 R68, R4.reuse, R20, R68 ;  /* 0x000000140444723c */ /* 0x050fe20000001844 */
[-C--:B------:R-:W-:Y:S02]  /*acc0*/  FMUL.FTZ R83, R83, R116.reuse ;  /* 0x0000007453537220 */ /* 0x080fe40000410000 */
[-C--:B------:R-:W-:Y:S02]  /*acd0*/  FMUL.FTZ R92, R92, R117.reuse ;  /* 0x000000755c5c7220 */ /* 0x080fe40000410000 */
[----:B------:R-:W-:Y:S02]  /*ace0*/  FMUL.FTZ R93, R93, R117 ;  /* 0x000000755d5d7220 */ /* 0x000fe40000410000 */
[-C--:B------:R-:W-:Y:S01]  /*acf0*/  FMUL.FTZ R94, R94, R116.reuse ;  /* 0x000000745e5e7220 */ /* 0x080fe20000410000 */
[----:B------:R-:W-:Y:S01]  /*ad00*/  HMMA.16816.F32 R72, R4, R22, R72 ;  /* 0x000000160448723c */ /* 0x000fe20000001848 */
[----:B------:R-:W4:Y:S01]  /*ad10*/  LDSM.16.MT88.4 R20, [R177+0x10000] ;  /* 0x01000000b114783b */ /* 0x000f220000004200 */
[----:B------:R-:W-:-:S02]  /*ad20*/  FMUL.FTZ R95, R95, R116 ;  /* 0x000000745f5f7220 */ /* 0x000fc40000410000 */
[-C--:B------:R-:W-:Y:S02]  /*ad30*/  FMUL.FTZ R96, R96, R117.reuse ;  /* 0x0000007560607220 */ /* 0x080fe40000410000 */
[-C--:B------:R-:W-:Y:S02]  /*ad40*/  FMUL.FTZ R97, R97, R117.reuse ;  /* 0x0000007561617220 */ /* 0x080fe40000410000 */
[-C--:B------:R-:W-:Y:S01]  /*ad50*/  FMUL.FTZ R98, R98, R116.reuse ;  /* 0x0000007462627220 */ /* 0x080fe20000410000 */
[----:B--2---:R-:W-:Y:S01]  /*ad60*/  HMMA.16816.F32 R84, R4, R16, R84 ;  /* 0x000000100454723c */ /* 0x004fe20000001854 */
[----:B------:R-:W-:Y:S02]  /*ad70*/  FMUL.FTZ R99, R99, R116 ;  /* 0x0000007463637220 */ /* 0x000fe40000410000 */
[----:B------:R-:W-:Y:S02]  /*ad80*/  FFMA.FTZ R0, R160, c[0x0][0x23c], -R12 ;  /* 0x00008f00a0007a23 */ /* 0x000fe4000001080c */
[----:B------:R-:W-:-:S02]  /*ad90*/  FMUL.FTZ R132, R132, R117 ;  /* 0x0000007584847220 */ /* 0x000fc40000410000 */
[-C--:B------:R-:W-:Y:S01]  /*ada0*/  FMUL.FTZ R133, R133, R117.reuse ;  /* 0x0000007585857220 */ /* 0x080fe20000410000 */
[C---:B------:R-:W-:Y:S01]  /*adb0*/  HMMA.16816.F32 R88, R4.reuse, R18, R88 ;  /* 0x000000120458723c */ /* 0x040fe20000001858 */
[----:B------:R-:W2:Y:S01]  /*adc0*/  LDSM.16.MT88.4 R16, [R180+0x10000] ;  /* 0x01000000b410783b */ /* 0x000ea20000004200 */
[-C--:B------:R-:W-:Y:S01]  /*add0*/  FMUL.FTZ R134, R134, R116.reuse ;  /* 0x0000007486867220 */ /* 0x080fe20000410000 */
[----:B------:R4:W-:Y:S01]  /*ade0*/  MUFU.EX2 R242, R0 ;  /* 0x0000000000f27308 */ /* 0x0009e20000000800 */
[----:B------:R-:W-:Y:S02]  /*adf0*/  FMUL.FTZ R135, R135, R116 ;  /* 0x0000007487877220 */ /* 0x000fe40000410000 */
[----:B------:R-:W-:Y:S02]  /*ae00*/  IMAD.WIDE.U32 R2, R2, -0x2daee0ad, RZ ;  /* 0xd2511f5302027825 */ /* 0x000fe400078e00ff */
[----:B---3--:R-:W-:Y:S02]  /*ae10*/  HMMA.16816.F32 R76, R4, R24, R76 ;  /* 0x00000018044c723c */ /* 0x008fe4000000184c */
[----:B------:R-:W-:Y:S01]  /*ae20*/  FFMA.FTZ R13, R144, c[0x0][0x23c], -R12 ;  /* 0x00008f00900d7a23 */ /* 0x000fe2000001080c */
[----:B-1----:R-:W-:Y:S01]  /*ae30*/  LOP3.LUT R10, R2, 0xffff, RZ, 0xc0, !PT ;  /* 0x0000ffff020a7812 */ /* 0x002fe200078ec0ff */
[----:B------:R-:W-:-:S02]  /*ae40*/  FMUL.FTZ R128, R128, R117 ;  /* 0x0000007580807220 */ /* 0x000fc40000410000 */
[----:B------:R1:W-:Y:S01]  /*ae50*/  MUFU.EX2 R228, R13 ;  /* 0x0000000d00e47308 */ /* 0x0003e20000000800 */
[-C--:B------:R-:W-:Y:S01]  /*ae60*/  FMUL.FTZ R129, R129, R117.reuse ;  /* 0x0000007581817220 */ /* 0x080fe20000410000 */
[C---:B------:R-:W-:Y:S01]  /*ae70*/  HMMA.16816.F32 R80, R4.reuse, R26, R80 ;  /* 0x0000001a0450723c */ /* 0x040fe20000001850 */
[----:B------:R-:W3:Y:S01]  /*ae80*/  LDSM.16.MT88.4 R24, [R178+0x10000] ;  /* 0x01000000b218783b */ /* 0x000ee20000004200 */
[-C--:B------:R-:W-:Y:S01]  /*ae90*/  FMUL.FTZ R130, R130, R116.reuse ;  /* 0x0000007482827220 */ /* 0x080fe20000410000 */
[----:B------:R-:W-:Y:S01]  /*aea0*/  SHF.R.U32.HI R10, RZ, 0x8, R10 ;  /* 0x00000008ff0a7819 */ /* 0x000fe2000001160a */
[----:B----4-:R-:W-:Y:S02]  /*aeb0*/  FFMA.FTZ R0, R159, c[0x0][0x23c], -R12 ;  /* 0x00008f009f007a23 */ /* 0x010fe4000001080c */
[----:B------:R-:W-:Y:S02]  /*aec0*/  FMUL.FTZ R131, R131, R116 ;  /* 0x0000007483837220 */ /* 0x000fe40000410000 */
[----:B------:R-:W-:Y:S01]  /*aed0*/  HMMA.16816.F32 R92, R4, R20, R92 ;  /* 0x00000014045c723c */ /* 0x000fe2000000185c */
[----:B------:R4:W2:Y:S01]  /*aee0*/  MUFU.EX2 R223, R0 ;  /* 0x0000000000df7308 */ /* 0x0008a20000000800 */
[----:B------:R-:W-:-:S02]  /*aef0*/  FMUL.FTZ R100, R100, R117 ;  /* 0x0000007564647220 */ /* 0x000fc40000410000 */
[-C--:B------:R-:W-:Y:S01]  /*af00*/  FMUL.FTZ R101, R101, R117.reuse ;  /* 0x0000007565657220 */ /* 0x080fe20000410000 */
[----:B-1----:R-:W-:Y:S01]  /*af10*/  SHF.R.U32.HI R13, RZ, 0x10, R2 ;  /* 0x00000010ff0d7819 */ /* 0x002fe20000011602 */
[-C--:B------:R-:W-:Y:S02]  /*af20*/  FMUL.FTZ R102, R102, R116.reuse ;  /* 0x0000007466667220 */ /* 0x080fe40000410000 */
[----:B------:R-:W-:Y:S01]  /*af30*/  HMMA.16816.F32 R96, R4, R22, R96 ;  /* 0x000000160460723c */ /* 0x000fe20000001860 */
[----:B------:R-:W1:Y:S01]  /*af40*/  LDSM.16.MT88.4 R20, [R179+0x10000] ;  /* 0x01000000b314783b */ /* 0x000e620000004200 */
[----:B------:R-:W-:Y:S01]  /*af50*/  FMUL.FTZ R103, R103, R116 ;  /* 0x0000007467677220 */ /* 0x000fe20000410000 */
[----:B------:R-:W-:Y:S01]  /*af60*/  LOP3.LUT R13, R13, 0xff, RZ, 0xc0, !PT ;  /* 0x000000ff0d0d7812 */ /* 0x000fe200078ec0ff */
[-C--:B------:R-:W-:Y:S02]  /*af70*/  FMUL.FTZ R104, R104, R117.reuse ;  /* 0x0000007568687220 */ /* 0x080fe40000410000 */
[----:B------:R-:W-:-:S02]  /*af80*/  FMUL.FTZ R105, R105, R117 ;  /* 0x0000007569697220 */ /* 0x000fc40000410000 */
[-C--:B------:R-:W-:Y:S01]  /*af90*/  FMUL.FTZ R106, R106, R116.reuse ;  /* 0x000000746a6a7220 */ /* 0x080fe20000410000 */
[C---:B--2---:R-:W-:Y:S01]  /*afa0*/  HMMA.16816.F32 R132, R4.reuse, R16, R132 ;  /* 0x000000100484723c */ /* 0x044fe20000001884 */
[----:B----4-:R-:W-:Y:S01]  /*afb0*/  LOP3.LUT R0, R3, UR28, R28, 0x96, !PT ;  /* 0x0000001c03007c12 */ /* 0x010fe2000f8e961c */
[-C--:B------:R-:W-:Y:S02]  /*afc0*/  FMUL.FTZ R107, R107, R116.reuse ;  /* 0x000000746b6b7220 */ /* 0x080fe40000410000 */
[-C--:B------:R-:W-:Y:S01]  /*afd0*/  FMUL.FTZ R108, R108, R117.reuse ;  /* 0x000000756c6c7220 */ /* 0x080fe20000410000 */
[----:B------:R-:W-:Y:S01]  /*afe0*/  LOP3.LUT R3, R0, 0xffff, RZ, 0xc0, !PT ;  /* 0x0000ffff00037812 */ /* 0x000fe200078ec0ff */
[-C--:B------:R-:W-:Y:S01]  /*aff0*/  FMUL.FTZ R109, R109, R117.reuse ;  /* 0x000000756d6d7220 */ /* 0x080fe20000410000 */
[----:B------:R-:W-:Y:S01]  /*b000*/  LOP3.LUT R17, R2, 0xff, RZ, 0xc0, !PT ;  /* 0x000000ff02117812 */ /* 0x000fe200078ec0ff */
[-C--:B------:R-:W-:Y:S01]  /*b010*/  FMUL.FTZ R110, R110, R116.reuse ;  /* 0x000000746e6e7220 */ /* 0x080fe20000410000 */
[----:B------:R-:W-:Y:S01]  /*b020*/  SHF.R.U32.HI R16, RZ, 0x18, R2 ;  /* 0x00000018ff107819 */ /* 0x000fe20000011602 */
[----:B------:R-:W-:Y:S01]  /*b030*/  FFMA.FTZ R2, R164, c[0x0][0x23c], -R11 ;  /* 0x00008f00a4027a23 */ /* 0x000fe2000001080b */
[----:B------:R-:W-:Y:S01]  /*b040*/  LOP3.LUT R15, R0, 0xff, RZ, 0xc0, !PT ;  /* 0x000000ff000f7812 */ /* 0x000fe200078ec0ff */
[----:B------:R-:W-:Y:S01]  /*b050*/  FMUL.FTZ R111, R111, R116 ;  /* 0x000000746f6f7220 */ /* 0x000fe20000410000 */
[----:B------:R-:W-:Y:S01]  /*b060*/  SHF.R.U32.HI R14, RZ, 0x18, R0 ;  /* 0x00000018ff0e7819 */ /* 0x000fe20000011600 */
[----:B------:R2:W-:Y:S01]  /*b070*/  MUFU.EX2 R222, R2 ;  /* 0x0000000200de7308 */ /* 0x0005e20000000800 */
[----:B------:R-:W-:Y:S01]  /*b080*/  SHF.R.U32.HI R3, RZ, 0x8, R3 ;  /* 0x00000008ff037819 */ /* 0x000fe20000011603 */
[C---:B---3--:R-:W-:Y:S01]  /*b090*/  HMMA.16816.F32 R128, R4.reuse, R24, R128 ;  /* 0x000000180480723c */ /* 0x048fe20000001880 */
[----:B------:R-:W-:Y:S01]  /*b0a0*/  PRMT R29, R17, 0x5410, R10 ;  /* 0x00005410111d7816 */ /* 0x000fe2000000000a */
[-C--:B------:R-:W-:Y:S01]  /*b0b0*/  FMUL.FTZ R112, R112, R117.reuse ;  /* 0x0000007570707220 */ /* 0x080fe20000410000 */
[----:B------:R-:W-:Y:S01]  /*b0c0*/  PRMT R10, R15, 0x5410, R3 ;  /* 0x000054100f0a7816 */ /* 0x000fe20000000003 */
[----:B------:R-:W-:Y:S01]  /*b0d0*/  FMUL.FTZ R113, R113, R117 ;  /* 0x0000007571717220 */ /* 0x000fe20000410000 */
[----:B------:R-:W-:Y:S01]  /*b0e0*/  F2FP.PACK_AB R3, R223, R242 ;  /* 0x000000f2df03723e */ /* 0x000fe200000000ff */
[-C--:B------:R-:W-:Y:S01]  /*b0f0*/  FMUL.FTZ R114, R114, R116.reuse ;  /* 0x0000007472727220 */ /* 0x080fe20000410000 */
[----:B------:R-:W-:Y:S01]  /*b100*/  PRMT R28, R13, 0x5410, R16 ;  /* 0x000054100d1c7816 */ /* 0x000fe20000000010 */
[----:B------:R-:W-:Y:S01]  /*b110*/  HMMA.16816.F32 R100, R4, R26, R100 ;  /* 0x0000001a0464723c */ /* 0x000fe20000001864 */
[----:B------:R-:W3:Y:S01]  /*b120*/  LDSM.16.MT88.4 R24, [R177+0xc800] ;  /* 0x00c80000b118783b */ /* 0x000ee20000004200 */
[----:B------:R-:W-:Y:S01]  /*b130*/  FMUL.FTZ R115, R115, R116 ;  /* 0x0000007473737220 */ /* 0x000fe20000410000 */
[----:B------:R-:W-:-:S02]  /*b140*/  PRMT R150, R3, 0x7610, R150 ;  /* 0x0000761003967816 */ /* 0x000fc40000000096 */
[----:B------:R-:W-:Y:S02]  /*b150*/  PRMT R148, R3, 0x7632, R148 ;  /* 0x0000763203947816 */ /* 0x000fe40000000094 */
[----:B--2---:R-:W-:Y:S01]  /*b160*/  SHF.R.U32.HI R2, RZ, 0x10, R0 ;  /* 0x00000010ff027819 */ /* 0x004fe20000011600 */
[----:B------:R-:W-:Y:S01]  /*b170*/  FFMA.FTZ R0, R162, c[0x0][0x23c], -R11 ;  /* 0x00008f00a2007a23 */ /* 0x000fe2000001080b */
[----:B------:R-:W-:Y:S01]  /*b180*/  PRMT R3, R150, 0x5410, R148 ;  /* 0x0000541096037816 */ /* 0x000fe20000000094 */
[----:B------:R-:W-:Y:S01]  /*b190*/  HMMA.16816.F32 R104, R4, R18, R104 ;  /* 0x000000120468723c */ /* 0x000fe20000001868 */
[----:B------:R-:W-:Y:S01]  /*b1a0*/  LOP3.LUT R2, R2, 0xff, RZ, 0xc0, !PT ;  /* 0x000000ff02027812 */ /* 0x000fe200078ec0ff */
[----:B------:R2:W4:Y:S01]  /*b1b0*/  MUFU.EX2 R182, R0 ;  /* 0x0000000000b67308 */ /* 0x0005220000000800 */
[----:B------:R-:W3:Y:S02]  /*b1c0*/  LDSM.16.MT88.4 R16, [R180+0xc800] ;  /* 0x00c80000b410783b */ /* 0x000ee40000004200 */
[----:B------:R-:W-:-:S03]  /*b1d0*/  PRMT R13, R2, 0x5410, R14 ;  /* 0x00005410020d7816 */ /* 0x000fc6000000000e */
[C---:B-1----:R-:W-:Y:S08]  /*b1e0*/  HMMA.16816.F32 R108, R4.reuse, R20, R108 ;  /* 0x00000014046c723c */ /* 0x042ff0000000186c */
[----:B------:R-:W-:Y:S01]  /*b1f0*/  HMMA.16816.F32 R44, R4, R22, R112 ;  /* 0x00000016042c723c */ /* 0x000fe20000001870 */
[----:B------:R-:W1:Y:S01]  /*b200*/  LDSM.16.MT88.4 R20, [R178+0xc800] ;  /* 0x00c80000b214783b */ /* 0x000e620000004200 */
[----:B--2---:R-:W-:Y:S01]  /*b210*/  FFMA.FTZ R0, R163, c[0x0][0x23c], -R11 ;  /* 0x00008f00a3007a23 */ /* 0x004fe2000001080b */
[----:B----4-:R-:W-:-:S03]  /*b220*/  F2FP.PACK_AB R2, R182, R222 ;  /* 0x000000deb602723e */ /* 0x010fc600000000ff */
[----:B------:R2:W-:Y:S01]  /*b230*/  MUFU.EX2 R176, R0 ;  /* 0x0000000000b07308 */ /* 0x0005e20000000800 */
[C---:B------:R-:W-:Y:S02]  /*b240*/  PRMT R149, R2.reuse, 0x7610, R149 ;  /* 0x0000761002957816 */ /* 0x040fe40000000095 */
[----:B------:R-:W-:Y:S01]  /*b250*/  PRMT R147, R2, 0x7632, R147 ;  /* 0x0000763202937816 */ /* 0x000fe20000000093 */
[----:B------:R-:W-:Y:S01]  /*b260*/  HSET2.LE.AND R2, R13, R30, PT ;  /* 0x0000001e0d027233 */ /* 0x000fe20003803000 */
[----:B--2---:R-:W-:-:S04]  /*b270*/  FFMA.FTZ R0, R145, c[0x0][0x23c], -R11 ;  /* 0x00008f0091007a23 */ /* 0x004fc8000001080b */
[----:B------:R2:W4:Y:S02]  /*b280*/  MUFU.EX2 R31, R0 ;  /* 0x00000000001f7308 */ /* 0x0005240000000800 */
[----:B--2---:R-:W-:Y:S01]  /*b290*/  HSET2.LE.AND R0, R10, R30, PT ;  /* 0x0000001e0a007233 */ /* 0x004fe20003803000 */
[----:B----4-:R-:W-:-:S04]  /*b2a0*/  IMAD.MOV.U32 R13, RZ, RZ, R31 ;  /* 0x000000ffff0d7224 */ /* 0x010fc800078e001f */
[----:B------:R-:W-:Y:S02]  /*b2b0*/  LOP3.LUT R4, R0, R3, RZ, 0xc0, !PT ;  /* 0x0000000300047212 */ /* 0x000fe400078ec0ff */
[----:B------:R-:W-:-:S04]  /*b2c0*/  PRMT R0, R149, 0x5410, R147 ;  /* 0x0000541095007816 */ /* 0x000fc80000000093 */
[----:B------:R-:W-:Y:S02]  /*b2d0*/  LOP3.LUT R5, R2, R0, RZ, 0xc0, !PT ;  /* 0x0000000002057212 */ /* 0x000fe400078ec0ff */
[----:B------:R-:W-:Y:S02]  /*b2e0*/  F2FP.PACK_AB R0, R228, R229 ;  /* 0x000000e5e400723e */ /* 0x000fe400000000ff */
[----:B------:R-:W-:Y:S02]  /*b2f0*/  F2FP.PACK_AB R2, R13, R176 ;  /* 0x000000b00d02723e */ /* 0x000fe400000000ff */
[C---:B------:R-:W-:Y:S02]  /*b300*/  PRMT R146, R0.reuse, 0x7610, R146 ;  /* 0x0000761000927816 */ /* 0x040fe40000000092 */
[----:B------:R-:W-:Y:S01]  /*b310*/  PRMT R144, R0, 0x7632, R144 ;  /* 0x0000763200907816 */ /* 0x000fe20000000090 */
[----:B------:R-:W-:Y:S01]  /*b320*/  HSET2.LE.AND R0, R29, R30, PT ;  /* 0x0000001e1d007233 */ /* 0x000fe20003803000 */
[----:B------:R-:W-:-:S02]  /*b330*/  PRMT R145, R2, 0x7610, R145 ;  /* 0x0000761002917816 */ /* 0x000fc40000000091 */
[----:B------:R-:W-:Y:S02]  /*b340*/  PRMT R3, R146, 0x5410, R144 ;  /* 0x0000541092037816 */ /* 0x000fe40000000090 */
[----:B------:R-:W-:Y:S01]  /*b350*/  PRMT R143, R2, 0x7632, R143 ;  /* 0x00007632028f7816 */ /* 0x000fe2000000008f */
[----:B------:R-:W-:Y:S01]  /*b360*/  HSET2.LE.AND R2, R28, R30, PT ;  /* 0x0000001e1c027233 */ /* 0x000fe20003803000 */
[----:B------:R-:W-:Y:S01]  /*b370*/  LOP3.LUT R6, R0, R3, RZ, 0xc0, !PT ;  /* 0x0000000300067212 */ /* 0x000fe200078ec0ff */
[----:B------:R-:W2:Y:S01]  /*b380*/  LDSM.16.MT88.4 R28, [R179+0xc800] ;  /* 0x00c80000b31c783b */ /* 0x000ea20000004200 */
[----:B------:R-:W-:-:S04]  /*b390*/  PRMT R0, R145, 0x5410, R143 ;  /* 0x0000541091007816 */ /* 0x000fc8000000008f */
[----:B------:R-:W-:Y:S02]  /*b3a0*/  LOP3.LUT R7, R2, R0, RZ, 0xc0, !PT ;  /* 0x0000000002077212 */ /* 0x000fe400078ec0ff */
[----:B------:R-:W-:-:S05]  /*b3b0*/  LOP3.LUT R2, R215, UR30, RZ, 0x3c, !PT ;  /* 0x0000001ed7027c12 */ /* 0x000fca000f8e3cff */
[----:B---3--:R-:W-:Y:S01]  /*b3c0*/  HMMA.16816.F32 R120, R4, R24, R120 ;  /* 0x000000180478723c */ /* 0x008fe20000001878 */
[----:B------:R-:W-:-:S05]  /*b3d0*/  IMAD.WIDE.U32 R2, R2, -0x326172a9, RZ ;  /* 0xcd9e8d5702027825 */ /* 0x000fca00078e00ff */
[----:B------:R-:W-:Y:S02]  /*b3e0*/  LOP3.LUT R10, R119, UR25, R2, 0x96, !PT ;  /* 0x00000019770a7c12 */ /* 0x000fe4000f8e9602 */
[C---:B------:R-:W-:Y:S01]  /*b3f0*/  HMMA.16816.F32 R52, R4.reuse, R26, R204 ;  /* 0x0000001a0434723c */ /* 0x040fe200000018cc */
[----:B------:R-:W3:Y:S07]  /*b400*/  LDSM.16.MT88.4 R24, [R177+0xe800] ;  /* 0x00e80000b118783b */ /* 0x000eee0000004200 */
[C---:B------:R-:W-:Y:S07]  /*b410*/  HMMA.16816.F32 R112, R4.reuse, R18, R48 ;  /* 0x000000120470723c */ /* 0x040fee0000001830 */
[----:B------:R-:W-:Y:S01]  /*b420*/  IMAD.MOV.U32 R50, RZ, RZ, R226 ;  /* 0x000000ffff327224 */ /* 0x000fe200078e00e2 */
[----:B-1----:R-:W-:Y:S01]  /*b430*/  HMMA.16816.F32 R60, R4, R20, R200 ;  /* 0x00000014043c723c */ /* 0x002fe200000018c8 */
[----:B------:R-:W-:-:S02]  /*b440*/  IMAD.MOV.U32 R49, RZ, RZ, R227 ;  /* 0x000000ffff317224 */ /* 0x000fc400078e00e3 */
[----:B------:R-:W-:Y:S02]  /*b450*/  IMAD.MOV.U32 R51, RZ, RZ, R235 ;  /* 0x000000ffff337224 */ /* 0x000fe400078e00eb */
[----:B------:R-:W-:-:S03]  /*b460*/  IMAD.MOV.U32 R48, RZ, RZ, R247 ;  /* 0x000000ffff307224 */ /* 0x000fc600078e00f7 */
[C---:B------:R-:W-:Y:S01]  /*b470*/  HMMA.16816.F32 R56, R4.reuse, R22, R124 ;  /* 0x000000160438723c */ /* 0x040fe2000000187c */
[----:B------:R-:W1:Y:S07]  /*b480*/  LDSM.16.MT88.4 R20, [R178+0xe800] ;  /* 0x00e80000b214783b */ /* 0x000e6e0000004200 */
[C---:B------:R-:W-:Y:S01]  /*b490*/  HMMA.16816.F32 R64, R4.reuse, R16, R32 ;  /* 0x000000100440723c */ /* 0x040fe20000001820 */
[----:B------:R-:W4:Y:S04]  /*b4a0*/  LDSM.16.MT88.4 R16, [R180+0xe800] ;  /* 0x00e80000b410783b */ /* 0x000f280000004200 */
[----:B------:R-:W4:Y:S03]  /*b4b0*/  LDSM.16.MT88.4 R32, [R179+0xe800] ;  /* 0x00e80000b320783b */ /* 0x000f260000004200 */
[C---:B--2---:R-:W-:Y:S08]  /*b4c0*/  HMMA.16816.F32 R124, R4.reuse, R28, R172 ;  /* 0x0000001c047c723c */ /* 0x044ff000000018ac */
[C---:B---3--:R-:W-:Y:S07]  /*b4d0*/  HMMA.16816.F32 R224, R4.reuse, R24, R40 ;  /* 0x0000001804e0723c */ /* 0x048fee0000001828 */
[----:B------:R-:W-:Y:S01]  /*b4e0*/  IMAD.MOV.U32 R41, RZ, RZ, R217 ;  /* 0x000000ffff297224 */ /* 0x000fe200078e00d9 */
[C---:B------:R-:W-:Y:S01]  /*b4f0*/  HMMA.16816.F32 R156, R4.reuse, R30, R168 ;  /* 0x0000001e049c723c */ /* 0x040fe200000018a8 */
[----:B------:R-:W-:Y:S01]  /*b500*/  IMAD.MOV.U32 R40, RZ, RZ, R216 ;  /* 0x000000ffff287224 */ /* 0x000fe200078e00d8 */
[----:B------:R-:W-:Y:S01]  /*b510*/  MOV R42, R245 ;  /* 0x000000f5002a7202 */ /* 0x000fe20000000f00 */
[----:B------:R-:W-:Y:S01]  /*b520*/  IMAD.MOV.U32 R43, RZ, RZ, R246 ;  /* 0x000000ffff2b7224 */ /* 0x000fe200078e00f6 */
[----:B------:R-:W-:Y:S04]  /*b530*/  LDSM.16.MT88.4 R28, [R179+0x10800] ;  /* 0x01080000b31c783b */ /* 0x000fe80000004200 */
[C---:B------:R-:W-:Y:S01]  /*b540*/  HMMA.16816.F32 R216, R4.reuse, R26, R36 ;  /* 0x0000001a04d8723c */ /* 0x040fe20000001824 */
[----:B------:R-:W2:Y:S06]  /*b550*/  LDSM.16.MT88.4 R24, [R180+0x10800] ;  /* 0x01080000b418783b */ /* 0x000eac0000004200 */
[----:B------:R-:W-:Y:S01]  /*b560*/  MOV R36, R241 ;  /* 0x000000f100247202 */ /* 0x000fe20000000f00 */
[----:B-1----:R-:W-:Y:S01]  /*b570*/  HMMA.16816.F32 R172, R4, R22, R72 ;  /* 0x0000001604ac723c */ /* 0x002fe20000001848 */
[----:B------:R-:W-:-:S02]  /*b580*/  IMAD.MOV.U32 R37, RZ, RZ, R242 ;  /* 0x000000ffff257224 */ /* 0x000fc400078e00f2 */
[----:B------:R-:W-:Y:S02]  /*b590*/  IMAD.MOV.U32 R38, RZ, RZ, R243 ;  /* 0x000000ffff267224 */ /* 0x000fe400078e00f3 */
[----:B------:R-:W-:Y:S02]  /*b5a0*/  IMAD.MOV.U32 R39, RZ, RZ, R244 ;  /* 0x000000ffff277224 */ /* 0x000fe400078e00f4 */
[----:B------:R-:W-:Y:S01]  /*b5b0*/  IMAD.MOV.U32 R73, RZ, RZ, R239 ;  /* 0x000000ffff497224 */ /* 0x000fe200078e00ef */
[----:B----4-:R-:W-:Y:S01]  /*b5c0*/  HMMA.16816.F32 R168, R4, R16, R76 ;  /* 0x0000001004a8723c */ /* 0x010fe2000000184c */
[----:B------:R-:W-:Y:S01]  /*b5d0*/  MOV R72, R238 ;  /* 0x000000ee00487202 */ /* 0x000fe20000000f00 */
[----:B------:R-:W-:Y:S02]  /*b5e0*/  IMAD.MOV.U32 R75, RZ, RZ, R231 ;  /* 0x000000ffff4b7224 */ /* 0x000fe400078e00e7 */
[----:B------:R-:W-:-:S03]  /*b5f0*/  IMAD.MOV.U32 R74, RZ, RZ, R229 ;  /* 0x000000ffff4a7224 */ /* 0x000fc600078e00e5 */
[----:B------:R-:W-:Y:S01]  /*b600*/  IMAD.MOV.U32 R79, RZ, RZ, R237 ;  /* 0x000000ffff4f7224 */ /* 0x000fe200078e00ed */
[----:B------:R-:W-:Y:S01]  /*b610*/  HMMA.16816.F32 R200, R4, R20, R68 ;  /* 0x0000001404c8723c */ /* 0x000fe20000001844 */
[----:B------:R-:W-:Y:S01]  /*b620*/  IMAD.MOV.U32 R76, RZ, RZ, R236 ;  /* 0x000000ffff4c7224 */ /* 0x000fe200078e00ec */
[----:B------:R-:W-:Y:S01]  /*b630*/  MOV R77, R165 ;  /* 0x000000a5004d7202 */ /* 0x000fe20000000f00 */
[----:B------:R-:W1:Y:S01]  /*b640*/  LDSM.16.MT88.4 R20, [R177+0x10800] ;  /* 0x01080000b114783b */ /* 0x000e620000004200 */
[----:B------:R-:W-:-:S03]  /*b650*/  IMAD.MOV.U32 R78, RZ, RZ, R234 ;  /* 0x000000ffff4e7224 */ /* 0x000fc600078e00ea */
[----:B------:R-:W-:Y:S01]  /*b660*/  IMAD.MOV.U32 R71, RZ, RZ, R167 ;  /* 0x000000ffff477224 */ /* 0x000fe200078e00a7 */
[C---:B------:R-:W-:Y:S01]  /*b670*/  HMMA.16816.F32 R160, R4.reuse, R32, R84 ;  /* 0x0000002004a0723c */ /* 0x040fe20000001854 */
[----:B------:R-:W-:Y:S02]  /*b680*/  IMAD.MOV.U32 R70, RZ, RZ, R166 ;  /* 0x000000ffff467224 */ /* 0x000fe400078e00a6 */
[----:B------:R-:W-:Y:S02]  /*b690*/  IMAD.MOV.U32 R68, RZ, RZ, R230 ;  /* 0x000000ffff447224 */ /* 0x000fe400078e00e6 */
[----:B------:R-:W-:Y:S02]  /*b6a0*/  IMAD.MOV.U32 R69, RZ, RZ, R240 ;  /* 0x000000ffff457224 */ /* 0x000fe400078e00f0 */
[----:B------:R-:W-:Y:S01]  /*b6b0*/  MOV R84, R220 ;  /* 0x000000dc00547202 */ /* 0x000fe20000000f00 */
[----:B------:R-:W-:Y:S01]  /*b6c0*/  HMMA.16816.F32 R164, R4, R18, R80 ;  /* 0x0000001204a4723c */ /* 0x000fe20000001850 */
[----:B------:R-:W3:Y:S01]  /*b6d0*/  LDSM.16.MT88.4 R16, [R178+0x10800] ;  /* 0x01080000b210783b */ /* 0x000ee20000004200 */
[----:B------:R-:W-:Y:S01]  /*b6e0*/  IMAD.MOV.U32 R85, RZ, RZ, R221 ;  /* 0x000000ffff557224 */ /* 0x000fe200078e00dd */
[----:B------:R-:W-:Y:S01]  /*b6f0*/  LOP3.LUT R0, R3, UR26, R84, 0x96, !PT ;  /* 0x0000001a03007c12 */ /* 0x000fe2000f8e9654 */
[----:B------:R-:W-:-:S02]  /*b700*/  IMAD.MOV.U32 R87, RZ, RZ, R232 ;  /* 0x000000ffff577224 */ /* 0x000fc400078e00e8 */
[----:B------:R-:W-:Y:S02]  /*b710*/  IMAD.MOV.U32 R86, RZ, RZ, R77 ;  /* 0x000000ffff567224 */ /* 0x000fe400078e004d */
[----:B--2---:R-:W-:Y:S01]  /*b720*/  HMMA.16816.F32 R236, R4, R24, R132 ;  /* 0x0000001804ec723c */ /* 0x004fe20000001884 */
[----:B------:R2:W4:Y:S01]  /*b730*/  LDL.LU.S16 R24, [R1+0x4] ;  /* 0x0000040001187983 */ /* 0x0005220000300600 */
[----:B------:R-:W-:Y:S02]  /*b740*/  IMAD.MOV.U32 R80, RZ, RZ, R228 ;  /* 0x000000ffff507224 */ /* 0x000fe400078e00e4 */
[----:B------:R-:W-:-:S04]  /*b750*/  IMAD.WIDE.U32 R14, R0, -0x2daee0ad, RZ ;  /* 0xd2511f53000e7825 */ /* 0x000fc800078e00ff */
[----:B------:R-:W-:Y:S01]  /*b760*/  IMAD.MOV.U32 R81, RZ, RZ, R223 ;  /* 0x000000ffff517224 */ /* 0x000fe200078e00df */
[C---:B------:R-:W-:Y:S01]  /*b770*/  HMMA.16816.F32 R88, R4.reuse, R34, R88 ;  /* 0x000000220458723c */ /* 0x040fe20000001858 */
[----:B------:R-:W-:Y:S02]  /*b780*/  IMAD.MOV.U32 R82, RZ, RZ, R222 ;  /* 0x000000ffff527224 */ /* 0x000fe400078e00de */
[----:B------:R-:W-:Y:S02]  /*b790*/  IMAD.MOV.U32 R83, RZ, RZ, R233 ;  /* 0x000000ffff537224 */ /* 0x000fe400078e00e9 */
[----:B------:R-:W-:Y:S02]  /*b7a0*/  IMAD.MOV.U32 R77, RZ, RZ, R13 ;  /* 0x000000ffff4d7224 */ /* 0x000fe400078e000d */
[----:B------:R-:W-:Y:S01]  /*b7b0*/  IMAD.MOV.U32 R85, RZ, RZ, R83 ;  /* 0x000000ffff557224 */ /* 0x000fe200078e0053 */
[----:B------:R-:W-:Y:S01]  /*b7c0*/  HMMA.16816.F32 R240, R4, R26, R104 ;  /* 0x0000001a04f0723c */ /* 0x000fe20000001868 */
[----:B------:R-:W-:-:S07]  /*b7d0*/  IMAD.MOV.U32 R83, RZ, RZ, R49 ;  /* 0x000000ffff537224 */ /* 0x000fce00078e0031 */
[C---:B-1----:R-:W-:Y:S07]  /*b7e0*/  HMMA.16816.F32 R220, R4.reuse, R22, R96 ;  /* 0x0000001604dc723c */ /* 0x042fee0000001860 */
[----:B------:R-:W-:Y:S01]  /*b7f0*/  LOP3.LUT R23, R3, UR26, R84, 0x96, !PT ;  /* 0x0000001a03177c12 */ /* 0x000fe2000f8e9654 */
[----:B---3--:R-:W-:Y:S01]  /*b800*/  HMMA.16816.F32 R228, R4, R16, R128 ;  /* 0x0000001004e4723c */ /* 0x008fe20000001880 */
[----:B------:R-:W-:Y:S01]  /*b810*/  LOP3.LUT R3, R15, UR24, R142, 0x96, !PT ;  /* 0x000000180f037c12 */ /* 0x000fe2000f8e968e */
[----:B------:R-:W-:Y:S01]  /*b820*/  IMAD.MOV.U32 R97, RZ, RZ, R73 ;  /* 0x000000ffff617224 */ /* 0x000fe200078e0049 */
[----:B------:R-:W-:Y:S01]  /*b830*/  LOP3.LUT R22, R119, UR25, R2, 0x96, !PT ;  /* 0x0000001977167c12 */ /* 0x000fe2000f8e9602 */
[----:B------:R-:W-:-:S02]  /*b840*/  IMAD.MOV.U32 R98, RZ, RZ, R74 ;  /* 0x000000ffff627224 */ /* 0x000fc400078e004a */
[----:B------:R-:W-:Y:S02]  /*b850*/  IMAD.MOV.U32 R73, RZ, RZ, R40 ;  /* 0x000000ffff497224 */ /* 0x000fe400078e0028 */
[----:B------:R-:W-:Y:S01]  /*b860*/  IMAD.WIDE.U32 R16, R10, -0x2daee0ad, RZ ;  /* 0xd2511f530a107825 */ /* 0x000fe200078e00ff */
[C---:B------:R-:W-:Y:S03]  /*b870*/  HMMA.16816.F32 R232, R4.reuse, R18, R100 ;  /* 0x0000001204e8723c */ /* 0x040fe60000001864 */
[----:B------:R-:W-:Y:S01]  /*b880*/  IMAD.MOV.U32 R74, RZ, RZ, R41 ;  /* 0x000000ffff4a7224 */ /* 0x000fe200078e0029 */
[----:B------:R-:W-:Y:S01]  /*b890*/  LOP3.LUT R0, R17, UR5, R14, 0x96, !PT ;  /* 0x0000000511007c12 */ /* 0x000fe2000f8e960e */
[----:B------:R-:W-:Y:S01]  /*b8a0*/  IMAD.WIDE.U32 R14, R3, -0x326172a9, RZ ;  /* 0xcd9e8d57030e7825 */ /* 0x000fe200078e00ff */
[----:B------:R-:W-:Y:S02]  /*b8b0*/  LOP3.LUT R10, R141, UR4, R138, 0x96, !PT ;  /* 0x000000048d0a7c12 */ /* 0x000fe4000f8e968a */
[----:B------:R-:W-:Y:S01]  /*b8c0*/  HMMA.16816.F32 R204, R4, R20, R92 ;  /* 0x0000001404cc723c */ /* 0x000fe2000000185c */
[----:B------:R-:W-:Y:S01]  /*b8d0*/  IMAD.WIDE.U32 R18, R0, -0x326172a9, RZ ;  /* 0xcd9e8d5700127825 */ /* 0x000fe200078e00ff */
[----:B------:R-:W-:-:S03]  /*b8e0*/  LOP3.LUT R2, R15, UR21, R118, 0x96, !PT ;  /* 0x000000150f027c12 */ /* 0x000fc6000f8e9676 */
[----:B------:R-:W-:Y:S01]  /*b8f0*/  IMAD.MOV.U32 R84, RZ, RZ, R87 ;  /* 0x000000ffff547224 */ /* 0x000fe200078e0057 */
[----:B------:R-:W-:Y:S01]  /*b900*/  LOP3.LUT R0, R19, UR4, R14, 0x96, !PT ;  /* 0x0000000413007c12 */ /* 0x000fe2000f8e960e */
[----:B------:R-:W-:Y:S01]  /*b910*/  IMAD.WIDE.U32 R20, R10, -0x2daee0ad, RZ ;  /* 0xd2511f530a147825 */ /* 0x000fe200078e00ff */
[----:B------:R-:W-:Y:S01]  /*b920*/  LOP3.LUT R17, R137, UR17, R140, 0x96, !PT ;  /* 0x0000001189117c12 */ /* 0x000fe2000f8e968c */
[----:B------:R-:W-:Y:S01]  /*b930*/  HMMA.16816.F32 R244, R4, R28, R108 ;  /* 0x0000001c04f4723c */ /* 0x000fe2000000186c */
[----:B------:R-:W-:Y:S01]  /*b940*/  MOV R93, R72 ;  /* 0x00000048005d7202 */ /* 0x000fe20000000f00 */
[----:B------:R-:W-:Y:S01]  /*b950*/  IMAD.WIDE.U32 R14, R2, -0x2daee0ad, RZ ;  /* 0xd2511f53020e7825 */ /* 0x000fe200078e00ff */
[----:B------:R-:W-:Y:S02]  /*b960*/  LOP3.LUT R3, R21, UR15, R154, 0x96, !PT ;  /* 0x0000000f15037c12 */ /* 0x000fe4000f8e969a */
[----:B------:R-:W-:Y:S01]  /*b970*/  MOV R92, R38 ;  /* 0x00000026005c7202 */ /* 0x000fe20000000f00 */
[----:B------:R-:W-:Y:S01]  /*b980*/  IMAD.WIDE.U32 R40, R0, -0x2daee0ad, RZ ;  /* 0xd2511f5300287825 */ /* 0x000fe200078e00ff */
[----:B------:R-:W-:-:S03]  /*b990*/  LOP3.LUT R15, R15, UR29, R16, 0x96, !PT ;  /* 0x0000001d0f0f7c12 */ /* 0x000fc6000f8e9610 */
[----:B------:R-:W-:Y:S01]  /*b9a0*/  IMAD.WIDE.U32 R2, R3, -0x326172a9, RZ ;  /* 0xcd9e8d5703027825 */ /* 0x000fe200078e00ff */
[----:B------:R-:W-:-:S03]  /*b9b0*/  LOP3.LUT R0, R41, UR15, R14, 0x96, !PT ;  /* 0x0000000f29007c12 */ /* 0x000fc6000f8e960e */
[----:B------:R-:W-:Y:S01]  /*b9c0*/  IMAD.WIDE.U32 R14, R15, -0x326172a9, RZ ;  /* 0xcd9e8d570f0e7825 */ /* 0x000fe200078e00ff */
[----:B------:R-:W-:Y:S02]  /*b9d0*/  LOP3.LUT R10, R3, UR27, R136, 0x96, !PT ;  /* 0x0000001b030a7c12 */ /* 0x000fe4000f8e9688 */
[C---:B------:R-:W-:Y:S01]  /*b9e0*/  LOP3.LUT R16, R2.reuse, 0xff, RZ, 0xc0, !PT ;  /* 0x000000ff02107812 */ /* 0x040fe200078ec0ff */
[----:B------:R-:W-:Y:S01]  /*b9f0*/  IMAD.MOV.U32 R87, RZ, RZ, R80 ;  /* 0x000000ffff577224 */ /* 0x000fe200078e0050 */
[----:B------:R-:W-:Y:S01]  /*ba00*/  LOP3.LUT R21, R2, 0xffff, RZ, 0xc0, !PT ;  /* 0x0000ffff02157812 */ /* 0x000fe200078ec0ff */
[----:B------:R-:W-:Y:S01]  /*ba10*/  IMAD.MOV.U32 R80, RZ, RZ, R81 ;  /* 0x000000ffff507224 */ /* 0x000fe200078e0051 */
[----:B------:R-:W-:Y:S01]  /*ba20*/  SHF.R.U32.HI R19, RZ, 0x10, R2 ;  /* 0x00000010ff137819 */ /* 0x000fe20000011602 */
[----:B------:R-:W-:Y:S01]  /*ba30*/  IMAD.MOV.U32 R95, RZ, RZ, R78 ;  /* 0x000000ffff5f7224 */ /* 0x000fe200078e004e */
[----:B------:R-:W-:Y:S01]  /*ba40*/  SHF.R.U32.HI R13, RZ, 0x18, R2 ;  /* 0x00000018ff0d7819 */ /* 0x000fe20000011602 */
[----:B------:R-:W-:Y:S01]  /*ba50*/  IMAD.WIDE.U32 R2, R0, -0x326172a9, RZ ;  /* 0xcd9e8d5700027825 */ /* 0x000fe200078e00ff */
[----:B------:R-:W-:-:S02]  /*ba60*/  MOV R81, R82 ;  /* 0x0000005200517202 */ /* 0x000fc40000000f00 */
[----:B------:R-:W-:Y:S01]  /*ba70*/  MOV R78, R43 ;  /* 0x0000002b004e7202 */ /* 0x000fe20000000f00 */
[----:B------:R-:W-:Y:S01]  /*ba80*/  IMAD.MOV.U32 R131, RZ, RZ, R48 ;  /* 0x000000ffff837224 */ /* 0x000fe200078e0030 */
[----:B------:R-:W-:Y:S01]  /*ba90*/  LOP3.LUT R34, R3, UR27, R14, 0x96, !PT ;  /* 0x0000001b03227c12 */ /* 0x000fe2000f8e960e */
[----:B------:R-:W-:Y:S01]  /*baa0*/  IMAD.MOV.U32 R82, RZ, RZ, R50 ;  /* 0x000000ffff527224 */ /* 0x000fe200078e0032 */
        /* <DEDUP_REMOVED lines=8> */
[----:B------:R-:W-:-:S02]  /*bb30*/  ISETP.GE.U32.AND P2, PT, R251, R13, PT ;  /* 0x0000000dfb00720c */ /* 0x000fc40003f46070 */
[----:B------:R-:W-:Y:S01]  /*bb40*/  LOP3.LUT R13, R10, 0xff, RZ, 0xc0, !PT ;  /* 0x000000ff0a0d7812 */ /* 0x000fe200078ec0ff */
[----:B------:R-:W-:Y:S01]  /*bb50*/  IMAD.MOV.U32 R99, RZ, RZ, R37 ;  /* 0x000000ffff637224 */ /* 0x000fe200078e0025 */
[C---:B------:R-:W-:Y:S01]  /*bb60*/  ISETP.GE.U32.AND P5, PT, R251.reuse, R16, PT ;  /* 0x00000010fb00720c */ /* 0x040fe20003fa6070 */
[----:B------:R-:W-:Y:S01]  /*bb70*/  IMAD.MOV.U32 R72, RZ, RZ, R39 ;  /* 0x000000ffff487224 */ /* 0x000fe200078e0027 */
[----:B------:R-:W-:Y:S02]  /*bb80*/  ISETP.GE.U32.AND P6, PT, R251, R13, PT ;  /* 0x0000000dfb00720c */ /* 0x000fe40003fc6070 */
[C---:B------:R-:W-:Y:S02]  /*bb90*/  LOP3.LUT R13, R2.reuse, 0xff, RZ, 0xc0, !PT ;  /* 0x000000ff020d7812 */ /* 0x040fe400078ec0ff */
[----:B------:R-:W-:Y:S02]  /*bba0*/  LOP3.LUT R16, R2, 0xffff, RZ, 0xc0, !PT ;  /* 0x0000ffff02107812 */ /* 0x000fe400078ec0ff */
[----:B------:R-:W-:-:S02]  /*bbb0*/  SHF.R.U32.HI R42, RZ, 0x10, R2 ;  /* 0x00000010ff2a7819 */ /* 0x000fc40000011602 */
[----:B------:R-:W-:Y:S02]  /*bbc0*/  SHF.R.U32.HI R41, RZ, 0x18, R2 ;  /* 0x00000018ff297819 */ /* 0x000fe40000011602 */
[----:B------:R-:W-:-:S04]  /*bbd0*/  SHF.R.U32.HI R2, RZ, 0x18, R10 ;  /* 0x00000018ff027819 */ /* 0x000fc8000001160a */
[----:B------:R-:W-:Y:S02]  /*bbe0*/  ISETP.GE.U32.AND P1, PT, R251, R2, PT ;  /* 0x00000002fb00720c */ /* 0x000fe40003f26070 */
[----:B------:R-:W-:Y:S02]  /*bbf0*/  LOP3.LUT R2, R10, 0xffff, RZ, 0xc0, !PT ;  /* 0x0000ffff0a027812 */ /* 0x000fe400078ec0ff */
[----:B------:R-:W-:Y:S02]  /*bc00*/  LOP3.LUT R0, R3, UR28, R20, 0x96, !PT ;  /* 0x0000001c03007c12 */ /* 0x000fe4000f8e9614 */
[----:B------:R-:W-:Y:S01]  /*bc10*/  SHF.R.U32.HI R3, RZ, 0x10, R10 ;  /* 0x00000010ff037819 */ /* 0x000fe2000001160a */
[----:B------:R-:W-:Y:S01]  /*bc20*/  @!P6 HADD2 R248, -R210.H0_H0, -RZ.H0_H0 ;  /* 0xa00000ffd2f8e230 */ /* 0x000fe20000000900 */
[----:B------:R-:W-:Y:S01]  /*bc30*/  SHF.R.U32.HI R2, RZ, 0x8, R2 ;  /* 0x00000008ff027819 */ /* 0x000fe20000011602 */
[----:B------:R2:W3:Y:S01]  /*bc40*/  LDL.LU.S16 R20, [R1+0x14] ;  /* 0x0000140001147983 */ /* 0x0004e20000300600 */
[----:B------:R-:W-:-:S02]  /*bc50*/  LOP3.LUT R3, R3, 0xff, RZ, 0xc0, !PT ;  /* 0x000000ff03037812 */ /* 0x000fc400078ec0ff */
[----:B------:R-:W-:Y:S02]  /*bc60*/  LOP3.LUT R2, R2, 0xffff, RZ, 0xc0, !PT ;  /* 0x0000ffff02027812 */ /* 0x000fe400078ec0ff */
[----:B------:R-:W-:Y:S02]  /*bc70*/  @!P6 PRMT R210, R248, 0x5410, RZ ;  /* 0x00005410f8d2e816 */ /* 0x000fe400000000ff */
[C---:B------:R-:W-:Y:S02]  /*bc80*/  ISETP.GE.U32.AND P4, PT, R251.reuse, R3, PT ;  /* 0x00000003fb00720c */ /* 0x040fe40003f86070 */
[----:B------:R-:W-:Y:S01]  /*bc90*/  ISETP.GE.U32.AND P6, PT, R251, R2, PT ;  /* 0x00000002fb00720c */ /* 0x000fe20003fc6070 */
[----:B------:R-:W-:Y:S01]  /*bca0*/  IMAD.WIDE.U32 R2, R23, -0x2daee0ad, RZ ;  /* 0xd2511f5317027825 */ /* 0x000fe200078e00ff */
[----:B------:R-:W-:Y:S02]  /*bcb0*/  LOP3.LUT R49, R15, UR17, R18, 0x96, !PT ;  /* 0x000000110f317c12 */ /* 0x000fe4000f8e9612 */
[----:B------:R-:W-:Y:S01]  /*bcc0*/  ISETP.GE.U32.AND P3, PT, R251, R14, PT ;  /* 0x0000000efb00720c */ /* 0x000fe20003f66070 */
[----:B------:R-:W-:Y:S01]  /*bcd0*/  IMAD.WIDE.U32 R14, R22, -0x2daee0ad, RZ ;  /* 0xd2511f53160e7825 */ /* 0x000fe200078e00ff */
[----:B------:R-:W-:-:S04]  /*bce0*/  LOP3.LUT R3, R3, UR24, R142, 0x96, !PT ;  /* 0x0000001803037c12 */ /* 0x000fc8000f8e968e */
[----:B------:R-:W-:Y:S01]  /*bcf0*/  LOP3.LUT R10, R15, UR5, R2, 0x96, !PT ;  /* 0x000000050f0a7c12 */ /* 0x000fe2000f8e9602 */
[----:B------:R-:W-:-:S04]  /*bd00*/  IMAD.WIDE.U32 R2, R3, -0x326172a9, RZ ;  /* 0xcd9e8d5703027825 */ /* 0x000fc800078e00ff */
[----:B------:R-:W-:Y:S01]  /*bd10*/  IMAD.WIDE.U32 R36, R10, -0x326172a9, RZ ;  /* 0xcd9e8d570a247825 */ /* 0x000fe200078e00ff */
[----:B------:R-:W-:-:S04]  /*bd20*/  LOP3.LUT R3, R3, UR21, R118, 0x96, !PT ;  /* 0x0000001503037c12 */ /* 0x000fc8000f8e9676 */
[----:B------:R-:W-:Y:S01]  /*bd30*/  LOP3.LUT R10, R37, UR4, R2, 0x96, !PT ;  /* 0x00000004250a7c12 */ /* 0x000fe2000f8e9602 */
[----:B------:R-:W-:Y:S01]  /*bd40*/  IMAD.WIDE.U32 R2, R3, -0x2daee0ad, RZ ;  /* 0xd2511f5303027825 */ /* 0x000fe200078e00ff */
[----:B------:R-:W-:-:S03]  /*bd50*/  @!P6 HADD2 R249, -R212.H0_H0, -RZ.H0_H0 ;  /* 0xa00000ffd4f9e230 */ /* 0x000fc60000000900 */
[----:B------:R-:W-:Y:S01]  /*bd60*/  IMAD.WIDE.U32 R38, R10, -0x2daee0ad, RZ ;  /* 0xd2511f530a267825 */ /* 0x000fe200078e00ff */
[----:B------:R-:W-:Y:S02]  /*bd70*/  LOP3.LUT R15, R3, UR29, R14, 0x96, !PT ;  /* 0x0000001d030f7c12 */ /* 0x000fe4000f8e960e */
[----:B------:R-:W-:Y:S02]  /*bd80*/  LOP3.LUT R3, R19, 0xff, RZ, 0xc0, !PT ;  /* 0x000000ff13037812 */ /* 0x000fe400078ec0ff */
[----:B------:R-:W-:Y:S01]  /*bd90*/  LOP3.LUT R2, R39, UR15, R2, 0x96, !PT ;  /* 0x0000000f27027c12 */ /* 0x000fe2000f8e9602 */
[----:B------:R-:W-:Y:S01]  /*bda0*/  @!P4 HADD2 R250, -R213.H0_H0, -RZ.H0_H0 ;  /* 0xa00000ffd5fac230 */ /* 0x000fe20000000900 */
[----:B------:R-:W-:Y:S02]  /*bdb0*/  @!P6 PRMT R212, R249, 0x5410, RZ ;  /* 0x00005410f9d4e816 */ /* 0x000fe400000000ff */
[----:B------:R-:W-:Y:S01]  /*bdc0*/  ISETP.GE.U32.AND P6, PT, R251, R3, PT ;  /* 0x00000003fb00720c */ /* 0x000fe20003fc6070 */
[----:B------:R-:W-:Y:S01]  /*bdd0*/  IMAD.WIDE.U32 R2, R2, -0x326172a9, RZ ;  /* 0xcd9e8d5702027825 */ /* 0x000fe200078e00ff */
[----:B------:R-:W-:-:S02]  /*bde0*/  @!P4 PRMT R213, R250, 0x5410, RZ ;  /* 0x00005410fad5c816 */ /* 0x000fc400000000ff */
[----:B------:R-:W-:Y:S02]  /*bdf0*/  ISETP.GE.U32.AND P4, PT, R251, R13, PT ;  /* 0x0000000dfb00720c */ /* 0x000fe40003f86070 */
[C---:B------:R-:W-:Y:S02]  /*be00*/  LOP3.LUT R10, R2.reuse, 0xffff, RZ, 0xc0, !PT ;  /* 0x0000ffff020a7812 */ /* 0x040fe400078ec0ff */
[----:B------:R-:W-:Y:S02]  /*be10*/  SHF.R.U32.HI R13, RZ, 0x10, R2 ;  /* 0x00000010ff0d7819 */ /* 0x000fe40000011602 */
[----:B------:R-:W-:Y:S02]  /*be20*/  SHF.R.U32.HI R14, RZ, 0x8, R10 ;  /* 0x00000008ff0e7819 */ /* 0x000fe4000001160a */
[----:B------:R-:W-:Y:S02]  /*be30*/  LOP3.LUT R10, R13, 0xff, RZ, 0xc0, !PT ;  /* 0x000000ff0d0a7812 */ /* 0x000fe400078ec0ff */
[----:B------:R-:W-:-:S02]  /*be40*/  LOP3.LUT R13, R2, 0xff, RZ, 0xc0, !PT ;  /* 0x000000ff020d7812 */ /* 0x000fc400078ec0ff */
[----:B------:R-:W-:Y:S01]  /*be50*/  SHF.R.U32.HI R2, RZ, 0x18, R2 ;  /* 0x00000018ff027819 */ /* 0x000fe20000011602 */
[----:B------:R-:W-:Y:S01]  /*be60*/  IMAD.WIDE.U32 R32, R15, -0x326172a9, RZ ;  /* 0xcd9e8d570f207825 */ /* 0x000fe200078e00ff */
[----:B------:R-:W-:Y:S02]  /*be70*/  PRMT R13, R13, 0x5410, R14 ;  /* 0x000054100d0d7816 */ /* 0x000fe4000000000e */
[----:B------:R-:W-:Y:S02]  /*be80*/  PRMT R14, R10, 0x5410, R2 ;  /* 0x000054100a0e7816 */ /* 0x000fe40000000002 */
[----:B------:R-:W-:Y:S02]  /*be90*/  SHF.R.U32.HI R10, RZ, 0x8, R21 ;  /* 0x00000008ff0a7819 */ /* 0x000fe40000011615 */
[----:B------:R-:W-:Y:S02]  /*bea0*/  LOP3.LUT R2, R3, UR27, R32, 0x96, !PT ;  /* 0x0000001b03027c12 */ /* 0x000fe4000f8e9620 */
[----:B------:R-:W-:Y:S01]  /*beb0*/  LOP3.LUT R3, R10, 0xffff, RZ, 0xc0, !PT ;  /* 0x0000ffff0a037812 */ /* 0x000fe200078ec0ff */
[----:B----4-:R-:W-:-:S05]  /*bec0*/  @!P1 HADD2 R24, -R211.H0_H0, -RZ.H0_H0 ;  /* 0xa00000ffd3189230 */ /* 0x010fca0000000900 */
[----:B------:R-:W-:Y:S02]  /*bed0*/  PRMT R15, R24, 0x7610, R15 ;  /* 0x00007610180f7816 */ /* 0x000fe4000000000f */
[----:B------:R-:W-:Y:S01]  /*bee0*/  MOV R130, R131 ;  /* 0x0000008300827202 */ /* 0x000fe20000000f00 */
[----:B------:R-:W1:Y:S01]  /*bef0*/  LDSM.16.MT88.4 R24, [R178+0xd000] ;  /* 0x00d00000b218783b */ /* 0x000e620000004200 */
[----:B------:R-:W-:Y:S02]  /*bf00*/  @!P1 PRMT R211, R15, 0x5410, RZ ;  /* 0x000054100fd39816 */ /* 0x000fe400000000ff */
[----:B------:R-:W-:Y:S02]  /*bf10*/  ISETP.GE.U32.AND P1, PT, R251, R3, PT ;  /* 0x00000003fb00720c */ /* 0x000fe40003f26070 */
[----:B------:R-:W-:-:S04]  /*bf20*/  LOP3.LUT R3, R2, 0xffff, RZ, 0xc0, !PT ;  /* 0x0000ffff02037812 */ /* 0x000fc800078ec0ff */
[----:B------:R-:W-:Y:S02]  /*bf30*/  SHF.R.U32.HI R10, RZ, 0x8, R3 ;  /* 0x00000008ff0a7819 */ /* 0x000fe40000011603 */
[----:B------:R-:W-:-:S04]  /*bf40*/  LOP3.LUT R3, R2, 0xff, RZ, 0xc0, !PT ;  /* 0x000000ff02037812 */ /* 0x000fc800078ec0ff */
[----:B------:R-:W-:Y:S02]  /*bf50*/  PRMT R15, R3, 0x5410, R10 ;  /* 0x00005410030f7816 */ /* 0x000fe4000000000a */
[----:B------:R2:W4:Y:S01]  /*bf60*/  LDL.LU.S16 R3, [R1+0x10] ;  /* 0x0000100001037983 */ /* 0x0005220000300600 */
[----:B------:R-:W-:Y:S02]  /*bf70*/  IMAD.MOV.U32 R131, RZ, RZ, R96 ;  /* 0x000000ffff837224 */ /* 0x000fe400078e0060 */
[----:B------:R-:W-:Y:S01]  /*bf80*/  IMAD.MOV.U32 R96, RZ, RZ, R97 ;  /* 0x000000ffff607224 */ /* 0x000fe200078e0061 */
[----:B------:R-:W-:Y:S01]  /*bf90*/  SHF.R.U32.HI R10, RZ, 0x18, R2 ;  /* 0x00000018ff0a7819 */ /* 0x000fe20000011602 */
[----:B------:R-:W-:Y:S02]  /*bfa0*/  IMAD.MOV.U32 R97, RZ, RZ, R93 ;  /* 0x000000ffff617224 */ /* 0x000fe400078e005d */
[----:B------:R-:W-:Y:S01]  /*bfb0*/  IMAD.MOV.U32 R93, RZ, RZ, R94 ;  /* 0x000000ffff5d7224 */ /* 0x000fe200078e005e */
[----:B------:R-:W-:Y:S01]  /*bfc0*/  MOV R94, R95 ;  /* 0x0000005f005e7202 */ /* 0x000fe20000000f00 */
[----:B------:R-:W-:-:S02]  /*bfd0*/  IMAD.MOV.U32 R95, RZ, RZ, R84 ;  /* 0x000000ffff5f7224 */ /* 0x000fc400078e0054 */
[----:B------:R-:W-:Y:S02]  /*bfe0*/  IMAD.MOV.U32 R84, RZ, RZ, R80 ;  /* 0x000000ffff547224 */ /* 0x000fe400078e0050 */
[----:B------:R-:W-:Y:S02]  /*bff0*/  IMAD.MOV.U32 R80, RZ, RZ, R81 ;  /* 0x000000ffff507224 */ /* 0x000fe400078e0051 */
[----:B------:R-:W-:Y:S01]  /*c000*/  IMAD.MOV.U32 R81, RZ, RZ, R51 ;  /* 0x000000ffff517224 */ /* 0x000fe200078e0033 */
[----:B------:R-:W-:Y:S02]  /*c010*/  MOV R51, R182 ;  /* 0x000000b600337202 */ /* 0x000fe40000000f00 */
[----:B------:R2:W5:Y:S01]  /*c020*/  LDL.LU R182, [R1+0xd8] ;  /* 0x0000d80001b67983 */ /* 0x0005620000300800 */
[----:B----4-:R-:W-:-:S05]  /*c030*/  @!P1 HADD2 R3, -R208.H0_H0, -RZ.H0_H0 ;  /* 0xa00000ffd0039230 */ /* 0x010fca0000000900 */
[----:B------:R-:W-:Y:S02]  /*c040*/  PRMT R18, R3, 0x7610, R18 ;  /* 0x0000761003127816 */ /* 0x000fe40000000012 */
[----:B------:R-:W-:-:S04]  /*c050*/  SHF.R.U32.HI R3, RZ, 0x10, R2 ;  /* 0x00000010ff037819 */ /* 0x000fc80000011602 */
[----:B------:R-:W-:Y:S01]  /*c060*/  LOP3.LUT R2, R3, 0xff, RZ, 0xc0, !PT ;  /* 0x000000ff03027812 */ /* 0x000fe200078ec0ff */
[----:B------:R-:W-:Y:S02]  /*c070*/  FFMA.FTZ R3, R130, c[0x0][0x23c], -R12 ;  /* 0x00008f0082037a23 */ /* 0x000fe4000001080c */
[----:B------:R-:W-:Y:S02]  /*c080*/  IMAD.MOV.U32 R130, RZ, RZ, R131 ;  /* 0x000000ffff827224 */ /* 0x000fe400078e0083 */
[----:B------:R-:W-:Y:S02]  /*c090*/  IMAD.MOV.U32 R131, RZ, RZ, R96 ;  /* 0x000000ffff837224 */ /* 0x000fe400078e0060 */
[----:B------:R-:W-:Y:S02]  /*c0a0*/  IMAD.MOV.U32 R96, RZ, RZ, R97 ;  /* 0x000000ffff607224 */ /* 0x000fe400078e0061 */
[----:B------:R-:W-:Y:S01]  /*c0b0*/  IMAD.MOV.U32 R97, RZ, RZ, R93 ;  /* 0x000000ffff617224 */ /* 0x000fe200078e005d */
[----:B------:R-:W-:Y:S01]  /*c0c0*/  MOV R93, R95 ;  /* 0x0000005f005d7202 */ /* 0x000fe20000000f00 */
[----:B------:R-:W-:-:S02]  /*c0d0*/  IMAD.MOV.U32 R95, RZ, RZ, R84 ;  /* 0x000000ffff5f7224 */ /* 0x000fc400078e0054 */
[----:B------:R-:W-:Y:S02]  /*c0e0*/  IMAD.MOV.U32 R84, RZ, RZ, R80 ;  /* 0x000000ffff547224 */ /* 0x000fe400078e0050 */
[----:B------:R4:W-:Y:S01]  /*c0f0*/  MUFU.EX2 R80, R3 ;  /* 0x0000000300507308 */ /* 0x0009e20000000800 */
[----:B------:R-:W-:Y:S01]  /*c100*/  IMAD.MOV.U32 R128, RZ, RZ, R130 ;  /* 0x000000ffff807224 */ /* 0x000fe200078e0082 */
[----:B------:R-:W-:Y:S01]  /*c110*/  MOV R130, R96 ;  /* 0x0000006000827202 */ /* 0x000fe20000000f00 */
[----:B------:R-:W-:Y:S02]  /*c120*/  IMAD.MOV.U32 R96, RZ, RZ, R93 ;  /* 0x000000ffff607224 */ /* 0x000fe400078e005d */
[----:B------:R-:W-:Y:S02]  /*c130*/  IMAD.MOV.U32 R129, RZ, RZ, R131 ;  /* 0x000000ffff817224 */ /* 0x000fe400078e0083 */
[----:B------:R-:W-:Y:S02]  /*c140*/  IMAD.MOV.U32 R131, RZ, RZ, R97 ;  /* 0x000000ffff837224 */ /* 0x000fe400078e0061 */
[----:B------:R-:W-:-:S02]  /*c150*/  IMAD.MOV.U32 R97, RZ, RZ, R81 ;  /* 0x000000ffff617224 */ /* 0x000fc400078e0051 */
[----:B----4-:R-:W-:-:S04]  /*c160*/  FFMA.FTZ R3, R252, c[0x0][0x23c], -R12 ;  /* 0x00008f00fc037a23 */ /* 0x010fc8000001080c */
[----:B------:R4:W-:Y:S01]  /*c170*/  MUFU.EX2 R93, R3 ;  /* 0x00000003005d7308 */ /* 0x0009e20000000800 */
[----:B------:R-:W-:Y:S01]  /*c180*/  IMAD.MOV.U32 R81, RZ, RZ, R77 ;  /* 0x000000ffff517224 */ /* 0x000fe200078e004d */
[----:B------:R-:W-:Y:S02]  /*c190*/  MOV R77, R181 ;  /* 0x000000b5004d7202 */ /* 0x000fe40000000f00 */
[----:B------:R2:W5:Y:S01]  /*c1a0*/  LDL.LU R181, [R1+0xd4] ;  /* 0x0000d40001b57983 */ /* 0x0005620000300800 */
[----:B------:R-:W-:Y:S01]  /*c1b0*/  @!P1 PRMT R208, R18, 0x5410, RZ ;  /* 0x0000541012d09816 */ /* 0x000fe200000000ff */
[----:B----4-:R-:W-:Y:S02]  /*c1c0*/  FFMA.FTZ R3, R128, c[0x0][0x23c], -R11 ;  /* 0x00008f0080037a23 */ /* 0x010fe4000001080b */
[----:B------:R-:W-:Y:S02]  /*c1d0*/  IMAD.MOV.U32 R128, RZ, RZ, R130 ;  /* 0x000000ffff807224 */ /* 0x000fe400078e0082 */
[----:B------:R-:W-:-:S02]  /*c1e0*/  IMAD.MOV.U32 R130, RZ, RZ, R96 ;  /* 0x000000ffff827224 */ /* 0x000fc400078e0060 */
[----:B------:R-:W-:Y:S02]  /*c1f0*/  IMAD.MOV.U32 R96, RZ, RZ, R99 ;  /* 0x000000ffff607224 */ /* 0x000fe400078e0063 */
[----:B------:R-:W-:Y:S02]  /*c200*/  IMAD.MOV.U32 R99, RZ, RZ, R176 ;  /* 0x000000ffff637224 */ /* 0x000fe400078e00b0 */
[----:B------:R2:W5:Y:S04]  /*c210*/  LDL.LU R176, [R1+0xd0] ;  /* 0x0000d00001b07983 */ /* 0x0005680000300800 */
[----:B------:R2:W4:Y:S01]  /*c220*/  LDL.LU.S16 R18, [R1] ;  /* 0x0000000001127983 */ /* 0x0005220000300600 */
[----:B---3--:R-:W-:Y:S01]  /*c230*/  @!P5 HADD2 R20, -R209.H0_H0, -RZ.H0_H0 ;  /* 0xa00000ffd114d230 */ /* 0x008fe20000000900 */
[----:B------:R-:W-:-:S02]  /*c240*/  PRMT R10, R2, 0x5410, R10 ;  /* 0x00005410020a7816 */ /* 0x000fc4000000000a */
[----:B------:R-:W-:Y:S02]  /*c250*/  LOP3.LUT R2, R0, 0xff, RZ, 0xc0, !PT ;  /* 0x000000ff00027812 */ /* 0x000fe400078ec0ff */
[----:B------:R-:W-:Y:S01]  /*c260*/  PRMT R19, R20, 0x7610, R19 ;  /* 0x0000761014137816 */ /* 0x000fe20000000013 */
[----:B------:R-:W-:Y:S01]  /*c270*/  IMAD.MOV.U32 R103, RZ, RZ, R129 ;  /* 0x000000ffff677224 */ /* 0x000fe200078e0081 */
[----:B------:R-:W-:Y:S01]  /*c280*/  @!P6 HADD2 R252, -R155.H0_H0, -RZ.H0_H0 ;  /* 0xa00000ff9bfce230 */ /* 0x000fe20000000900 */
[----:B------:R-:W-:Y:S01]  /*c290*/  IMAD.MOV.U32 R129, RZ, RZ, R131 ;  /* 0x000000ffff817224 */ /* 0x000fe200078e0083 */
[----:B------:R-:W-:Y:S01]  /*c2a0*/  @!P5 PRMT R209, R19, 0x5410, RZ ;  /* 0x0000541013d1d816 */ /* 0x000fe200000000ff */
[----:B------:R-:W3:Y:S01]  /*c2b0*/  LDSM.16.MT88.4 R20, [R180+0xd000] ;  /* 0x00d00000b414783b */ /* 0x000ee20000004200 */
[----:B------:R-:W-:Y:S02]  /*c2c0*/  ISETP.GE.U32.AND P5, PT, R251, R2, PT ;  /* 0x00000002fb00720c */ /* 0x000fe40003fa6070 */
[----:B------:R-:W-:-:S02]  /*c2d0*/  SHF.R.U32.HI R2, RZ, 0x10, R0 ;  /* 0x00000010ff027819 */ /* 0x000fc40000011600 */
[----:B------:R-:W-:Y:S01]  /*c2e0*/  MOV R131, R97 ;  /* 0x0000006100837202 */ /* 0x000fe20000000f00 */
[----:B----4-:R-:W-:-:S05]  /*c2f0*/  @!P2 HADD2 R18, -R153.H0_H0, -RZ.H0_H0 ;  /* 0xa00000ff9912a230 */ /* 0x010fca0000000900 */
[----:B------:R-:W-:Y:S02]  /*c300*/  PRMT R17, R18, 0x7610, R17 ;  /* 0x0000761012117816 */ /* 0x000fe40000000011 */
[----:B------:R2:W4:Y:S01]  /*c310*/  LDL.LU.S16 R18, [R1+0x8] ;  /* 0x0000080001127983 */ /* 0x0005220000300600 */
[----:B------:R-:W-:Y:S02]  /*c320*/  IMAD.MOV.U32 R97, RZ, RZ, R92 ;  /* 0x000000ffff617224 */ /* 0x000fe400078e005c */
[----:B------:R-:W-:Y:S01]  /*c330*/  IMAD.MOV.U32 R92, RZ, RZ, R72 ;  /* 0x000000ffff5c7224 */ /* 0x000fe200078e0048 */
[----:B------:R-:W-:Y:S01]  /*c340*/  LOP3.LUT R2, R2, 0xff, RZ, 0xc0, !PT ;  /* 0x000000ff02027812 */ /* 0x000fe200078ec0ff */
[----:B------:R1:W-:Y:S03]  /*c350*/  MUFU.EX2 R72, R3 ;  /* 0x0000000300487308 */ /* 0x0003e60000000800 */
[----:B------:R-:W-:-:S02]  /*c360*/  ISETP.GE.U32.AND P1, PT, R251, R2, PT ;  /* 0x00000002fb00720c */ /* 0x000fc40003f26070 */
[----:B------:R-:W-:Y:S02]  /*c370*/  SHF.R.U32.HI R2, RZ, 0x18, R0 ;  /* 0x00000018ff027819 */ /* 0x000fe40000011600 */
[----:B------:R-:W-:Y:S01]  /*c380*/  @!P6 PRMT R155, R252, 0x5410, RZ ;  /* 0x00005410fc9be816 */ /* 0x000fe200000000ff */
[----:B-1----:R-:W-:Y:S01]  /*c390*/  FFMA.FTZ R3, R103, c[0x0][0x23c], -R11 ;  /* 0x00008f0067037a23 */ /* 0x002fe2000001080b */
[----:B------:R-:W-:Y:S01]  /*c3a0*/  MOV R103, R128 ;  /* 0x0000008000677202 */ /* 0x000fe20000000f00 */
[----:B------:R-:W-:Y:S02]  /*c3b0*/  IMAD.MOV.U32 R128, RZ, RZ, R129 ;  /* 0x000000ffff807224 */ /* 0x000fe400078e0081 */
[----:B------:R-:W-:Y:S02]  /*c3c0*/  IMAD.MOV.U32 R129, RZ, RZ, R130 ;  /* 0x000000ffff817224 */ /* 0x000fe400078e0082 */
[----:B------:R-:W-:Y:S02]  /*c3d0*/  IMAD.MOV.U32 R130, RZ, RZ, R131 ;  /* 0x000000ffff827224 */ /* 0x000fe400078e0083 */
[----:B------:R-:W-:Y:S01]  /*c3e0*/  IMAD.MOV.U32 R131, RZ, RZ, R96 ;  /* 0x000000ffff837224 */ /* 0x000fe200078e0060 */
[----:B------:R-:W-:Y:S01]  /*c3f0*/  MOV R96, R97 ;  /* 0x0000006100607202 */ /* 0x000fe20000000f00 */
[----:B------:R-:W-:Y:S01]  /*c400*/  IMAD.MOV.U32 R97, RZ, RZ, R92 ;  /* 0x000000ffff617224 */ /* 0x000fe200078e005c */
[----:B------:R-:W-:Y:S01]  /*c410*/  ISETP.GE.U32.AND P6, PT, R251, R2, PT ;  /* 0x00000002fb00720c */ /* 0x000fe20003fc6070 */
[----:B------:R1:W1:Y:S01]  /*c420*/  MUFU.EX2 R92, R3 ;  /* 0x00000003005c7308 */ /* 0x0002620000000800 */
[----:B------:R-:W-:-:S02]  /*c430*/  SHF.R.U32.HI R2, RZ, 0x8, R16 ;  /* 0x00000008ff027819 */ /* 0x000fc40000011610 */
[----:B------:R-:W-:Y:S02]  /*c440*/  LOP3.LUT R0, R0, 0xffff, RZ, 0xc0, !PT ;  /* 0x0000ffff00007812 */ /* 0x000fe400078ec0ff */
[----:B------:R-:W-:Y:S01]  /*c450*/  @!P2 PRMT R153, R17, 0x5410, RZ ;  /* 0x000054101199a816 */ /* 0x000fe200000000ff */
[----:B-1----:R-:W-:-:S04]  /*c460*/  FFMA.FTZ R3, R103, c[0x0][0x23c], -R12 ;  /* 0x00008f0067037a23 */ /* 0x002fc8000001080c */
[----:B------:R1:W-:Y:S01]  /*c470*/  MUFU.EX2 R252, R3 ;  /* 0x0000000300fc7308 */ /* 0x0003e20000000800 */
[----:B------:R-:W-:-:S04]  /*c480*/  SHF.R.U32.HI R0, RZ, 0x8, R0 ;  /* 0x00000008ff007819 */ /* 0x000fc80000011600 */
[----:B------:R-:W-:Y:S02]  /*c490*/  LOP3.LUT R0, R0, 0xffff, RZ, 0xc0, !PT ;  /* 0x0000ffff00007812 */ /* 0x000fe400078ec0ff */
[----:B-1----:R-:W-:Y:S01]  /*c4a0*/  LOP3.LUT R3, R2, 0xffff, RZ, 0xc0, !PT ;  /* 0x0000ffff02037812 */ /* 0x002fe200078ec0ff */
[----:B------:R-:W-:-:S03]  /*c4b0*/  FFMA.FTZ R2, R128, c[0x0][0x23c], -R12 ;  /* 0x00008f0080027a23 */ /* 0x000fc6000001080c */
[----:B------:R-:W-:Y:S01]  /*c4c0*/  ISETP.GE.U32.AND P2, PT, R251, R3, PT ;  /* 0x00000003fb00720c */ /* 0x000fe20003f46070 */
[----:B------:R-:W-:Y:S02]  /*c4d0*/  FFMA.FTZ R3, R129, c[0x0][0x23c], -R11 ;  /* 0x00008f0081037a23 */ /* 0x000fe4000001080b */
[----:B------:R-:W-:Y:S02]  /*c4e0*/  IMAD.MOV.U32 R129, RZ, RZ, R130 ;  /* 0x000000ffff817224 */ /* 0x000fe400078e0082 */
[----:B------:R1:W-:Y:S01]  /*c4f0*/  MUFU.EX2 R249, R3 ;  /* 0x0000000300f97308 */ /* 0x0003e20000000800 */
[----:B------:R-:W-:Y:S01]  /*c500*/  HMMA.16816.F32 R44, R4, R30, R44 ;  /* 0x0000001e042c723c */ /* 0x000fe2000000182c */
[----:B------:R-:W2:Y:S06]  /*c510*/  LDSM.16.MT88.4 R28, [R177+0xd000] ;  /* 0x00d00000b11c783b */ /* 0x000eac0000004200 */
[----:B------:R3:W3:Y:S01]  /*c520*/  MUFU.EX2 R250, R2 ;  /* 0x0000000200fa7308 */ /* 0x0006e20000000800 */
[----:B------:R-:W-:Y:S01]  /*c530*/  PRMT R130, R251, 0x7054, R251 ;  /* 0x00007054fb827816 */ /* 0x000fe200000000fb */
[----:B-1----:R-:W-:-:S06]  /*c540*/  FFMA.FTZ R3, R129, c[0x0][0x23c], -R11 ;  /* 0x00008f0081037a23 */ /* 0x002fcc000001080b */
[----:B------:R-:W1:Y:S01]  /*c550*/  MUFU.EX2 R248, R3 ;  /* 0x0000000300f87308 */ /* 0x000e620000000800 */
[----:B---3--:R-:W-:-:S04]  /*c560*/  F2FP.PACK_AB R2, R92, R72 ;  /* 0x000000485c02723e */ /* 0x008fc800000000ff */
        /* <DEDUP_REMOVED lines=8> */
[----:B------:R-:W-:Y:S01]  /*c5f0*/  PRMT R3, R119, 0x5410, R118 ;  /* 0x0000541077037816 */ /* 0x000fe20000000076 */
[----:B------:R-:W-:Y:S01]  /*c600*/  IMAD.MOV.U32 R142, RZ, RZ, R98 ;  /* 0x000000ffff8e7224 */ /* 0x000fe200078e0062 */
[----:B------:R-:W-:Y:S01]  /*c610*/  MOV R135, R97 ;  /* 0x0000006100877202 */ /* 0x000fe20000000f00 */
[----:B------:R-:W-:Y:S02]  /*c620*/  IMAD.MOV.U32 R98, RZ, RZ, R83 ;  /* 0x000000ffff627224 */ /* 0x000fe400078e0053 */
[----:B------:R-:W-:Y:S01]  /*c630*/  IMAD.MOV.U32 R154, RZ, RZ, R99 ;  /* 0x000000ffff9a7224 */ /* 0x000fe200078e0063 */
[----:B------:R-:W-:Y:S01]  /*c640*/  MOV R99, R81 ;  /* 0x0000005100637202 */ /* 0x000fe20000000f00 */
[----:B------:R-:W-:-:S02]  /*c650*/  IMAD.MOV.U32 R83, RZ, RZ, R68 ;  /* 0x000000ffff537224 */ /* 0x000fc400078e0044 */
[----:B------:R-:W-:Y:S01]  /*c660*/  IMAD.MOV.U32 R97, RZ, RZ, R82 ;  /* 0x000000ffff617224 */ /* 0x000fe200078e0052 */
[----:B------:R-:W-:Y:S01]  /*c670*/  MOV R82, R75 ;  /* 0x0000004b00527202 */ /* 0x000fe20000000f00 */
[----:B------:R-:W-:Y:S02]  /*c680*/  IMAD.MOV.U32 R81, RZ, RZ, R74 ;  /* 0x000000ffff517224 */ /* 0x000fe400078e004a */
[----:B------:R-:W-:Y:S01]  /*c690*/  IMAD.MOV.U32 R215, RZ, RZ, R78 ;  /* 0x000000ffffd77224 */ /* 0x000fe200078e004e */
[----:B----4-:R-:W-:-:S05]  /*c6a0*/  @!P5 HADD2 R18, -R150.H0_H0, -RZ.H0_H0 ;  /* 0xa00000ff9612d230 */ /* 0x010fca0000000900 */
[----:B------:R-:W-:-:S04]  /*c6b0*/  PRMT R16, R18, 0x7610, R16 ;  /* 0x0000761012107816 */ /* 0x000fc80000000010 */
[----:B------:R-:W-:Y:S02]  /*c6c0*/  @!P5 PRMT R150, R16, 0x5410, RZ ;  /* 0x000054101096d816 */ /* 0x000fe400000000ff */
[----:B------:R-:W-:Y:S01]  /*c6d0*/  ISETP.GE.U32.AND P5, PT, R251, R0, PT ;  /* 0x00000000fb00720c */ /* 0x000fe20003fa6070 */
[----:B------:R-:W1:Y:S01]  /*c6e0*/  LDSM.16.MT88.4 R16, [R179+0xd000] ;  /* 0x00d00000b310783b */ /* 0x000e620000004200 */
[----:B------:R-:W-:-:S04]  /*c6f0*/  F2FP.PACK_AB R0, R93, R80 ;  /* 0x000000505d00723e */ /* 0x000fc800000000ff */
[C---:B------:R-:W-:Y:S02]  /*c700*/  PRMT R139, R0.reuse, 0x7610, R139 ;  /* 0x00007610008b7816 */ /* 0x040fe4000000008b */
[----:B------:R-:W-:Y:S01]  /*c710*/  PRMT R138, R0, 0x7632, R138 ;  /* 0x00007632008a7816 */ /* 0x000fe2000000008a */
[----:B------:R-:W-:-:S03]  /*c720*/  HSET2.LE.AND R0, R13, R130, PT ;  /* 0x000000820d007233 */ /* 0x000fc60003803000 */
[----:B------:R-:W-:-:S04]  /*c730*/  PRMT R2, R139, 0x5410, R138 ;  /* 0x000054108b027816 */ /* 0x000fc8000000008a */
[----:B------:R-:W-:Y:S01]  /*c740*/  LOP3.LUT R6, R0, R2, RZ, 0xc0, !PT ;  /* 0x0000000200067212 */ /* 0x000fe200078ec0ff */
[----:B------:R-:W-:Y:S01]  /*c750*/  HSET2.LE.AND R0, R14, R130, PT ;  /* 0x000000820e007233 */ /* 0x000fe20003803000 */
[----:B------:R-:W-:-:S04]  /*c760*/  PRMT R2, R136, 0x5410, R137 ;  /* 0x0000541088027816 */ /* 0x000fc80000000089 */
[----:B------:R-:W-:Y:S01]  /*c770*/  LOP3.LUT R7, R0, R2, RZ, 0xc0, !PT ;  /* 0x0000000200077212 */ /* 0x000fe200078ec0ff */
[--C-:B------:R-:W-:Y:S02]  /*c780*/  HSET2.LE.AND R0, R15, R130.reuse, PT ;  /* 0x000000820f007233 */ /* 0x100fe40003803000 */
[----:B------:R-:W-:-:S03]  /*c790*/  HSET2.LE.AND R2, R10, R130, PT ;  /* 0x000000820a027233 */ /* 0x000fc60003803000 */
[----:B------:R-:W-:Y:S02]  /*c7a0*/  LOP3.LUT R4, R0, R3, RZ, 0xc0, !PT ;  /* 0x0000000300047212 */ /* 0x000fe400078ec0ff */
[----:B------:R-:W-:-:S04]  /*c7b0*/  PRMT R0, R32, 0x5410, R35 ;  /* 0x0000541020007816 */ /* 0x000fc80000000023 */
[----:B------:R-:W-:Y:S01]  /*c7c0*/  LOP3.LUT R5, R2, R0, RZ, 0xc0, !PT ;  /* 0x0000000002057212 */ /* 0x000fe200078ec0ff */
[----:B------:R-:W-:Y:S02]  /*c7d0*/  IMAD.MOV.U32 R13, RZ, RZ, R94 ;  /* 0x000000ffff0d7224 */ /* 0x000fe400078e005e */
[----:B------:R-:W-:Y:S02]  /*c7e0*/  IMAD.MOV.U32 R94, RZ, RZ, R87 ;  /* 0x000000ffff5e7224 */ /* 0x000fe400078e0057 */
[----:B------:R-:W-:Y:S02]  /*c7f0*/  IMAD.MOV.U32 R87, RZ, RZ, R69 ;  /* 0x000000ffff577224 */ /* 0x000fe400078e0045 */
[----:B------:R-:W-:Y:S02]  /*c800*/  IMAD.MOV.U32 R0, RZ, RZ, R70 ;  /* 0x000000ffff007224 */ /* 0x000fe400078e0046 */
[----:B------:R-:W-:Y:S02]  /*c810*/  IMAD.MOV.U32 R2, RZ, RZ, R71 ;  /* 0x000000ffff027224 */ /* 0x000fe400078e0047 */
[----:B------:R-:W-:Y:S01]  /*c820*/  HMMA.16816.F32 R68, R4, R26, R56 ;  /* 0x0000001a0444723c */ /* 0x000fe20000001838 */
[----:B------:R-:W-:-:S06]  /*c830*/  IMAD.MOV.U32 R3, RZ, RZ, R73 ;  /* 0x000000ffff037224 */ /* 0x000fcc00078e0049 */
[----:B------:R-:W-:Y:S02]  /*c840*/  MOV R59, R72 ;  /* 0x00000048003b7202 */ /* 0x000fe40000000f00 */
[----:B------:R-:W-:Y:S07]  /*c850*/  HMMA.16816.F32 R72, R4, R20, R64 ;  /* 0x000000140448723c */ /* 0x000fee0000001840 */
[----:B------:R-:W-:Y:S02]  /*c860*/  IMAD.MOV.U32 R66, RZ, RZ, R76 ;  /* 0x000000ffff427224 */ /* 0x000fe400078e004c */
[----:B------:R-:W-:-:S02]  /*c870*/  IMAD.MOV.U32 R65, RZ, RZ, R77 ;  /* 0x000000ffff417224 */ /* 0x000fc400078e004d */
[----:B------:R-:W-:Y:S01]  /*c880*/  IMAD.MOV.U32 R64, RZ, RZ, R79 ;  /* 0x000000ffff407224 */ /* 0x000fe200078e004f */
[C---:B--2---:R-:W-:Y:S08]  /*c890*/  HMMA.16816.F32 R120, R4.reuse, R28, R120 ;  /* 0x0000001c0478723c */ /* 0x044ff00000001878 */
[C---:B------:R-:W-:Y:S01]  /*c8a0*/  HMMA.16816.F32 R76, R4.reuse, R22, R112 ;  /* 0x00000016044c723c */ /* 0x040fe20000001870 */
[----:B------:R-:W2:Y:S07]  /*c8b0*/  LDSM.16.MT88.4 R20, [R178+0xf000] ;  /* 0x00f00000b214783b */ /* 0x000eae0000004200 */
[----:B------:R-:W-:Y:S01]  /*c8c0*/  HMMA.16816.F32 R52, R4, R30, R52 ;  /* 0x0000001e0434723c */ /* 0x000fe20000001834 */
[----:B------:R-:W3:Y:S01]  /*c8d0*/  LDSM.16.MT88.4 R28, [R179+0xf000] ;  /* 0x00f00000b31c783b */ /* 0x000ee20000004200 */
[----:B------:R-:W-:Y:S01]  /*c8e0*/  MOV R14, R80 ;  /* 0x00000050000e7202 */ /* 0x000fe20000000f00 */
[----:B------:R-:W-:-:S02]  /*c8f0*/  IMAD.MOV.U32 R15, RZ, RZ, R81 ;  /* 0x000000ffff0f7224 */ /* 0x000fc400078e0051 */
[----:B------:R-:W-:Y:S02]  /*c900*/  IMAD.MOV.U32 R112, RZ, RZ, R82 ;  /* 0x000000ffff707224 */ /* 0x000fe400078e0052 */
[----:B------:R-:W-:Y:S02]  /*c910*/  IMAD.MOV.U32 R113, RZ, RZ, R83 ;  /* 0x000000ffff717224 */ /* 0x000fe400078e0053 */
[C---:B-1----:R-:W-:Y:S01]  /*c920*/  HMMA.16816.F32 R80, R4.reuse, R16, R124 ;  /* 0x000000100450723c */ /* 0x042fe2000000187c */
[----:B------:R1:W4:Y:S07]  /*c930*/  LDL.LU.S16 R126, [R1+0x18] ;  /* 0x00001800017e7983 */ /* 0x00032e0000300600 */
[C---:B--2---:R-:W-:Y:S01]  /*c940*/  HMMA.16816.F32 R100, R4.reuse, R20, R200 ;  /* 0x000000140464723c */ /* 0x044fe200000018c8 */
[----:B------:R1:W2:Y:S07]  /*c950*/  LDL.LU.S16 R20, [R1+0xc] ;  /* 0x00000c0001147983 */ /* 0x0002ae0000300600 */
[C---:B---3--:R-:W-:Y:S01]  /*c960*/  HMMA.16816.F32 R160, R4.reuse, R28, R160 ;  /* 0x0000001c04a0723c */ /* 0x048fe200000018a0 */
[----:B------:R1:W3:Y:S07]  /*c970*/  LDL.LU.S16 R29, [R1+0x1c] ;  /* 0x00001c00011d7983 */ /* 0x0002ee0000300600 */
[----:B------:R-:W-:Y:S01]  /*c980*/  HMMA.16816.F32 R60, R4, R24, R60 ;  /* 0x00000018043c723c */ /* 0x000fe2000000183c */
[----:B------:R-:W1:Y:S01]  /*c990*/  LDSM.16.MT88.4 R24, [R177+0xf000] ;  /* 0x00f00000b118783b */ /* 0x000e620000004200 */
[----:B------:R-:W-:Y:S01]  /*c9a0*/  MOV R115, R97 ;  /* 0x0000006100737202 */ /* 0x000fe20000000f00 */
[----:B------:R-:W-:-:S02]  /*c9b0*/  IMAD.MOV.U32 R133, RZ, RZ, R96 ;  /* 0x000000ffff857224 */ /* 0x000fc400078e0060 */
[----:B------:R-:W-:Y:S02]  /*c9c0*/  IMAD.MOV.U32 R114, RZ, RZ, R98 ;  /* 0x000000ffff727224 */ /* 0x000fe400078e0062 */
[----:B------:R-:W-:Y:S02]  /*c9d0*/  IMAD.MOV.U32 R132, RZ, RZ, R99 ;  /* 0x000000ffff847224 */ /* 0x000fe400078e0063 */
[----:B------:R-:W-:Y:S02]  /*c9e0*/  IMAD.MOV.U32 R124, RZ, RZ, R115 ;  /* 0x000000ffff7c7224 */ /* 0x000fe400078e0073 */
[----:B------:R-:W-:Y:S02]  /*c9f0*/  IMAD.MOV.U32 R115, RZ, RZ, R59 ;  /* 0x000000ffff737224 */ /* 0x000fe400078e003b */
[----:B------:R-:W-:Y:S01]  /*ca00*/  IMAD.MOV.U32 R59, RZ, RZ, R0 ;  /* 0x000000ffff3b7224 */ /* 0x000fe200078e0000 */
[----:B------:R-:W-:Y:S01]  /*ca10*/  LOP3.LUT R0, R48, 0xff, RZ, 0xc0, !PT ;  /* 0x000000ff30007812 */ /* 0x000fe200078ec0ff */
[----:B-1----:R-:W-:Y:S01]  /*ca20*/  HMMA.16816.F32 R96, R4, R26, R216 ;  /* 0x0000001a0460723c */ /* 0x002fe200000018d8 */
[----:B------:R-:W-:-:S02]  /*ca30*/  IMAD.MOV.U32 R58, RZ, RZ, R84 ;  /* 0x000000ffff3a7224 */ /* 0x000fc400078e0054 */
[----:B------:R-:W-:Y:S02]  /*ca40*/  IMAD.MOV.U32 R141, RZ, RZ, R85 ;  /* 0x000000ffff8d7224 */ /* 0x000fe400078e0055 */
[----:B------:R-:W-:Y:S02]  /*ca50*/  IMAD.MOV.U32 R140, RZ, RZ, R86 ;  /* 0x000000ffff8c7224 */ /* 0x000fe400078e0056 */
[----:B------:R-:W-:Y:S01]  /*ca60*/  IMAD.MOV.U32 R127, RZ, RZ, R87 ;  /* 0x000000ffff7f7224 */ /* 0x000fe200078e0057 */
[----:B---3--:R-:W-:-:S05]  /*ca70*/  @!P6 HADD2 R29, -R147.H0_H0, -RZ.H0_H0 ;  /* 0xa00000ff931de230 */ /* 0x008fca0000000900 */
[----:B------:R-:W-:-:S04]  /*ca80*/  PRMT R26, R29, 0x7610, R26 ;  /* 0x000076101d1a7816 */ /* 0x000fc8000000001a */
[----:B------:R-:W-:Y:S02]  /*ca90*/  @!P6 PRMT R147, R26, 0x5410, RZ ;  /* 0x000054101a93e816 */ /* 0x000fe400000000ff */
[----:B------:R1:W3:Y:S01]  /*caa0*/  LDL.LU.S16 R26, [R1+0x24] ;  /* 0x00002400011a7983 */ /* 0x0002e20000300600 */
[----:B------:R-:W-:-:S03]  /*cab0*/  ISETP.GE.U32.AND P6, PT, R251, R0, PT ;  /* 0x00000000fb00720c */ /* 0x000fc60003fc6070 */
[----:B------:R1:W3:Y:S01]  /*cac0*/  LDL.LU.S16 R0, [R1+0x20] ;  /* 0x0000200001007983 */ /* 0x0002e20000300600 */
[----:B------:R-:W-:Y:S03]  /*cad0*/  HMMA.16816.F32 R84, R4, R18, R156 ;  /* 0x000000120454723c */ /* 0x000fe6000000189c */
[----:B------:R-:W1:Y:S01]  /*cae0*/  LDSM.16.MT88.4 R16, [R180+0xf000] ;  /* 0x00f00000b410783b */ /* 0x000e620000004200 */
[----:B--2---:R-:W-:Y:S01]  /*caf0*/  @!P1 HADD2 R20, -R149.H0_H0, -RZ.H0_H0 ;  /* 0xa00000ff95149230 */ /* 0x004fe20000000900 */
[----:B------:R-:W-:-:S03]  /*cb00*/  IMAD.MOV.U32 R134, RZ, RZ, R131 ;  /* 0x000000ffff867224 */ /* 0x000fc600078e0083 */
[C---:B------:R-:W-:Y:S01]  /*cb10*/  HMMA.16816.F32 R104, R4.reuse, R22, R172 ;  /* 0x000000160468723c */ /* 0x040fe200000018ac */
[----:B------:R-:W-:Y:S02]  /*cb20*/  PRMT R27, R20, 0x7610, R27 ;  /* 0x00007610141b7816 */ /* 0x000fe4000000001b */
[----:B------:R-:W-:Y:S01]  /*cb30*/  LDSM.16.MT88.4 R20, [R178+0x11000] ;  /* 0x01100000b214783b */ /* 0x000fe20000004200 */
[----:B----4-:R-:W-:Y:S01]  /*cb40*/  @!P5 HADD2 R126, -R148.H0_H0, -RZ.H0_H0 ;  /* 0xa00000ff947ed230 */ /* 0x010fe20000000900 */
[----:B------:R-:W-:Y:S01]  /*cb50*/  MOV R125, R127 ;  /* 0x0000007f007d7202 */ /* 0x000fe20000000f00 */
[----:B------:R-:W-:Y:S02]  /*cb60*/  IMAD.MOV.U32 R127, RZ, RZ, R113 ;  /* 0x000000ffff7f7224 */ /* 0x000fe400078e0071 */
[----:B------:R-:W-:Y:S01]  /*cb70*/  IMAD.MOV.U32 R113, RZ, RZ, R64 ;  /* 0x000000ffff717224 */ /* 0x000fe200078e0040 */
[C---:B-1----:R-:W-:Y:S08]  /*cb80*/  HMMA.16816.F32 R108, R4.reuse, R16, R168 ;  /* 0x00000010046c723c */ /* 0x042ff000000018a8 */
[----:B------:R-:W-:Y:S01]  /*cb90*/  HMMA.16816.F32 R128, R4, R18, R164 ;  /* 0x000000120480723c */ /* 0x000fe200000018a4 */
[----:B------:R-:W1:Y:S01]  /*cba0*/  LDSM.16.MT88.4 R16, [R177+0x11000] ;  /* 0x01100000b110783b */ /* 0x000e620000004200 */
[----:B------:R-:W-:Y:S01]  /*cbb0*/  PRMT R28, R126, 0x7610, R28 ;  /* 0x000076107e1c7816 */ /* 0x000fe2000000001c */
[----:B------:R-:W-:Y:S01]  /*cbc0*/  IMAD.MOV.U32 R126, RZ, RZ, R114 ;  /* 0x000000ffff7e7224 */ /* 0x000fe200078e0072 */
[----:B------:R-:W-:Y:S01]  /*cbd0*/  MOV R64, R66 ;  /* 0x0000004200407202 */ /* 0x000fe20000000f00 */
[----:B------:R-:W-:Y:S01]  /*cbe0*/  IMAD.MOV.U32 R114, RZ, RZ, R2 ;  /* 0x000000ffff727224 */ /* 0x000fe200078e0002 */
[----:B------:R-:W-:Y:S01]  /*cbf0*/  MOV R56, R92 ;  /* 0x0000005c00387202 */ /* 0x000fe20000000f00 */
[----:B------:R-:W-:Y:S01]  /*cc00*/  IMAD.MOV.U32 R66, RZ, RZ, R3 ;  /* 0x000000ffff427224 */ /* 0x000fe200078e0003 */
[----:B------:R-:W-:Y:S01]  /*cc10*/  LOP3.LUT R10, R33, UR17, R36, 0x96, !PT ;  /* 0x00000011210a7c12 */ /* 0x000fe2000f8e9624 */
[----:B------:R-:W-:-:S02]  /*cc20*/  IMAD.MOV.U32 R214, RZ, RZ, R94 ;  /* 0x000000ffffd67224 */ /* 0x000fc400078e005e */
[----:B------:R-:W-:Y:S02]  /*cc30*/  IMAD.MOV.U32 R67, RZ, RZ, R93 ;  /* 0x000000ffff437224 */ /* 0x000fe400078e005d */
[----:B------:R-:W-:Y:S02]  /*cc40*/  IMAD.MOV.U32 R57, RZ, RZ, R95 ;  /* 0x000000ffff397224 */ /* 0x000fe400078e005f */
[----:B------:R-:W-:Y:S01]  /*cc50*/  IMAD.WIDE.U32 R2, R49, -0x2daee0ad, RZ ;  /* 0xd2511f5331027825 */ /* 0x000fe200078e00ff */
[C---:B------:R-:W-:Y:S01]  /*cc60*/  HMMA.16816.F32 R92, R4.reuse, R24, R224 ;  /* 0x00000018045c723c */ /* 0x040fe200000018e0 */
[----:B------:R-:W-:Y:S02]  /*cc70*/  MOV R156, R124 ;  /* 0x0000007c009c7202 */ /* 0x000fe40000000f00 */
[----:B------:R-:W-:Y:S01]  /*cc80*/  @!P5 PRMT R148, R28, 0x5410, RZ ;  /* 0x000054101c94d816 */ /* 0x000fe200000000ff */
[----:B------:R-:W-:Y:S01]  /*cc90*/  IMAD.MOV.U32 R158, RZ, RZ, R13 ;  /* 0x000000ffff9e7224 */ /* 0x000fe200078e000d */
[----:B------:R-:W-:Y:S01]  /*cca0*/  LOP3.LUT R28, R3, UR28, R40, 0x96, !PT ;  /* 0x0000001c031c7c12 */ /* 0x000fe2000f8e9628 */
[----:B------:R-:W-:Y:S01]  /*ccb0*/  IMAD.MOV.U32 R124, RZ, RZ, R135 ;  /* 0x000000ffff7c7224 */ /* 0x000fe200078e0087 */
[----:B------:R-:W-:Y:S01]  /*ccc0*/  LOP3.LUT R33, R2, 0xffff, RZ, 0xc0, !PT ;  /* 0x0000ffff02217812 */ /* 0x000fe200078ec0ff */
[----:B------:R-:W-:Y:S01]  /*ccd0*/  HMMA.16816.F32 R168, R4, R30, R88 ;  /* 0x0000001e04a8723c */ /* 0x000fe20000001858 */
[----:B------:R-:W-:Y:S01]  /*cce0*/  SHF.R.U32.HI R29, RZ, 0x10, R2 ;  /* 0x00000010ff1d7819 */ /* 0x000fe20000011602 */
[----:B------:R-:W-:-:S02]  /*ccf0*/  IMAD.MOV.U32 R157, RZ, RZ, R113 ;  /* 0x000000ffff9d7224 */ /* 0x000fc400078e0071 */
[----:B------:R-:W-:-:S03]  /*cd00*/  IMAD.MOV.U32 R113, RZ, RZ, R66 ;  /* 0x000000ffff717224 */ /* 0x000fc600078e0042 */
[----:B------:R-:W-:Y:S02]  /*cd10*/  LOP3.LUT R30, R2, 0xff, RZ, 0xc0, !PT ;  /* 0x000000ff021e7812 */ /* 0x000fe400078ec0ff */
[----:B------:R-:W-:Y:S01]  /*cd20*/  SHF.R.U32.HI R31, RZ, 0x18, R2 ;  /* 0x00000018ff1f7819 */ /* 0x000fe20000011602 */
[----:B------:R-:W-:Y:S01]  /*cd30*/  IMAD.WIDE.U32 R2, R10, -0x2daee0ad, RZ ;  /* 0xd2511f530a027825 */ /* 0x000fe200078e00ff */
[----:B------:R-:W-:-:S03]  /*cd40*/  MOV R66, R214 ;  /* 0x000000d600427202 */ /* 0x000fc60000000f00 */
[----:B------:R-:W-:Y:S02]  /*cd50*/  FFMA.FTZ R10, R156, c[0x0][0x23c], -R12 ;  /* 0x00008f009c0a7a23 */ /* 0x000fe4000001080c */
[----:B------:R-:W-:Y:S02]  /*cd60*/  IMAD.MOV.U32 R156, RZ, RZ, R158 ;  /* 0x000000ffff9c7224 */ /* 0x000fe400078e009e */
[----:B------:R-:W-:Y:S02]  /*cd70*/  IMAD.MOV.U32 R13, RZ, RZ, R142 ;  /* 0x000000ffff0d7224 */ /* 0x000fe400078e008e */
[----:B------:R-:W-:Y:S01]  /*cd80*/  IMAD.MOV.U32 R158, RZ, RZ, R124 ;  /* 0x000000ffff9e7224 */ /* 0x000fe200078e007c */
[----:B------:R-:W-:Y:S01]  /*cd90*/  MOV R124, R126 ;  /* 0x0000007e007c7202 */ /* 0x000fe20000000f00 */
[----:B------:R-:W-:Y:S02]  /*cda0*/  IMAD.MOV.U32 R214, RZ, RZ, R132 ;  /* 0x000000ffffd67224 */ /* 0x000fe400078e0084 */
[----:B------:R-:W-:-:S02]  /*cdb0*/  IMAD.MOV.U32 R159, RZ, RZ, R133 ;  /* 0x000000ffff9f7224 */ /* 0x000fc400078e0085 */
[----:B------:R-:W-:Y:S02]  /*cdc0*/  IMAD.MOV.U32 R142, RZ, RZ, R134 ;  /* 0x000000ffff8e7224 */ /* 0x000fe400078e0086 */
[----:B-1----:R-:W-:Y:S01]  /*cdd0*/  HMMA.16816.F32 R132, R4, R16, R204 ;  /* 0x000000100484723c */ /* 0x002fe200000018cc */
[----:B------:R-:W-:Y:S02]  /*cde0*/  IMAD.MOV.U32 R126, RZ, RZ, R112 ;  /* 0x000000ffff7e7224 */ /* 0x000fe400078e0070 */
[----:B------:R-:W-:Y:S01]  /*cdf0*/  IMAD.MOV.U32 R112, RZ, RZ, R14 ;  /* 0x000000ffff707224 */ /* 0x000fe200078e000e */
[----:B------:R-:W-:-:S04]  /*ce00*/  LOP3.LUT R14, R2, 0xffff, RZ, 0xc0, !PT ;  /* 0x0000ffff020e7812 */ /* 0x000fc800078ec0ff */
[----:B------:R-:W-:Y:S01]  /*ce10*/  HMMA.16816.F32 R204, R4, R20, R228 ;  /* 0x0000001404cc723c */ /* 0x000fe200000018e4 */
[----:B------:R1:W2:Y:S01]  /*ce20*/  LDL.LU.S16 R21, [R1+0x30] ;  /* 0x0000300001157983 */ /* 0x0002a20000300600 */
[----:B---3--:R-:W-:Y:S02]  /*ce30*/  @!P4 HADD2 R26, -R146.H0_H0, -RZ.H0_H0 ;  /* 0xa00000ff921ac230 */ /* 0x008fe40000000900 */
[----:B------:R-:W-:-:S03]  /*ce40*/  @!P2 HADD2 R0, -R144.H0_H0, -RZ.H0_H0 ;  /* 0xa00000ff9000a230 */ /* 0x000fc60000000900 */
[----:B------:R-:W-:Y:S02]  /*ce50*/  PRMT R25, R26, 0x7610, R25 ;  /* 0x000076101a197816 */ /* 0x000fe40000000019 */
[----:B------:R-:W-:Y:S02]  /*ce60*/  PRMT R24, R0, 0x7610, R24 ;  /* 0x0000761000187816 */ /* 0x000fe40000000018 */
[----:B------:R-:W-:Y:S02]  /*ce70*/  LOP3.LUT R0, R42, 0xff, RZ, 0xc0, !PT ;  /* 0x000000ff2a007812 */ /* 0x000fe400078ec0ff */
[----:B------:R-:W-:Y:S02]  /*ce80*/  @!P4 PRMT R146, R25, 0x5410, RZ ;  /* 0x000054101992c816 */ /* 0x000fe400000000ff */
[----:B------:R-:W-:Y:S02]  /*ce90*/  ISETP.GE.U32.AND P4, PT, R251, R0, PT ;  /* 0x00000000fb00720c */ /* 0x000fe40003f86070 */
[----:B------:R-:W-:-:S02]  /*cea0*/  LOP3.LUT R0, R34, 0xff, RZ, 0xc0, !PT ;  /* 0x000000ff22007812 */ /* 0x000fc400078ec0ff */
[----:B------:R-:W-:Y:S02]  /*ceb0*/  @!P2 PRMT R144, R24, 0x5410, RZ ;  /* 0x000054101890a816 */ /* 0x000fe400000000ff */
[----:B------:R-:W-:Y:S02]  /*cec0*/  ISETP.GE.U32.AND P2, PT, R251, R0, PT ;  /* 0x00000000fb00720c */ /* 0x000fe40003f46070 */
[----:B------:R-:W-:Y:S02]  /*ced0*/  LOP3.LUT R0, R3, UR28, R38, 0x96, !PT ;  /* 0x0000001c03007c12 */ /* 0x000fe4000f8e9626 */
[----:B------:R1:W3:Y:S01]  /*cee0*/  LDL.LU.S16 R3, [R1+0x40] ;  /* 0x0000400001037983 */ /* 0x0002e20000300600 */
[----:B------:R-:W-:Y:S02]  /*cef0*/  @!P1 PRMT R149, R27, 0x5410, RZ ;  /* 0x000054101b959816 */ /* 0x000fe400000000ff */
[----:B------:R-:W-:Y:S02]  /*cf00*/  ISETP.GE.U32.AND P1, PT, R251, R41, PT ;  /* 0x00000029fb00720c */ /* 0x000fe40003f26070 */
[----:B------:R-:W-:Y:S01]  /*cf10*/  MOV R227, R157 ;  /* 0x0000009d00e37202 */ /* 0x000fe20000000f00 */
[----:B------:R-:W-:Y:S01]  /*cf20*/  IMAD.MOV.U32 R157, RZ, RZ, R159 ;  /* 0x000000ffff9d7224 */ /* 0x000fe200078e009f */
[----:B------:R-:W-:Y:S01]  /*cf30*/  HMMA.16816.F32 R164, R4, R18, R220 ;  /* 0x0000001204a4723c */ /* 0x000fe200000018dc */
[----:B------:R4:W-:Y:S01]  /*cf40*/  MUFU.EX2 R216, R10 ;  /* 0x0000000a00d87308 */ /* 0x0009e20000000800 */
[----:B------:R-:W-:Y:S01]  /*cf50*/  IMAD.MOV.U32 R159, RZ, RZ, R125 ;  /* 0x000000ffff9f7224 */ /* 0x000fe200078e007d */
[----:B------:R-:W1:Y:S01]  /*cf60*/  LDSM.16.MT88.4 R24, [R180+0x11000] ;  /* 0x01100000b418783b */ /* 0x000e620000004200 */
[----:B------:R-:W-:-:S02]  /*cf70*/  IMAD.MOV.U32 R125, RZ, RZ, R127 ;  /* 0x000000ffff7d7224 */ /* 0x000fc400078e007f */
[----:B------:R-:W-:Y:S02]  /*cf80*/  IMAD.MOV.U32 R127, RZ, RZ, R15 ;  /* 0x000000ffff7f7224 */ /* 0x000fe400078e000f */
[----:B----4-:R-:W-:Y:S01]  /*cf90*/  FFMA.FTZ R10, R227, c[0x0][0x23c], -R12 ;  /* 0x00008f00e30a7a23 */ /* 0x010fe2000001080c */
[----:B------:R-:W-:Y:S01]  /*cfa0*/  MOV R227, R156 ;  /* 0x0000009c00e37202 */ /* 0x000fe20000000f00 */
[----:B------:R-:W-:Y:S02]  /*cfb0*/  IMAD.MOV.U32 R156, RZ, RZ, R157 ;  /* 0x000000ffff9c7224 */ /* 0x000fe400078e009d */
[----:B------:R-:W-:Y:S02]  /*cfc0*/  IMAD.MOV.U32 R157, RZ, RZ, R158 ;  /* 0x000000ffff9d7224 */ /* 0x000fe400078e009e */
[----:B------:R-:W-:Y:S02]  /*cfd0*/  IMAD.MOV.U32 R158, RZ, RZ, R159 ;  /* 0x000000ffff9e7224 */ /* 0x000fe400078e009f */
[----:B------:R-:W-:Y:S01]  /*cfe0*/  IMAD.MOV.U32 R159, RZ, RZ, R124 ;  /* 0x000000ffff9f7224 */ /* 0x000fe200078e007c */
[----:B------:R-:W-:Y:S01]  /*cff0*/  MOV R124, R125 ;  /* 0x0000007d007c7202 */ /* 0x000fe20000000f00 */
[----:B------:R-:W-:-:S02]  /*d000*/  IMAD.MOV.U32 R125, RZ, RZ, R126 ;  /* 0x000000ffff7d7224 */ /* 0x000fc400078e007e */
[----:B------:R-:W-:Y:S02]  /*d010*/  IMAD.MOV.U32 R126, RZ, RZ, R127 ;  /* 0x000000ffff7e7224 */ /* 0x000fe400078e007f */
[----:B------:R-:W-:Y:S02]  /*d020*/  IMAD.MOV.U32 R127, RZ, RZ, R112 ;  /* 0x000000ffff7f7224 */ /* 0x000fe400078e0070 */
[----:B------:R-:W-:Y:S01]  /*d030*/  IMAD.MOV.U32 R112, RZ, RZ, R113 ;  /* 0x000000ffff707224 */ /* 0x000fe200078e0071 */
[----:B------:R-:W-:Y:S01]  /*d040*/  MOV R113, R114 ;  /* 0x0000007200717202 */ /* 0x000fe20000000f00 */
[----:B------:R-:W-:Y:S02]  /*d050*/  IMAD.MOV.U32 R114, RZ, RZ, R115 ;  /* 0x000000ffff727224 */ /* 0x000fe400078e0073 */
[----:B------:R-:W-:Y:S02]  /*d060*/  IMAD.MOV.U32 R115, RZ, RZ, R64 ;  /* 0x000000ffff737224 */ /* 0x000fe400078e0040 */
[----:B------:R-:W-:-:S02]  /*d070*/  IMAD.MOV.U32 R64, RZ, RZ, R65 ;  /* 0x000000ffff407224 */ /* 0x000fc400078e0041 */
[----:B------:R-:W-:Y:S01]  /*d080*/  IMAD.MOV.U32 R65, RZ, RZ, R215 ;  /* 0x000000ffff417224 */ /* 0x000fe200078e00d7 */
[----:B--2---:R-:W-:-:S05]  /*d090*/  @!P4 HADD2 R21, -R145.H0_H0, -RZ.H0_H0 ;  /* 0xa00000ff9115c230 */ /* 0x004fca0000000900 */
[----:B------:R-:W-:-:S04]  /*d0a0*/  PRMT R20, R21, 0x7610, R20 ;  /* 0x0000761015147816 */ /* 0x000fc80000000014 */
[----:B------:R-:W-:Y:S01]  /*d0b0*/  @!P4 PRMT R145, R20, 0x5410, RZ ;  /* 0x000054101491c816 */ /* 0x000fe200000000ff */
[----:B-1----:R-:W-:Y:S01]  /*d0c0*/  HMMA.16816.F32 R172, R4, R24, R236 ;  /* 0x0000001804ac723c */ /* 0x002fe200000018ec */
[----:B---3--:R-:W-:-:S05]  /*d0d0*/  @!P1 HADD2 R3, -R143.H0_H0, -RZ.H0_H0 ;  /* 0xa00000ff8f039230 */ /* 0x008fca0000000900 */
[----:B------:R-:W-:Y:S02]  /*d0e0*/  PRMT R19, R3, 0x7610, R19 ;  /* 0x0000761003137816 */ /* 0x000fe40000000013 */
[----:B------:R-:W-:-:S04]  /*d0f0*/  SHF.R.U32.HI R3, RZ, 0x18, R34 ;  /* 0x00000018ff037819 */ /* 0x000fc80000011622 */
[----:B------:R-:W-:Y:S01]  /*d100*/  ISETP.GE.U32.AND P4, PT, R251, R3, PT ;  /* 0x00000003fb00720c */ /* 0x000fe20003f86070 */
[----:B------:R-:W-:Y:S01]  /*d110*/  FFMA.FTZ R3, R227, c[0x0][0x23c], -R12 ;  /* 0x00008f00e3037a23 */ /* 0x000fe2000001080c */
        /* <DEDUP_REMOVED lines=14> */
[----:B------:R-:W-:Y:S02]  /*d200*/  IMAD.MOV.U32 R65, RZ, RZ, R214 ;  /* 0x000000ffff417224 */ /* 0x000fe400078e00d6 */
[----:B------:R1:W-:Y:S01]  /*d210*/  MUFU.EX2 R214, R3 ;  /* 0x0000000300d67308 */ /* 0x0003e20000000800 */
[----:B------:R-:W-:Y:S02]  /*d220*/  @!P1 PRMT R143, R19, 0x5410, RZ ;  /* 0x00005410138f9816 */ /* 0x000fe400000000ff */
[----:B------:R2:W3:Y:S01]  /*d230*/  LDL.LU.S16 R19, [R1+0x34] ;  /* 0x0000340001137983 */ /* 0x0004e20000300600 */
[----:B-1----:R-:W-:Y:S02]  /*d240*/  FFMA.FTZ R3, R227, c[0x0][0x23c], -R11 ;  /* 0x00008f00e3037a23 */ /* 0x002fe4000001080b */
        /* <DEDUP_REMOVED lines=8> */
[----:B------:R2:W4:Y:S04]  /*d2d0*/  LDL.LU.S16 R13, [R1+0x54] ;  /* 0x00005400010d7983 */ /* 0x0005280000300600 */
[----:B------:R2:W2:Y:S04]  /*d2e0*/  LDL.LU.S16 R238, [R1+0x60] ;  /* 0x0000600001ee7983 */ /* 0x0004a80000300600 */
[----:B------:R1:W2:Y:S04]  /*d2f0*/  LDL.LU.S16 R237, [R1+0x68] ;  /* 0x0000680001ed7983 */ /* 0x0002a80000300600 */
[----:B------:R1:W2:Y:S01]  /*d300*/  LDL.LU.S16 R236, [R1+0x64] ;  /* 0x0000640001ec7983 */ /* 0x0002a20000300600 */
[----:B------:R-:W-:-:S02]  /*d310*/  LOP3.LUT R17, R2, 0xff, RZ, 0xc0, !PT ;  /* 0x000000ff02117812 */ /* 0x000fc400078ec0ff */
[--C-:B------:R-:W-:Y:S02]  /*d320*/  SHF.R.U32.HI R15, RZ, 0x10, R2.reuse ;  /* 0x00000010ff0f7819 */ /* 0x100fe40000011602 */
[----:B------:R-:W-:Y:S02]  /*d330*/  SHF.R.U32.HI R16, RZ, 0x18, R2 ;  /* 0x00000018ff107819 */ /* 0x000fe40000011602 */
[----:B------:R-:W-:-:S04]  /*d340*/  LOP3.LUT R2, R34, 0xffff, RZ, 0xc0, !PT ;  /* 0x0000ffff22027812 */ /* 0x000fc800078ec0ff */
[----:B------:R-:W-:Y:S02]  /*d350*/  SHF.R.U32.HI R2, RZ, 0x8, R2 ;  /* 0x00000008ff027819 */ /* 0x000fe40000011602 */
[----:B------:R-:W-:Y:S02]  /*d360*/  MOV R226, R156 ;  /* 0x0000009c00e27202 */ /* 0x000fe40000000f00 */
[----:B------:R-:W-:Y:S01]  /*d370*/  LOP3.LUT R2, R2, 0xffff, RZ, 0xc0, !PT ;  /* 0x0000ffff02027812 */ /* 0x000fe200078ec0ff */
[----:B------:R-:W-:Y:S02]  /*d380*/  IMAD.MOV.U32 R156, RZ, RZ, R158 ;  /* 0x000000ffff9c7224 */ /* 0x000fe400078e009e */
[----:B------:R-:W-:Y:S01]  /*d390*/  IMAD.MOV.U32 R158, RZ, RZ, R124 ;  /* 0x000000ffff9e7224 */ /* 0x000fe200078e007c */
[----:B------:R-:W-:Y:S01]  /*d3a0*/  ISETP.GE.U32.AND P1, PT, R251, R2, PT ;  /* 0x00000002fb00720c */ /* 0x000fe20003f26070 */
[----:B------:R-:W-:Y:S02]  /*d3b0*/  IMAD.MOV.U32 R124, RZ, RZ, R126 ;  /* 0x000000ffff7c7224 */ /* 0x000fe400078e007e */
[----:B------:R-:W-:Y:S01]  /*d3c0*/  IMAD.MOV.U32 R126, RZ, RZ, R112 ;  /* 0x000000ffff7e7224 */ /* 0x000fe200078e0070 */
[----:B------:R-:W-:Y:S01]  /*d3d0*/  MOV R112, R114 ;  /* 0x0000007200707202 */ /* 0x000fe20000000f00 */
[----:B------:R-:W-:-:S02]  /*d3e0*/  IMAD.MOV.U32 R114, RZ, RZ, R64 ;  /* 0x000000ffff727224 */ /* 0x000fc400078e0040 */
[----:B------:R-:W-:Y:S02]  /*d3f0*/  IMAD.MOV.U32 R64, RZ, RZ, R66 ;  /* 0x000000ffff407224 */ /* 0x000fe400078e0042 */
[----:B------:R-:W-:Y:S02]  /*d400*/  IMAD.MOV.U32 R66, RZ, RZ, R154 ;  /* 0x000000ffff427224 */ /* 0x000fe400078e009a */
[----:B------:R1:W-:Y:S01]  /*d410*/  MUFU.EX2 R154, R3 ;  /* 0x00000003009a7308 */ /* 0x0003e20000000800 */
[----:B------:R-:W-:Y:S01]  /*d420*/  HMMA.16816.F32 R200, R4, R22, R232 ;  /* 0x0000001604c8723c */ /* 0x000fe200000018e8 */
[----:B------:R-:W1:Y:S01]  /*d430*/  LDSM.16.MT88.4 R20, [R179+0x11000] ;  /* 0x01100000b314783b */ /* 0x000e620000004200 */
[----:B------:R-:W-:Y:S01]  /*d440*/  SHF.R.U32.HI R2, RZ, 0x10, R34 ;  /* 0x00000010ff027819 */ /* 0x000fe20000011622 */
[----:B-1----:R-:W-:Y:S02]  /*d450*/  FFMA.FTZ R3, R226, c[0x0][0x23c], -R11 ;  /* 0x00008f00e2037a23 */ /* 0x002fe4000001080b */
[----:B------:R-:W-:-:S02]  /*d460*/  IMAD.MOV.U32 R226, RZ, RZ, R227 ;  /* 0x000000ffffe27224 */ /* 0x000fc400078e00e3 */
[----:B------:R-:W-:Y:S02]  /*d470*/  IMAD.MOV.U32 R227, RZ, RZ, R156 ;  /* 0x000000ffffe37224 */ /* 0x000fe400078e009c */
[----:B------:R-:W-:Y:S01]  /*d480*/  IMAD.MOV.U32 R156, RZ, RZ, R157 ;  /* 0x000000ffff9c7224 */ /* 0x000fe200078e009d */
[----:B------:R-:W-:Y:S01]  /*d490*/  MOV R157, R158 ;  /* 0x0000009e009d7202 */ /* 0x000fe20000000f00 */
[----:B------:R-:W-:Y:S02]  /*d4a0*/  IMAD.MOV.U32 R158, RZ, RZ, R159 ;  /* 0x000000ffff9e7224 */ /* 0x000fe400078e009f */
[----:B------:R-:W-:Y:S02]  /*d4b0*/  IMAD.MOV.U32 R159, RZ, RZ, R124 ;  /* 0x000000ffff9f7224 */ /* 0x000fe400078e007c */
[----:B------:R-:W-:Y:S01]  /*d4c0*/  IMAD.MOV.U32 R124, RZ, RZ, R125 ;  /* 0x000000ffff7c7224 */ /* 0x000fe200078e007d */
[----:B------:R-:W-:Y:S01]  /*d4d0*/  MUFU.EX2 R215, R10 ;  /* 0x0000000a00d77308 */ /* 0x000fe20000000800 */
[----:B------:R-:W-:Y:S01]  /*d4e0*/  IMAD.MOV.U32 R125, RZ, RZ, R126 ;  /* 0x000000ffff7d7224 */ /* 0x000fe200078e007e */
[----:B------:R-:W-:Y:S01]  /*d4f0*/  MOV R126, R127 ;  /* 0x0000007f007e7202 */ /* 0x000fe20000000f00 */
[----:B------:R-:W-:Y:S01]  /*d500*/  IMAD.MOV.U32 R127, RZ, RZ, R112 ;  /* 0x000000ffff7f7224 */ /* 0x000fe200078e0070 */
[----:B------:R-:W-:Y:S01]  /*d510*/  LOP3.LUT R2, R2, 0xff, RZ, 0xc0, !PT ;  /* 0x000000ff02027812 */ /* 0x000fe200078ec0ff */
[----:B------:R-:W-:-:S02]  /*d520*/  IMAD.MOV.U32 R112, RZ, RZ, R113 ;  /* 0x000000ffff707224 */ /* 0x000fc400078e0071 */
[----:B------:R-:W-:Y:S02]  /*d530*/  IMAD.MOV.U32 R113, RZ, RZ, R114 ;  /* 0x000000ffff717224 */ /* 0x000fe400078e0072 */
[----:B------:R-:W-:Y:S01]  /*d540*/  IMAD.MOV.U32 R114, RZ, RZ, R115 ;  /* 0x000000ffff727224 */ /* 0x000fe200078e0073 */
[----:B------:R-:W-:Y:S01]  /*d550*/  MOV R115, R64 ;  /* 0x0000004000737202 */ /* 0x000fe20000000f00 */
[----:B------:R-:W-:Y:S02]  /*d560*/  IMAD.MOV.U32 R64, RZ, RZ, R65 ;  /* 0x000000ffff407224 */ /* 0x000fe400078e0041 */
[----:B------:R-:W-:Y:S02]  /*d570*/  IMAD.MOV.U32 R91, RZ, RZ, R227 ;  /* 0x000000ffff5b7224 */ /* 0x000fe400078e00e3 */
[----:B------:R-:W-:Y:S02]  /*d580*/  IMAD.MOV.U32 R65, RZ, RZ, R66 ;  /* 0x000000ffff417224 */ /* 0x000fe400078e0042 */
[----:B------:R-:W-:-:S02]  /*d590*/  IMAD.MOV.U32 R227, RZ, RZ, R112 ;  /* 0x000000ffffe37224 */ /* 0x000fc400078e0070 */
[----:B------:R-:W-:Y:S02]  /*d5a0*/  IMAD.MOV.U32 R66, RZ, RZ, R142 ;  /* 0x000000ffff427224 */ /* 0x000fe400078e008e */
[----:B------:R-:W-:Y:S01]  /*d5b0*/  IMAD.MOV.U32 R112, RZ, RZ, R113 ;  /* 0x000000ffff707224 */ /* 0x000fe200078e0071 */
[----:B------:R1:W-:Y:S01]  /*d5c0*/  MUFU.EX2 R142, R3 ;  /* 0x00000003008e7308 */ /* 0x0003e20000000800 */
[----:B------:R-:W-:Y:S01]  /*d5d0*/  MOV R113, R114 ;  /* 0x0000007200717202 */ /* 0x000fe20000000f00 */
[----:B------:R-:W-:Y:S02]  /*d5e0*/  IMAD.MOV.U32 R114, RZ, RZ, R115 ;  /* 0x000000ffff727224 */ /* 0x000fe400078e0073 */
[----:B------:R-:W-:Y:S02]  /*d5f0*/  IMAD.MOV.U32 R115, RZ, RZ, R64 ;  /* 0x000000ffff737224 */ /* 0x000fe400078e0040 */
[----:B------:R-:W-:Y:S02]  /*d600*/  IMAD.MOV.U32 R64, RZ, RZ, R65 ;  /* 0x000000ffff407224 */ /* 0x000fe400078e0041 */
[----:B------:R-:W-:Y:S01]  /*d610*/  IMAD.MOV.U32 R65, RZ, RZ, R66 ;  /* 0x000000ffff417224 */ /* 0x000fe200078e0042 */
[----:B------:R-:W-:Y:S01]  /*d620*/  MOV R66, R67 ;  /* 0x0000004300427202 */ /* 0x000fe20000000f00 */
[----:B------:R-:W-:Y:S01]  /*d630*/  IMAD.MOV.U32 R67, RZ, RZ, R56 ;  /* 0x000000ffff437224 */ /* 0x000fe200078e0038 */
[----:B-1----:R-:W-:Y:S01]  /*d640*/  SHF.R.U32.HI R3, RZ, 0x8, R14 ;  /* 0x00000008ff037819 */ /* 0x002fe2000001160e */
[----:B------:R-:W-:-:S02]  /*d650*/  IMAD.MOV.U32 R56, RZ, RZ, R57 ;  /* 0x000000ffff387224 */ /* 0x000fc400078e0039 */
[----:B------:R-:W-:Y:S02]  /*d660*/  IMAD.MOV.U32 R57, RZ, RZ, R58 ;  /* 0x000000ffff397224 */ /* 0x000fe400078e003a */
[----:B------:R-:W-:Y:S02]  /*d670*/  IMAD.MOV.U32 R58, RZ, RZ, R140 ;  /* 0x000000ffff3a7224 */ /* 0x000fe400078e008c */
[----:B------:R-:W-:Y:S01]  /*d680*/  IMAD.MOV.U32 R217, RZ, RZ, R158 ;  /* 0x000000ffffd97224 */ /* 0x000fe200078e009e */
[----:B------:R-:W-:Y:S01]  /*d690*/  ISETP.GE.U32.AND P5, PT, R251, R43, PT ;  /* 0x0000002bfb00720c */ /* 0x000fe20003fa6070 */
[----:B------:R-:W-:Y:S01]  /*d6a0*/  IMAD.MOV.U32 R239, RZ, RZ, R227 ;  /* 0x000000ffffef7224 */ /* 0x000fe200078e00e3 */
[----:B------:R-:W1:Y:S01]  /*d6b0*/  LDSM.16.MT88.4 R40, [R178+0xd800] ;  /* 0x00d80000b228783b */ /* 0x000e620000004200 */
[----:B------:R-:W-:Y:S02]  /*d6c0*/  IMAD.MOV.U32 R229, RZ, RZ, R217 ;  /* 0x000000ffffe57224 */ /* 0x000fe400078e00d9 */
[----:B------:R-:W-:-:S02]  /*d6d0*/  IMAD.MOV.U32 R217, RZ, RZ, R64 ;  /* 0x000000ffffd97224 */ /* 0x000fc400078e0040 */
[----:B------:R-:W-:Y:S01]  /*d6e0*/  IMAD.MOV.U32 R227, RZ, RZ, R67 ;  /* 0x000000ffffe37224 */ /* 0x000fe200078e0043 */
[----:B------:R-:W-:Y:S01]  /*d6f0*/  MOV R223, R115 ;  /* 0x0000007300df7202 */ /* 0x000fe20000000f00 */
[----:B------:R-:W-:Y:S01]  /*d700*/  IMAD.MOV.U32 R37, RZ, RZ, R157 ;  /* 0x000000ffff257224 */ /* 0x000fe200078e009d */
[----:B------:R-:W-:Y:S01]  /*d710*/  MOV R36, R156 ;  /* 0x0000009c00247202 */ /* 0x000fe20000000f00 */
[----:B------:R-:W-:Y:S02]  /*d720*/  IMAD.MOV.U32 R224, RZ, RZ, R159 ;  /* 0x000000ffffe07224 */ /* 0x000fe400078e009f */
[C---:B------:R-:W-:Y:S08]  /*d730*/  HMMA.16816.F32 R156, R4.reuse, R26, R240 ;  /* 0x0000001a049c723c */ /* 0x040ff000000018f0 */
[C---:B------:R-:W-:Y:S08]  /*d740*/  HMMA.16816.F32 R24, R4.reuse, R20, R244 ;  /* 0x000000140418723c */ /* 0x040ff000000018f4 */
[----:B------:R-:W-:Y:S01]  /*d750*/  HMMA.16816.F32 R20, R4, R22, R44 ;  /* 0x000000160414723c */ /* 0x000fe2000000182c */
[----:B------:R-:W-:Y:S01]  /*d760*/  MOV R219, R125 ;  /* 0x0000007d00db7202 */ /* 0x000fe20000000f00 */
[----:B------:R-:W-:-:S02]  /*d770*/  IMAD.MOV.U32 R232, RZ, RZ, R112 ;  /* 0x000000ffffe87224 */ /* 0x000fc400078e0070 */
[----:B------:R-:W-:Y:S02]  /*d780*/  IMAD.MOV.U32 R218, RZ, RZ, R124 ;  /* 0x000000ffffda7224 */ /* 0x000fe400078e007c */
[----:B------:R-:W-:Y:S02]  /*d790*/  IMAD.MOV.U32 R234, RZ, RZ, R219 ;  /* 0x000000ffffea7224 */ /* 0x000fe400078e00db */
[----:B------:R-:W-:Y:S02]  /*d7a0*/  IMAD.MOV.U32 R219, RZ, RZ, R113 ;  /* 0x000000ffffdb7224 */ /* 0x000fe400078e0071 */
[----:B------:R-:W-:Y:S02]  /*d7b0*/  IMAD.MOV.U32 R235, RZ, RZ, R218 ;  /* 0x000000ffffeb7224 */ /* 0x000fe400078e00da */
[----:B------:R-:W-:Y:S01]  /*d7c0*/  IMAD.MOV.U32 R218, RZ, RZ, R114 ;  /* 0x000000ffffda7224 */ /* 0x000fe200078e0072 */
[----:B------:R-:W-:Y:S01]  /*d7d0*/  MOV R228, R36 ;  /* 0x0000002400e47202 */ /* 0x000fe20000000f00 */
[----:B------:R-:W-:Y:S01]  /*d7e0*/  IMAD.MOV.U32 R230, RZ, RZ, R37 ;  /* 0x000000ffffe67224 */ /* 0x000fe200078e0025 */
[----:B---3--:R-:W-:-:S05]  /*d7f0*/  @!P2 HADD2 R19, -R119.H0_H0, -RZ.H0_H0 ;  /* 0xa00000ff7713a230 */ /* 0x008fca0000000900 */
[----:B------:R-:W-:-:S04]  /*d800*/  PRMT R18, R19, 0x7610, R18 ;  /* 0x0000761013127816 */ /* 0x000fc80000000012 */
[----:B------:R-:W-:Y:S02]  /*d810*/  @!P2 PRMT R119, R18, 0x5410, RZ ;  /* 0x000054101277a816 */ /* 0x000fe400000000ff */
[----:B------:R-:W-:Y:S02]  /*d820*/  ISETP.GE.U32.AND P2, PT, R251, R2, PT ;  /* 0x00000002fb00720c */ /* 0x000fe40003f46070 */
[----:B------:R-:W-:Y:S01]  /*d830*/  SHF.R.U32.HI R2, RZ, 0x8, R50 ;  /* 0x00000008ff027819 */ /* 0x000fe20000011632 */
[----:B----4-:R-:W-:-:S05]  /*d840*/  @!P1 HADD2 R13, -R118.H0_H0, -RZ.H0_H0 ;  /* 0xa00000ff760d9230 */ /* 0x010fca0000000900 */
[----:B------:R-:W-:-:S04]  /*d850*/  PRMT R10, R13, 0x7610, R10 ;  /* 0x000076100d0a7816 */ /* 0x000fc8000000000a */
[----:B------:R-:W-:Y:S01]  /*d860*/  @!P1 PRMT R118, R10, 0x5410, RZ ;  /* 0x000054100a769816 */ /* 0x000fe200000000ff */
[----:B------:R-:W-:Y:S01]  /*d870*/  FFMA.FTZ R10, R141, c[0x0][0x23c], -R11 ;  /* 0x00008f008d0a7a23 */ /* 0x000fe2000001080b */
[----:B------:R-:W-:Y:S02]  /*d880*/  LOP3.LUT R13, R2, 0xffff, RZ, 0xc0, !PT ;  /* 0x0000ffff020d7812 */ /* 0x000fe400078ec0ff */
[----:B------:R-:W-:Y:S01]  /*d890*/  LOP3.LUT R2, R15, 0xff, RZ, 0xc0, !PT ;  /* 0x000000ff0f027812 */ /* 0x000fe200078ec0ff */
[----:B------:R3:W4:Y:S01]  /*d8a0*/  MUFU.EX2 R141, R10 ;  /* 0x0000000a008d7308 */ /* 0x0007220000000800 */
[----:B------:R-:W-:Y:S01]  /*d8b0*/  PRMT R15, R17, 0x5410, R3 ;  /* 0x00005410110f7816 */ /* 0x000fe20000000003 */
[----:B------:R-:W-:Y:S01]  /*d8c0*/  FFMA.FTZ R3, R226, c[0x0][0x23c], -R11 ;  /* 0x00008f00e2037a23 */ /* 0x000fe2000001080b */
[----:B------:R-:W-:Y:S02]  /*d8d0*/  PRMT R14, R2, 0x5410, R16 ;  /* 0x00005410020e7816 */ /* 0x000fe40000000010 */
[----:B------:R-:W-:-:S02]  /*d8e0*/  LOP3.LUT R2, R0, 0xffff, RZ, 0xc0, !PT ;  /* 0x0000ffff00027812 */ /* 0x000fc400078ec0ff */
[----:B------:R-:W-:Y:S01]  /*d8f0*/  ISETP.GE.U32.AND P1, PT, R251, R13, PT ;  /* 0x0000000dfb00720c */ /* 0x000fe20003f26070 */
[----:B------:R1:W1:Y:S01]  /*d900*/  MUFU.EX2 R140, R3 ;  /* 0x00000003008c7308 */ /* 0x0002620000000800 */
[----:B------:R-:W-:Y:S01]  /*d910*/  LOP3.LUT R11, R0, 0xff, RZ, 0xc0, !PT ;  /* 0x000000ff000b7812 */ /* 0x000fe200078ec0ff */
[----:B------:R-:W-:Y:S01]  /*d920*/  IMAD.MOV.U32 R226, RZ, RZ, R127 ;  /* 0x000000ffffe27224 */ /* 0x000fe200078e007f */
[--C-:B------:R-:W-:Y:S02]  /*d930*/  SHF.R.U32.HI R13, RZ, 0x18, R0.reuse ;  /* 0x00000018ff0d7819 */ /* 0x100fe40000011600 */
[----:B---3--:R-:W-:Y:S01]  /*d940*/  SHF.R.U32.HI R10, RZ, 0x10, R0 ;  /* 0x00000010ff0a7819 */ /* 0x008fe20000011600 */
[----:B------:R-:W-:Y:S01]  /*d950*/  FFMA.FTZ R0, R91, c[0x0][0x23c], -R12 ;  /* 0x00008f005b007a23 */ /* 0x000fe2000001080c */
[----:B------:R-:W-:Y:S02]  /*d960*/  PRMT R91, R251, 0x7054, R251 ;  /* 0x00007054fb5b7816 */ /* 0x000fe400000000fb */
[----:B-1----:R-:W-:-:S02]  /*d970*/  SHF.R.U32.HI R3, RZ, 0x8, R2 ;  /* 0x00000008ff037819 */ /* 0x002fc40000011602 */
[----:B------:R-:W-:Y:S01]  /*d980*/  LOP3.LUT R2, R10, 0xff, RZ, 0xc0, !PT ;  /* 0x000000ff0a027812 */ /* 0x000fe200078ec0ff */
[----:B------:R1:W3:Y:S01]  /*d990*/  MUFU.EX2 R34, R0 ;  /* 0x0000000000227308 */ /* 0x0002e20000000800 */
[----:B------:R-:W-:Y:S01]  /*d9a0*/  PRMT R11, R11, 0x5410, R3 ;  /* 0x000054100b0b7816 */ /* 0x000fe20000000003 */
[----:B------:R-:W-:Y:S01]  /*d9b0*/  IMAD.MOV.U32 R19, RZ, RZ, R65 ;  /* 0x000000ffff137224 */ /* 0x000fe200078e0041 */
[----:B------:R-:W-:Y:S02]  /*d9c0*/  PRMT R3, R2, 0x5410, R13 ;  /* 0x0000541002037816 */ /* 0x000fe4000000000d */
[----:B------:R-:W-:Y:S01]  /*d9d0*/  MOV R233, R226 ;  /* 0x000000e200e97202 */ /* 0x000fe20000000f00 */
[----:B------:R-:W-:Y:S01]  /*d9e0*/  IMAD.MOV.U32 R226, RZ, RZ, R66 ;  /* 0x000000ffffe27224 */ /* 0x000fe200078e0042 */
[----:B----4-:R-:W-:Y:S01]  /*d9f0*/  F2FP.PACK_AB R13, R141, R142 ;  /* 0x0000008e8d0d723e */ /* 0x010fe200000000ff */
[----:B------:R-:W4:Y:S01]  /*da00*/  LDSM.16.MT88.4 R64, [R177+0xf800] ;  /* 0x00f80000b140783b */ /* 0x000f220000004200 */
[----:B------:R-:W-:-:S02]  /*da10*/  HSET2.LE.AND R2, R11, R91, PT ;  /* 0x0000005b0b027233 */ /* 0x000fc40003803000 */
[----:B------:R-:W-:Y:S01]  /*da20*/  MOV R11, R13 ;  /* 0x0000000d000b7202 */ /* 0x000fe20000000f00 */
[----:B-1----:R-:W-:-:S05]  /*da30*/  HSET2.LE.AND R0, R14, R91, PT ;  /* 0x0000005b0e007233 */ /* 0x002fca0003803000 */
[----:B------:R-:W-:Y:S02]  /*da40*/  LOP3.LUT R115, R0, R11, RZ, 0xc0, !PT ;  /* 0x0000000b00737212 */ /* 0x000fe400078ec0ff */
[----:B------:R-:W-:Y:S02]  /*da50*/  F2FP.PACK_AB R0, R215, R216 ;  /* 0x000000d8d700723e */ /* 0x000fe400000000ff */
[----:B------:R-:W-:Y:S02]  /*da60*/  F2FP.PACK_AB R4, R140, R154 ;  /* 0x0000009a8c04723e */ /* 0x000fe400000000ff */
[C---:B------:R-:W-:Y:S02]  /*da70*/  PRMT R12, R0.reuse, 0x7610, R12 ;  /* 0x00007610000c7816 */ /* 0x040fe4000000000c */
[----:B------:R-:W-:Y:S02]  /*da80*/  PRMT R11, R0, 0x7632, R11 ;  /* 0x00007632000b7816 */ /* 0x000fe4000000000b */
[----:B---3--:R-:W-:-:S02]  /*da90*/  F2FP.PACK_AB R0, R34, R214 ;  /* 0x000000d62200723e */ /* 0x008fc400000000ff */
[C---:B------:R-:W-:Y:S02]  /*daa0*/  PRMT R7, R4.reuse, 0x7610, R7 ;  /* 0x0000761004077816 */ /* 0x040fe40000000007 */
[----:B------:R-:W-:Y:S02]  /*dab0*/  PRMT R6, R4, 0x7632, R6 ;  /* 0x0000763204067816 */ /* 0x000fe40000000006 */
[C---:B------:R-:W-:Y:S02]  /*dac0*/  PRMT R5, R0.reuse, 0x7610, R5 ;  /* 0x0000761000057816 */ /* 0x040fe40000000005 */
[----:B------:R-:W-:Y:S02]  /*dad0*/  PRMT R4, R0, 0x7632, R4 ;  /* 0x0000763200047816 */ /* 0x000fe40000000004 */
[----:B------:R-:W-:Y:S01]  /*dae0*/  PRMT R0, R12, 0x5410, R11 ;  /* 0x000054100c007816 */ /* 0x000fe2000000000b */
[----:B------:R-:W-:-:S03]  /*daf0*/  HSET2.LE.AND R3, R3, R91, PT ;  /* 0x0000005b03037233 */ /* 0x000fc60003803000 */
[----:B------:R-:W-:Y:S02]  /*db00*/  LOP3.LUT R112, R2, R0, RZ, 0xc0, !PT ;  /* 0x0000000002707212 */ /* 0x000fe400078ec0ff */
[----:B------:R-:W-:Y:S01]  /*db10*/  PRMT R0, R7, 0x5410, R6 ;  /* 0x0000541007007816 */ /* 0x000fe20000000006 */
[----:B------:R-:W-:Y:S02]  /*db20*/  HSET2.LE.AND R10, R15, R91, PT ;  /* 0x0000005b0f0a7233 */ /* 0x000fe40003803000 */
[----:B--2---:R-:W-:Y:S01]  /*db30*/  @!P4 HADD2 R238, -R35.H0_H0, -RZ.H0_H0 ;  /* 0xa00000ff23eec230 */ /* 0x004fe20000000900 */
[----:B------:R-:W-:Y:S01]  /*db40*/  LOP3.LUT R113, R3, R0, RZ, 0xc0, !PT ;  /* 0x0000000003717212 */ /* 0x000fe200078ec0ff */
[----:B------:R-:W-:Y:S01]  /*db50*/  @!P2 HADD2 R237, -R32.H0_H0, -RZ.H0_H0 ;  /* 0xa00000ff20eda230 */ /* 0x000fe20000000900 */
[----:B------:R-:W-:Y:S01]  /*db60*/  PRMT R0, R5, 0x5410, R4 ;  /* 0x0000541005007816 */ /* 0x000fe20000000004 */
[----:B------:R-:W-:Y:S01]  /*db70*/  @!P3 HADD2 R236, -R139.H0_H0, -RZ.H0_H0 ;  /* 0xa00000ff8becb230 */ /* 0x000fe20000000900 */
[----:B------:R-:W-:Y:S01]  /*db80*/  IMAD.MOV.U32 R225, RZ, RZ, R126 ;  /* 0x000000ffffe17224 */ /* 0x000fe200078e007e */
[----:B------:R-:W-:Y:S01]  /*db90*/  MOV R221, R56 ;  /* 0x0000003800dd7202 */ /* 0x000fe20000000f00 */
[----:B------:R-:W1:Y:S01]  /*dba0*/  LDSM.16.MT88.4 R124, [R177+0xd800] ;  /* 0x00d80000b17c783b */ /* 0x000e620000004200 */
[----:B------:R-:W-:-:S02]  /*dbb0*/  LOP3.LUT R114, R10, R0, RZ, 0xc0, !PT ;  /* 0x000000000a727212 */ /* 0x000fc400078ec0ff */
[----:B------:R-:W-:Y:S01]  /*dbc0*/  PRMT R0, R238, 0x7610, R0 ;  /* 0x00007610ee007816 */ /* 0x000fe20000000000 */
[----:B------:R-:W-:Y:S01]  /*dbd0*/  IMAD.MOV.U32 R220, RZ, RZ, R57 ;  /* 0x000000ffffdc7224 */ /* 0x000fe200078e0039 */
[----:B------:R-:W-:Y:S01]  /*dbe0*/  PRMT R16, R237, 0x7610, R16 ;  /* 0x00007610ed107816 */ /* 0x000fe20000000010 */
[----:B------:R-:W-:Y:S01]  /*dbf0*/  IMAD.MOV.U32 R231, RZ, RZ, R58 ;  /* 0x000000ffffe77224 */ /* 0x000fe200078e003a */
[----:B------:R-:W-:Y:S01]  /*dc00*/  @!P4 PRMT R35, R0, 0x5410, RZ ;  /* 0x000054100023c816 */ /* 0x000fe200000000ff */
[----:B------:R-:W-:Y:S01]  /*dc10*/  HMMA.16816.F32 R36, R112, R40, R60 ;  /* 0x000000287024723c */ /* 0x000fe2000000183c */
[----:B------:R-:W-:Y:S01]  /*dc20*/  LOP3.LUT R0, R29, 0xff, RZ, 0xc0, !PT ;  /* 0x000000ff1d007812 */ /* 0x000fe200078ec0ff */
[----:B------:R-:W-:Y:S01]  /*dc30*/  IMAD.MOV.U32 R18, RZ, RZ, R59 ;  /* 0x000000ffff127224 */ /* 0x000fe200078e003b */
[----:B------:R-:W-:Y:S01]  /*dc40*/  PRMT R3, R236, 0x7610, R3 ;  /* 0x00007610ec037816 */ /* 0x000fe20000000003 */
[----:B------:R-:W2:Y:S01]  /*dc50*/  LDSM.16.MT88.4 R56, [R179+0xd800] ;  /* 0x00d80000b338783b */ /* 0x000ea20000004200 */
[----:B------:R-:W-:-:S03]  /*dc60*/  @!P2 PRMT R32, R16, 0x5410, RZ ;  /* 0x000054101020a816 */ /* 0x000fc600000000ff */
[----:B----4-:R-:W-:Y:S01]  /*dc70*/  HMMA.16816.F32 R60, R112, R64, R92 ;  /* 0x00000040703c723c */ /* 0x010fe2000000185c */
[----:B------:R3:W4:Y:S01]  /*dc80*/  LDL.LU.S16 R93, [R1+0x74] ;  /* 0x00007400015d7983 */ /* 0x0007220000300600 */
[----:B------:R-:W-:-:S03]  /*dc90*/  ISETP.GE.U32.AND P2, PT, R251, R0, PT ;  /* 0x00000000fb00720c */ /* 0x000fc60003f46070 */
[----:B------:R3:W3:Y:S01]  /*dca0*/  LDL.LU.S16 R92, [R1+0x6c] ;  /* 0x00006c00015c7983 */ /* 0x0006e20000300600 */
[----:B------:R-:W-:-:S03]  /*dcb0*/  @!P3 PRMT R139, R3, 0x5410, RZ ;  /* 0x00005410038bb816 */ /* 0x000fc600000000ff */
[----:B------:R2:W3:Y:S04]  /*dcc0*/  LDL.LU.S16 R0, [R1+0x70] ;  /* 0x0000700001007983 */ /* 0x0004e80000300600 */
[----:B------:R2:W3:Y:S04]  /*dcd0*/  LDL.LU.S16 R16, [R1+0x78] ;  /* 0x0000780001107983 */ /* 0x0004e80000300600 */
[----:B------:R2:W3:Y:S01]  /*dce0*/  LDL.LU.S16 R3, [R1+0x7c] ;  /* 0x00007c0001037983 */ /* 0x0004e20000300600 */
[----:B------:R-:W-:-:S03]  /*dcf0*/  IMAD.MOV.U32 R222, RZ, RZ, R51 ;  /* 0x000000ffffde7224 */ /* 0x000fc600078e0033 */
[----:B------:R-:W2:Y:S01]  /*dd00*/  LDSM.16.MT88.4 R48, [R180+0xd800] ;  /* 0x00d80000b430783b */ /* 0x000ea20000004200 */
[C---:B-1----:R-:W-:Y:S01]  /*dd10*/  HMMA.16816.F32 R120, R112.reuse, R124, R120 ;  /* 0x0000007c7078723c */ /* 0x042fe20000001878 */
[----:B------:R-:W-:Y:S02]  /*dd20*/  LOP3.LUT R2, R28, 0xff, RZ, 0xc0, !PT ;  /* 0x000000ff1c027812 */ /* 0x000fe400078ec0ff */
[----:B------:R-:W-:Y:S04]  /*dd30*/  STG.E.U16 [R8.64+-0x80], R210 ;  /* 0xffff80d208007986 */ /* 0x000fe8000c101512 */
[----:B------:R-:W-:Y:S01]  /*dd40*/  STG.E.U16 [R8.64+-0x7e], R212 ;  /* 0xffff82d408007986 */ /* 0x000fe2000c101512 */
[C---:B------:R-:W-:Y:S03]  /*dd50*/  HMMA.16816.F32 R124, R112.reuse, R126, R52 ;  /* 0x0000007e707c723c */ /* 0x040fe60000001834 */
[----:B------:R-:W-:Y:S05]  /*dd60*/  LDSM.16.MT88.4 R88, [R179+0xf800] ;  /* 0x00f80000b358783b */ /* 0x000fea0000004200 */
[----:B--2---:R-:W-:Y:S01]  /*dd70*/  HMMA.16816.F32 R52, R112, R56, R80 ;  /* 0x000000387034723c */ /* 0x004fe20000001850 */
[----:B------:R-:W1:Y:S01]  /*dd80*/  LDSM.16.MT88.4 R80, [R180+0xf800] ;  /* 0x00f80000b450783b */ /* 0x000e620000004200 */
[----:B------:R-:W-:-:S02]  /*dd90*/  ISETP.GE.U32.AND P3, PT, R251, R2, PT ;  /* 0x00000002fb00720c */ /* 0x000fc40003f66070 */
[----:B------:R-:W-:Y:S02]  /*dda0*/  ISETP.GE.U32.AND P4, PT, R251, R30, PT ;  /* 0x0000001efb00720c */ /* 0x000fe40003f86070 */
[----:B------:R-:W-:Y:S02]  /*ddb0*/  @P2 PRMT R10, R13, 0x7610, R10 ;  /* 0x000076100d0a2816 */ /* 0x000fe4000000000a */
[C---:B------:R-:W-:Y:S01]  /*ddc0*/  HMMA.16816.F32 R44, R112.reuse, R48, R72 ;  /* 0x00000030702c723c */ /* 0x040fe20000001848 */
[----:B------:R-:W-:Y:S01]  /*ddd0*/  IMAD.MOV.U32 R238, RZ, RZ, R233 ;  /* 0x000000ffffee7224 */ /* 0x000fe200078e00e9 */
[----:B------:R-:W2:Y:S06]  /*dde0*/  LDSM.16.MT88.4 R72, [R178+0xf800] ;  /* 0x00f80000b248783b */ /* 0x000eac0000004200 */
[C---:B------:R-:W-:Y:S08]  /*ddf0*/  HMMA.16816.F32 R48, R112.reuse, R50, R76 ;  /* 0x000000327030723c */ /* 0x040ff0000000184c */
[----:B-1----:R-:W-:Y:S01]  /*de00*/  HMMA.16816.F32 R76, R112, R80, R108 ;  /* 0x00000050704c723c */ /* 0x002fe2000000186c */
[----:B------:R1:W2:Y:S04]  /*de10*/  LDL.LU.S16 R111, [R1+0x28] ;  /* 0x00002800016f7983 */ /* 0x0002a80000300600 */
[----:B------:R1:W2:Y:S01]  /*de20*/  LDL.LU.S16 R109, [R1+0x8c] ;  /* 0x00008c00016d7983 */ /* 0x0002a20000300600 */
[----:B----4-:R-:W-:-:S05]  /*de30*/  @!P1 HADD2 R93, -R138.H0_H0, -RZ.H0_H0 ;  /* 0xa00000ff8a5d9230 */ /* 0x010fca0000000900 */
[----:B------:R-:W-:Y:S01]  /*de40*/  PRMT R108, R93, 0x7610, R108 ;  /* 0x000076105d6c7816 */ /* 0x000fe2000000006c */
[----:B---3--:R-:W-:-:S03]  /*de50*/  @!P6 HADD2 R0, -R136.H0_H0, -RZ.H0_H0 ;  /* 0xa00000ff8800e230 */ /* 0x008fc60000000900 */
[----:B------:R-:W-:Y:S01]  /*de60*/  @!P1 PRMT R138, R108, 0x5410, RZ ;  /* 0x000054106c8a9816 */ /* 0x000fe200000000ff */
[----:B------:R-:W-:Y:S02]  /*de70*/  @!P2 HADD2 R16, -R13.H0_H0, -RZ.H0_H0 ;  /* 0xa00000ff0d10a230 */ /* 0x000fe40000000900 */
[----:B------:R-:W-:Y:S01]  /*de80*/  @!P3 HADD2 R3, -R12.H0_H0, -RZ.H0_H0 ;  /* 0xa00000ff0c03b230 */ /* 0x000fe20000000900 */
[----:B------:R-:W-:Y:S01]  /*de90*/  PRMT R2, R0, 0x7610, R2 ;  /* 0x0000761000027816 */ /* 0x000fe20000000002 */
[----:B------:R1:W3:Y:S01]  /*dea0*/  LDL.LU.S16 R108, [R1+0x88] ;  /* 0x00008800016c7983 */ /* 0x0002e20000300600 */
[----:B------:R-:W-:Y:S02]  /*deb0*/  ISETP.GE.U32.AND P1, PT, R251, R31, PT ;  /* 0x0000001ffb00720c */ /* 0x000fe40003f26070 */
[----:B------:R-:W-:Y:S02]  /*dec0*/  PRMT R31, R3, 0x7610, R31 ;  /* 0x00007610031f7816 */ /* 0x000fe4000000001f */
[----:B------:R-:W-:-:S02]  /*ded0*/  PRMT R30, R16, 0x7610, R30 ;  /* 0x00007610101e7816 */ /* 0x000fc4000000001e */
[----:B------:R-:W-:Y:S02]  /*dee0*/  @!P6 PRMT R136, R2, 0x5410, RZ ;  /* 0x000054100288e816 */ /* 0x000fe400000000ff */
[----:B------:R-:W-:Y:S02]  /*def0*/  SHF.R.U32.HI R2, RZ, 0x8, R33 ;  /* 0x00000008ff027819 */ /* 0x000fe40000011621 */
[----:B------:R-:W-:Y:S01]  /*df00*/  @!P3 PRMT R12, R31, 0x5410, RZ ;  /* 0x000054101f0cb816 */ /* 0x000fe200000000ff */
[----:B------:R1:W4:Y:S01]  /*df10*/  LDL.LU.S16 R33, [R1+0x84] ;  /* 0x0000840001217983 */ /* 0x0003220000300600 */
[----:B------:R-:W-:-:S03]  /*df20*/  @!P2 PRMT R10, R30, 0x5410, RZ ;  /* 0x000054101e0aa816 */ /* 0x000fc600000000ff */
[----:B------:R1:W3:Y:S04]  /*df30*/  LDL.LU.S16 R31, [R1+0x80] ;  /* 0x00008000011f7983 */ /* 0x0002e80000300600 */
[----:B------:R1:W4:Y:S01]  /*df40*/  LDL.LU.S16 R30, [R1+0x2c] ;  /* 0x00002c00011e7983 */ /* 0x0003220000300600 */
[----:B------:R-:W-:Y:S01]  /*df50*/  @!P5 HADD2 R92, -R137.H0_H0, -RZ.H0_H0 ;  /* 0xa00000ff895cd230 */ /* 0x000fe20000000900 */
[----:B------:R-:W-:-:S04]  /*df60*/  SHF.R.U32.HI R0, RZ, 0x18, R28 ;  /* 0x00000018ff007819 */ /* 0x000fc8000001161c */
[----:B------:R-:W-:Y:S02]  /*df70*/  PRMT R17, R92, 0x7610, R17 ;  /* 0x000076105c117816 */ /* 0x000fe40000000011 */
[----:B------:R-:W-:Y:S02]  /*df80*/  LOP3.LUT R2, R2, 0xffff, RZ, 0xc0, !PT ;  /* 0x0000ffff02027812 */ /* 0x000fe400078ec0ff */
[----:B------:R-:W-:Y:S02]  /*df90*/  @!P5 PRMT R137, R17, 0x5410, RZ ;  /* 0x000054101189d816 */ /* 0x000fe400000000ff */
[----:B------:R-:W-:Y:S02]  /*dfa0*/  ISETP.GE.U32.AND P5, PT, R251, R0, PT ;  /* 0x00000000fb00720c */ /* 0x000fe40003fa6070 */
[----:B------:R-:W-:Y:S02]  /*dfb0*/  LOP3.LUT R0, R28, 0xffff, RZ, 0xc0, !PT ;  /* 0x0000ffff1c007812 */ /* 0x000fe400078ec0ff */
[----:B------:R-:W-:-:S02]  /*dfc0*/  SHF.R.U32.HI R3, RZ, 0x10, R28 ;  /* 0x00000010ff037819 */ /* 0x000fc4000001161c */
[----:B------:R-:W-:Y:S02]  /*dfd0*/  ISETP.GE.U32.AND P3, PT, R251, R2, PT ;  /* 0x00000002fb00720c */ /* 0x000fe40003f66070 */
[----:B------:R-:W-:Y:S01]  /*dfe0*/  SHF.R.U32.HI R0, RZ, 0x8, R0 ;  /* 0x00000008ff007819 */ /* 0x000fe20000011600 */
[----:B------:R-:W-:Y:S01]  /*dff0*/  IMAD.MOV.U32 R237, RZ, RZ, R228 ;  /* 0x000000ffffed7224 */ /* 0x000fe200078e00e4 */
[----:B------:R-:W-:Y:S02]  /*e000*/  LOP3.LUT R3, R3, 0xff, RZ, 0xc0, !PT ;  /* 0x000000ff03037812 */ /* 0x000fe400078ec0ff */
[----:B------:R-:W-:Y:S01]  /*e010*/  LOP3.LUT R0, R0, 0xffff, RZ, 0xc0, !PT ;  /* 0x0000ffff00007812 */ /* 0x000fe200078ec0ff */
[----:B------:R-:W-:Y:S01]  /*e020*/  IMAD.MOV.U32 R233, RZ, RZ, R234 ;  /* 0x000000ffffe97224 */ /* 0x000fe200078e00ea */
[C---:B------:R-:W-:Y:S01]  /*e030*/  ISETP.GE.U32.AND P6, PT, R251.reuse, R3, PT ;  /* 0x00000003fb00720c */ /* 0x040fe20003fc6070 */
[----:B------:R-:W-:Y:S01]  /*e040*/  FFMA.FTZ R3, R238, R117, R237 ;  /* 0x00000075ee037223 */ /* 0x000fe200000100ed */
[----:B------:R-:W-:Y:S01]  /*e050*/  ISETP.GE.U32.AND P2, PT, R251, R0, PT ;  /* 0x00000000fb00720c */ /* 0x000fe20003f46070 */
[----:B------:R-:W-:Y:S01]  /*e060*/  IMAD.MOV.U32 R234, RZ, RZ, R235 ;  /* 0x000000ffffea7224 */ /* 0x000fe200078e00eb */
[----:B------:R-:W-:Y:S01]  /*e070*/  MOV R235, R231 ;  /* 0x000000e700eb7202 */ /* 0x000fe20000000f00 */
[----:B------:R-:W-:Y:S01]  /*e080*/  FFMA.FTZ R2, R232, R116, R239 ;  /* 0x00000074e8027223 */ /* 0x000fe200000100ef */
[----:B------:R-:W-:Y:S01]  /*e090*/  @P1 PRMT R0, R13, 0x7632, R0 ;  /* 0x000076320d001816 */ /* 0x000fe20000000000 */
[----:B------:R-:W-:Y:S01]  /*e0a0*/  IMAD.MOV.U32 R228, RZ, RZ, R18 ;  /* 0x000000ffffe47224 */ /* 0x000fe200078e0012 */
[----:B--2---:R-:W-:Y:S01]  /*e0b0*/  @!P1 HADD2 R111, -R13.H1_H1, -RZ.H0_H0 ;  /* 0xa00000ff0d6f9230 */ /* 0x004fe20000000d00 */
[----:B------:R-:W-:-:S02]  /*e0c0*/  FADD.FTZ R13, R233, R3 ;  /* 0x00000003e90d7221 */ /* 0x000fc40000010000 */
[----:B------:R-:W-:Y:S02]  /*e0d0*/  FADD.FTZ R3, R234, R2 ;  /* 0x00000002ea037221 */ /* 0x000fe40000010000 */
[----:B------:R-:W-:Y:S02]  /*e0e0*/  FADD.FTZ R2, R235, R13 ;  /* 0x0000000deb027221 */ /* 0x000fe40000010000 */
[----:B------:R-:W-:Y:S02]  /*e0f0*/  FADD.FTZ R3, R228, R3 ;  /* 0x00000003e4037221 */ /* 0x000fe40000010000 */
[----:B------:R-:W-:Y:S01]  /*e100*/  IMAD.MOV.U32 R231, RZ, RZ, R19 ;  /* 0x000000ffffe77224 */ /* 0x000fe200078e0013 */
[----:B------:R-:W-:Y:S01]  /*e110*/  @!P2 HADD2 R109, -R11.H0_H0, -RZ.H0_H0 ;  /* 0xa00000ff0b6da230 */ /* 0x000fe20000000900 */
[----:B------:R-:W-:Y:S01]  /*e120*/  HMMA.16816.F32 R40, R112, R42, R68 ;  /* 0x0000002a7028723c */ /* 0x000fe20000001844 */
[----:B------:R-:W-:Y:S03]  /*e130*/  LDSM.16.MT88.4 R16, [R179+0x11800] ;  /* 0x01180000b310783b */ /* 0x000fe60000004200 */
[----:B------:R-:W-:-:S04]  /*e140*/  PRMT R29, R109, 0x7610, R29 ;  /* 0x000076106d1d7816 */ /* 0x000fc8000000001d */
[----:B------:R-:W-:Y:S01]  /*e150*/  HMMA.16816.F32 R64, R112, R66, R96 ;  /* 0x000000427040723c */ /* 0x000fe20000001860 */
[----:B------:R-:W2:Y:S01]  /*e160*/  LDSM.16.MT88.4 R96, [R177+0x11800] ;  /* 0x01180000b160783b */ /* 0x000ea20000004200 */
[----:B------:R-:W-:Y:S02]  /*e170*/  PRMT R110, R111, 0x7610, R110 ;  /* 0x000076106f6e7816 */ /* 0x000fe4000000006e */
[----:B------:R-:W-:-:S04]  /*e180*/  @!P2 PRMT R11, R29, 0x5410, RZ ;  /* 0x000054101d0ba816 */ /* 0x000fc800000000ff */
[----:B------:R-:W-:Y:S01]  /*e190*/  HMMA.16816.F32 R68, R112, R72, R100 ;  /* 0x000000487044723c */ /* 0x000fe20000001864 */
[----:B------:R-:W1:Y:S01]  /*e1a0*/  LDSM.16.MT88.4 R100, [R178+0x11800] ;  /* 0x01180000b264783b */ /* 0x000e620000004200 */
[----:B------:R-:W-:-:S06]  /*e1b0*/  @!P1 PRMT R0, R110, 0x5410, RZ ;  /* 0x000054106e009816 */ /* 0x000fcc00000000ff */
[----:B------:R-:W-:Y:S01]  /*e1c0*/  HMMA.16816.F32 R72, R112, R74, R104 ;  /* 0x0000004a7048723c */ /* 0x000fe20000001868 */
[----:B------:R-:W1:Y:S01]  /*e1d0*/  LDSM.16.MT88.4 R104, [R180+0x11800] ;  /* 0x01180000b468783b */ /* 0x000e620000004200 */
[----:B------:R-:W-:Y:S01]  /*e1e0*/  @UP0 UIADD3 UR21, UR8, -0x3, URZ ;  /* 0xfffffffd08150890 */ /* 0x000fe2000fffe03f */
[----:B------:R-:W-:-:S05]  /*e1f0*/  IMAD.MOV.U32 R116, RZ, RZ, R152 ;  /* 0x000000ffff747224 */ /* 0x000fca00078e0098 */
[----:B------:R-:W-:Y:S01]  /*e200*/  HMMA.16816.F32 R56, R112, R58, R84 ;  /* 0x0000003a7038723c */ /* 0x000fe20000001854 */
[----:B------:R-:W-:-:S07]  /*e210*/  @P0 IMAD.MOV.U32 R116, RZ, RZ, R152 ;  /* 0x000000ffff740224 */ /* 0x000fce00078e0098 */
[C---:B------:R-:W-:Y:S08]  /*e220*/  HMMA.16816.F32 R80, R112.reuse, R82, R128 ;  /* 0x000000527050723c */ /* 0x040ff00000001880 */
[C---:B------:R-:W-:Y:S08]  /*e230*/  HMMA.16816.F32 R84, R112.reuse, R88, R160 ;  /* 0x000000587054723c */ /* 0x040ff000000018a0 */
[C---:B--2---:R-:W-:Y:S08]  /*e240*/  HMMA.16816.F32 R92, R112.reuse, R96, R132 ;  /* 0x00000060705c723c */ /* 0x044ff00000001884 */
[C---:B-1----:R-:W-:Y:S08]  /*e250*/  HMMA.16816.F32 R128, R112.reuse, R100, R204 ;  /* 0x000000647080723c */ /* 0x042ff000000018cc */
[C---:B------:R-:W-:Y:S08]  /*e260*/  HMMA.16816.F32 R132, R112.reuse, R104, R172 ;  /* 0x000000687084723c */ /* 0x040ff000000018ac */
[C---:B------:R-:W-:Y:S08]  /*e270*/  HMMA.16816.F32 R88, R112.reuse, R90, R168 ;  /* 0x0000005a7058723c */ /* 0x040ff000000018a8 */
[C---:B------:R-:W-:Y:S08]  /*e280*/  HMMA.16816.F32 R96, R112.reuse, R98, R164 ;  /* 0x000000627060723c */ /* 0x040ff000000018a4 */
[C---:B------:R-:W-:Y:S08]  /*e290*/  HMMA.16816.F32 R100, R112.reuse, R102, R200 ;  /* 0x000000667064723c */ /* 0x040ff000000018c8 */
[----:B------:R-:W-:Y:S01]  /*e2a0*/  HMMA.16816.F32 R104, R112, R106, R156 ;  /* 0x0000006a7068723c */ /* 0x000fe2000000189c */
[----:B---3--:R-:W-:-:S02]  /*e2b0*/  @!P4 HADD2 R31, -R5.H0_H0, -RZ.H0_H0 ;  /* 0xa00000ff051fc230 */ /* 0x008fc40000000900 */
[----:B----4-:R-:W-:-:S03]  /*e2c0*/  @!P3 HADD2 R30, -R4.H0_H0, -RZ.H0_H0 ;  /* 0xa00000ff041eb230 */ /* 0x010fc60000000900 */
[----:B------:R-:W-:Y:S02]  /*e2d0*/  PRMT R14, R31, 0x7610, R14 ;  /* 0x000076101f0e7816 */ /* 0x000fe4000000000e */
[----:B------:R-:W-:Y:S02]  /*e2e0*/  PRMT R13, R30, 0x7610, R13 ;  /* 0x000076101e0d7816 */ /* 0x000fe4000000000d */
[----:B------:R-:W-:Y:S01]  /*e2f0*/  @!P4 PRMT R5, R14, 0x5410, RZ ;  /* 0x000054100e05c816 */ /* 0x000fe200000000ff */
[----:B------:R-:W-:Y:S01]  /*e300*/  FADD.FTZ R14, R229, R2 ;  /* 0x00000002e50e7221 */ /* 0x000fe20000010000 */
[----:B------:R-:W-:Y:S01]  /*e310*/  @!P3 PRMT R4, R13, 0x5410, RZ ;  /* 0x000054100d04b816 */ /* 0x000fe200000000ff */
[----:B------:R-:W-:Y:S01]  /*e320*/  @!P5 HADD2 R33, -R6.H0_H0, -RZ.H0_H0 ;  /* 0xa00000ff0621d230 */ /* 0x000fe20000000900 */
[----:B------:R-:W-:Y:S02]  /*e330*/  FADD.FTZ R13, R230, R3 ;  /* 0x00000003e60d7221 */ /* 0x000fe40000010000 */
[----:B------:R-:W-:-:S02]  /*e340*/  FADD.FTZ R14, R231, R14 ;  /* 0x0000000ee70e7221 */ /* 0x000fc40000010000 */
[----:B------:R-:W-:Y:S01]  /*e350*/  FADD.FTZ R13, R220, R13 ;  /* 0x0000000ddc0d7221 */ /* 0x000fe20000010000 */
[----:B------:R-:W-:Y:S01]  /*e360*/  PRMT R15, R33, 0x7610, R15 ;  /* 0x00007610210f7816 */ /* 0x000fe2000000000f */
[----:B------:R-:W-:Y:S02]  /*e370*/  FADD.FTZ R14, R221, R14 ;  /* 0x0000000edd0e7221 */ /* 0x000fe40000010000 */
[----:B------:R-:W-:Y:S01]  /*e380*/  FADD.FTZ R13, R222, R13 ;  /* 0x0000000dde0d7221 */ /* 0x000fe20000010000 */
[----:B------:R-:W-:Y:S01]  /*e390*/  @!P5 PRMT R6, R15, 0x5410, RZ ;  /* 0x000054100f06d816 */ /* 0x000fe200000000ff */
[----:B------:R-:W-:Y:S02]  /*e3a0*/  IMAD.MOV.U32 R15, RZ, RZ, c[0x0][0x228] ;  /* 0x00008a00ff0f7624 */ /* 0x000fe400078e00ff */
[----:B------:R-:W-:Y:S02]  /*e3b0*/  FADD.FTZ R14, R223, R14 ;  /* 0x0000000edf0e7221 */ /* 0x000fe40000010000 */
[----:B------:R-:W-:-:S02]  /*e3c0*/  FADD.FTZ R13, R217, R13 ;  /* 0x0000000dd90d7221 */ /* 0x000fc40000010000 */
[----:B------:R-:W-:Y:S02]  /*e3d0*/  IMAD.SHL.U32 R15, R15, 0x8, RZ ;  /* 0x000000080f0f7824 */ /* 0x000fe400078e00ff */
[----:B------:R-:W-:Y:S02]  /*e3e0*/  FADD.FTZ R14, R218, R14 ;  /* 0x0000000eda0e7221 */ /* 0x000fe40000010000 */
[----:B------:R-:W-:Y:S02]  /*e3f0*/  FADD.FTZ R13, R219, R13 ;  /* 0x0000000ddb0d7221 */ /* 0x000fe40000010000 */
[----:B------:R-:W-:Y:S01]  /*e400*/  IMAD.WIDE R2, R15, 0x2, R8 ;  /* 0x000000020f027825 */ /* 0x000fe200078e0208 */
[----:B------:R-:W-:-:S03]  /*e410*/  @!P6 HADD2 R108, -R7.H0_H0, -RZ.H0_H0 ;  /* 0xa00000ff076ce230 */ /* 0x000fc60000000900 */
[----:B------:R-:W-:Y:S02]  /*e420*/  FADD.FTZ R15, R252, R14 ;  /* 0x0000000efc0f7221 */ /* 0x000fe40000010000 */
[----:B------:R-:W-:Y:S01]  /*e430*/  FADD.FTZ R13, R249, R13 ;  /* 0x0000000df90d7221 */ /* 0x000fe20000010000 */
[----:B------:R-:W-:Y:S01]  /*e440*/  STG.E.U16 [R2.64+-0x80], R213 ;  /* 0xffff80d502007986 */ /* 0x000fe2000c101512 */
[----:B------:R-:W-:Y:S02]  /*e450*/  FADD.FTZ R15, R250, R15 ;  /* 0x0000000ffa0f7221 */ /* 0x000fe40000010000 */
[----:B------:R-:W-:Y:S01]  /*e460*/  FADD.FTZ R13, R248, R13 ;  /* 0x0000000df80d7221 */ /* 0x000fe20000010000 */
[----:B------:R-:W-:Y:S01]  /*e470*/  STG.E.U16 [R2.64+-0x7e], R211 ;  /* 0xffff82d302007986 */ /* 0x000fe2000c101512 */
[----:B------:R-:W-:Y:S01]  /*e480*/  PRMT R28, R108, 0x7610, R28 ;  /* 0x000076106c1c7816 */ /* 0x000fe2000000001c */
[----:B------:R-:W-:Y:S02]  /*e490*/  FADD.FTZ R15, R224, R15 ;  /* 0x0000000fe00f7221 */ /* 0x000fe40000010000 */
[----:B------:R-:W-:Y:S01]  /*e4a0*/  STG.E.U16 [R8.64+-0x70], R209 ;  /* 0xffff90d108007986 */ /* 0x000fe2000c101512 */
[----:B------:R-:W-:-:S03]  /*e4b0*/  FADD.FTZ R13, R225, R13 ;  /* 0x0000000de10d7221 */ /* 0x000fc60000010000 */
[----:B------:R-:W-:Y:S04]  /*e4c0*/  STG.E.U16 [R8.64+-0x6e], R208 ;  /* 0xffff92d008007986 */ /* 0x000fe8000c101512 */
[----:B------:R-:W-:Y:S04]  /*e4d0*/  STG.E.U16 [R2.64+-0x70], R155 ;  /* 0xffff909b02007986 */ /* 0x000fe8000c101512 */
[----:B------:R-:W-:Y:S04]  /*e4e0*/  STG.E.U16 [R2.64+-0x6e], R153 ;  /* 0xffff929902007986 */ /* 0x000fe8000c101512 */
[----:B------:R-:W-:Y:S04]  /*e4f0*/  STG.E.U16 [R8.64+-0x60], R150 ;  /* 0xffffa09608007986 */ /* 0x000fe8000c101512 */
[----:B------:R-:W-:Y:S01]  /*e500*/  STG.E.U16 [R8.64+-0x5e], R148 ;  /* 0xffffa29408007986 */ /* 0x000fe2000c101512 */
[----:B------:R-:W-:-:S03]  /*e510*/  @!P6 PRMT R7, R28, 0x5410, RZ ;  /* 0x000054101c07e816 */ /* 0x000fc600000000ff */
[----:B------:R-:W-:Y:S01]  /*e520*/  STG.E.U16 [R2.64+-0x60], R149 ;  /* 0xffffa09502007986 */ /* 0x000fe2000c101512 */
[----:B------:R-:W-:-:S03]  /*e530*/  FADD.FTZ R15, R226, R15 ;  /* 0x0000000fe20f7221 */ /* 0x000fc60000010000 */
[----:B------:R-:W-:Y:S01]  /*e540*/  STG.E.U16 [R2.64+-0x5e], R147 ;  /* 0xffffa29302007986 */ /* 0x000fe2000c101512 */
[----:B------:R-:W-:-:S03]  /*e550*/  FADD.FTZ R14, R227, R13 ;  /* 0x0000000de30e7221 */ /* 0x000fc60000010000 */
[----:B------:R-:W-:Y:S04]  /*e560*/  STG.E.U16 [R8.64+-0x50], R146 ;  /* 0xffffb09208007986 */ /* 0x000fe8000c101512 */
[----:B------:R-:W-:Y:S04]  /*e570*/  STG.E.U16 [R8.64+-0x4e], R144 ;  /* 0xffffb29008007986 */ /* 0x000fe8000c101512 */
[----:B------:R-:W-:Y:S04]  /*e580*/  STG.E.U16 [R2.64+-0x50], R145 ;  /* 0xffffb09102007986 */ /* 0x000fe8000c101512 */
[----:B------:R-:W-:Y:S04]  /*e590*/  STG.E.U16 [R2.64+-0x4e], R143 ;  /* 0xffffb28f02007986 */ /* 0x000fe8000c101512 */
[----:B------:R-:W-:Y:S04]  /*e5a0*/  STG.E.U16 [R8.64+-0x40], R119 ;  /* 0xffffc07708007986 */ /* 0x000fe8000c101512 */
[----:B------:R-:W-:Y:S01]  /*e5b0*/  STG.E.U16 [R8.64+-0x3e], R118 ;  /* 0xffffc27608007986 */ /* 0x000fe2000c101512 */
[----:B------:R-:W-:-:S03]  /*e5c0*/  FADD.FTZ R13, R216, R15 ;  /* 0x0000000fd80d7221 */ /* 0x000fc60000010000 */
[----:B------:R-:W-:Y:S04]  /*e5d0*/  STG.E.U16 [R2.64+-0x40], R32 ;  /* 0xffffc02002007986 */ /* 0x000fe8000c101512 */
[----:B------:R-:W-:Y:S01]  /*e5e0*/  STG.E.U16 [R2.64+-0x3e], R35 ;  /* 0xffffc22302007986 */ /* 0x000fe2000c101512 */
[----:B------:R-:W-:-:S03]  /*e5f0*/  FADD.FTZ R14, R154, R14 ;  /* 0x0000000e9a0e7221 */ /* 0x000fc60000010000 */
[----:B------:R-:W-:Y:S04]  /*e600*/  STG.E.U16 [R8.64+-0x30], R139 ;  /* 0xffffd08b08007986 */ /* 0x000fe8000c101512 */
        /* <DEDUP_REMOVED lines=10> */
[----:B------:R1:W-:Y:S02]  /*e6b0*/  STG.E.U16 [R2.64+-0xe], R0 ;  /* 0xfffff20002007986 */ /* 0x0003e4000c101512 */
[----:B-1----:R-:W-:-:S02]  /*e6c0*/  FADD.FTZ R2, R215, R13 ;  /* 0x0000000dd7027221 */ /* 0x002fc40000010000 */
[----:B------:R-:W-:Y:S02]  /*e6d0*/  FADD.FTZ R0, R140, R14 ;  /* 0x0000000e8c007221 */ /* 0x000fe40000010000 */
[----:B------:R-:W-:Y:S02]  /*e6e0*/  FADD.FTZ R2, R214, R2 ;  /* 0x00000002d6027221 */ /* 0x000fe40000010000 */
[----:B------:R-:W-:Y:S02]  /*e6f0*/  FADD.FTZ R0, R142, R0 ;  /* 0x000000008e007221 */ /* 0x000fe40000010000 */
[----:B------:R-:W-:Y:S02]  /*e700*/  FADD.FTZ R2, R34, R2 ;  /* 0x0000000222027221 */ /* 0x000fe40000010000 */
[----:B------:R-:W-:-:S03]  /*e710*/  FADD.FTZ R0, R141, R0 ;  /* 0x000000008d007221 */ /* 0x000fc60000010000 */
[----:B------:R1:W-:Y:S04]  /*e720*/  STL [R1+0x28], R2 ;  /* 0x0000280201007387 */ /* 0x0003e80000100800 */
[----:B------:R1:W-:Y:S01]  /*e730*/  STL [R1+0x2c], R0 ;  /* 0x00002c0001007387 */ /* 0x0003e20000100800 */
[----:B------:R-:W-:Y:S01]  /*e740*/  HMMA.16816.F32 R108, R112, R16, R24 ;  /* 0x00000010706c723c */ /* 0x000fe20000001818 */
[----:B------:R-:W-:Y:S02]  /*e750*/  IADD3 R119, P1, R8, -0x100, RZ ;  /* 0xffffff0008777810 */ /* 0x000fe40007f3e0ff */
[----:B------:R-:W-:Y:S01]  /*e760*/  MOV R3, R151 ;  /* 0x0000009700037202 */ /* 0x000fe20000000f00 */
[----:B------:R-:W-:Y:S01]  /*e770*/  @P0 IMAD.MOV.U32 R3, RZ, RZ, R151 ;  /* 0x000000ffff030224 */ /* 0x000fe200078e0097 */
[----:B------:R-:W-:-:S03]  /*e780*/  IADD3.X R118, R9, -0x1, RZ, P1, !PT ;  /* 0xffffffff09767810 */ /* 0x000fc60000ffe4ff */
[----:B------:R-:W-:Y:S01]  /*e790*/  HMMA.16816.F32 R112, R112, R18, R20 ;  /* 0x000000127070723c */ /* 0x000fe20000001814 */
[----:B------:R-:W-:Y:S11]  /*e7a0*/  @P0 BRA `(.L_x_486) ;  /* 0x0000001000000947 */ /* 0x000ff60003800000 */
.L_x_482:
[----:B------:R-:W-:-:S12]  /*e7b0*/  UIADD3 UR21, UR20, -0x1, URZ ;  /* 0xffffffff14157890 */ /* 0x000fd8000fffe03f */
.L_x_486:
[----:B------:R-:W-:-:S13]  /*e7c0*/  ISETP.LE.AND P0, PT, RZ, UR21, PT ;  /* 0x00000015ff007c0c */ /* 0x000fda000bf03270 */
[----:B------:R-:W-:Y:S05]  /*e7d0*/  @!P0 BRA `(.L_x_487) ;  /* 0x00004c5000008947 */ /* 0x000fea0003800000 */
[----:B------:R-:W2:Y:S01]  /*e7e0*/  LDL.64 R12, [R1+0x38] ;  /* 0x00003800010c7983 */ /* 0x000ea20000100a00 */
[----:B---3--:R-:W-:Y:S01]  /*e7f0*/  IMAD.MOV.U32 R117, RZ, RZ, R3 ;  /* 0x000000ffff757224 */ /* 0x008fe200078e0003 */
[----:B------:R-:W-:Y:S01]  /*e800*/  ULDC UR8, c[0x0][0x228] ;  /* 0x00008a0000087ab9 */ /* 0x000fe20000000800 */
[----:B-1----:R-:W-:Y:S01]  /*e810*/  MOV R0, R116 ;  /* 0x0000007400007202 */ /* 0x002fe20000000f00 */
[----:B------:R-:W3:Y:S04]  /*e820*/  LDL R11, [R1+0x44] ;  /* 0x00004400010b7983 */ /* 0x000ee80000100800 */
[----:B------:R-:W4:Y:S01]  /*e830*/  LDL R10, [R1+0x50] ;  /* 0x00005000010a7983 */ /* 0x000f220000100800 */
[----:B------:R-:W-:Y:S01]  /*e840*/  PRMT R3, R251, 0x7054, R251 ;  /* 0x00007054fb037816 */ /* 0x000fe200000000fb */
[----:B------:R-:W-:-:S02]  /*e850*/  USHF.L.U32 UR8, UR8, 0x3, URZ ;  /* 0x0000000308087899 */ /* 0x000fc4000800063f */
[----:B------:R-:W4:Y:S02]  /*e860*/  LDL.LU R9, [R1+0xb8] ;  /* 0x0000b80001097983 */ /* 0x000f240000300800 */
[----:B------:R-:W-:Y:S02]  /*e870*/  USHF.R.S32.HI UR4, URZ, 0x1f, UR8 ;  /* 0x0000001f3f047899 */ /* 0x000fe40008011408 */
[----:B------:R-:W4:Y:S01]  /*e880*/  LDL.LU R2, [R1+0xc8] ;  /* 0x0000c80001027983 */ /* 0x000f220000300800 */
[----:B------:R-:W-:Y:S02]  /*e890*/  USHF.L.U32 UR20, UR8, 0x1, URZ ;  /* 0x0000000108147899 */ /* 0x000fe4000800063f */
[----:B------:R-:W-:Y:S01]  /*e8a0*/  USHF.L.U64.HI UR8, UR8, 0x1, UR4 ;  /* 0x0000000108087899 */ /* 0x000fe20008010204 */
[----:B------:R-:W4:Y:S04]  /*e8b0*/  LDL.LU.64 R6, [R1+0xb0] ;  /* 0x0000b00001067983 */ /* 0x000f280000300a00 */
[----:B------:R-:W4:Y:S04]  /*e8c0*/  LDL.LU.64 R4, [R1+0xc0] ;  /* 0x0000c00001047983 */ /* 0x000f280000300a00 */
[----:B------:R-:W4:Y:S01]  /*e8d0*/  LDL.LU R8, [R1+0xac] ;  /* 0x0000ac0001087983 */ /* 0x000f220000300800 */
[----:B--2---:R-:W-:-:S02]  /*e8e0*/  IMAD.MOV.U32 R14, RZ, RZ, R12 ;  /* 0x000000ffff0e7224 */ /* 0x004fc400078e000c */
[----:B---3--:R-:W-:Y:S01]  /*e8f0*/  IMAD.MOV.U32 R12, RZ, RZ, R11 ;  /* 0x000000ffff0c7224 */ /* 0x008fe200078e000b */
[----:B----4-:R-:W-:Y:S01]  /*e900*/  MOV R11, R10 ;  /* 0x0000000a000b7202 */ /* 0x010fe20000000f00 */
[----:B------:R-:W-:Y:S02]  /*e910*/  IMAD.MOV.U32 R10, RZ, RZ, R9 ;  /* 0x000000ffff0a7224 */ /* 0x000fe400078e0009 */
[----:B------:R-:W-:-:S04]  /*e920*/  IMAD.WIDE.U32 R210, R2, -0x2daee0ad, RZ ;  /* 0xd2511f5302d27825 */ /* 0x000fc800078e00ff */
[----:B------:R-:W-:Y:S01]  /*e930*/  IMAD.MOV.U32 R3, RZ, RZ, R7 ;  /* 0x000000ffff037224 */ /* 0x000fe200078e0007 */
[----:B------:R-:W-:Y:S01]  /*e940*/  MOV R2, R4 ;  /* 0x0000000400027202 */ /* 0x000fe20000000f00 */
[----:B------:R-:W-:-:S05]  /*e950*/  IMAD.WIDE.U32 R8, R8, -0x326172a9, RZ ;  /* 0xcd9e8d5708087825 */ /* 0x000fca00078e00ff */
[----:B------:R1:W-:Y:S04]  /*e960*/  STL.64 [R1+0x18], R8 ;  /* 0x0000180801007387 */ /* 0x0003e80000100a00 */
[----:B------:R1:W-:Y:S01]  /*e970*/  STL.64 [R1+0x30], R2 ;  /* 0x0000300201007387 */ /* 0x0003e20000100a00 */
[----:B------:R-:W-:Y:S02]  /*e980*/  LOP3.LUT R208, R9, R10, RZ, 0x3c, !PT ;  /* 0x0000000a09d07212 */ /* 0x000fe400078e3cff */
[----:B------:R-:W-:Y:S02]  /*e990*/  MOV R15, R13 ;  /* 0x0000000d000f7202 */ /* 0x000fe40000000f00 */
[----:B------:R-:W-:Y:S01]  /*e9a0*/  ISETP.GE.AND P5, PT, R14, c[0x0][0x220], PT ;  /* 0x000088000e007a0c */ /* 0x000fe20003fa6270 */
[----:B------:R-:W-:Y:S01]  /*e9b0*/  IMAD.WIDE.U32 R208, R208, -0x2daee0ad, RZ ;  /* 0xd2511f53d0d07825 */ /* 0x000fe200078e00ff */
[----:B------:R-:W-:-:S02]  /*e9c0*/  ISETP.GE.AND P4, PT, R12, c[0x0][0x220], PT ;  /* 0x000088000c007a0c */ /* 0x000fc40003f86270 */
[----:B------:R-:W-:Y:S01]  /*e9d0*/  ISETP.GE.AND P3, PT, R11, c[0x0][0x220], PT ;  /* 0x000088000b007a0c */ /* 0x000fe20003f66270 */
[----:B------:R-:W-:Y:S05]  /*e9e0*/  BRA `(.L_x_488) ;  /* 0x000006a000007947 */ /* 0x000fea0003800000 */
.L_x_490:
[----:B------:R-:W2:Y:S01]  /*e9f0*/  LDL.64 R202, [R1+0x58] ;  /* 0x0000580001ca7983 */ /* 0x000ea20000100a00 */
[----:B------:R-:W-:Y:S02]  /*ea00*/  ULDC.64 UR4, c[0x0][0x198] ;  /* 0x0000660000047ab9 */ /* 0x000fe40000000a00 */
[----:B------:R-:W-:Y:S01]  /*ea10*/  UIADD3 UR25, UR21, -0x1, URZ ;  /* 0xffffffff15197890 */ /* 0x000fe2000fffe03f */
[----:B------:R-:W3:Y:S03]  /*ea20*/  LDL.64 R200, [R1+0x48] ;  /* 0x0000480001c87983 */ /* 0x000ee60000100a00 */
[----:B------:R-:W-:Y:S01]  /*ea30*/  USHF.R.S32.HI UR24, URZ, 0x1f, UR25 ;  /* 0x0000001f3f187899 */ /* 0x000fe20008011419 */
[----:B------:R1:W-:Y:S01]  /*ea40*/  @P5 STS.128 [R199+0x6000], RZ ;  /* 0x006000ffc7005388 */ /* 0x0003e20000000c00 */
[----:B------:R-:W-:Y:S02]  /*ea50*/  UIMAD.WIDE.U32 UR26, UR25, UR4, URZ ;  /* 0x00000004191a72a5 */ /* 0x000fe4000f8e003f */
[----:B------:R-:W-:Y:S04]  /*ea60*/  UIMAD UR24, UR24, UR4, URZ ;  /* 0x00000004181872a4 */ /* 0x000fe8000f8e023f */
[----:B------:R-:W-:Y:S01]  /*ea70*/  UIMAD UR24, UR25, UR5, UR24 ;  /* 0x00000005191872a4 */ /* 0x000fe2000f8e0218 */
[----:B------:R-:W-:Y:S02]  /*ea80*/  IMAD.U32 R2, RZ, RZ, UR26 ;  /* 0x0000001aff027e24 */ /* 0x000fe4000f8e00ff */
[----:B------:R-:W-:Y:S01]  /*ea90*/  IMAD.U32 R3, RZ, RZ, UR26 ;  /* 0x0000001aff037e24 */ /* 0x000fe2000f8e00ff */
[----:B------:R-:W-:Y:S06]  /*eaa0*/  UIADD3 UR24, UR27, UR24, URZ ;  /* 0x000000181b187290 */ /* 0x000fec000fffe03f */
[----:B------:R-:W-:Y:S01]  /*eab0*/  IMAD.U32 R116, RZ, RZ, UR24 ;  /* 0x00000018ff747e24 */ /* 0x000fe2000f8e00ff */
[----:B--2---:R-:W-:Y:S04]  /*eac0*/  LEA R2, P1, R2, R202, 0x6 ;  /* 0x000000ca02027211 */ /* 0x004fe800078230ff */
[C---:B------:R-:W-:Y:S02]  /*ead0*/  @!P5 LEA R118, P0, R2.reuse, c[0x0][0x168], 0x1 ;  /* 0x00005a000276da11 */ /* 0x040fe400078008ff */
[----:B---3--:R-:W-:Y:S02]  /*eae0*/  LEA.HI.X R116, R3, R201, R116, 0x6, P1 ;  /* 0x000000c903747211 */ /* 0x008fe400008f3474 */
        /* <DEDUP_REMOVED lines=11> */
[C---:B------:R-:W-:Y:S02]  /*eba0*/  @!P5 LEA R152, P6, R3.reuse, c[0x0][0x168], 0x1 ;  /* 0x00005a000398da11 */ /* 0x040fe400078c08ff */
[C---:B------:R-:W-:Y:S01]  /*ebb0*/  @!P4 LEA R150, P1, R3.reuse, c[0x0][0x168], 0x1 ;  /* 0x00005a000396ca11 */ /* 0x040fe200078208ff */
[----:B------:R-:W-:Y:S01]  /*ebc0*/  @!PT LDS RZ, [RZ] ;  /* 0x00000000fffff984 */ /* 0x000fe20000000800 */
[----:B------:R-:W-:Y:S01]  /*ebd0*/  @!PT LDS RZ, [RZ] ;  /* 0x00000000fffff984 */ /* 0x000fe20000000800 */
[----:B------:R-:W-:Y:S01]  /*ebe0*/  @!PT LDS RZ, [RZ] ;  /* 0x00000000fffff984 */ /* 0x000fe20000000800 */
[----:B------:R1:W-:Y:S01]  /*ebf0*/  @!P4 LDGSTS.E.BYPASS.LTC128B.128 [R199+0x8000], [R156.64+0x80] ;  /* 0x080000809cc7cfae */ /* 0x0003e2000b901d52 */
[C---:B------:R-:W-:Y:S03]  /*ec00*/  @!P3 LEA R148, P0, R3.reuse, c[0x0][0x168], 0x1 ;  /* 0x00005a000394ba11 */ /* 0x040fe600078008ff */
[----:B------:R1:W-:Y:S04]  /*ec10*/  @P3 STS.128 [R199+0xa000], RZ ;  /* 0x00a000ffc7003388 */ /* 0x0003e80000000c00 */
[----:B------:R-:W-:Y:S01]  /*ec20*/  @!PT LDS RZ, [RZ] ;  /* 0x00000000fffff984 */ /* 0x000fe20000000800 */
[----:B------:R-:W-:Y:S01]  /*ec30*/  @!PT LDS RZ, [RZ] ;  /* 0x00000000fffff984 */ /* 0x000fe20000000800 */
[----:B------:R-:W-:Y:S01]  /*ec40*/  @!PT LDS RZ, [RZ] ;  /* 0x00000000fffff984 */ /* 0x000fe20000000800 */
[----:B------:R1:W-:Y:S04]  /*ec50*/  @!P3 LDGSTS.E.BYPASS.LTC128B.128 [R199+0xa000], [R154.64+0x100] ;  /* 0x0a0001009ac7bfae */ /* 0x0003e8000b901d52 */
[----:B------:R1:W-:Y:S01]  /*ec60*/  @P5 STS.128 [R199+0x6800], RZ ;  /* 0x006800ffc7005388 */ /* 0x0003e20000000c00 */
[----:B--2---:R-:W-:Y:S02]  /*ec70*/  IADD3.X R118, R116, UR6, RZ, P2, !PT ;  /* 0x0000000674767c10 */ /* 0x004fe400097fe4ff */
[C---:B------:R-:W-:Y:S02]  /*ec80*/  IADD3 R2, P2, R3.reuse, UR7, RZ ;  /* 0x0000000703027c10 */ /* 0x040fe4000ff5e0ff */
[C-C-:B------:R-:W-:Y:S02]  /*ec90*/  @!P5 LEA.HI.X R153, R3.reuse, c[0x0][0x16c], R118.reuse, 0x1, P6 ;  /* 0x00005b000399da11 */ /* 0x140fe400030f0c76 */
[C-C-:B------:R-:W-:Y:S02]  /*eca0*/  @!P4 LEA.HI.X R151, R3.reuse, c[0x0][0x16c], R118.reuse, 0x1, P1 ;  /* 0x00005b000397ca11 */ /* 0x140fe400008f0c76 */
[----:B------:R-:W-:Y:S01]  /*ecb0*/  @!P3 LEA.HI.X R149, R3, c[0x0][0x16c], R118, 0x1, P0 ;  /* 0x00005b000395ba11 */ /* 0x000fe200000f0c76 */
[----:B------:R-:W-:Y:S01]  /*ecc0*/  @!PT LDS RZ, [RZ] ;  /* 0x00000000fffff984 */ /* 0x000fe20000000800 */
[----:B------:R-:W-:Y:S01]  /*ecd0*/  @!PT LDS RZ, [RZ] ;  /* 0x00000000fffff984 */ /* 0x000fe20000000800 */
[----:B------:R-:W-:Y:S01]  /*ece0*/  @!PT LDS RZ, [RZ] ;  /* 0x00000000fffff984 */ /* 0x000fe20000000800 */
[----:B------:R1:W-:Y:S01]  /*ecf0*/  @!P5 LDGSTS.E.BYPASS.LTC128B.128 [R199+0x6800], [R152.64] ;  /* 0x0680000098c7dfae */ /* 0x0003e2000b901d52 */
        /* <DEDUP_REMOVED lines=12> */
[C---:B------:R-:W-:Y:S02]  /*edc0*/  @!P3 LEA.HI.X R141, R2.reuse, c[0x0][0x16c], R3, 0x1, P2 ;  /* 0x00005b00028dba11 */ /* 0x040fe400010f0c03 */
[----:B------:R-:W-:Y:S01]  /*edd0*/  IADD3 R116, P6, R2, UR7, RZ ;  /* 0x0000000702747c10 */ /* 0x000fe2000ffde0ff */
[----:B------:R-:W-:Y:S01]  /*ede0*/  @!PT LDS RZ, [RZ] ;  /* 0x00000000fffff984 */ /* 0x000fe20000000800 */
[----:B------:R-:W-:Y:S01]  /*edf0*/  @!PT LDS RZ, [RZ] ;  /* 0x00000000fffff984 */ /* 0x000fe20000000800 */
[----:B------:R-:W-:Y:S01]  /*ee00*/  @!PT LDS RZ, [RZ] ;  /* 0x00000000fffff984 */ /* 0x000fe20000000800 */
[----:B------:R1:W-:Y:S03]  /*ee10*/  @!P3 LDGSTS.E.BYPASS.LTC128B.128 [R199+0xa800], [R148.64+0x100] ;  /* 0x0a80010094c7bfae */ /* 0x0003e6000b901d52 */
[C---:B------:R-:W-:Y:S01]  /*ee20*/  @!P4 LEA R138, P1, R116.reuse, c[0x0][0x168], 0x1 ;  /* 0x00005a00748aca11 */ /* 0x040fe200078208ff */
[----:B------:R1:W-:Y:S01]  /*ee30*/  @P5 STS.128 [R199+0x7000], RZ ;  /* 0x007000ffc7005388 */ /* 0x0003e20000000c00 */
[C---:B------:R-:W-:Y:S02]  /*ee40*/  @!P3 LEA R136, P0, R116.reuse, c[0x0][0x168], 0x1 ;  /* 0x00005a007488ba11 */ /* 0x040fe400078008ff */
[----:B------:R-:W-:Y:S01]  /*ee50*/  IADD3.X R118, R3, UR6, RZ, P6, !PT ;  /* 0x0000000603767c10 */ /* 0x000fe2000b7fe4ff */
[----:B------:R-:W-:Y:S01]  /*ee60*/  @!PT LDS RZ, [RZ] ;  /* 0x00000000fffff984 */ /* 0x000fe20000000800 */
[----:B------:R-:W-:Y:S01]  /*ee70*/  @!PT LDS RZ, [RZ] ;  /* 0x00000000fffff984 */ /* 0x000fe20000000800 */
[----:B------:R-:W-:Y:S01]  /*ee80*/  @!PT LDS RZ, [RZ] ;  /* 0x00000000fffff984 */ /* 0x000fe20000000800 */
[----:B------:R1:W-:Y:S01]  /*ee90*/  @!P5 LDGSTS.E.BYPASS.LTC128B.128 [R199+0x7000], [R146.64] ;  /* 0x0700000092c7dfae */ /* 0x0003e2000b901d52 */
        /* <DEDUP_REMOVED lines=31> */
.L_x_488:
[----:B------:R-:W2:Y:S01]  /*f090*/  LDL.64 R4, [R1+0x30] ;  /* 0x0000300001047983 */ /* 0x000ea20000100a00 */
[----:B------:R-:W-:Y:S04]  /*f0a0*/  DEPBAR.LE SB0, 0x0 ;  /* 0x000080000000791a */ /* 0x000fe80000000000 */
[----:B------:R-:W-:Y:S01]  /*f0b0*/  BAR.SYNC.DEFER_BLOCKING 0x0 ;  /* 0x0000000000007b1d */ /* 0x000fe20000010000 */
[----:B------:R-:W-:Y:S01]  /*f0c0*/  USHF.R.S32.HI UR5, URZ, 0x1f, UR21 ;  /* 0x0000001f3f057899 */ /* 0x000fe20008011415 */
[----:B-1----:R-:W-:Y:S01]  /*f0d0*/  IMAD.U32 R2, RZ, RZ, UR21 ;  /* 0x00000015ff027e24 */ /* 0x002fe2000f8e00ff */
[----:B------:R-:W-:Y:S02]  /*f0e0*/  UIMAD UR4, UR11, UR21, URZ ;  /* 0x000000150b0472a4 */ /* 0x000fe4000f8e023f */
[----:B------:R-:W-:Y:S02]  /*f0f0*/  UISETP.GE.AND UP0, UPT, UR21, 0x1, UPT ;  /* 0x000000011500788c */ /* 0x000fe4000bf06270 */
[----:B------:R-:W-:Y:S01]  /*f100*/  UIMAD UR4, UR5, UR12, UR4 ;  /* 0x0000000c050472a4 */ /* 0x000fe2000f8e0204 */
[----:B------:R-:W-:Y:S01]  /*f110*/  @P5 STS.128 [R199+0xc000], RZ ;  /* 0x00c000ffc7005388 */ /* 0x000fe20000000c00 */
[----:B--2---:R-:W-:Y:S05]  /*f120*/  IMAD.WIDE.U32 R2, R2, UR12, R4 ;  /* 0x0000000c02027c25 */ /* 0x004fea000f8e0004 */
[C---:B------:R-:W-:Y:S02]  /*f130*/  @!P5 LEA R6, P6, R2.reuse, c[0x0][0x170], 0x1 ;  /* 0x00005c000206da11 */ /* 0x040fe400078c08ff */
[----:B------:R-:W-:Y:S02]  /*f140*/  IADD3 R4, R3, UR4, RZ ;  /* 0x0000000403047c10 */ /* 0x000fe4000fffe0ff */
        /* <DEDUP_REMOVED lines=10> */
[----:B------:R-:W-:Y:S01]  /*f1f0*/  @P4 STS.128 [R199+0xe000], RZ ;  /* 0x00e000ffc7004388 */ /* 0x000fe20000000c00 */
[C---:B------:R-:W-:Y:S02]  /*f200*/  @!P5 LEA R22, P6, R3.reuse, c[0x0][0x170], 0x1 ;  /* 0x00005c000316da11 */ /* 0x040fe400078c08ff */
[----:B------:R-:W-:Y:S01]  /*f210*/  IADD3.X R4, R4, UR9, RZ, P2, !PT ;  /* 0x0000000904047c10 */ /* 0x000fe200097fe4ff */
[----:B------:R-:W-:Y:S01]  /*f220*/  @!PT LDS RZ, [RZ] ;  /* 0x00000000fffff984 */ /* 0x000fe20000000800 */
[----:B------:R-:W-:Y:S01]  /*f230*/  @!PT LDS RZ, [RZ] ;  /* 0x00000000fffff984 */ /* 0x000fe20000000800 */
[----:B------:R-:W-:Y:S01]  /*f240*/  @!PT LDS RZ, [RZ] ;  /* 0x00000000fffff984 */ /* 0x000fe20000000800 */
[----:B------:R2:W-:Y:S01]  /*f250*/  @!P4 LDGSTS.E.BYPASS.LTC128B.128 [R199+0xe000], [R26.64+0x80] ;  /* 0x0e0000801ac7cfae */ /* 0x0005e2000b901d52 */
[C---:B-----5:R-:W-:Y:S02]  /*f260*/  @!P4 LEA R20, P1, R3.reuse, c[0x0][0x170], 0x1 ;  /* 0x00005c000314ca11 */ /* 0x060fe400078208ff */
[C-C-:B------:R-:W-:Y:S01]  /*f270*/  @!P5 LEA.HI.X R23, R3.reuse, c[0x0][0x174], R4.reuse, 0x1, P6 ;  /* 0x00005d000317da11 */ /* 0x140fe200030f0c04 */
[----:B------:R-:W-:Y:S01]  /*f280*/  @P3 STS.128 [R199+0x10000], RZ ;  /* 0x010000ffc7003388 */ /* 0x000fe20000000c00 */
[C-C-:B------:R-:W-:Y:S02]  /*f290*/  @!P4 LEA.HI.X R21, R3.reuse, c[0x0][0x174], R4.reuse, 0x1, P1 ;  /* 0x00005d000315ca11 */ /* 0x140fe400008f0c04 */
[C---:B------:R-:W-:Y:S01]  /*f2a0*/  @!P3 LEA R18, P0, R3.reuse, c[0x0][0x170], 0x1 ;  /* 0x00005c000312ba11 */ /* 0x040fe200078008ff */
[----:B------:R-:W-:Y:S01]  /*f2b0*/  @!PT LDS RZ, [RZ] ;  /* 0x00000000fffff984 */ /* 0x000fe20000000800 */
[----:B------:R-:W-:Y:S01]  /*f2c0*/  @!PT LDS RZ, [RZ] ;  /* 0x00000000fffff984 */ /* 0x000fe20000000800 */
[----:B------:R-:W-:Y:S01]  /*f2d0*/  @!PT LDS RZ, [RZ] ;  /* 0x00000000fffff984 */ /* 0x000fe20000000800 */
[----:B------:R2:W-:Y:S01]  /*f2e0*/  @!P3 LDGSTS.E.BYPASS.LTC128B.128 [R199+0x10000], [R24.64+0x100] ;  /* 0x1000010018c7bfae */ /* 0x0005e2000b901d52 */
[C---:B------:R-:W-:Y:S02]  /*f2f0*/  IADD3 R2, P2, R3.reuse, UR14, RZ ;  /* 0x0000000e03027c10 */ /* 0x040fe4000ff5e0ff */
[----:B------:R-:W-:Y:S01]  /*f300*/  @!P3 LEA.HI.X R19, R3, c[0x0][0x174], R4, 0x1, P0 ;  /* 0x00005d000313ba11 */ /* 0x000fe200000f0c04 */
[----:B------:R-:W-:Y:S01]  /*f310*/  @P5 STS.128 [R199+0xc800], RZ ;  /* 0x00c800ffc7005388 */ /* 0x000fe20000000c00 */
[----:B------:R-:W-:Y:S02]  /*f320*/  @!P5 LEA R16, P1, R2, c[0x0][0x170], 0x1 ;  /* 0x00005c000210da11 */ /* 0x000fe400078208ff */
[----:B------:R-:W-:Y:S01]  /*f330*/  IADD3.X R4, R4, UR9, RZ, P2, !PT ;  /* 0x0000000904047c10 */ /* 0x000fe200097fe4ff */
[----:B------:R-:W-:Y:S01]  /*f340*/  @!PT LDS RZ, [RZ] ;  /* 0x00000000fffff984 */ /* 0x000fe20000000800 */
[----:B------:R-:W-:Y:S01]  /*f350*/  @!PT LDS RZ, [RZ] ;  /* 0x00000000fffff984 */ /* 0x000fe20000000800 */
[----:B------:R-:W-:Y:S01]  /*f360*/  @!PT LDS RZ, [RZ] ;  /* 0x00000000fffff984 */ /* 0x000fe20000000800 */
[----:B------:R3:W-:Y:S01]  /*f370*/  @!P5 LDGSTS.E.BYPASS.LTC128B.128 [R199+0xc800], [R22.64] ;  /* 0x0c80000016c7dfae */ /* 0x0007e2000b901d52 */
[C---:B------:R-:W-:Y:S02]  /*f380*/  @!P4 LEA R12, P0, R2.reuse, c[0x0][0x170], 0x1 ;  /* 0x00005c00020cca11 */ /* 0x040fe400078008ff */
        /* <DEDUP_REMOVED lines=11> */
[----:B------:R-:W-:Y:S02]  /*f440*/  IADD3.X R5, R4, UR9, RZ, P6, !PT ;  /* 0x0000000904057c10 */ /* 0x000fe4000b7fe4ff */
[C---:B------:R-:W-:Y:S01]  /*f450*/  @!P5 LEA R14, P6, R3.reuse, c[0x0][0x170], 0x1 ;  /* 0x00005c00030eda11 */ /* 0x040fe200078c08ff */
[----:B------:R-:W-:Y:S01]  /*f460*/  @!PT LDS RZ, [RZ] ;  /* 0x00000000fffff984 */ /* 0x000fe20000000800 */
[----:B------:R-:W-:Y:S01]  /*f470*/  @!PT LDS RZ, [RZ] ;  /* 0x00000000fffff984 */ /* 0x000fe20000000800 */
[----:B------:R-:W-:Y:S01]  /*f480*/  @!PT LDS RZ, [RZ] ;  /* 0x00000000fffff984 */ /* 0x000fe20000000800 */
[----:B------:R4:W-:Y:S01]  /*f490*/  @!P3 LDGSTS.E.BYPASS.LTC128B.128 [R199+0x10800], [R18.64+0x100] ;  /* 0x1080010012c7bfae */ /* 0x0009e2000b901d52 */
[C---:B------:R-:W-:Y:S02]  /*f4a0*/  @!P4 LEA R8, P1, R3.reuse, c[0x0][0x170], 0x1 ;  /* 0x00005c000308ca11 */ /* 0x040fe400078208ff */
[C-C-:B------:R-:W-:Y:S01]  /*f4b0*/  @!P5 LEA.HI.X R15, R3.reuse, c[0x0][0x174], R5.reuse, 0x1, P6 ;  /* 0x00005d00030fda11 */ /* 0x140fe200030f0c05 */
[----:B------:R-:W-:Y:S01]  /*f4c0*/  @P5 STS.128 [R199+0xd000], RZ ;  /* 0x00d000ffc7005388 */ /* 0x000fe20000000c00 */
[C-C-:B------:R-:W-:Y:S02]  /*f4d0*/  @!P4 LEA.HI.X R9, R3.reuse, c[0x0][0x174], R5.reuse, 0x1, P1 ;  /* 0x00005d000309ca11 */ /* 0x140fe400008f0c05 */
[C---:B-1----:R-:W-:Y:S01]  /*f4e0*/  @!P3 LEA R6, P0, R3.reuse, c[0x0][0x170], 0x1 ;  /* 0x00005c000306ba11 */ /* 0x042fe200078008ff */
[----:B------:R-:W-:Y:S01]  /*f4f0*/  @!PT LDS RZ, [RZ] ;  /* 0x00000000fffff984 */ /* 0x000fe20000000800 */
[----:B------:R-:W-:Y:S01]  /*f500*/  @!PT LDS RZ, [RZ] ;  /* 0x00000000fffff984 */ /* 0x000fe20000000800 */
[----:B------:R-:W-:Y:S01]  /*f510*/  @!PT LDS RZ, [RZ] ;  /* 0x00000000fffff984 */ /* 0x000fe20000000800 */
[----:B------:R4:W-:Y:S03]  /*f520*/  @!P5 LDGSTS.E.BYPASS.LTC128B.128 [R199+0xd000], [R16.64] ;  /* 0x0d00000010c7dfae */ /* 0x0009e6000b901d52 */
[----:B------:R-:W-:Y:S01]  /*f530*/  @!P3 LEA.HI.X R7, R3, c[0x0][0x174], R5, 0x1, P0 ;  /* 0x00005d000307ba11 */ /* 0x000fe200000f0c05 */
[----:B------:R-:W-:Y:S01]  /*f540*/  @P4 STS.128 [R199+0xf000], RZ ;  /* 0x00f000ffc7004388 */ /* 0x000fe20000000c00 */
[----:B------:R-:W-:Y:S03]  /*f550*/  PLOP3.LUT P0, PT, PT, PT, UP0, 0x80, 0x0 ;  /* 0x000000000000781c */ /* 0x000fe60003f0f008 */
        /* <DEDUP_REMOVED lines=25> */
[----:B----4-:R-:W-:Y:S04]  /*f6f0*/  LDSM.16.M88.4 R16, [R176+0x6800] ;  /* 0x00680000b010783b */ /* 0x010fe80000000200 */
[----:B--2---:R-:W-:Y:S04]  /*f700*/  LDSM.16.M88.4 R24, [R176+0x7000] ;  /* 0x00700000b018783b */ /* 0x004fe80000000200 */
[----:B------:R-:W-:Y:S04]  /*f710*/  LDSM.16.M88.4 R136, [R176+0x7800] ;  /* 0x00780000b088783b */ /* 0x000fe80000000200 */
[----:B-1----:R-:W3:Y:S04]  /*f720*/  LDSM.16.M88.4 R8, [R176+0x6000] ;  /* 0x00600000b008783b */ /* 0x002ee80000000200 */
[----:B------:R-:W0:Y:S04]  /*f730*/  LDGDEPBAR ;  /* 0x00000000000079af */ /* 0x000e280000000000 */
[----:B------:R-:W-:Y:S04]  /*f740*/  LDSM.16.M88.4 R140, [R184] ;  /* 0x00000000b88c783b */ /* 0x000fe80000000200 */
[----:B------:R-:W1:Y:S04]  /*f750*/  LDSM.16.M88.4 R144, [R187] ;  /* 0x00000000bb90783b */ /* 0x000e680000000200 */
[----:B------:R-:W2:Y:S04]  /*f760*/  LDSM.16.M88.4 R148, [R198] ;  /* 0x00000000c694783b */ /* 0x000ea80000000200 */
[----:B------:R-:W4:Y:S04]  /*f770*/  LDSM.16.M88.4 R152, [R197] ;  /* 0x00000000c598783b */ /* 0x000f280000000200 */
[----:B------:R-:W1:Y:S04]  /*f780*/  LDSM.16.M88.4 R156, [R196] ;  /* 0x00000000c49c783b */ /* 0x000e680000000200 */
[----:B------:R-:W-:Y:S04]  /*f790*/  LDSM.16.M88.4 R160, [R186] ;  /* 0x00000000baa0783b */ /* 0x000fe80000000200 */
[----:B------:R-:W1:Y:S04]  /*f7a0*/  LDSM.16.M88.4 R164, [R182+0x6000] ;  /* 0x00600000b6a4783b */ /* 0x000e680000000200 */
[----:B------:R-:W1:Y:S01]  /*f7b0*/  LDSM.16.M88.4 R168, [R182+0x6800] ;  /* 0x00680000b6a8783b */ /* 0x000e620000000200 */
[C---:B---3--:R-:W-:Y:S03]  /*f7c0*/  HMMA.16816.F32 R4, R32.reuse, R8, RZ ;  /* 0x000000082004723c */ /* 0x048fe600000018ff */
[----:B------:R-:W-:Y:S05]  /*f7d0*/  LDSM.16.M88.4 R172, [R182+0x7800] ;  /* 0x00780000b6ac783b */ /* 0x000fea0000000200 */
[C---:B------:R-:W-:Y:S08]  /*f7e0*/  HMMA.16816.F32 R8, R32.reuse, R10, RZ ;  /* 0x0000000a2008723c */ /* 0x040ff000000018ff */
[C---:B------:R-:W-:Y:S08]  /*f7f0*/  HMMA.16816.F32 R12, R32.reuse, R16, RZ ;  /* 0x00000010200c723c */ /* 0x040ff000000018ff */
[C---:B------:R-:W-:Y:S08]  /*f800*/  HMMA.16816.F32 R16, R32.reuse, R18, RZ ;  /* 0x000000122010723c */ /* 0x040ff000000018ff */
[C---:B------:R-:W-:Y:S08]  /*f810*/  HMMA.16816.F32 R20, R32.reuse, R24, RZ ;  /* 0x000000182014723c */ /* 0x040ff000000018ff */
[C---:B------:R-:W-:Y:S08]  /*f820*/  HMMA.16816.F32 R24, R32.reuse, R26, RZ ;  /* 0x0000001a2018723c */ /* 0x040ff000000018ff */
[C---:B------:R-:W-:Y:S08]  /*f830*/  HMMA.16816.F32 R28, R32.reuse, R136, RZ ;  /* 0x00000088201c723c */ /* 0x040ff000000018ff */
[----:B------:R-:W-:Y:S01]  /*f840*/  HMMA.16816.F32 R32, R32, R138, RZ ;  /* 0x0000008a2020723c */ /* 0x000fe200000018ff */
[----:B------:R-:W3:Y:S07]  /*f850*/  LDSM.16.M88.4 R136, [R182+0x7000] ;  /* 0x00700000b688783b */ /* 0x000eee0000000200 */
[C---:B-1----:R-:W-:Y:S08]  /*f860*/  HMMA.16816.F32 R4, R140.reuse, R144, R4 ;  /* 0x000000908c04723c */ /* 0x042ff00000001804 */
[C---:B------:R-:W-:Y:S01]  /*f870*/  HMMA.16816.F32 R8, R140.reuse, R146, R8 ;  /* 0x000000928c08723c */ /* 0x040fe20000001808 */
[----:B------:R-:W-:Y:S07]  /*f880*/  LDSM.16.M88.4 R144, [R185] ;  /* 0x00000000b990783b */ /* 0x000fee0000000200 */
[C---:B--2---:R-:W-:Y:S08]  /*f890*/  HMMA.16816.F32 R12, R140.reuse, R148, R12 ;  /* 0x000000948c0c723c */ /* 0x044ff0000000180c */
[C---:B------:R-:W-:Y:S01]  /*f8a0*/  HMMA.16816.F32 R16, R140.reuse, R150, R16 ;  /* 0x000000968c10723c */ /* 0x040fe20000001810 */
[----:B------:R-:W1:Y:S07]  /*f8b0*/  LDSM.16.M88.4 R148, [R181] ;  /* 0x00000000b594783b */ /* 0x000e6e0000000200 */
[C---:B----4-:R-:W-:Y:S08]  /*f8c0*/  HMMA.16816.F32 R20, R140.reuse, R152, R20 ;  /* 0x000000988c14723c */ /* 0x050ff00000001814 */
[C---:B------:R-:W-:Y:S01]  /*f8d0*/  HMMA.16816.F32 R24, R140.reuse, R154, R24 ;  /* 0x0000009a8c18723c */ /* 0x040fe20000001818 */
[----:B------:R-:W2:Y:S07]  /*f8e0*/  LDSM.16.M88.4 R152, [R181+0x800] ;  /* 0x00080000b598783b */ /* 0x000eae0000000200 */
[C---:B------:R-:W-:Y:S08]  /*f8f0*/  HMMA.16816.F32 R28, R140.reuse, R156, R28 ;  /* 0x0000009c8c1c723c */ /* 0x040ff0000000181c */
[----:B------:R-:W-:Y:S01]  /*f900*/  HMMA.16816.F32 R32, R140, R158, R32 ;  /* 0x0000009e8c20723c */ /* 0x000fe20000001820 */
[----:B------:R-:W4:Y:S04]  /*f910*/  LDSM.16.M88.4 R140, [R181+0x1000] ;  /* 0x00100000b58c783b */ /* 0x000f280000000200 */
[----:B------:R-:W1:Y:S03]  /*f920*/  LDSM.16.M88.4 R156, [R181+0x1800] ;  /* 0x00180000b59c783b */ /* 0x000e660000000200 */
[C---:B------:R-:W-:Y:S08]  /*f930*/  HMMA.16816.F32 R4, R160.reuse, R164, R4 ;  /* 0x000000a4a004723c */ /* 0x040ff00000001804 */
[C---:B------:R-:W-:Y:S01]  /*f940*/  HMMA.16816.F32 R8, R160.reuse, R166, R8 ;  /* 0x000000a6a008723c */ /* 0x040fe20000001808 */
[----:B------:R-:W-:Y:S07]  /*f950*/  LDSM.16.M88.4 R164, [R176+0x8000] ;  /* 0x00800000b0a4783b */ /* 0x000fee0000000200 */
[C---:B------:R-:W-:Y:S08]  /*f960*/  HMMA.16816.F32 R12, R160.reuse, R168, R12 ;  /* 0x000000a8a00c723c */ /* 0x040ff0000000180c */
[C---:B------:R-:W-:Y:S01]  /*f970*/  HMMA.16816.F32 R16, R160.reuse, R170, R16 ;  /* 0x000000aaa010723c */ /* 0x040fe20000001810 */
[----:B------:R-:W-:Y:S07]  /*f980*/  LDSM.16.M88.4 R168, [R176+0x8800] ;  /* 0x00880000b0a8783b */ /* 0x000fee0000000200 */
[C---:B---3--:R-:W-:Y:S08]  /*f990*/  HMMA.16816.F32 R20, R160.reuse, R136, R20 ;  /* 0x00000088a014723c */ /* 0x048ff00000001814 */
[C---:B------:R-:W-:Y:S01]  /*f9a0*/  HMMA.16816.F32 R24, R160.reuse, R138, R24 ;  /* 0x0000008aa018723c */ /* 0x040fe20000001818 */
[----:B------:R-:W3:Y:S07]  /*f9b0*/  LDSM.16.M88.4 R136, [R183+0x2000] ;  /* 0x00200000b788783b */ /* 0x000eee0000000200 */
[C---:B------:R-:W-:Y:S08]  /*f9c0*/  HMMA.16816.F32 R28, R160.reuse, R172, R28 ;  /* 0x000000aca01c723c */ /* 0x040ff0000000181c */
[----:B------:R-:W-:Y:S01]  /*f9d0*/  HMMA.16816.F32 R32, R160, R174, R32 ;  /* 0x000000aea020723c */ /* 0x000fe20000001820 */
[----:B------:R-:W3:Y:S04]  /*f9e0*/  LDSM.16.M88.4 R160, [R176+0x9000] ;  /* 0x00900000b0a0783b */ /* 0x000ee80000000200 */
[----:B------:R-:W3:Y:S03]  /*f9f0*/  LDSM.16.M88.4 R172, [R176+0x9800] ;  /* 0x00980000b0ac783b */ /* 0x000ee60000000200 */
[C---:B-1----:R-:W-:Y:S08]  /*fa00*/  HMMA.16816.F32 R4, R144.reuse, R148, R4 ;  /* 0x000000949004723c */ /* 0x042ff00000001804 */
[C---:B------:R-:W-:Y:S01]  /*fa10*/  HMMA.16816.F32 R8, R144.reuse, R150, R8 ;  /* 0x000000969008723c */ /* 0x040fe20000001808 */
[----:B------:R-:W-:Y:S07]  /*fa20*/  LDSM.16.M88.4 R148, [R195] ;  /* 0x00000000c394783b */ /* 0x000fee0000000200 */
[C---:B--2---:R-:W-:Y:S08]  /*fa30*/  HMMA.16816.F32 R12, R144.reuse, R152, R12 ;  /* 0x00000098900c723c */ /* 0x044ff0000000180c */
[C---:B------:R-:W-:Y:S01]  /*fa40*/  HMMA.16816.F32 R16, R144.reuse, R154, R16 ;  /* 0x0000009a9010723c */ /* 0x040fe20000001810 */
[----:B------:R-:W-:Y:S07]  /*fa50*/  LDSM.16.M88.4 R152, [R194] ;  /* 0x00000000c298783b */ /* 0x000fee0000000200 */
[C---:B----4-:R-:W-:Y:S08]  /*fa60*/  HMMA.16816.F32 R20, R144.reuse, R140, R20 ;  /* 0x0000008c9014723c */ /* 0x050ff00000001814 */
[C---:B------:R-:W-:Y:S01]  /*fa70*/  HMMA.16816.F32 R24, R144.reuse, R142, R24 ;  /* 0x0000008e9018723c */ /* 0x040fe20000001818 */
[----:B------:R-:W1:Y:S07]  /*fa80*/  LDSM.16.M88.4 R140, [R184+0x2000] ;  /* 0x00200000b88c783b */ /* 0x000e6e0000000200 */
[C---:B------:R-:W-:Y:S08]  /*fa90*/  HMMA.16816.F32 R28, R144.reuse, R156, R28 ;  /* 0x0000009c901c723c */ /* 0x040ff0000000181c */
[----:B------:R-:W-:Y:S01]  /*faa0*/  HMMA.16816.F32 R32, R144, R158, R32 ;  /* 0x0000009e9020723c */ /* 0x000fe20000001820 */
[----:B------:R-:W2:Y:S04]  /*fab0*/  LDSM.16.M88.4 R144, [R193] ;  /* 0x00000000c190783b */ /* 0x000ea80000000200 */
[----:B------:R-:W4:Y:S03]  /*fac0*/  LDSM.16.M88.4 R156, [R192] ;  /* 0x00000000c09c783b */ /* 0x000f260000000200 */
        /* <DEDUP_REMOVED lines=22> */
[C---:B----4-:R-:W-:Y:S08]  /*fc30*/  HMMA.16816.F32 R28, R140.reuse, R156, R28 ;  /* 0x0000009c8c1c723c */ /* 0x050ff0000000181c */
[----:B------:R-:W-:Y:S01]  /*fc40*/  HMMA.16816.F32 R32, R140, R158, R32 ;  /* 0x0000009e8c20723c */ /* 0x000fe20000001820 */
[----:B------:R-:W2:Y:S04]  /*fc50*/  LDSM.16.M88.4 R140, [R181+0x3000] ;  /* 0x00300000b58c783b */ /* 0x000ea80000000200 */
[----:B------:R-:W4:Y:S03]  /*fc60*/  LDSM.16.M88.4 R156, [R181+0x3800] ;  /* 0x00380000b59c783b */ /* 0x000f260000000200 */
        /* <DEDUP_REMOVED lines=16> */
[C---:B------:R-:W-:Y:S08]  /*fd70*/  HMMA.16816.F32 R12, R144.reuse, R152, R12 ;  /* 0x00000098900c723c */ /* 0x040ff0000000180c */
[C---:B------:R-:W-:Y:S01]  /*fd80*/  HMMA.16816.F32 R16, R144.reuse, R154, R16 ;  /* 0x0000009a9010723c */ /* 0x040fe20000001810 */
[----:B------:R-:W-:Y:S07]  /*fd90*/  LDSM.16.M88.4 R152, [R190] ;  /* 0x00000000be98783b */ /* 0x000fee0000000200 */
[C---:B--2---:R-:W-:Y:S08]  /*fda0*/  HMMA.16816.F32 R20, R144.reuse, R140, R20 ;  /* 0x0000008c9014723c */ /* 0x044ff00000001814 */
[C---:B------:R-:W-:Y:S01]  /*fdb0*/  HMMA.16816.F32 R24, R144.reuse, R142, R24 ;  /* 0x0000008e9018723c */ /* 0x040fe20000001818 */
[----:B------:R-:W1:Y:S07]  /*fdc0*/  LDSM.16.M88.4 R140, [R184+0x4000] ;  /* 0x00400000b88c783b */ /* 0x000e6e0000000200 */
[C---:B----4-:R-:W-:Y:S08]  /*fdd0*/  HMMA.16816.F32 R28, R144.reuse, R156, R28 ;  /* 0x0000009c901c723c */ /* 0x050ff0000000181c */
        /* <DEDUP_REMOVED lines=29> */
[C---:B---3--:R-:W-:Y:S01]  /*ffb0*/  HMMA.16816.F32 R4, R160.reuse, R164, R4 ;  /* 0x000000a4a004723c */ /* 0x048fe20000001804 */
[----:B------:R-:W-:Y:S04]  /*ffc0*/  DEPBAR.LE SB0, 0x0 ;  /* 0x000080000000791a */ /* 0x000fe80000000000 */
[----:B------:R-:W-:Y:S03]  /*ffd0*/  BAR.SYNC.DEFER_BLOCKING 0x0 ;  /* 0x0000000000007b1d */ /* 0x000fe60000010000 */
[C---:B------:R-:W-:Y:S07]  /*ffe0*/  HMMA.16816.F32 R8, R160.reuse, R166, R8 ;  /* 0x000000a6a008723c */ /* 0x040fee0000001808 */
[----:B------:R-:W-:Y:S01]  /*fff0*/  IMAD.MOV.U32 R166, RZ, RZ, R119 ;  /* 0x000000ffffa67224 */ /* 0x000fe200078e0077 */
[C---:B------:R-:W-:Y:S04]  /*10000*/  HMMA.16816.F32 R12, R160.reuse, R168, R12 ;  /* 0x000000a8a00c723c */ /* 0x040fe8000000180c */
[----:B------:R-:W-:Y:S04]  /*10010*/  IMAD.MOV.U32 R167, RZ, RZ, R118 ;  /* 0x000000ffffa77224 */ /* 0x000fe800078e0076 */
[C---:B------:R-:W-:Y:S08]  /*10020*/  HMMA.16816.F32 R16, R160.reuse, R170, R16 ;  /* 0x000000aaa010723c */ /* 0x040ff00000001810 */
[C---:B------:R-:W-:Y:S08]  /*10030*/  HMMA.16816.F32 R20, R160.reuse, R136, R20 ;  /* 0x00000088a014723c */ /* 0x040ff00000001814 */
[C---:B------:R-:W-:Y:S08]  /*10040*/  HMMA.16816.F32 R24, R160.reuse, R138, R24 ;  /* 0x0000008aa018723c */ /* 0x040ff00000001818 */
[C---:B------:R-:W-:Y:S08]  /*10050*/  HMMA.16816.F32 R28, R160.reuse, R172, R28 ;  /* 0x000000aca01c723c */ /* 0x040ff0000000181c */
[----:B------:R-:W-:Y:S08]  /*10060*/  HMMA.16816.F32 R32, R160, R174, R32 ;  /* 0x000000aea020723c */ /* 0x000ff00000001820 */
[C---:B-1----:R-:W-:Y:S08]  /*10070*/  HMMA.16816.F32 R4, R144.reuse, R148, R4 ;  /* 0x000000949004723c */ /* 0x042ff00000001804 */
[C---:B------:R-:W-:Y:S08]  /*10080*/  HMMA.16816.F32 R8, R144.reuse, R150, R8 ;  /* 0x000000969008723c */ /* 0x040ff00000001808 */
[C---:B------:R-:W-:Y:S08]  /*10090*/  HMMA.16816.F32 R12, R144.reuse, R152, R12 ;  /* 0x00000098900c723c */ /* 0x040ff0000000180c */
[C---:B------:R-:W-:Y:S08]  /*100a0*/  HMMA.16816.F32 R16, R144.reuse, R154, R16 ;  /* 0x0000009a9010723c */ /* 0x040ff00000001810 */
[C---:B--2---:R-:W-:Y:S08]  /*100b0*/  HMMA.16816.F32 R20, R144.reuse, R140, R20 ;  /* 0x0000008c9014723c */ /* 0x044ff00000001814 */
[C---:B------:R-:W-:Y:S08]  /*100c0*/  HMMA.16816.F32 R24, R144.reuse, R142, R24 ;  /* 0x0000008e9018723c */ /* 0x040ff00000001818 */
[C---:B----4-:R-:W-:Y:S08]  /*100d0*/  HMMA.16816.F32 R28, R144.reuse, R156, R28 ;  /* 0x0000009c901c723c */ /* 0x050ff0000000181c */
[----:B------:R-:W-:Y:S01]  /*100e0*/  HMMA.16816.F32 R32, R144, R158, R32 ;  /* 0x0000009e9020723c */ /* 0x000fe20000001820 */
[----:B------:R-:W-:-:S07]  /*100f0*/  @P0 BRA `(.L_x_490) ;  /* 0xffffe8f000000947 */ /* 0x000fce000383ffff */
.L_x_489:
[----:B------:R-:W2:Y:S01]  /*10100*/  LDL.64 R174, [R1+0x18] ;  /* 0x0000180001ae7983 */ /* 0x000ea20000100a00 */
[----:B------:R-:W-:Y:S01]  /*10110*/  FMNMX.FTZ R2, R4, R0, !PT ;  /* 0x0000000004027209 */ /* 0x000fe20007810000 */
[----:B------:R-:W-:Y:S01]  /*10120*/  USHF.L.U32 UR31, UR21, 0x1, URZ ;  /* 0x00000001151f7899 */ /* 0x000fe2000800063f */
[----:B------:R-:W-:Y:S01]  /*10130*/  PRMT R169, R251, 0x7054, R251 ;  /* 0x00007054fba97816 */ /* 0x000fe200000000fb */
[----:B------:R-:W-:Y:S01]  /*10140*/  UIADD3 UR4, UR23, -0x4498517b, URZ ;  /* 0xbb67ae8517047890 */ /* 0x000fe2000fffe03f */
[----:B------:R-:W-:Y:S01]  /*10150*/  FMNMX.FTZ R2, R5, R2, !PT ;  /* 0x0000000205027209 */ /* 0x000fe20007810000 */
[----:B------:R-:W-:Y:S01]  /*10160*/  STL [R1+0xe0], R184 ;  /* 0x0000e0b801007387 */ /* 0x000fe20000100800 */
[----:B------:R-:W-:Y:S02]  /*10170*/  ULOP3.LUT UR5, UR31, UR23, URZ, 0x3c, !UPT ;  /* 0x000000171f057292 */ /* 0x000fe4000f8e3c3f */
[----:B------:R-:W-:Y:S01]  /*10180*/  FMNMX.FTZ R2, R8, R2, !PT ;  /* 0x0000000208027209 */ /* 0x000fe20007810000 */
[----:B------:R-:W-:Y:S01]  /*10190*/  STL [R1+0xdc], R183 ;  /* 0x0000dcb701007387 */ /* 0x000fe20000100800 */
[----:B------:R-:W-:Y:S02]  /*101a0*/  UIADD3 UR29, UR22, -0x61c88647, URZ ;  /* 0x9e3779b9161d7890 */ /* 0x000fe4000fffe03f */
[----:B------:R-:W-:Y:S01]  /*101b0*/  FMNMX.FTZ R2, R9, R2, !PT ;  /* 0x0000000209027209 */ /* 0x000fe20007810000 */
[----:B------:R-:W-:Y:S01]  /*101c0*/  UIADD3 UR24, UR22, 0x3c6ef372, URZ ;  /* 0x3c6ef37216187890 */ /* 0x000fe2000fffe03f */
[----:B------:R-:W-:Y:S01]  /*101d0*/  STL [R1+0xd8], R182 ;  /* 0x0000d8b601007387 */ /* 0x000fe20000100800 */
        /* <DEDUP_REMOVED lines=8> */
[----:B------:R-:W-:Y:S01]  /*10260*/  STL [R1+0xd4], R181 ;  /* 0x0000d4b501007387 */ /* 0x000fe20000100800 */
[----:B------:R-:W-:Y:S01]  /*10270*/  FMNMX.FTZ R116, R16, R3, !PT ;  /* 0x0000000310747209 */ /* 0x000fe20007810000 */
[----:B------:R-:W-:Y:S01]  /*10280*/  UIADD3 UR27, UR23, 0x646e171e, URZ ;  /* 0x646e171e171b7890 */ /* 0x000fe2000fffe03f */
[----:B------:R-:W-:Y:S01]  /*10290*/  FMNMX.FTZ R2, R10, R2, !PT ;  /* 0x000000020a027209 */ /* 0x000fe20007810000 */
[----:B------:R-:W-:Y:S01]  /*102a0*/  STL [R1+0xd0], R176 ;  /* 0x0000d0b001007387 */ /* 0x000fe20000100800 */
[----:B------:R-:W-:Y:S01]  /*102b0*/  FMNMX.FTZ R116, R17, R116, !PT ;  /* 0x0000007411747209 */ /* 0x000fe20007810000 */
[----:B------:R-:W-:Y:S01]  /*102c0*/  UIADD3 UR31, UR31, 0x1, URZ ;  /* 0x000000011f1f7890 */ /* 0x000fe2000fffe03f */
[----:B------:R-:W-:Y:S01]  /*102d0*/  FMNMX.FTZ R2, R11, R2, !PT ;  /* 0x000000020b027209 */ /* 0x000fe20007810000 */
[----:B-1----:R-:W-:Y:S01]  /*102e0*/  LDSM.16.MT88.4 R140, [R177+0xc000] ;  /* 0x00c00000b18c783b */ /* 0x002fe20000004200 */
[----:B------:R-:W-:Y:S01]  /*102f0*/  FMNMX.FTZ R116, R20, R116, !PT ;  /* 0x0000007414747209 */ /* 0x000fe20007810000 */
[----:B------:R-:W-:Y:S01]  /*10300*/  ULOP3.LUT UR31, UR31, UR23, URZ, 0x3c, !UPT ;  /* 0x000000171f1f7292 */ /* 0x000fe2000f8e3c3f */
        /* <DEDUP_REMOVED lines=15> */
[----:B------:R-:W-:Y:S03]  /*10400*/  FMNMX.FTZ R2, R27, R2, !PT ;  /* 0x000000021b027209 */ /* 0x000fe60007810000 */
[----:B------:R-:W1:Y:S01]  /*10410*/  SHFL.BFLY PT, R118, R116, 0x2, 0x1f ;  /* 0x0c401f0074767f89 */ /* 0x000e6200000e0000 */
[----:B------:R-:W-:Y:S04]  /*10420*/  FMNMX.FTZ R2, R30, R2, !PT ;  /* 0x000000021e027209 */ /* 0x000fe80007810000 */
[----:B------:R-:W-:Y:S04]  /*10430*/  FMNMX.FTZ R2, R31, R2, !PT ;  /* 0x000000021f027209 */ /* 0x000fe80007810000 */
[----:B------:R-:W-:Y:S04]  /*10440*/  FMNMX.FTZ R2, R34, R2, !PT ;  /* 0x0000000222027209 */ /* 0x000fe80007810000 */
[----:B------:R-:W-:Y:S05]  /*10450*/  FMNMX.FTZ R2, R35, R2, !PT ;  /* 0x0000000223027209 */ /* 0x000fea0007810000 */
[----:B------:R-:W3:Y:S01]  /*10460*/  SHFL.BFLY PT, R3, R2, 0x2, 0x1f ;  /* 0x0c401f0002037f89 */ /* 0x000ee200000e0000 */
[----:B-1----:R-:W-:Y:S07]  /*10470*/  FMNMX.FTZ R116, R116, R118, !PT ;  /* 0x0000007674747209 */ /* 0x002fee0007810000 */
[----:B------:R-:W1:Y:S01]  /*10480*/  SHFL.BFLY PT, R118, R116, 0x1, 0x1f ;  /* 0x0c201f0074767f89 */ /* 0x000e6200000e0000 */
[----:B---3--:R-:W-:Y:S02]  /*10490*/  FMNMX.FTZ R2, R2, R3, !PT ;  /* 0x0000000302027209 */ /* 0x008fe40007810000 */
[----:B------:R-:W-:Y:S01]  /*104a0*/  LOP3.LUT R3, R211, UR5, RZ, 0x3c, !PT ;  /* 0x00000005d3037c12 */ /* 0x000fe2000f8e3cff */
[----:B------:R-:W-:Y:S04]  /*104b0*/  UIADD3 UR5, UR23, -0x126145ec, URZ ;  /* 0xed9eba1417057890 */ /* 0x000fe8000fffe03f */
[----:B------:R-:W3:Y:S01]  /*104c0*/  SHFL.BFLY PT, R119, R2, 0x1, 0x1f ;  /* 0x0c201f0002777f89 */ /* 0x000ee200000e0000 */
[----:B------:R-:W-:Y:S01]  /*104d0*/  IMAD.WIDE.U32 R136, R3, -0x326172a9, RZ ;  /* 0xcd9e8d5703887825 */ /* 0x000fe200078e00ff */
[----:B-1----:R-:W-:Y:S04]  /*104e0*/  FMNMX.FTZ R116, R116, R118, !PT ;  /* 0x0000007674747209 */ /* 0x002fe80007810000 */
[C---:B------:R-:W-:Y:S01]  /*104f0*/  FSETP.NEU.FTZ.AND P0, PT, R116.reuse, -INF , PT ;  /* 0xff8000007400780b */ /* 0x040fe20003f1d000 */
[C---:B------:R-:W-:Y:S02]  /*10500*/  FMUL.FTZ R168, R116.reuse, c[0x0][0x23c] ;  /* 0x00008f0074a87a20 */ /* 0x040fe40000410000 */
[----:B------:R-:W-:Y:S03]  /*10510*/  FADD.FTZ R0, -R116, R0 ;  /* 0x0000000074007221 */ /* 0x000fe60000010100 */
[----:B------:R-:W-:Y:S01]  /*10520*/  FSEL R168, R168, RZ, P0 ;  /* 0x000000ffa8a87208 */ /* 0x000fe20000000000 */
[----:B------:R-:W-:Y:S04]  /*10530*/  FMUL.FTZ R0, R0, c[0x0][0x23c] ;  /* 0x00008f0000007a20 */ /* 0x000fe80000410000 */
[--C-:B------:R-:W-:Y:S02]  /*10540*/  FFMA.FTZ R5, R5, c[0x0][0x23c], -R168.reuse ;  /* 0x00008f0005057a23 */ /* 0x100fe400000108a8 */
[----:B------:R-:W-:Y:S01]  /*10550*/  FFMA.FTZ R118, R4, c[0x0][0x23c], -R168 ;  /* 0x00008f0004767a23 */ /* 0x000fe200000108a8 */
[----:B------:R-:W-:Y:S01]  /*10560*/  LOP3.LUT R4, R209, UR4, R210, 0x96, !PT ;  /* 0x00000004d1047c12 */ /* 0x000fe2000f8e96d2 */
[----:B------:R-:W-:Y:S01]  /*10570*/  MUFU.EX2 R183, R5 ;  /* 0x0000000500b77308 */ /* 0x000fe20000000800 */
[----:B---3--:R-:W-:Y:S01]  /*10580*/  FMNMX.FTZ R3, R2, R119, !PT ;  /* 0x0000007702037209 */ /* 0x008fe20007810000 */
[----:B------:R-:W-:Y:S01]  /*10590*/  UIADD3 UR4, UR22, -0x4ab325aa, URZ ;  /* 0xb54cda5616047890 */ /* 0x000fe2000fffe03f */
[----:B------:R-:W-:Y:S02]  /*105a0*/  FFMA.FTZ R8, R8, c[0x0][0x23c], -R168 ;  /* 0x00008f0008087a23 */ /* 0x000fe400000108a8 */
[----:B------:R-:W-:Y:S01]  /*105b0*/  IMAD.WIDE.U32 R170, R4, -0x326172a9, RZ ;  /* 0xcd9e8d5704aa7825 */ /* 0x000fe200078e00ff */
[C---:B------:R-:W-:Y:S03]  /*105c0*/  FSETP.NEU.FTZ.AND P0, PT, R3.reuse, -INF , PT ;  /* 0xff8000000300780b */ /* 0x040fe60003f1d000 */
[----:B------:R-:W-:Y:S01]  /*105d0*/  FMUL.FTZ R163, R3, c[0x0][0x23c] ;  /* 0x00008f0003a37a20 */ /* 0x000fe20000410000 */
[----:B------:R-:W-:Y:S01]  /*105e0*/  LOP3.LUT R136, R171, UR24, R136, 0x96, !PT ;  /* 0x00000018ab887c12 */ /* 0x000fe2000f8e9688 */
[----:B------:R-:W1:Y:S01]  /*105f0*/  MUFU.EX2 R202, R118 ;  /* 0x0000007600ca7308 */ /* 0x000e620000000800 */
[--C-:B------:R-:W-:Y:S02]  /*10600*/  FFMA.FTZ R9, R9, c[0x0][0x23c], -R168.reuse ;  /* 0x00008f0009097a23 */ /* 0x100fe400000108a8 */
        /* <DEDUP_REMOVED lines=9> */
[--C-:B------:R-:W-:Y:S02]  /*106a0*/  FFMA.FTZ R15, R15, c[0x0][0x23c], -R163.reuse ;  /* 0x00008f000f0f7a23 */ /* 0x100fe400000108a3 */
[--C-:B------:R-:W-:Y:S01]  /*106b0*/  FFMA.FTZ R16, R16, c[0x0][0x23c], -R168.reuse ;  /* 0x00008f0010107a23 */ /* 0x100fe200000108a8 */
[----:B------:R-:W-:Y:S01]  /*106c0*/  MUFU.EX2 R184, R6 ;  /* 0x0000000600b87308 */ /* 0x000fe20000000800 */
[--C-:B------:R-:W-:Y:S01]  /*106d0*/  FFMA.FTZ R17, R17, c[0x0][0x23c], -R168.reuse ;  /* 0x00008f0011117a23 */ /* 0x100fe200000108a8 */
[----:B-1----:R-:W-:Y:S01]  /*106e0*/  F2FP.PACK_AB R158, R183, R202 ;  /* 0x000000cab79e723e */ /* 0x002fe200000000ff */
[--C-:B------:R-:W-:Y:S02]  /*106f0*/  FFMA.FTZ R18, R18, c[0x0][0x23c], -R163.reuse ;  /* 0x00008f0012127a23 */ /* 0x100fe400000108a3 */
[----:B------:R-:W-:Y:S01]  /*10700*/  FFMA.FTZ R19, R19, c[0x0][0x23c], -R163 ;  /* 0x00008f0013137a23 */ /* 0x000fe200000108a3 */
[----:B------:R-:W-:Y:S01]  /*10710*/  PRMT R157, R158, 0x7632, R157 ;  /* 0x000076329e9d7816 */ /* 0x000fe2000000009d */
[--C-:B------:R-:W-:Y:S03]  /*10720*/  FFMA.FTZ R20, R20, c[0x0][0x23c], -R168.reuse ;  /* 0x00008f0014147a23 */ /* 0x100fe600000108a8 */
[----:B------:R-:W1:Y:S01]  /*10730*/  MUFU.EX2 R182, R7 ;  /* 0x0000000700b67308 */ /* 0x000e620000000800 */
[--C-:B------:R-:W-:Y:S02]  /*10740*/  FFMA.FTZ R21, R21, c[0x0][0x23c], -R168.reuse ;  /* 0x00008f0015157a23 */ /* 0x100fe400000108a8 */
[--C-:B------:R-:W-:Y:S02]  /*10750*/  FFMA.FTZ R22, R22, c[0x0][0x23c], -R163.reuse ;  /* 0x00008f0016167a23 */ /* 0x100fe400000108a3 */
[--C-:B------:R-:W-:Y:S02]  /*10760*/  FFMA.FTZ R24, R24, c[0x0][0x23c], -R168.reuse ;  /* 0x00008f0018187a23 */ /* 0x100fe400000108a8 */
[--C-:B------:R-:W-:Y:S02]  /*10770*/  FFMA.FTZ R25, R25, c[0x0][0x23c], -R168.reuse ;  /* 0x00008f0019197a23 */ /* 0x100fe400000108a8 */
[--C-:B------:R-:W-:Y:S01]  /*10780*/  FFMA.FTZ R26, R26, c[0x0][0x23c], -R163.reuse ;  /* 0x00008f001a1a7a23 */ /* 0x100fe200000108a3 */
[----:B------:R-:W3:Y:S01]  /*10790*/  MUFU.EX2 R201, R8 ;  /* 0x0000000800c97308 */ /* 0x000ee20000000800 */
[--C-:B------:R-:W-:Y:S02]  /*107a0*/  FFMA.FTZ R27, R27, c[0x0][0x23c], -R163.reuse ;  /* 0x00008f001b1b7a23 */ /* 0x100fe400000108a3 */
[--C-:B------:R-:W-:Y:S02]  /*107b0*/  FFMA.FTZ R28, R28, c[0x0][0x23c], -R168.reuse ;  /* 0x00008f001c1c7a23 */ /* 0x100fe400000108a8 */
[----:B------:R-:W-:Y:S02]  /*107c0*/  FFMA.FTZ R29, R29, c[0x0][0x23c], -R168 ;  /* 0x00008f001d1d7a23 */ /* 0x000fe400000108a8 */
[----:B------:R-:W-:Y:S03]  /*107d0*/  FFMA.FTZ R30, R30, c[0x0][0x23c], -R163 ;  /* 0x00008f001e1e7a23 */ /* 0x000fe600000108a3 */
[----:B------:R-:W-:Y:S01]  /*107e0*/  MUFU.EX2 R176, R11 ;  /* 0x0000000b00b07308 */ /* 0x000fe20000000800 */
[----:B-1----:R-:W-:Y:S04]  /*107f0*/  F2FP.PACK_AB R156, R182, R184 ;  /* 0x000000b8b69c723e */ /* 0x002fe800000000ff */
[----:B------:R-:W-:Y:S05]  /*10800*/  PRMT R155, R156, 0x7632, R155 ;  /* 0x000076329c9b7816 */ /* 0x000fea000000009b */
[----:B------:R-:W1:Y:S01]  /*10810*/  MUFU.EX2 R200, R10 ;  /* 0x0000000a00c87308 */ /* 0x000e620000000800 */
[----:B---3--:R-:W-:Y:S04]  /*10820*/  F2FP.PACK_AB R160, R181, R201 ;  /* 0x000000c9b5a0723e */ /* 0x008fe800000000ff */
[----:B------:R-:W-:Y:S05]  /*10830*/  PRMT R159, R160, 0x7632, R159 ;  /* 0x00007632a09f7816 */ /* 0x000fea000000009f */
[----:B------:R-:W-:Y:S10]  /*10840*/  MUFU.EX2 R250, R13 ;  /* 0x0000000d00fa7308 */ /* 0x000ff40000000800 */
[----:B------:R-:W-:Y:S01]  /*10850*/  MUFU.EX2 R248, R15 ;  /* 0x0000000f00f87308 */ /* 0x000fe20000000800 */
[----:B-1----:R-:W-:Y:S04]  /*10860*/  F2FP.PACK_AB R162, R176, R200 ;  /* 0x000000c8b0a2723e */ /* 0x002fe800000000ff */
[----:B------:R-:W-:Y:S05]  /*10870*/  PRMT R161, R162, 0x7632, R161 ;  /* 0x00007632a2a17816 */ /* 0x000fea00000000a1 */
[----:B------:R-:W1:Y:S10]  /*10880*/  MUFU.EX2 R252, R12 ;  /* 0x0000000c00fc7308 */ /* 0x000e740000000800 */
[----:B------:R-:W3:Y:S10]  /*10890*/  MUFU.EX2 R249, R14 ;  /* 0x0000000e00f97308 */ /* 0x000ef40000000800 */
[----:B------:R-:W-:Y:S01]  /*108a0*/  MUFU.EX2 R247, R16 ;  /* 0x0000001000f77308 */ /* 0x000fe20000000800 */
[----:B-1----:R-:W-:Y:S04]  /*108b0*/  F2FP.PACK_AB R154, R250, R252 ;  /* 0x000000fcfa9a723e */ /* 0x002fe800000000ff */
[----:B------:R-:W-:Y:S05]  /*108c0*/  PRMT R153, R154, 0x7632, R153 ;  /* 0x000076329a997816 */ /* 0x000fea0000000099 */
[----:B------:R-:W1:Y:S01]  /*108d0*/  MUFU.EX2 R246, R17 ;  /* 0x0000001100f67308 */ /* 0x000e620000000800 */
[----:B---3--:R-:W-:Y:S09]  /*108e0*/  F2FP.PACK_AB R150, R248, R249 ;  /* 0x000000f9f896723e */ /* 0x008ff200000000ff */
[----:B------:R-:W-:Y:S10]  /*108f0*/  MUFU.EX2 R244, R18 ;  /* 0x0000001200f47308 */ /* 0x000ff40000000800 */
[----:B------:R-:W-:Y:S01]  /*10900*/  MUFU.EX2 R245, R19 ;  /* 0x0000001300f57308 */ /* 0x000fe20000000800 */
[----:B-1----:R-:W-:Y:S04]  /*10910*/  F2FP.PACK_AB R152, R246, R247 ;  /* 0x000000f7f698723e */ /* 0x002fe800000000ff */
[----:B------:R-:W-:Y:S02]  /*10920*/  PRMT R151, R152, 0x7632, R151 ;  /* 0x0000763298977816 */ /* 0x000fe40000000097 */
[----:B--2---:R-:W-:Y:S01]  /*10930*/  LOP3.LUT R4, R137, UR29, R174, 0x96, !PT ;  /* 0x0000001d89047c12 */ /* 0x004fe2000f8e96ae */
[----:B------:R-:W-:Y:S02]  /*10940*/  IMAD.WIDE.U32 R136, R136, -0x2daee0ad, RZ ;  /* 0xd2511f5388887825 */ /* 0x000fe400078e00ff */
[----:B------:R-:W-:Y:S02]  /*10950*/  MUFU.EX2 R207, R20 ;  /* 0x0000001400cf7308 */ /* 0x000fe40000000800 */
[----:B------:R-:W-:Y:S05]  /*10960*/  IMAD.WIDE.U32 R4, R4, -0x2daee0ad, RZ ;  /* 0xd2511f5304047825 */ /* 0x000fea00078e00ff */
[----:B------:R-:W-:Y:S02]  /*10970*/  LOP3.LUT R2, R137, UR26, R4, 0x96, !PT ;  /* 0x0000001a89027c12 */ /* 0x000fe4000f8e9604 */
[----:B------:R-:W-:Y:S01]  /*10980*/  LOP3.LUT R5, R5, UR30, R208, 0x96, !PT ;  /* 0x0000001e05057c12 */ /* 0x000fe2000f8e96d0 */
[----:B------:R-:W-:Y:S02]  /*10990*/  MUFU.EX2 R206, R21 ;  /* 0x0000001500ce7308 */ /* 0x000fe40000000800 */
[----:B------:R-:W-:Y:S04]  /*109a0*/  IMAD.WIDE.U32 R148, R2, -0x326172a9, RZ ;  /* 0xcd9e8d5702947825 */ /* 0x000fe800078e00ff */
[----:B------:R-:W-:Y:S04]  /*109b0*/  IMAD.WIDE.U32 R4, R5, -0x326172a9, RZ ;  /* 0xcd9e8d5705047825 */ /* 0x000fe800078e00ff */
[----:B------:R-:W-:Y:S01]  /*109c0*/  MUFU.EX2 R205, R22 ;  /* 0x0000001600cd7308 */ /* 0x000fe20000000800 */
[----:B------:R-:W-:Y:S02]  /*109d0*/  LOP3.LUT R2, R149, UR25, R4, 0x96, !PT ;  /* 0x0000001995027c12 */ /* 0x000fe4000f8e9604 */
[----:B------:R-:W-:Y:S02]  /*109e0*/  LOP3.LUT R5, R5, UR28, R170, 0x96, !PT ;  /* 0x0000001c05057c12 */ /* 0x000fe4000f8e96aa */
[----:B------:R-:W-:Y:S01]  /*109f0*/  PRMT R149, R150, 0x7632, R149 ;  /* 0x0000763296957816 */ /* 0x000fe20000000095 */
[----:B------:R-:W-:Y:S04]  /*10a00*/  IMAD.WIDE.U32 R172, R2, -0x2daee0ad, RZ ;  /* 0xd2511f5302ac7825 */ /* 0x000fe800078e00ff */
[----:B------:R-:W-:Y:S01]  /*10a10*/  IMAD.WIDE.U32 R4, R5, -0x2daee0ad, RZ ;  /* 0xd2511f5305047825 */ /* 0x000fe200078e00ff */
[----:B------:R-:W-:Y:S04]  /*10a20*/  MUFU.EX2 R203, R24 ;  /* 0x0000001800cb7308 */ /* 0x000fe80000000800 */
[----:B------:R-:W-:Y:S02]  /*10a30*/  LOP3.LUT R118, R173, UR15, R4, 0x96, !PT ;  /* 0x0000000fad767c12 */ /* 0x000fe4000f8e9604 */
[----:B------:R-:W-:Y:S03]  /*10a40*/  LOP3.LUT R5, R5, UR5, R136, 0x96, !PT ;  /* 0x0000000505057c12 */ /* 0x000fe6000f8e9688 */
[----:B------:R-:W-:Y:S04]  /*10a50*/  IMAD.WIDE.U32 R118, R118, -0x326172a9, RZ ;  /* 0xcd9e8d5776767825 */ /* 0x000fe800078e00ff */
[----:B------:R-:W-:Y:S01]  /*10a60*/  IMAD.WIDE.U32 R164, R5, -0x326172a9, RZ ;  /* 0xcd9e8d5705a47825 */ /* 0x000fe200078e00ff */
[C---:B------:R-:W-:Y:S02]  /*10a70*/  LOP3.LUT R2, R118.reuse, 0xffff, RZ, 0xc0, !PT ;  /* 0x0000ffff76027812 */ /* 0x040fe400078ec0ff */
[----:B------:R-:W-:Y:S02]  /*10a80*/  SHF.R.U32.HI R4, RZ, 0x10, R118 ;  /* 0x00000010ff047819 */ /* 0x000fe40000011676 */
[----:B------:R-:W-:Y:S02]  /*10a90*/  LOP3.LUT R6, R118, 0xff, RZ, 0xc0, !PT ;  /* 0x000000ff76067812 */ /* 0x000fe400078ec0ff */
[----:B------:R-:W-:Y:S02]  /*10aa0*/  SHF.R.U32.HI R2, RZ, 0x8, R2 ;  /* 0x00000008ff027819 */ /* 0x000fe40000011602 */
[----:B------:R-:W-:Y:S02]  /*10ab0*/  SHF.R.U32.HI R5, RZ, 0x18, R118 ;  /* 0x00000018ff057819 */ /* 0x000fe40000011676 */
[----:B------:R-:W-:Y:S02]  /*10ac0*/  PRMT R138, R6, 0x5410, R2 ;  /* 0x00005410068a7816 */ /* 0x000fe40000000002 */
[----:B------:R-:W-:Y:S02]  /*10ad0*/  LOP3.LUT R2, R119, UR4, R164, 0x96, !PT ;  /* 0x0000000477027c12 */ /* 0x000fe4000f8e96a4 */
[----:B------:R-:W-:Y:S01]  /*10ae0*/  LOP3.LUT R4, R4, 0xff, RZ, 0xc0, !PT ;  /* 0x000000ff04047812 */ /* 0x000fe200078ec0ff */
[--C-:B------:R-:W-:Y:S01]  /*10af0*/  HSET2.LE.AND R138, R138, R169.reuse, PT ;  /* 0x000000a98a8a7233 */ /* 0x100fe20003803000 */
[----:B------:R-:W-:Y:S02]  /*10b00*/  LOP3.LUT R7, R2, 0xff, RZ, 0xc0, !PT ;  /* 0x000000ff02077812 */ /* 0x000fe400078ec0ff */
[--C-:B------:R-:W-:Y:S02]  /*10b10*/  SHF.R.U32.HI R6, RZ, 0x18, R2.reuse ;  /* 0x00000018ff067819 */ /* 0x100fe40000011602 */
[----:B------:R-:W-:Y:S02]  /*10b20*/  PRMT R139, R4, 0x5410, R5 ;  /* 0x00005410048b7816 */ /* 0x000fe40000000005 */
[----:B------:R-:W-:Y:S02]  /*10b30*/  LOP3.LUT R4, R2, 0xffff, RZ, 0xc0, !PT ;  /* 0x0000ffff02047812 */ /* 0x000fe400078ec0ff */
[----:B------:R-:W-:Y:S01]  /*10b40*/  SHF.R.U32.HI R5, RZ, 0x10, R2 ;  /* 0x00000010ff057819 */ /* 0x000fe20000011602 */
[--C-:B------:R-:W-:Y:S01]  /*10b50*/  HSET2.LE.AND R139, R139, R169.reuse, PT ;  /* 0x000000a98b8b7233 */ /* 0x100fe20003803000 */
[----:B------:R1:W2:Y:S01]  /*10b60*/  MUFU.EX2 R2, R0 ;  /* 0x0000000000027308 */ /* 0x0002a20000000800 */
[----:B------:R-:W-:Y:S02]  /*10b70*/  SHF.R.U32.HI R4, RZ, 0x8, R4 ;  /* 0x00000008ff047819 */ /* 0x000fe40000011604 */
[----:B------:R-:W-:Y:S02]  /*10b80*/  LOP3.LUT R5, R5, 0xff, RZ, 0xc0, !PT ;  /* 0x000000ff05057812 */ /* 0x000fe400078ec0ff */
[----:B------:R-:W-:Y:S02]  /*10b90*/  PRMT R4, R7, 0x5410, R4 ;  /* 0x0000541007047816 */ /* 0x000fe40000000004 */
[----:B------:R-:W-:Y:S03]  /*10ba0*/  PRMT R5, R5, 0x5410, R6 ;  /* 0x0000541005057816 */ /* 0x000fe60000000006 */
[--C-:B------:R-:W-:Y:S01]  /*10bb0*/  HSET2.LE.AND R136, R4, R169.reuse, PT ;  /* 0x000000a904887233 */ /* 0x100fe20003803000 */
[----:B------:R-:W-:Y:S01]  /*10bc0*/  PRMT R4, R158, 0x5410, R157 ;  /* 0x000054109e047816 */ /* 0x000fe2000000009d */
[--C-:B------:R-:W-:Y:S03]  /*10bd0*/  HSET2.LE.AND R137, R5, R169.reuse, PT ;  /* 0x000000a905897233 */ /* 0x100fe60003803000 */
[----:B------:R-:W-:Y:S02]  /*10be0*/  LOP3.LUT R136, R136, R4, RZ, 0xc0, !PT ;  /* 0x0000000488887212 */ /* 0x000fe400078ec0ff */
[----:B------:R-:W-:Y:S04]  /*10bf0*/  PRMT R4, R156, 0x5410, R155 ;  /* 0x000054109c047816 */ /* 0x000fe8000000009b */
[----:B------:R-:W-:Y:S02]  /*10c00*/  LOP3.LUT R137, R137, R4, RZ, 0xc0, !PT ;  /* 0x0000000489897212 */ /* 0x000fe400078ec0ff */
[----:B------:R-:W-:Y:S01]  /*10c10*/  PRMT R4, R160, 0x5410, R159 ;  /* 0x00005410a0047816 */ /* 0x000fe2000000009f */
[----:B-1----:R-:W-:Y:S02]  /*10c20*/  FADD.FTZ R0, -R3, R117 ;  /* 0x0000007503007221 */ /* 0x002fe40000010100 */
[----:B--2---:R-:W-:Y:S01]  /*10c30*/  FMUL.FTZ R5, R2, R121 ;  /* 0x0000007902057220 */ /* 0x004fe20000410000 */
[----:B------:R-:W-:Y:S01]  /*10c40*/  LOP3.LUT R138, R138, R4, RZ, 0xc0, !PT ;  /* 0x000000048a8a7212 */ /* 0x000fe200078ec0ff */
[----:B------:R-:W-:Y:S01]  /*10c50*/  FMUL.FTZ R0, R0, c[0x0][0x23c] ;  /* 0x00008f0000007a20 */ /* 0x000fe20000410000 */
[----:B------:R-:W-:Y:S01]  /*10c60*/  PRMT R4, R162, 0x5410, R161 ;  /* 0x00005410a2047816 */ /* 0x000fe200000000a1 */
[C---:B------:R-:W-:Y:S02]  /*10c70*/  FMUL.FTZ R8, R2.reuse, R124 ;  /* 0x0000007c02087220 */ /* 0x040fe40000410000 */
[C---:B------:R-:W-:Y:S01]  /*10c80*/  FMUL.FTZ R9, R2.reuse, R125 ;  /* 0x0000007d02097220 */ /* 0x040fe20000410000 */
[----:B------:R-:W-:Y:S01]  /*10c90*/  LOP3.LUT R139, R139, R4, RZ, 0xc0, !PT ;  /* 0x000000048b8b7212 */ /* 0x000fe200078ec0ff */
[----:B------:R-:W1:Y:S01]  /*10ca0*/  MUFU.EX2 R0, R0 ;  /* 0x0000000000007308 */ /* 0x000e620000000800 */
[C---:B------:R-:W-:Y:S02]  /*10cb0*/  FMUL.FTZ R4, R2.reuse, R120 ;  /* 0x0000007802047220 */ /* 0x040fe40000410000 */
        /* <DEDUP_REMOVED lines=10> */
[----:B------:R-:W-:Y:S02]  /*10d60*/  FMUL.FTZ R56, R2, R56 ;  /* 0x0000003802387220 */ /* 0x000fe40000410000 */
[C---:B-1----:R-:W-:Y:S02]  /*10d70*/  FMUL.FTZ R6, R0.reuse, R122 ;  /* 0x0000007a00067220 */ /* 0x042fe40000410000 */
[C---:B------:R-:W-:Y:S02]  /*10d80*/  FMUL.FTZ R7, R0.reuse, R123 ;  /* 0x0000007b00077220 */ /* 0x040fe40000410000 */
[----:B------:R-:W1:Y:S01]  /*10d90*/  LDSM.16.MT88.4 R120, [R180+0xc000] ;  /* 0x00c00000b478783b */ /* 0x000e620000004200 */
[C---:B------:R-:W-:Y:S02]  /*10da0*/  FMUL.FTZ R10, R0.reuse, R126 ;  /* 0x0000007e000a7220 */ /* 0x040fe40000410000 */
[C---:B------:R-:W-:Y:S02]  /*10db0*/  FMUL.FTZ R11, R0.reuse, R127 ;  /* 0x0000007f000b7220 */ /* 0x040fe40000410000 */
[C---:B------:R-:W-:Y:S01]  /*10dc0*/  HMMA.16816.F32 R4, R136.reuse, R140, R4 ;  /* 0x0000008c8804723c */ /* 0x040fe20000001804 */
[C---:B------:R-:W-:Y:S02]  /*10dd0*/  FMUL.FTZ R19, R0.reuse, R135 ;  /* 0x0000008700137220 */ /* 0x040fe40000410000 */
[----:B------:R-:W2:Y:S01]  /*10de0*/  LDSM.16.MT88.4 R124, [R179+0xc000] ;  /* 0x00c00000b37c783b */ /* 0x000ea20000004200 */
[C---:B------:R-:W-:Y:S02]  /*10df0*/  FMUL.FTZ R38, R0.reuse, R38 ;  /* 0x0000002600267220 */ /* 0x040fe40000410000 */
[C---:B------:R-:W-:Y:S02]  /*10e00*/  FMUL.FTZ R39, R0.reuse, R39 ;  /* 0x0000002700277220 */ /* 0x040fe40000410000 */
[C---:B------:R-:W-:Y:S01]  /*10e10*/  HMMA.16816.F32 R8, R136.reuse, R142, R8 ;  /* 0x0000008e8808723c */ /* 0x040fe20000001808 */
[C---:B------:R-:W-:Y:S02]  /*10e20*/  FMUL.FTZ R42, R0.reuse, R42 ;  /* 0x0000002a002a7220 */ /* 0x040fe40000410000 */
[----:B------:R-:W3:Y:S01]  /*10e30*/  LDSM.16.MT88.4 R140, [R177+0xe000] ;  /* 0x00e00000b18c783b */ /* 0x000ee20000004200 */
[C---:B------:R-:W-:Y:S02]  /*10e40*/  FMUL.FTZ R43, R0.reuse, R43 ;  /* 0x0000002b002b7220 */ /* 0x040fe40000410000 */
[C---:B------:R-:W-:Y:S02]  /*10e50*/  FMUL.FTZ R46, R0.reuse, R46 ;  /* 0x0000002e002e7220 */ /* 0x040fe40000410000 */
[C---:B------:R-:W-:Y:S01]  /*10e60*/  HMMA.16816.F32 R36, R136.reuse, R144, R36 ;  /* 0x000000908824723c */ /* 0x040fe20000001824 */
[C---:B------:R-:W-:Y:S03]  /*10e70*/  FMUL.FTZ R47, R0.reuse, R47 ;  /* 0x0000002f002f7220 */ /* 0x040fe60000410000 */
[C---:B------:R-:W-:Y:S02]  /*10e80*/  FMUL.FTZ R50, R0.reuse, R50 ;  /* 0x0000003200327220 */ /* 0x040fe40000410000 */
[C---:B------:R-:W-:Y:S02]  /*10e90*/  FMUL.FTZ R51, R0.reuse, R51 ;  /* 0x0000003300337220 */ /* 0x040fe40000410000 */
[C---:B------:R-:W-:Y:S01]  /*10ea0*/  HMMA.16816.F32 R40, R136.reuse, R146, R40 ;  /* 0x000000928828723c */ /* 0x040fe20000001828 */
[C---:B------:R-:W-:Y:S03]  /*10eb0*/  FMUL.FTZ R54, R0.reuse, R54 ;  /* 0x0000003600367220 */ /* 0x040fe60000410000 */
[----:B------:R-:W-:Y:S02]  /*10ec0*/  FMUL.FTZ R55, R0, R55 ;  /* 0x0000003700377220 */ /* 0x000fe40000410000 */
[----:B------:R-:W-:Y:S01]  /*10ed0*/  FMUL.FTZ R57, R2, R57 ;  /* 0x0000003902397220 */ /* 0x000fe20000410000 */
[----:B------:R-:W-:Y:S01]  /*10ee0*/  F2FP.PACK_AB R147, R245, R244 ;  /* 0x000000f4f593723e */ /* 0x000fe200000000ff */
[----:B------:R-:W-:Y:S01]  /*10ef0*/  FMUL.FTZ R58, R0, R58 ;  /* 0x0000003a003a7220 */ /* 0x000fe20000410000 */
[----:B------:R-:W-:Y:S01]  /*10f00*/  F2FP.PACK_AB R146, R206, R207 ;  /* 0x000000cfce92723e */ /* 0x000fe200000000ff */
[C---:B-1----:R-:W-:Y:S02]  /*10f10*/  HMMA.16816.F32 R44, R136.reuse, R120, R44 ;  /* 0x00000078882c723c */ /* 0x042fe4000000182c */
[----:B------:R-:W-:Y:S01]  /*10f20*/  FMUL.FTZ R59, R0, R59 ;  /* 0x0000003b003b7220 */ /* 0x000fe20000410000 */
[----:B------:R-:W-:Y:S01]  /*10f30*/  PRMT R145, R146, 0x7632, R145 ;  /* 0x0000763292917816 */ /* 0x000fe20000000091 */
[C---:B------:R-:W-:Y:S02]  /*10f40*/  FMUL.FTZ R60, R2.reuse, R60 ;  /* 0x0000003c023c7220 */ /* 0x040fe40000410000 */
[----:B------:R-:W-:Y:S02]  /*10f50*/  FMUL.FTZ R61, R2, R61 ;  /* 0x0000003d023d7220 */ /* 0x000fe40000410000 */
[C---:B------:R-:W-:Y:S01]  /*10f60*/  FMUL.FTZ R62, R0.reuse, R62 ;  /* 0x0000003e003e7220 */ /* 0x040fe20000410000 */
[C---:B------:R-:W-:Y:S01]  /*10f70*/  HMMA.16816.F32 R48, R136.reuse, R122, R48 ;  /* 0x0000007a8830723c */ /* 0x040fe20000001830 */
[----:B------:R-:W1:Y:S02]  /*10f80*/  LDSM.16.MT88.4 R120, [R178+0xe000] ;  /* 0x00e00000b278783b */ /* 0x000e640000004200 */
[----:B------:R-:W-:Y:S02]  /*10f90*/  FMUL.FTZ R63, R0, R63 ;  /* 0x0000003f003f7220 */ /* 0x000fe40000410000 */
[C---:B------:R-:W-:Y:S03]  /*10fa0*/  FMUL.FTZ R64, R2.reuse, R64 ;  /* 0x0000004002407220 */ /* 0x040fe60000410000 */
[C---:B--2---:R-:W-:Y:S01]  /*10fb0*/  HMMA.16816.F32 R52, R136.reuse, R124, R52 ;  /* 0x0000007c8834723c */ /* 0x044fe20000001834 */
[----:B------:R-:W-:Y:S03]  /*10fc0*/  FMUL.FTZ R65, R2, R65 ;  /* 0x0000004102417220 */ /* 0x000fe60000410000 */
[C---:B------:R-:W-:Y:S02]  /*10fd0*/  FMUL.FTZ R66, R0.reuse, R66 ;  /* 0x0000004200427220 */ /* 0x040fe40000410000 */
[----:B------:R-:W-:Y:S02]  /*10fe0*/  FMUL.FTZ R67, R0, R67 ;  /* 0x0000004300437220 */ /* 0x000fe40000410000 */
[C---:B------:R-:W-:Y:S01]  /*10ff0*/  HMMA.16816.F32 R56, R136.reuse, R126, R56 ;  /* 0x0000007e8838723c */ /* 0x040fe20000001838 */
[----:B------:R-:W2:Y:S03]  /*11000*/  LDSM.16.MT88.4 R124, [R180+0xe000] ;  /* 0x00e00000b47c783b */ /* 0x000ea60000004200 */
[C---:B------:R-:W-:Y:S02]  /*11010*/  FMUL.FTZ R68, R2.reuse, R68 ;  /* 0x0000004402447220 */ /* 0x040fe40000410000 */
[----:B------:R-:W-:Y:S02]  /*11020*/  FMUL.FTZ R69, R2, R69 ;  /* 0x0000004502457220 */ /* 0x000fe40000410000 */
[C---:B---3--:R-:W-:Y:S01]  /*11030*/  HMMA.16816.F32 R60, R136.reuse, R140, R60 ;  /* 0x0000008c883c723c */ /* 0x048fe2000000183c */
[C---:B------:R-:W-:Y:S03]  /*11040*/  FMUL.FTZ R70, R0.reuse, R70 ;  /* 0x0000004600467220 */ /* 0x040fe60000410000 */
        /* <DEDUP_REMOVED lines=15> */
[----:B------:R-:W-:Y:S03]  /*11140*/  FMUL.FTZ R81, R2, R81 ;  /* 0x0000005102517220 */ /* 0x000fe60000410000 */
[C---:B--2---:R-:W-:Y:S01]  /*11150*/  HMMA.16816.F32 R76, R136.reuse, R124, R76 ;  /* 0x0000007c884c723c */ /* 0x044fe2000000184c */
[C---:B------:R-:W-:Y:S02]  /*11160*/  FMUL.FTZ R82, R0.reuse, R82 ;  /* 0x0000005200527220 */ /* 0x040fe40000410000 */
[C---:B------:R-:W-:Y:S02]  /*11170*/  FMUL.FTZ R83, R0.reuse, R83 ;  /* 0x0000005300537220 */ /* 0x040fe40000410000 */
[C---:B------:R-:W-:Y:S02]  /*11180*/  FMUL.FTZ R86, R0.reuse, R86 ;  /* 0x0000005600567220 */ /* 0x040fe40000410000 */
[C---:B------:R-:W-:Y:S02]  /*11190*/  FMUL.FTZ R87, R0.reuse, R87 ;  /* 0x0000005700577220 */ /* 0x040fe40000410000 */
[----:B------:R-:W-:Y:S01]  /*111a0*/  FMUL.FTZ R90, R0, R90 ;  /* 0x0000005a005a7220 */ /* 0x000fe20000410000 */
[C---:B------:R-:W-:Y:S01]  /*111b0*/  HMMA.16816.F32 R80, R136.reuse, R126, R80 ;  /* 0x0000007e8850723c */ /* 0x040fe20000001850 */
[----:B------:R-:W2:Y:S01]  /*111c0*/  LDSM.16.MT88.4 R124, [R178+0x10000] ;  /* 0x01000000b27c783b */ /* 0x000ea20000004200 */
[C---:B------:R-:W-:Y:S02]  /*111d0*/  FMUL.FTZ R84, R2.reuse, R84 ;  /* 0x0000005402547220 */ /* 0x040fe40000410000 */
[----:B------:R-:W-:Y:S02]  /*111e0*/  FMUL.FTZ R85, R2, R85 ;  /* 0x0000005502557220 */ /* 0x000fe40000410000 */
[----:B------:R-:W-:Y:S02]  /*111f0*/  FMUL.FTZ R91, R0, R91 ;  /* 0x0000005b005b7220 */ /* 0x000fe40000410000 */
[C---:B------:R-:W-:Y:S03]  /*11200*/  FMUL.FTZ R92, R2.reuse, R92 ;  /* 0x0000005c025c7220 */ /* 0x040fe60000410000 */
[C---:B---3--:R-:W-:Y:S01]  /*11210*/  HMMA.16816.F32 R84, R136.reuse, R140, R84 ;  /* 0x0000008c8854723c */ /* 0x048fe20000001854 */
[C---:B------:R-:W-:Y:S02]  /*11220*/  FMUL.FTZ R88, R2.reuse, R88 ;  /* 0x0000005802587220 */ /* 0x040fe40000410000 */
[C---:B------:R-:W-:Y:S02]  /*11230*/  FMUL.FTZ R89, R2.reuse, R89 ;  /* 0x0000005902597220 */ /* 0x040fe40000410000 */
[----:B------:R-:W-:Y:S02]  /*11240*/  FMUL.FTZ R93, R2, R93 ;  /* 0x0000005d025d7220 */ /* 0x000fe40000410000 */
[C---:B------:R-:W-:Y:S01]  /*11250*/  FMUL.FTZ R94, R0.reuse, R94 ;  /* 0x0000005e005e7220 */ /* 0x040fe20000410000 */
[--C-:B------:R-:W-:Y:S01]  /*11260*/  LOP3.LUT R140, R165, UR17, R148.reuse, 0x96, !PT ;  /* 0x00000011a58c7c12 */ /* 0x100fe2000f8e9694 */
[----:B------:R-:W-:Y:S01]  /*11270*/  FMUL.FTZ R95, R0, R95 ;  /* 0x0000005f005f7220 */ /* 0x000fe20000410000 */
[C---:B------:R-:W-:Y:S02]  /*11280*/  HMMA.16816.F32 R88, R136.reuse, R142, R88 ;  /* 0x0000008e8858723c */ /* 0x040fe40000001858 */
[C---:B------:R-:W-:Y:S01]  /*11290*/  FMUL.FTZ R96, R2.reuse, R96 ;  /* 0x0000006002607220 */ /* 0x040fe20000410000 */
[----:B------:R-:W-:Y:S01]  /*112a0*/  PRMT R148, R147, 0x7632, R148 ;  /* 0x0000763293947816 */ /* 0x000fe20000000094 */
[----:B------:R-:W-:Y:S02]  /*112b0*/  FMUL.FTZ R97, R2, R97 ;  /* 0x0000006102617220 */ /* 0x000fe40000410000 */
[C---:B------:R-:W-:Y:S02]  /*112c0*/  FMUL.FTZ R98, R0.reuse, R98 ;  /* 0x0000006200627220 */ /* 0x040fe40000410000 */
[C---:B-1----:R-:W-:Y:S01]  /*112d0*/  HMMA.16816.F32 R92, R136.reuse, R120, R92 ;  /* 0x00000078885c723c */ /* 0x042fe2000000185c */
[----:B------:R-:W-:Y:S03]  /*112e0*/  FMUL.FTZ R99, R0, R99 ;  /* 0x0000006300637220 */ /* 0x000fe60000410000 */
[C---:B------:R-:W-:Y:S02]  /*112f0*/  FMUL.FTZ R12, R2.reuse, R128 ;  /* 0x00000080020c7220 */ /* 0x040fe40000410000 */
[----:B------:R-:W-:Y:S02]  /*11300*/  FMUL.FTZ R13, R2, R129 ;  /* 0x00000081020d7220 */ /* 0x000fe40000410000 */
[C---:B------:R-:W-:Y:S01]  /*11310*/  HMMA.16816.F32 R96, R136.reuse, R122, R96 ;  /* 0x0000007a8860723c */ /* 0x040fe20000001860 */
[----:B------:R-:W1:Y:S03]  /*11320*/  LDSM.16.MT88.4 R120, [R180+0x10000] ;  /* 0x01000000b478783b */ /* 0x000e660000004200 */
[C---:B------:R-:W-:Y:S02]  /*11330*/  FMUL.FTZ R14, R0.reuse, R130 ;  /* 0x00000082000e7220 */ /* 0x040fe40000410000 */
[----:B------:R-:W-:Y:S02]  /*11340*/  FMUL.FTZ R15, R0, R131 ;  /* 0x00000083000f7220 */ /* 0x000fe40000410000 */
[----:B------:R-:W-:Y:S04]  /*11350*/  IMAD.WIDE.U32 R140, R140, -0x2daee0ad, RZ ;  /* 0xd2511f538c8c7825 */ /* 0x000fe800078e00ff */
[C---:B------:R-:W-:Y:S01]  /*11360*/  FMUL.FTZ R100, R2.reuse, R100 ;  /* 0x0000006402647220 */ /* 0x040fe20000410000 */
[C---:B--2---:R-:W-:Y:S01]  /*11370*/  HMMA.16816.F32 R12, R136.reuse, R124, R12 ;  /* 0x0000007c880c723c */ /* 0x044fe2000000180c */
[----:B------:R-:W-:Y:S01]  /*11380*/  FMUL.FTZ R101, R2, R101 ;  /* 0x0000006502657220 */ /* 0x000fe20000410000 */
[----:B------:R-:W-:Y:S01]  /*11390*/  LOP3.LUT R117, R140, 0xffff, RZ, 0xc0, !PT ;  /* 0x0000ffff8c757812 */ /* 0x000fe200078ec0ff */
[----:B------:R-:W-:Y:S01]  /*113a0*/  FMUL.FTZ R102, R0, R102 ;  /* 0x0000006600667220 */ /* 0x000fe20000410000 */
[----:B------:R-:W-:Y:S01]  /*113b0*/  LOP3.LUT R16, R140, 0xff, RZ, 0xc0, !PT ;  /* 0x000000ff8c107812 */ /* 0x000fe200078ec0ff */
[C---:B------:R-:W-:Y:S01]  /*113c0*/  FMUL.FTZ R103, R0.reuse, R103 ;  /* 0x0000006700677220 */ /* 0x040fe20000410000 */
[----:B------:R-:W-:Y:S01]  /*113d0*/  SHF.R.U32.HI R117, RZ, 0x8, R117 ;  /* 0x00000008ff757819 */ /* 0x000fe20000011675 */
[C---:B------:R-:W-:Y:S01]  /*113e0*/  FMUL.FTZ R106, R0.reuse, R106 ;  /* 0x0000006a006a7220 */ /* 0x040fe20000410000 */
[----:B------:R-:W-:Y:S01]  /*113f0*/  SHF.R.U32.HI R17, RZ, 0x10, R140 ;  /* 0x00000010ff117819 */ /* 0x000fe2000001168c */
[----:B------:R-:W-:Y:S03]  /*11400*/  FMUL.FTZ R107, R0, R107 ;  /* 0x0000006b006b7220 */ /* 0x000fe60000410000 */
[C---:B------:R-:W-:Y:S01]  /*11410*/  HMMA.16816.F32 R100, R136.reuse, R126, R100 ;  /* 0x0000007e8864723c */ /* 0x040fe20000001864 */
[----:B------:R-:W2:Y:S01]  /*11420*/  LDSM.16.MT88.4 R124, [R179+0x10000] ;  /* 0x01000000b37c783b */ /* 0x000ea20000004200 */
[----:B------:R-:W-:Y:S01]  /*11430*/  PRMT R144, R16, 0x5410, R117 ;  /* 0x0000541010907816 */ /* 0x000fe20000000075 */
[C---:B------:R-:W-:Y:S01]  /*11440*/  FMUL.FTZ R104, R2.reuse, R104 ;  /* 0x0000006802687220 */ /* 0x040fe20000410000 */
[----:B------:R-:W-:Y:S01]  /*11450*/  LOP3.LUT R16, R141, UR27, R172, 0x96, !PT ;  /* 0x0000001b8d107c12 */ /* 0x000fe2000f8e96ac */
[----:B------:R-:W-:Y:S01]  /*11460*/  FMUL.FTZ R105, R2, R105 ;  /* 0x0000006902697220 */ /* 0x000fe20000410000 */
[----:B------:R-:W-:Y:S01]  /*11470*/  LOP3.LUT R130, R17, 0xff, RZ, 0xc0, !PT ;  /* 0x000000ff11827812 */ /* 0x000fe200078ec0ff */
[----:B------:R-:W-:Y:S01]  /*11480*/  FMUL.FTZ R110, R0, R110 ;  /* 0x0000006e006e7220 */ /* 0x000fe20000410000 */
[----:B------:R-:W-:Y:S01]  /*11490*/  LOP3.LUT R17, R16, 0xffff, RZ, 0xc0, !PT ;  /* 0x0000ffff10117812 */ /* 0x000fe200078ec0ff */
[----:B------:R-:W-:Y:S03]  /*114a0*/  FMUL.FTZ R111, R0, R111 ;  /* 0x0000006f006f7220 */ /* 0x000fe60000410000 */
[--C-:B------:R-:W-:Y:S01]  /*114b0*/  SHF.R.U32.HI R18, RZ, 0x10, R16.reuse ;  /* 0x00000010ff127819 */ /* 0x100fe20000011610 */
[----:B------:R-:W-:Y:S01]  /*114c0*/  FMUL.FTZ R108, R2, R108 ;  /* 0x0000006c026c7220 */ /* 0x000fe20000410000 */
[----:B------:R-:W-:Y:S01]  /*114d0*/  LOP3.LUT R131, R16, 0xff, RZ, 0xc0, !PT ;  /* 0x000000ff10837812 */ /* 0x000fe200078ec0ff */
[C---:B------:R-:W-:Y:S01]  /*114e0*/  FMUL.FTZ R109, R2.reuse, R109 ;  /* 0x0000006d026d7220 */ /* 0x040fe20000410000 */
[----:B------:R-:W-:Y:S01]  /*114f0*/  SHF.R.U32.HI R129, RZ, 0x18, R16 ;  /* 0x00000018ff817819 */ /* 0x000fe20000011610 */
[C---:B------:R-:W-:Y:S01]  /*11500*/  FMUL.FTZ R16, R2.reuse, R132 ;  /* 0x0000008402107220 */ /* 0x040fe20000410000 */
[----:B------:R-:W-:Y:S01]  /*11510*/  SHF.R.U32.HI R128, RZ, 0x8, R17 ;  /* 0x00000008ff807819 */ /* 0x000fe20000011611 */
[C---:B------:R-:W-:Y:S01]  /*11520*/  FMUL.FTZ R17, R2.reuse, R133 ;  /* 0x0000008502117220 */ /* 0x040fe20000410000 */
[----:B------:R-:W-:Y:S01]  /*11530*/  SHF.R.U32.HI R142, RZ, 0x18, R140 ;  /* 0x00000018ff8e7819 */ /* 0x000fe2000001168c */
[----:B------:R-:W-:Y:S01]  /*11540*/  FMUL.FTZ R112, R2, R112 ;  /* 0x0000007002707220 */ /* 0x000fe20000410000 */
[----:B------:R-:W-:Y:S01]  /*11550*/  LOP3.LUT R117, R18, 0xff, RZ, 0xc0, !PT ;  /* 0x000000ff12757812 */ /* 0x000fe200078ec0ff */
[----:B------:R-:W-:Y:S01]  /*11560*/  FMUL.FTZ R18, R0, R134 ;  /* 0x0000008600127220 */ /* 0x000fe20000410000 */
[----:B------:R-:W-:Y:S01]  /*11570*/  PRMT R143, R130, 0x5410, R142 ;  /* 0x00005410828f7816 */ /* 0x000fe2000000008e */
[----:B------:R-:W-:Y:S01]  /*11580*/  FMUL.FTZ R113, R2, R113 ;  /* 0x0000007102717220 */ /* 0x000fe20000410000 */
[----:B------:R-:W-:Y:S01]  /*11590*/  PRMT R132, R131, 0x5410, R128 ;  /* 0x0000541083847816 */ /* 0x000fe20000000080 */
[C---:B------:R-:W-:Y:S01]  /*115a0*/  FMUL.FTZ R114, R0.reuse, R114 ;  /* 0x0000007200727220 */ /* 0x040fe20000410000 */
[----:B------:R-:W-:Y:S01]  /*115b0*/  PRMT R142, R117, 0x5410, R129 ;  /* 0x00005410758e7816 */ /* 0x000fe20000000081 */
[----:B------:R-:W-:Y:S01]  /*115c0*/  FMUL.FTZ R115, R0, R115 ;  /* 0x0000007300737220 */ /* 0x000fe20000410000 */
[C---:B-1----:R-:W-:Y:S01]  /*115d0*/  HMMA.16816.F32 R16, R136.reuse, R120, R16 ;  /* 0x000000788810723c */ /* 0x042fe20000001810 */
[----:B------:R-:W1:Y:S01]  /*115e0*/  LDSM.16.MT88.4 R128, [R177+0xc800] ;  /* 0x00c80000b180783b */ /* 0x000e620000004200 */
[----:B------:R-:W-:Y:S05]  /*115f0*/  PRMT R117, R154, 0x5410, R153 ;  /* 0x000054109a757816 */ /* 0x000fea0000000099 */
[--C-:B------:R-:W-:Y:S01]  /*11600*/  HSET2.LE.AND R120, R132, R169.reuse, PT ;  /* 0x000000a984787233 */ /* 0x100fe20003803000 */
[C---:B------:R-:W-:Y:S01]  /*11610*/  HMMA.16816.F32 R104, R136.reuse, R122, R104 ;  /* 0x0000007a8868723c */ /* 0x040fe20000001868 */
[--C-:B------:R-:W-:Y:S01]  /*11620*/  HSET2.LE.AND R121, R142, R169.reuse, PT ;  /* 0x000000a98e797233 */ /* 0x100fe20003803000 */
[----:B------:R-:W3:Y:S02]  /*11630*/  LDSM.16.MT88.4 R132, [R178+0xc800] ;  /* 0x00c80000b284783b */ /* 0x000ee40000004200 */
[----:B------:R-:W-:Y:S02]  /*11640*/  LOP3.LUT R120, R120, R117, RZ, 0xc0, !PT ;  /* 0x0000007578787212 */ /* 0x000fe400078ec0ff */
[----:B------:R-:W-:Y:S01]  /*11650*/  PRMT R117, R150, 0x5410, R149 ;  /* 0x0000541096757816 */ /* 0x000fe20000000095 */
[--C-:B------:R-:W-:Y:S01]  /*11660*/  HSET2.LE.AND R122, R144, R169.reuse, PT ;  /* 0x000000a9907a7233 */ /* 0x100fe20003803000 */
[C---:B--2---:R-:W-:Y:S01]  /*11670*/  HMMA.16816.F32 R108, R136.reuse, R124, R108 ;  /* 0x0000007c886c723c */ /* 0x044fe2000000186c */
[----:B------:R-:W-:Y:S03]  /*11680*/  HSET2.LE.AND R123, R143, R169, PT ;  /* 0x000000a98f7b7233 */ /* 0x000fe60003803000 */
[----:B------:R-:W-:Y:S02]  /*11690*/  LOP3.LUT R121, R121, R117, RZ, 0xc0, !PT ;  /* 0x0000007579797212 */ /* 0x000fe400078ec0ff */
[----:B------:R-:W-:Y:S02]  /*116a0*/  PRMT R117, R152, 0x5410, R151 ;  /* 0x0000541098757816 */ /* 0x000fe40000000097 */
[----:B------:R-:W-:Y:S01]  /*116b0*/  HMMA.16816.F32 R112, R136, R126, R112 ;  /* 0x0000007e8870723c */ /* 0x000fe20000001870 */
[----:B------:R-:W-:Y:S03]  /*116c0*/  LOP3.LUT R124, R211, UR31, RZ, 0x3c, !PT ;  /* 0x0000001fd37c7c12 */ /* 0x000fe6000f8e3cff */
[----:B------:R-:W-:Y:S02]  /*116d0*/  LOP3.LUT R122, R122, R117, RZ, 0xc0, !PT ;  /* 0x000000757a7a7212 */ /* 0x000fe400078ec0ff */
[----:B------:R-:W-:Y:S01]  /*116e0*/  PRMT R117, R147, 0x5410, R148 ;  /* 0x0000541093757816 */ /* 0x000fe20000000094 */
[----:B------:R-:W-:Y:S01]  /*116f0*/  IMAD.WIDE.U32 R124, R124, -0x326172a9, RZ ;  /* 0xcd9e8d577c7c7825 */ /* 0x000fe200078e00ff */
[----:B------:R-:W-:Y:S04]  /*11700*/  SHF.R.U32.HI R144, RZ, 0x10, R118 ;  /* 0x00000010ff907819 */ /* 0x000fe80000011676 */
[----:B------:R-:W-:Y:S02]  /*11710*/  LOP3.LUT R123, R123, R117, RZ, 0xc0, !PT ;  /* 0x000000757b7b7212 */ /* 0x000fe400078ec0ff */
[----:B------:R-:W-:Y:S02]  /*11720*/  LOP3.LUT R117, R125, UR29, R174, 0x96, !PT ;  /* 0x0000001d7d757c12 */ /* 0x000fe4000f8e96ae */
[----:B------:R-:W-:Y:S02]  /*11730*/  LOP3.LUT R136, R171, UR24, R124, 0x96, !PT ;  /* 0x00000018ab887c12 */ /* 0x000fe4000f8e967c */
[----:B------:R-:W2:Y:S01]  /*11740*/  LDSM.16.MT88.4 R124, [R180+0xc800] ;  /* 0x00c80000b47c783b */ /* 0x000ea20000004200 */
[C---:B-1----:R-:W-:Y:S02]  /*11750*/  HMMA.16816.F32 R4, R120.reuse, R128, R4 ;  /* 0x000000807804723c */ /* 0x042fe40000001804 */
[----:B------:R-:W-:Y:S05]  /*11760*/  IMAD.WIDE.U32 R136, R136, -0x2daee0ad, RZ ;  /* 0xd2511f5388887825 */ /* 0x000fea00078e00ff */
[----:B------:R-:W-:Y:S01]  /*11770*/  IMAD.WIDE.U32 R128, R117, -0x2daee0ad, RZ ;  /* 0xd2511f5375807825 */ /* 0x000fe200078e00ff */
[C---:B------:R-:W-:Y:S01]  /*11780*/  HMMA.16816.F32 R8, R120.reuse, R130, R8 ;  /* 0x000000827808723c */ /* 0x040fe20000001808 */
[----:B------:R-:W-:Y:S03]  /*11790*/  LOP3.LUT R117, R119, UR4, R164, 0x96, !PT ;  /* 0x0000000477757c12 */ /* 0x000fe6000f8e96a4 */
[----:B------:R-:W-:Y:S02]  /*117a0*/  LOP3.LUT R129, R129, UR30, R208, 0x96, !PT ;  /* 0x0000001e81817c12 */ /* 0x000fe4000f8e96d0 */
[----:B------:R-:W-:Y:S02]  /*117b0*/  LOP3.LUT R138, R137, UR26, R128, 0x96, !PT ;  /* 0x0000001a898a7c12 */ /* 0x000fe4000f8e9680 */
[C---:B---3--:R-:W-:Y:S01]  /*117c0*/  HMMA.16816.F32 R36, R120.reuse, R132, R36 ;  /* 0x000000847824723c */ /* 0x048fe20000001824 */
[----:B------:R-:W-:Y:S03]  /*117d0*/  IMAD.WIDE.U32 R128, R129, -0x326172a9, RZ ;  /* 0xcd9e8d5781807825 */ /* 0x000fe600078e00ff */
[----:B------:R-:W-:Y:S01]  /*117e0*/  LOP3.LUT R142, R117, 0xffff, RZ, 0xc0, !PT ;  /* 0x0000ffff758e7812 */ /* 0x000fe200078ec0ff */
[----:B------:R-:W-:Y:S01]  /*117f0*/  IMAD.WIDE.U32 R138, R138, -0x326172a9, RZ ;  /* 0xcd9e8d578a8a7825 */ /* 0x000fe200078e00ff */
[----:B------:R-:W-:Y:S02]  /*11800*/  LOP3.LUT R137, R129, UR28, R170, 0x96, !PT ;  /* 0x0000001c81897c12 */ /* 0x000fe4000f8e96aa */
[C---:B------:R-:W-:Y:S01]  /*11810*/  HMMA.16816.F32 R40, R120.reuse, R134, R40 ;  /* 0x000000867828723c */ /* 0x040fe20000001828 */
[----:B------:R-:W-:Y:S03]  /*11820*/  IADD3 R164, P0, R166, UR20, RZ ;  /* 0x00000014a6a47c10 */ /* 0x000fe6000ff1e0ff */
[----:B------:R-:W-:Y:S01]  /*11830*/  LOP3.LUT R143, R139, UR25, R128, 0x96, !PT ;  /* 0x000000198b8f7c12 */ /* 0x000fe2000f8e9680 */
[----:B------:R-:W-:Y:S01]  /*11840*/  IMAD.WIDE.U32 R132, R137, -0x2daee0ad, RZ ;  /* 0xd2511f5389847825 */ /* 0x000fe200078e00ff */
[----:B------:R-:W1:Y:S01]  /*11850*/  LDSM.16.MT88.4 R128, [R179+0xc800] ;  /* 0x00c80000b380783b */ /* 0x000e620000004200 */
[----:B------:R-:W-:Y:S02]  /*11860*/  LOP3.LUT R139, R117, 0xff, RZ, 0xc0, !PT ;  /* 0x000000ff758b7812 */ /* 0x000fe400078ec0ff */
[----:B------:R-:W-:Y:S02]  /*11870*/  IMAD.WIDE.U32 R170, R143, -0x2daee0ad, RZ ;  /* 0xd2511f538faa7825 */ /* 0x000fe400078e00ff */
[----:B------:R-:W-:Y:S02]  /*11880*/  ISETP.GE.U32.AND P6, PT, R251, R139, PT ;  /* 0x0000008bfb00720c */ /* 0x000fe40003fc6070 */
[----:B------:R-:W-:Y:S01]  /*11890*/  SHF.R.U32.HI R137, RZ, 0x8, R142 ;  /* 0x00000008ff897819 */ /* 0x000fe2000001168e */
[C---:B--2---:R-:W-:Y:S01]  /*118a0*/  HMMA.16816.F32 R44, R120.reuse, R124, R44 ;  /* 0x0000007c782c723c */ /* 0x044fe2000000182c */
[----:B------:R-:W-:Y:S02]  /*118b0*/  LOP3.LUT R139, R171, UR15, R132, 0x96, !PT ;  /* 0x0000000fab8b7c12 */ /* 0x000fe4000f8e9684 */
[--C-:B------:R-:W-:Y:S02]  /*118c0*/  SHF.R.U32.HI R132, RZ, 0x10, R117.reuse ;  /* 0x00000010ff847819 */ /* 0x100fe40000011675 */
[----:B------:R-:W-:Y:S02]  /*118d0*/  LOP3.LUT R137, R137, 0xffff, RZ, 0xc0, !PT ;  /* 0x0000ffff89897812 */ /* 0x000fe400078ec0ff */
[----:B------:R-:W-:Y:S01]  /*118e0*/  LOP3.LUT R132, R132, 0xff, RZ, 0xc0, !PT ;  /* 0x000000ff84847812 */ /* 0x000fe200078ec0ff */
[C---:B------:R-:W-:Y:S01]  /*118f0*/  HMMA.16816.F32 R48, R120.reuse, R126, R48 ;  /* 0x0000007e7830723c */ /* 0x040fe20000001830 */
[C---:B------:R-:W-:Y:S02]  /*11900*/  ISETP.GE.U32.AND P2, PT, R251.reuse, R137, PT ;  /* 0x00000089fb00720c */ /* 0x040fe40003f46070 */
[----:B------:R-:W-:Y:S01]  /*11910*/  ISETP.GE.U32.AND P1, PT, R251, R132, PT ;  /* 0x00000084fb00720c */ /* 0x000fe20003f26070 */
[----:B------:R-:W-:Y:S01]  /*11920*/  @!P6 HADD2 R216, -R158.H0_H0, -RZ.H0_H0 ;  /* 0xa00000ff9ed8e230 */ /* 0x000fe20000000900 */
[----:B------:R-:W-:Y:S02]  /*11930*/  LOP3.LUT R142, R133, UR5, R136, 0x96, !PT ;  /* 0x00000005858e7c12 */ /* 0x000fe4000f8e9688 */
[----:B------:R-:W2:Y:S01]  /*11940*/  LDSM.16.MT88.4 R132, [R177+0xe800] ;  /* 0x00e80000b184783b */ /* 0x000ea20000004200 */
[----:B------:R-:W-:Y:S04]  /*11950*/  SHF.R.U32.HI R117, RZ, 0x18, R117 ;  /* 0x00000018ff757819 */ /* 0x000fe80000011675 */
[----:B------:R-:W-:Y:S01]  /*11960*/  IMAD.WIDE.U32 R124, R142, -0x326172a9, RZ ;  /* 0xcd9e8d578e7c7825 */ /* 0x000fe200078e00ff */
[C---:B------:R-:W-:Y:S01]  /*11970*/  LOP3.LUT R136, R118.reuse, 0xff, RZ, 0xc0, !PT ;  /* 0x000000ff76887812 */ /* 0x040fe200078ec0ff */
[----:B------:R-:W-:Y:S01]  /*11980*/  @!P2 HADD2 R228, -R157.H0_H0, -RZ.H0_H0 ;  /* 0xa00000ff9de4a230 */ /* 0x000fe20000000900 */
[----:B------:R-:W-:Y:S01]  /*11990*/  SHF.R.U32.HI R137, RZ, 0x18, R118 ;  /* 0x00000018ff897819 */ /* 0x000fe20000011676 */
[----:B------:R-:W-:Y:S01]  /*119a0*/  @!P1 HADD2 R215, -R156.H0_H0, -RZ.H0_H0 ;  /* 0xa00000ff9cd79230 */ /* 0x000fe20000000900 */
[----:B------:R-:W-:Y:S01]  /*119b0*/  LOP3.LUT R143, R118, 0xffff, RZ, 0xc0, !PT ;  /* 0x0000ffff768f7812 */ /* 0x000fe200078ec0ff */
[----:B------:R-:W-:Y:S01]  /*119c0*/  IMAD.WIDE.U32 R118, R139, -0x326172a9, RZ ;  /* 0xcd9e8d578b767825 */ /* 0x000fe200078e00ff */
[----:B------:R-:W-:Y:S02]  /*119d0*/  IADD3.X R165, R167, UR8, RZ, P0, !PT ;  /* 0x00000008a7a57c10 */ /* 0x000fe400087fe4ff */
[----:B------:R-:W-:Y:S01]  /*119e0*/  ISETP.GE.U32.AND P0, PT, R251, R117, PT ;  /* 0x00000075fb00720c */ /* 0x000fe20003f06070 */
[C---:B-1----:R-:W-:Y:S01]  /*119f0*/  HMMA.16816.F32 R52, R120.reuse, R128, R52 ;  /* 0x000000807834723c */ /* 0x042fe20000001834 */
[----:B------:R-:W-:Y:S02]  /*11a00*/  @!P6 PRMT R158, R216, 0x5410, RZ ;  /* 0x00005410d89ee816 */ /* 0x000fe400000000ff */
[----:B------:R-:W-:Y:S02]  /*11a10*/  @!P2 PRMT R157, R228, 0x5410, RZ ;  /* 0x00005410e49da816 */ /* 0x000fe400000000ff */
[----:B------:R-:W-:Y:S01]  /*11a20*/  LOP3.LUT R175, R125, UR17, R138, 0x96, !PT ;  /* 0x000000117daf7c12 */ /* 0x000fe2000f8e968a */
[----:B------:R-:W-:Y:S01]  /*11a30*/  STG.E.U16 [R166.64], R158 ;  /* 0x0000009ea6007986 */ /* 0x000fe2000c101512 */
[----:B------:R-:W-:Y:S01]  /*11a40*/  ISETP.GE.U32.AND P6, PT, R251, R136, PT ;  /* 0x00000088fb00720c */ /* 0x000fe20003fc6070 */
[C---:B------:R-:W-:Y:S01]  /*11a50*/  HMMA.16816.F32 R56, R120.reuse, R130, R56 ;  /* 0x000000827838723c */ /* 0x040fe20000001838 */
[--C-:B------:R-:W-:Y:S01]  /*11a60*/  LOP3.LUT R136, R119, UR4, R124.reuse, 0x96, !PT ;  /* 0x0000000477887c12 */ /* 0x100fe2000f8e967c */
[----:B------:R-:W-:Y:S01]  /*11a70*/  STG.E.U16 [R166.64+0x2], R157 ;  /* 0x0000029da6007986 */ /* 0x000fe2000c101512 */
[----:B------:R-:W-:Y:S01]  /*11a80*/  ISETP.GE.U32.AND P2, PT, R251, R137, PT ;  /* 0x00000089fb00720c */ /* 0x000fe20003f46070 */
[----:B------:R-:W-:Y:S01]  /*11a90*/  @!P0 HADD2 R214, -R155.H0_H0, -RZ.H0_H0 ;  /* 0xa00000ff9bd68230 */ /* 0x000fe20000000900 */
[----:B------:R-:W-:Y:S02]  /*11aa0*/  LOP3.LUT R137, R119, UR4, R124, 0x96, !PT ;  /* 0x0000000477897c12 */ /* 0x000fe4000f8e967c */
[----:B------:R-:W1:Y:S01]  /*11ab0*/  LDSM.16.MT88.4 R124, [R178+0xe800] ;  /* 0x00e80000b27c783b */ /* 0x000e620000004200 */
[----:B------:R-:W-:Y:S04]  /*11ac0*/  SHF.R.U32.HI R128, RZ, 0x8, R143 ;  /* 0x00000008ff807819 */ /* 0x000fe8000001168f */
[----:B------:R-:W-:Y:S01]  /*11ad0*/  LOP3.LUT R129, R144, 0xff, RZ, 0xc0, !PT ;  /* 0x000000ff90817812 */ /* 0x000fe200078ec0ff */
[----:B------:R-:W-:Y:S01]  /*11ae0*/  @!P6 HADD2 R229, -R160.H0_H0, -RZ.H0_H0 ;  /* 0xa00000ffa0e5e230 */ /* 0x000fe20000000900 */
[----:B------:R-:W-:Y:S01]  /*11af0*/  LOP3.LUT R128, R128, 0xffff, RZ, 0xc0, !PT ;  /* 0x0000ffff80807812 */ /* 0x000fe200078ec0ff */
[C---:B--2---:R-:W-:Y:S01]  /*11b00*/  HMMA.16816.F32 R60, R120.reuse, R132, R60 ;  /* 0x00000084783c723c */ /* 0x044fe2000000183c */
[----:B------:R-:W-:Y:S01]  /*11b10*/  @!P1 PRMT R156, R215, 0x5410, RZ ;  /* 0x00005410d79c9816 */ /* 0x000fe200000000ff */
[----:B------:R-:W-:Y:S01]  /*11b20*/  @!P2 HADD2 R239, -R161.H0_H0, -RZ.H0_H0 ;  /* 0xa00000ffa1efa230 */ /* 0x000fe20000000900 */
[C---:B------:R-:W-:Y:S02]  /*11b30*/  ISETP.GE.U32.AND P1, PT, R251.reuse, R129, PT ;  /* 0x00000081fb00720c */ /* 0x040fe40003f26070 */
[----:B------:R-:W-:Y:S01]  /*11b40*/  @!P0 PRMT R155, R214, 0x5410, RZ ;  /* 0x00005410d69b8816 */ /* 0x000fe200000000ff */
[----:B------:R-:W-:Y:S01]  /*11b50*/  STG.E.U16 [R164.64], R156 ;  /* 0x0000009ca4007986 */ /* 0x000fe2000c101512 */
[----:B------:R-:W-:Y:S01]  /*11b60*/  ISETP.GE.U32.AND P0, PT, R251, R128, PT ;  /* 0x00000080fb00720c */ /* 0x000fe20003f06070 */
[C---:B------:R-:W-:Y:S01]  /*11b70*/  HMMA.16816.F32 R64, R120.reuse, R134, R64 ;  /* 0x000000867840723c */ /* 0x040fe20000001840 */
[----:B------:R-:W-:Y:S01]  /*11b80*/  LOP3.LUT R117, R141, UR27, R172, 0x96, !PT ;  /* 0x0000001b8d757c12 */ /* 0x000fe2000f8e96ac */
[----:B------:R-:W2:Y:S02]  /*11b90*/  LDSM.16.MT88.4 R128, [R180+0xe800] ;  /* 0x00e80000b480783b */ /* 0x000ea40000004200 */
[C---:B------:R-:W-:Y:S02]  /*11ba0*/  LOP3.LUT R143, R118.reuse, 0xffff, RZ, 0xc0, !PT ;  /* 0x0000ffff768f7812 */ /* 0x040fe400078ec0ff */
[C---:B------:R-:W-:Y:S02]  /*11bb0*/  LOP3.LUT R138, R117.reuse, 0xffff, RZ, 0xc0, !PT ;  /* 0x0000ffff758a7812 */ /* 0x040fe400078ec0ff */
[C---:B------:R-:W-:Y:S01]  /*11bc0*/  LOP3.LUT R174, R118.reuse, 0xffff, RZ, 0xc0, !PT ;  /* 0x0000ffff76ae7812 */ /* 0x040fe200078ec0ff */
[----:B------:R-:W-:Y:S01]  /*11bd0*/  @!P1 HADD2 R233, -R162.H0_H0, -RZ.H0_H0 ;  /* 0xa00000ffa2e99230 */ /* 0x000fe20000000900 */
[----:B------:R-:W3:Y:S02]  /*11be0*/  LDSM.16.MT88.4 R132, [R179+0xe800] ;  /* 0x00e80000b384783b */ /* 0x000ee40000004200 */
[----:B------:R-:W-:Y:S01]  /*11bf0*/  LOP3.LUT R119, R117, 0xff, RZ, 0xc0, !PT ;  /* 0x000000ff75777812 */ /* 0x000fe200078ec0ff */
[----:B------:R-:W-:Y:S01]  /*11c00*/  @!P0 HADD2 R243, -R159.H0_H0, -RZ.H0_H0 ;  /* 0xa00000ff9ff38230 */ /* 0x000fe20000000900 */
[--C-:B------:R-:W-:Y:S02]  /*11c10*/  SHF.R.U32.HI R169, RZ, 0x10, R118.reuse ;  /* 0x00000010ffa97819 */ /* 0x100fe40000011676 */
[C---:B------:R-:W-:Y:S02]  /*11c20*/  LOP3.LUT R171, R118.reuse, 0xff, RZ, 0xc0, !PT ;  /* 0x000000ff76ab7812 */ /* 0x040fe400078ec0ff */
[--C-:B------:R-:W-:Y:S01]  /*11c30*/  SHF.R.U32.HI R173, RZ, 0x18, R118.reuse ;  /* 0x00000018ffad7819 */ /* 0x100fe20000011676 */
[----:B------:R-:W-:Y:S01]  /*11c40*/  STG.E.U16 [R164.64+0x2], R155 ;  /* 0x0000029ba4007986 */ /* 0x000fe2000c101512 */
[----:B------:R-:W-:Y:S02]  /*11c50*/  LOP3.LUT R139, R118, 0xff, RZ, 0xc0, !PT ;  /* 0x000000ff768b7812 */ /* 0x000fe400078ec0ff */
[--C-:B------:R-:W-:Y:S01]  /*11c60*/  SHF.R.U32.HI R142, RZ, 0x18, R118.reuse ;  /* 0x00000018ff8e7819 */ /* 0x100fe20000011676 */
[C---:B-1----:R-:W-:Y:S01]  /*11c70*/  HMMA.16816.F32 R68, R120.reuse, R124, R68 ;  /* 0x0000007c7844723c */ /* 0x042fe20000001844 */
[----:B------:R-:W-:Y:S02]  /*11c80*/  SHF.R.U32.HI R172, RZ, 0x10, R118 ;  /* 0x00000010ffac7819 */ /* 0x000fe40000011676 */
[----:B------:R-:W-:Y:S02]  /*11c90*/  SHF.R.U32.HI R118, RZ, 0x8, R138 ;  /* 0x00000008ff767819 */ /* 0x000fe4000001168a */
[----:B------:R-:W-:Y:S02]  /*11ca0*/  @!P6 PRMT R160, R229, 0x5410, RZ ;  /* 0x00005410e5a0e816 */ /* 0x000fe400000000ff */
[----:B------:R-:W-:Y:S01]  /*11cb0*/  ISETP.GE.U32.AND P6, PT, R251, R119, PT ;  /* 0x00000077fb00720c */ /* 0x000fe20003fc6070 */
[C---:B------:R-:W-:Y:S01]  /*11cc0*/  HMMA.16816.F32 R72, R120.reuse, R126, R72 ;  /* 0x0000007e7848723c */ /* 0x040fe20000001848 */
[----:B------:R-:W-:Y:S01]  /*11cd0*/  LOP3.LUT R118, R118, 0xffff, RZ, 0xc0, !PT ;  /* 0x0000ffff76767812 */ /* 0x000fe200078ec0ff */
[----:B------:R-:W1:Y:S02]  /*11ce0*/  LDSM.16.MT88.4 R124, [R177+0x10800] ;  /* 0x01080000b17c783b */ /* 0x000e640000004200 */
[--C-:B------:R-:W-:Y:S02]  /*11cf0*/  SHF.R.U32.HI R119, RZ, 0x10, R117.reuse ;  /* 0x00000010ff777819 */ /* 0x100fe40000011675 */
[----:B------:R-:W-:Y:S02]  /*11d00*/  @!P0 PRMT R159, R243, 0x5410, RZ ;  /* 0x00005410f39f8816 */ /* 0x000fe400000000ff */
[----:B------:R-:W-:Y:S02]  /*11d10*/  ISETP.GE.U32.AND P0, PT, R251, R118, PT ;  /* 0x00000076fb00720c */ /* 0x000fe40003f06070 */
[----:B------:R-:W-:Y:S01]  /*11d20*/  STG.E.U16 [R166.64+0x10], R160 ;  /* 0x000010a0a6007986 */ /* 0x000fe2000c101512 */
[C---:B--2---:R-:W-:Y:S01]  /*11d30*/  HMMA.16816.F32 R76, R120.reuse, R128, R76 ;  /* 0x00000080784c723c */ /* 0x044fe2000000184c */
[----:B------:R-:W-:Y:S01]  /*11d40*/  SHF.R.U32.HI R118, RZ, 0x18, R117 ;  /* 0x00000018ff767819 */ /* 0x000fe20000011675 */
[----:B------:R-:W-:Y:S01]  /*11d50*/  @!P6 HADD2 R238, -R154.H0_H0, -RZ.H0_H0 ;  /* 0xa00000ff9aeee230 */ /* 0x000fe20000000900 */
[----:B------:R-:W-:Y:S01]  /*11d60*/  LOP3.LUT R117, R119, 0xff, RZ, 0xc0, !PT ;  /* 0x000000ff77757812 */ /* 0x000fe200078ec0ff */
[----:B------:R-:W-:Y:S01]  /*11d70*/  STG.E.U16 [R166.64+0x12], R159 ;  /* 0x0000129fa6007986 */ /* 0x000fe2000c101512 */
[----:B------:R-:W-:Y:S02]  /*11d80*/  @!P2 PRMT R161, R239, 0x5410, RZ ;  /* 0x00005410efa1a816 */ /* 0x000fe400000000ff */
[----:B------:R-:W-:Y:S01]  /*11d90*/  ISETP.GE.U32.AND P2, PT, R251, R117, PT ;  /* 0x00000075fb00720c */ /* 0x000fe20003f46070 */
[C---:B------:R-:W-:Y:S01]  /*11da0*/  HMMA.16816.F32 R80, R120.reuse, R130, R80 ;  /* 0x000000827850723c */ /* 0x040fe20000001850 */
[----:B------:R-:W-:Y:S01]  /*11db0*/  @!P1 PRMT R162, R233, 0x5410, RZ ;  /* 0x00005410e9a29816 */ /* 0x000fe200000000ff */
[----:B------:R-:W-:Y:S01]  /*11dc0*/  LDSM.16.MT88.4 R128, [R180+0x10800] ;  /* 0x01080000b480783b */ /* 0x000fe20000004200 */
[C---:B------:R-:W-:Y:S01]  /*11dd0*/  ISETP.GE.U32.AND P1, PT, R251.reuse, R118, PT ;  /* 0x00000076fb00720c */ /* 0x040fe20003f26070 */
[----:B------:R-:W-:Y:S01]  /*11de0*/  @!P0 HADD2 R237, -R153.H0_H0, -RZ.H0_H0 ;  /* 0xa00000ff99ed8230 */ /* 0x000fe20000000900 */
[C---:B------:R-:W-:Y:S02]  /*11df0*/  LOP3.LUT R118, R140.reuse, 0xff, RZ, 0xc0, !PT ;  /* 0x000000ff8c767812 */ /* 0x040fe400078ec0ff */
[----:B------:R-:W-:Y:S01]  /*11e00*/  LOP3.LUT R119, R140, 0xffff, RZ, 0xc0, !PT ;  /* 0x0000ffff8c777812 */ /* 0x000fe200078ec0ff */
[C---:B---3--:R-:W-:Y:S01]  /*11e10*/  HMMA.16816.F32 R84, R120.reuse, R132, R84 ;  /* 0x000000847854723c */ /* 0x048fe20000001854 */
[----:B------:R-:W-:Y:S01]  /*11e20*/  @!P6 PRMT R154, R238, 0x5410, RZ ;  /* 0x00005410ee9ae816 */ /* 0x000fe200000000ff */
[----:B------:R-:W-:Y:S01]  /*11e30*/  STG.E.U16 [R164.64+0x10], R162 ;  /* 0x000010a2a4007986 */ /* 0x000fe2000c101512 */
[----:B------:R-:W-:Y:S01]  /*11e40*/  ISETP.GE.U32.AND P6, PT, R251, R118, PT ;  /* 0x00000076fb00720c */ /* 0x000fe20003fc6070 */
[----:B------:R-:W-:Y:S01]  /*11e50*/  @!P2 HADD2 R223, -R150.H0_H0, -RZ.H0_H0 ;  /* 0xa00000ff96dfa230 */ /* 0x000fe20000000900 */
[----:B------:R-:W-:Y:S01]  /*11e60*/  SHF.R.U32.HI R20, RZ, 0x8, R119 ;  /* 0x00000008ff147819 */ /* 0x000fe20000011677 */
[----:B------:R-:W-:Y:S01]  /*11e70*/  FFMA.FTZ R118, R23, c[0x0][0x23c], -R163 ;  /* 0x00008f0017767a23 */ /* 0x000fe200000108a3 */
[----:B------:R-:W-:Y:S01]  /*11e80*/  SHF.R.U32.HI R117, RZ, 0x10, R140 ;  /* 0x00000010ff757819 */ /* 0x000fe2000001168c */
[C---:B------:R-:W-:Y:S01]  /*11e90*/  HMMA.16816.F32 R88, R120.reuse, R134, R88 ;  /* 0x000000867858723c */ /* 0x040fe20000001858 */
[----:B------:R-:W-:Y:S01]  /*11ea0*/  LOP3.LUT R20, R20, 0xffff, RZ, 0xc0, !PT ;  /* 0x0000ffff14147812 */ /* 0x000fe200078ec0ff */
[----:B------:R-:W-:Y:S01]  /*11eb0*/  STG.E.U16 [R164.64+0x12], R161 ;  /* 0x000012a1a4007986 */ /* 0x000fe2000c101512 */
[----:B------:R2:W3:Y:S01]  /*11ec0*/  MUFU.EX2 R204, R118 ;  /* 0x0000007600cc7308 */ /* 0x0004e20000000800 */
[----:B------:R-:W-:Y:S01]  /*11ed0*/  @!P2 PRMT R150, R223, 0x5410, RZ ;  /* 0x00005410df96a816 */ /* 0x000fe200000000ff */
[----:B------:R-:W-:Y:S01]  /*11ee0*/  IMAD.MOV.U32 R133, RZ, RZ, R202 ;  /* 0x000000ffff857224 */ /* 0x000fe200078e00ca */
[----:B------:R-:W-:Y:S01]  /*11ef0*/  ISETP.GE.U32.AND P2, PT, R251, R20, PT ;  /* 0x00000014fb00720c */ /* 0x000fe20003f46070 */
[----:B------:R-:W-:Y:S01]  /*11f00*/  STG.E.U16 [R166.64+0x20], R154 ;  /* 0x0000209aa6007986 */ /* 0x000fe2000c101512 */
[C---:B-1----:R-:W-:Y:S01]  /*11f10*/  HMMA.16816.F32 R92, R120.reuse, R124, R92 ;  /* 0x0000007c785c723c */ /* 0x042fe2000000185c */
[C---:B------:R-:W-:Y:S03]  /*11f20*/  LOP3.LUT R20, R136.reuse, 0xffff, RZ, 0xc0, !PT ;  /* 0x0000ffff88147812 */ /* 0x040fe600078ec0ff */
[----:B------:R-:W-:Y:S01]  /*11f30*/  @!P6 HADD2 R221, -R152.H0_H0, -RZ.H0_H0 ;  /* 0xa00000ff98dde230 */ /* 0x000fe20000000900 */
[----:B------:R-:W-:Y:S01]  /*11f40*/  LOP3.LUT R21, R136, 0xff, RZ, 0xc0, !PT ;  /* 0x000000ff88157812 */ /* 0x000fe200078ec0ff */
[----:B------:R-:W-:Y:S01]  /*11f50*/  IMAD.MOV.U32 R132, RZ, RZ, R201 ;  /* 0x000000ffff847224 */ /* 0x000fe200078e00c9 */
[----:B------:R-:W-:Y:S01]  /*11f60*/  SHF.R.U32.HI R20, RZ, 0x8, R20 ;  /* 0x00000008ff147819 */ /* 0x000fe20000011614 */
[C---:B------:R-:W-:Y:S01]  /*11f70*/  HMMA.16816.F32 R96, R120.reuse, R126, R96 ;  /* 0x0000007e7860723c */ /* 0x040fe20000001860 */
[----:B------:R-:W-:Y:S01]  /*11f80*/  LOP3.LUT R117, R117, 0xff, RZ, 0xc0, !PT ;  /* 0x000000ff75757812 */ /* 0x000fe200078ec0ff */
[----:B------:R1:W4:Y:S01]  /*11f90*/  MUFU.EX2 R202, R25 ;  /* 0x0000001900ca7308 */ /* 0x0003220000000800 */
[----:B------:R-:W-:Y:S01]  /*11fa0*/  LDSM.16.MT88.4 R124, [R179+0x10800] ;  /* 0x01080000b37c783b */ /* 0x000fe20000004200 */
[----:B------:R-:W-:Y:S01]  /*11fb0*/  @!P0 PRMT R153, R237, 0x5410, RZ ;  /* 0x00005410ed998816 */ /* 0x000fe200000000ff */
[----:B------:R-:W-:Y:S01]  /*11fc0*/  @!P2 HADD2 R219, -R151.H0_H0, -RZ.H0_H0 ;  /* 0xa00000ff97dba230 */ /* 0x000fe20000000900 */
[----:B------:R-:W-:Y:S01]  /*11fd0*/  @!P6 PRMT R152, R221, 0x5410, RZ ;  /* 0x00005410dd98e816 */ /* 0x000fe200000000ff */
[----:B------:R-:W-:Y:S01]  /*11fe0*/  @!P1 HADD2 R222, -R149.H0_H0, -RZ.H0_H0 ;  /* 0xa00000ff95de9230 */ /* 0x000fe20000000900 */
[C---:B------:R-:W-:Y:S02]  /*11ff0*/  ISETP.GE.U32.AND P6, PT, R251.reuse, R21, PT ;  /* 0x00000015fb00720c */ /* 0x040fe40003fc6070 */
[----:B------:R-:W-:Y:S01]  /*12000*/  ISETP.GE.U32.AND P0, PT, R251, R117, PT ;  /* 0x00000075fb00720c */ /* 0x000fe20003f06070 */
[----:B------:R-:W-:Y:S01]  /*12010*/  STG.E.U16 [R166.64+0x22], R153 ;  /* 0x00002299a6007986 */ /* 0x000fe2000c101512 */
[----:B------:R-:W-:Y:S01]  /*12020*/  LOP3.LUT R117, R20, 0xffff, RZ, 0xc0, !PT ;  /* 0x0000ffff14757812 */ /* 0x000fe200078ec0ff */
[----:B------:R-:W-:Y:S01]  /*12030*/  MUFU.EX2 R201, R26 ;  /* 0x0000001a00c97308 */ /* 0x000fe20000000800 */
[----:B------:R-:W-:Y:S01]  /*12040*/  @!P2 PRMT R151, R219, 0x5410, RZ ;  /* 0x00005410db97a816 */ /* 0x000fe200000000ff */
[----:B------:R-:W4:Y:S01]  /*12050*/  LDSM.16.MT88.4 R20, [R178+0x10800] ;  /* 0x01080000b214783b */ /* 0x000f220000004200 */
[----:B------:R-:W-:Y:S02]  /*12060*/  @!P1 PRMT R149, R222, 0x5410, RZ ;  /* 0x00005410de959816 */ /* 0x000fe400000000ff */
[----:B------:R-:W-:Y:S02]  /*12070*/  ISETP.GE.U32.AND P2, PT, R251, R117, PT ;  /* 0x00000075fb00720c */ /* 0x000fe40003f46070 */
[----:B--2---:R-:W-:Y:S01]  /*12080*/  PRMT R118, R146, 0x5410, R145 ;  /* 0x0000541092767816 */ /* 0x004fe20000000091 */
[----:B------:R-:W-:Y:S01]  /*12090*/  @!P6 HADD2 R213, -R146.H0_H0, -RZ.H0_H0 ;  /* 0xa00000ff92d5e230 */ /* 0x000fe20000000900 */
[----:B---3--:R-:W-:Y:S01]  /*120a0*/  F2FP.PACK_AB R144, R204, R205 ;  /* 0x000000cdcc90723e */ /* 0x008fe200000000ff */
[----:B------:R-:W-:Y:S01]  /*120b0*/  STG.E.U16 [R164.64+0x20], R150 ;  /* 0x00002096a4007986 */ /* 0x000fe2000c101512 */
[----:B------:R-:W-:Y:S01]  /*120c0*/  @!P0 HADD2 R218, -R147.H0_H0, -RZ.H0_H0 ;  /* 0xa00000ff93da8230 */ /* 0x000fe20000000900 */
[--C-:B------:R-:W-:Y:S02]  /*120d0*/  SHF.R.U32.HI R24, RZ, 0x10, R136.reuse ;  /* 0x00000010ff187819 */ /* 0x100fe40000011688 */
[----:B------:R-:W-:Y:S01]  /*120e0*/  STG.E.U16 [R164.64+0x22], R149 ;  /* 0x00002295a4007986 */ /* 0x000fe2000c101512 */
[----:B------:R-:W-:Y:S02]  /*120f0*/  @!P6 PRMT R146, R213, 0x5410, RZ ;  /* 0x00005410d592e816 */ /* 0x000fe400000000ff */
[----:B-1----:R-:W-:Y:S01]  /*12100*/  LOP3.LUT R25, R169, 0xff, RZ, 0xc0, !PT ;  /* 0x000000ffa9197812 */ /* 0x002fe200078ec0ff */
[----:B------:R-:W-:Y:S01]  /*12110*/  STG.E.U16 [R166.64+0x30], R152 ;  /* 0x00003098a6007986 */ /* 0x000fe2000c101512 */
[----:B------:R-:W-:Y:S01]  /*12120*/  IMAD.MOV.U32 R169, RZ, RZ, R133 ;  /* 0x000000ffffa97224 */ /* 0x000fe200078e0085 */
[----:B------:R-:W-:Y:S01]  /*12130*/  @!P0 PRMT R147, R218, 0x5410, RZ ;  /* 0x00005410da938816 */ /* 0x000fe200000000ff */
[----:B------:R-:W-:Y:S01]  /*12140*/  @!P2 HADD2 R232, -R145.H0_H0, -RZ.H0_H0 ;  /* 0xa00000ff91e8a230 */ /* 0x000fe20000000900 */
[----:B------:R-:W-:Y:S01]  /*12150*/  STG.E.U16 [R166.64+0x32], R151 ;  /* 0x00003297a6007986 */ /* 0x000fe2000c101512 */
[----:B------:R-:W-:Y:S02]  /*12160*/  LOP3.LUT R24, R24, 0xff, RZ, 0xc0, !PT ;  /* 0x000000ff18187812 */ /* 0x000fe400078ec0ff */
[----:B------:R-:W-:Y:S01]  /*12170*/  SHF.R.U32.HI R136, RZ, 0x18, R136 ;  /* 0x00000018ff887819 */ /* 0x000fe20000011688 */
[----:B------:R-:W-:Y:S01]  /*12180*/  STG.E.U16 [R164.64+0x30], R147 ;  /* 0x00003093a4007986 */ /* 0x000fe2000c101512 */
[----:B------:R-:W-:Y:S02]  /*12190*/  @!P2 PRMT R145, R232, 0x5410, RZ ;  /* 0x00005410e891a816 */ /* 0x000fe400000000ff */
[C---:B------:R-:W-:Y:S02]  /*121a0*/  ISETP.GE.U32.AND P6, PT, R251.reuse, R24, PT ;  /* 0x00000018fb00720c */ /* 0x040fe40003fc6070 */
[----:B------:R-:W-:Y:S02]  /*121b0*/  SHF.R.U32.HI R24, RZ, 0x8, R143 ;  /* 0x00000008ff187819 */ /* 0x000fe4000001168f */
[----:B------:R-:W-:Y:S02]  /*121c0*/  ISETP.GE.U32.AND P2, PT, R251, R136, PT ;  /* 0x00000088fb00720c */ /* 0x000fe40003f46070 */
[----:B------:R-:W-:Y:S02]  /*121d0*/  PRMT R119, R171, 0x5410, R24 ;  /* 0x00005410ab777816 */ /* 0x000fe40000000018 */
[----:B------:R-:W-:Y:S01]  /*121e0*/  PRMT R136, R25, 0x5410, R173 ;  /* 0x0000541019887816 */ /* 0x000fe200000000ad */
[----:B------:R-:W-:Y:S01]  /*121f0*/  IMAD.MOV.U32 R173, RZ, RZ, R132 ;  /* 0x000000ffffad7224 */ /* 0x000fe200078e0084 */
[C---:B------:R-:W-:Y:S01]  /*12200*/  PRMT R143, R144.reuse, 0x7632, R143 ;  /* 0x00007632908f7816 */ /* 0x040fe2000000008f */
[----:B------:R-:W-:Y:S01]  /*12210*/  LDSM.16.MT88.4 R132, [R178+0xd000] ;  /* 0x00d00000b284783b */ /* 0x000fe20000004200 */
[C---:B------:R-:W-:Y:S01]  /*12220*/  ISETP.GE.U32.AND P0, PT, R251.reuse, R139, PT ;  /* 0x0000008bfb00720c */ /* 0x040fe20003f06070 */
[C---:B----4-:R-:W-:Y:S01]  /*12230*/  HMMA.16816.F32 R12, R120.reuse, R20, R12 ;  /* 0x00000014780c723c */ /* 0x050fe2000000180c */
[----:B------:R-:W-:Y:S01]  /*12240*/  SHF.R.U32.HI R140, RZ, 0x18, R140 ;  /* 0x00000018ff8c7819 */ /* 0x000fe2000001168c */
[----:B------:R-:W-:Y:S01]  /*12250*/  @!P6 HADD2 R236, -R144.H0_H0, -RZ.H0_H0 ;  /* 0xa00000ff90ece230 */ /* 0x000fe20000000900 */
[----:B------:R-:W-:Y:S01]  /*12260*/  PRMT R117, R144, 0x5410, R143 ;  /* 0x0000541090757816 */ /* 0x000fe2000000008f */
[----:B------:R-:W-:Y:S01]  /*12270*/  @!P2 HADD2 R240, -R143.H0_H0, -RZ.H0_H0 ;  /* 0xa00000ff8ff0a230 */ /* 0x000fe20000000900 */
[C---:B------:R-:W-:Y:S02]  /*12280*/  ISETP.GE.U32.AND P1, PT, R251.reuse, R140, PT ;  /* 0x0000008cfb00720c */ /* 0x040fe40003f26070 */
[----:B------:R-:W-:Y:S01]  /*12290*/  LOP3.LUT R20, R172, 0xff, RZ, 0xc0, !PT ;  /* 0x000000ffac147812 */ /* 0x000fe200078ec0ff */
[C---:B------:R-:W-:Y:S01]  /*122a0*/  HMMA.16816.F32 R100, R120.reuse, R22, R100 ;  /* 0x000000167864723c */ /* 0x040fe20000001864 */
[----:B------:R-:W-:Y:S02]  /*122b0*/  IMAD.MOV.U32 R172, RZ, RZ, R200 ;  /* 0x000000ffffac7224 */ /* 0x000fe400078e00c8 */
[----:B------:R1:W2:Y:S01]  /*122c0*/  MUFU.EX2 R200, R27 ;  /* 0x0000001b00c87308 */ /* 0x0002a20000000800 */
[--C-:B------:R-:W-:Y:S02]  /*122d0*/  SHF.R.U32.HI R21, RZ, 0x10, R137.reuse ;  /* 0x00000010ff157819 */ /* 0x100fe40000011689 */
[----:B------:R-:W-:Y:S02]  /*122e0*/  @!P6 PRMT R144, R236, 0x5410, RZ ;  /* 0x00005410ec90e816 */ /* 0x000fe400000000ff */
[C---:B------:R-:W-:Y:S01]  /*122f0*/  HMMA.16816.F32 R16, R120.reuse, R128, R16 ;  /* 0x000000807810723c */ /* 0x040fe20000001810 */
[----:B------:R-:W-:Y:S03]  /*12300*/  ISETP.GE.U32.AND P6, PT, R251, R20, PT ;  /* 0x00000014fb00720c */ /* 0x000fe60003fc6070 */
[C---:B------:R-:W-:Y:S01]  /*12310*/  LOP3.LUT R23, R137.reuse, 0xff, RZ, 0xc0, !PT ;  /* 0x000000ff89177812 */ /* 0x040fe200078ec0ff */
[----:B------:R-:W-:Y:S01]  /*12320*/  @!P1 HADD2 R220, -R148.H0_H0, -RZ.H0_H0 ;  /* 0xa00000ff94dc9230 */ /* 0x000fe20000000900 */
[----:B------:R-:W-:Y:S02]  /*12330*/  LOP3.LUT R20, R137, 0xffff, RZ, 0xc0, !PT ;  /* 0x0000ffff89147812 */ /* 0x000fe400078ec0ff */
[C---:B------:R-:W-:Y:S01]  /*12340*/  HMMA.16816.F32 R104, R120.reuse, R130, R104 ;  /* 0x000000827868723c */ /* 0x040fe20000001868 */
[----:B------:R-:W-:Y:S01]  /*12350*/  SHF.R.U32.HI R137, RZ, 0x18, R137 ;  /* 0x00000018ff897819 */ /* 0x000fe20000011689 */
[----:B------:R-:W-:Y:S02]  /*12360*/  LDSM.16.MT88.4 R128, [R180+0xd000] ;  /* 0x00d00000b480783b */ /* 0x000fe40000004200 */
[----:B------:R-:W-:Y:S02]  /*12370*/  LOP3.LUT R21, R21, 0xff, RZ, 0xc0, !PT ;  /* 0x000000ff15157812 */ /* 0x000fe400078ec0ff */
[----:B------:R-:W-:Y:S02]  /*12380*/  SHF.R.U32.HI R22, RZ, 0x8, R20 ;  /* 0x00000008ff167819 */ /* 0x000fe40000011614 */
[C---:B------:R-:W-:Y:S01]  /*12390*/  HMMA.16816.F32 R108, R120.reuse, R124, R108 ;  /* 0x0000007c786c723c */ /* 0x040fe2000000186c */
[----:B------:R-:W-:Y:S01]  /*123a0*/  SHF.R.U32.HI R20, RZ, 0x8, R174 ;  /* 0x00000008ff147819 */ /* 0x000fe200000116ae */
[----:B-1----:R-:W1:Y:S02]  /*123b0*/  LDSM.16.MT88.4 R24, [R177+0xd000] ;  /* 0x00d00000b118783b */ /* 0x002e640000004200 */
[----:B------:R-:W-:Y:S02]  /*123c0*/  PRMT R174, R251, 0x7054, R251 ;  /* 0x00007054fbae7816 */ /* 0x000fe400000000fb */
[----:B------:R-:W-:Y:S02]  /*123d0*/  PRMT R21, R21, 0x5410, R137 ;  /* 0x0000541015157816 */ /* 0x000fe40000000089 */
[----:B------:R-:W-:Y:S01]  /*123e0*/  HMMA.16816.F32 R112, R120, R126, R112 ;  /* 0x0000007e7870723c */ /* 0x000fe20000001870 */
[----:B------:R-:W-:Y:S01]  /*123f0*/  F2FP.PACK_AB R139, R202, R203 ;  /* 0x000000cbca8b723e */ /* 0x000fe200000000ff */
[----:B------:R-:W3:Y:S02]  /*12400*/  LDSM.16.MT88.4 R120, [R179+0xd000] ;  /* 0x00d00000b378783b */ /* 0x000ee40000004200 */
[----:B------:R-:W-:Y:S01]  /*12410*/  PRMT R22, R23, 0x5410, R22 ;  /* 0x0000541017167816 */ /* 0x000fe20000000016 */
[--C-:B------:R-:W-:Y:S01]  /*12420*/  HSET2.LE.AND R21, R21, R174.reuse, PT ;  /* 0x000000ae15157233 */ /* 0x100fe20003803000 */
[----:B------:R-:W-:Y:S01]  /*12430*/  LOP3.LUT R20, R20, 0xffff, RZ, 0xc0, !PT ;  /* 0x0000ffff14147812 */ /* 0x000fe200078ec0ff */
[--C-:B------:R-:W-:Y:S01]  /*12440*/  HSET2.LE.AND R23, R136, R174.reuse, PT ;  /* 0x000000ae88177233 */ /* 0x100fe20003803000 */
[----:B------:R-:W-:Y:S01]  /*12450*/  @!P1 PRMT R148, R220, 0x5410, RZ ;  /* 0x00005410dc949816 */ /* 0x000fe200000000ff */
[----:B------:R-:W-:Y:S01]  /*12460*/  @!P0 HADD2 R212, -R139.H0_H0, -RZ.H0_H0 ;  /* 0xa00000ff8bd48230 */ /* 0x000fe20000000900 */
[----:B------:R-:W-:Y:S01]  /*12470*/  ISETP.GE.U32.AND P1, PT, R251, R142, PT ;  /* 0x0000008efb00720c */ /* 0x000fe20003f26070 */
[----:B------:R-:W4:Y:S01]  /*12480*/  LDSM.16.MT88.4 R124, [R177+0xf000] ;  /* 0x00f00000b17c783b */ /* 0x000f220000004200 */
[----:B--2---:R-:W-:Y:S02]  /*12490*/  F2FP.PACK_AB R142, R200, R201 ;  /* 0x000000c9c88e723e */ /* 0x004fe400000000ff */
[----:B------:R-:W-:Y:S02]  /*124a0*/  PRMT R140, R139, 0x7632, R140 ;  /* 0x000076328b8c7816 */ /* 0x000fe4000000008c */
[----:B------:R-:W-:Y:S01]  /*124b0*/  @!P2 PRMT R143, R240, 0x5410, RZ ;  /* 0x00005410f08fa816 */ /* 0x000fe200000000ff */
[----:B------:R-:W-:Y:S01]  /*124c0*/  @!P6 HADD2 R227, -R142.H0_H0, -RZ.H0_H0 ;  /* 0xa00000ff8ee3e230 */ /* 0x000fe20000000900 */
[----:B------:R-:W-:Y:S01]  /*124d0*/  ISETP.GE.U32.AND P2, PT, R251, R20, PT ;  /* 0x00000014fb00720c */ /* 0x000fe20003f46070 */
[--C-:B------:R-:W-:Y:S01]  /*124e0*/  HSET2.LE.AND R20, R22, R174.reuse, PT ;  /* 0x000000ae16147233 */ /* 0x100fe20003803000 */
[----:B------:R-:W-:Y:S01]  /*124f0*/  LOP3.LUT R21, R21, R117, RZ, 0xc0, !PT ;  /* 0x0000007515157212 */ /* 0x000fe200078ec0ff */
[----:B------:R-:W-:Y:S01]  /*12500*/  HSET2.LE.AND R22, R119, R174, PT ;  /* 0x000000ae77167233 */ /* 0x000fe20003803000 */
[----:B------:R-:W-:Y:S01]  /*12510*/  PRMT R141, R142, 0x7632, R141 ;  /* 0x000076328e8d7816 */ /* 0x000fe2000000008d */
[----:B------:R-:W-:Y:S01]  /*12520*/  FFMA.FTZ R119, R31, c[0x0][0x23c], -R163 ;  /* 0x00008f001f777a23 */ /* 0x000fe200000108a3 */
[----:B------:R-:W-:Y:S01]  /*12530*/  PRMT R117, R139, 0x5410, R140 ;  /* 0x000054108b757816 */ /* 0x000fe2000000008c */
[----:B------:R-:W-:Y:S01]  /*12540*/  MUFU.EX2 R174, R29 ;  /* 0x0000001d00ae7308 */ /* 0x000fe20000000800 */
[----:B------:R-:W-:Y:S01]  /*12550*/  LOP3.LUT R20, R20, R118, RZ, 0xc0, !PT ;  /* 0x0000007614147212 */ /* 0x000fe200078ec0ff */
[----:B------:R-:W-:Y:S01]  /*12560*/  @!P1 HADD2 R226, -R141.H0_H0, -RZ.H0_H0 ;  /* 0xa00000ff8de29230 */ /* 0x000fe20000000900 */
[----:B------:R-:W-:Y:S01]  /*12570*/  LOP3.LUT R22, R22, R117, RZ, 0xc0, !PT ;  /* 0x0000007516167212 */ /* 0x000fe200078ec0ff */
[----:B------:R-:W-:Y:S01]  /*12580*/  STG.E.U16 [R164.64+0x32], R148 ;  /* 0x00003294a4007986 */ /* 0x000fe2000c101512 */
[----:B------:R-:W-:Y:S01]  /*12590*/  PRMT R117, R142, 0x5410, R141 ;  /* 0x000054108e757816 */ /* 0x000fe2000000008d */
[----:B------:R-:W-:Y:S01]  /*125a0*/  @!P2 HADD2 R217, -R140.H0_H0, -RZ.H0_H0 ;  /* 0xa00000ff8cd9a230 */ /* 0x000fe20000000900 */
[----:B------:R-:W-:Y:S01]  /*125b0*/  @!P0 PRMT R139, R212, 0x5410, RZ ;  /* 0x00005410d48b8816 */ /* 0x000fe200000000ff */
[----:B------:R-:W-:Y:S01]  /*125c0*/  STG.E.U16 [R166.64+0x40], R146 ;  /* 0x00004092a6007986 */ /* 0x000fe2000c101512 */
[----:B------:R-:W-:Y:S01]  /*125d0*/  LOP3.LUT R23, R23, R117, RZ, 0xc0, !PT ;  /* 0x0000007517177212 */ /* 0x000fe200078ec0ff */
[----:B------:R-:W-:Y:S01]  /*125e0*/  MUFU.EX2 R171, R119 ;  /* 0x0000007700ab7308 */ /* 0x000fe20000000800 */
[----:B------:R-:W-:Y:S01]  /*125f0*/  @!P1 PRMT R141, R226, 0x5410, RZ ;  /* 0x00005410e28d9816 */ /* 0x000fe200000000ff */
[----:B------:R-:W-:Y:S01]  /*12600*/  STG.E.U16 [R166.64+0x42], R145 ;  /* 0x00004291a6007986 */ /* 0x000fe2000c101512 */
[----:B------:R-:W-:Y:S02]  /*12610*/  @!P6 PRMT R142, R227, 0x5410, RZ ;  /* 0x00005410e38ee816 */ /* 0x000fe400000000ff */
[----:B------:R-:W-:Y:S01]  /*12620*/  @!P2 PRMT R140, R217, 0x5410, RZ ;  /* 0x00005410d98ca816 */ /* 0x000fe200000000ff */
[C---:B-1----:R-:W-:Y:S01]  /*12630*/  HMMA.16816.F32 R4, R20.reuse, R24, R4 ;  /* 0x000000181404723c */ /* 0x042fe20000001804 */
[----:B------:R-:W-:Y:S04]  /*12640*/  STG.E.U16 [R164.64+0x40], R144 ;  /* 0x00004090a4007986 */ /* 0x000fe8000c101512 */
[----:B------:R-:W-:Y:S03]  /*12650*/  STG.E.U16 [R164.64+0x42], R143 ;  /* 0x0000428fa4007986 */ /* 0x000fe6000c101512 */
[C---:B------:R-:W-:Y:S01]  /*12660*/  HMMA.16816.F32 R8, R20.reuse, R26, R8 ;  /* 0x0000001a1408723c */ /* 0x040fe20000001808 */
[----:B------:R-:W1:Y:S07]  /*12670*/  LDSM.16.MT88.4 R24, [R178+0xf000] ;  /* 0x00f00000b218783b */ /* 0x000e6e0000004200 */
[C---:B------:R-:W-:Y:S01]  /*12680*/  HMMA.16816.F32 R36, R20.reuse, R132, R36 ;  /* 0x000000841424723c */ /* 0x040fe20000001824 */
[----:B------:R-:W-:Y:S04]  /*12690*/  STG.E.U16 [R166.64+0x50], R139 ;  /* 0x0000508ba6007986 */ /* 0x000fe8000c101512 */
[----:B------:R-:W-:Y:S03]  /*126a0*/  STG.E.U16 [R166.64+0x52], R140 ;  /* 0x0000528ca6007986 */ /* 0x000fe6000c101512 */
[C---:B------:R-:W-:Y:S01]  /*126b0*/  HMMA.16816.F32 R40, R20.reuse, R134, R40 ;  /* 0x000000861428723c */ /* 0x040fe20000001828 */
[----:B------:R-:W3:Y:S07]  /*126c0*/  LDSM.16.MT88.4 R132, [R180+0xf000] ;  /* 0x00f00000b484783b */ /* 0x000eee0000004200 */
[C---:B------:R-:W-:Y:S01]  /*126d0*/  HMMA.16816.F32 R44, R20.reuse, R128, R44 ;  /* 0x00000080142c723c */ /* 0x040fe2000000182c */
[----:B------:R-:W-:Y:S04]  /*126e0*/  STG.E.U16 [R164.64+0x50], R142 ;  /* 0x0000508ea4007986 */ /* 0x000fe8000c101512 */
[----:B------:R-:W-:Y:S03]  /*126f0*/  STG.E.U16 [R164.64+0x52], R141 ;  /* 0x0000528da4007986 */ /* 0x000fe6000c101512 */
[C---:B------:R-:W-:Y:S01]  /*12700*/  HMMA.16816.F32 R48, R20.reuse, R130, R48 ;  /* 0x000000821430723c */ /* 0x040fe20000001830 */
[----:B------:R-:W3:Y:S07]  /*12710*/  LDSM.16.MT88.4 R128, [R179+0xf000] ;  /* 0x00f00000b380783b */ /* 0x000eee0000004200 */
[C---:B---3--:R-:W-:Y:S07]  /*12720*/  HMMA.16816.F32 R52, R20.reuse, R120, R52 ;  /* 0x000000781434723c */ /* 0x048fee0000001834 */
[----:B------:R-:W-:Y:S01]  /*12730*/  IMAD.MOV.U32 R121, RZ, RZ, R172 ;  /* 0x000000ffff797224 */ /* 0x000fe200078e00ac */
[C---:B------:R-:W-:Y:S01]  /*12740*/  HMMA.16816.F32 R56, R20.reuse, R122, R56 ;  /* 0x0000007a1438723c */ /* 0x040fe20000001838 */
[----:B------:R-:W3:Y:S03]  /*12750*/  MUFU.EX2 R172, R30 ;  /* 0x0000001e00ac7308 */ /* 0x000ee60000000800 */
[----:B------:R-:W-:Y:S03]  /*12760*/  IMAD.MOV.U32 R120, RZ, RZ, R173 ;  /* 0x000000ffff787224 */ /* 0x000fe600078e00ad */
[--C-:B------:R-:W-:Y:S01]  /*12770*/  FFMA.FTZ R123, R32, c[0x0][0x23c], -R168.reuse ;  /* 0x00008f00207b7a23 */ /* 0x100fe200000108a8 */
[C---:B----4-:R-:W-:Y:S01]  /*12780*/  HMMA.16816.F32 R60, R20.reuse, R124, R60 ;  /* 0x0000007c143c723c */ /* 0x050fe2000000183c */
[----:B------:R-:W-:Y:S02]  /*12790*/  FFMA.FTZ R168, R33, c[0x0][0x23c], -R168 ;  /* 0x00008f0021a87a23 */ /* 0x000fe400000108a8 */
[----:B------:R-:W4:Y:S04]  /*127a0*/  MUFU.EX2 R173, R28 ;  /* 0x0000001c00ad7308 */ /* 0x000f280000000800 */
[----:B------:R-:W-:Y:S01]  /*127b0*/  IMAD.MOV.U32 R125, RZ, RZ, R121 ;  /* 0x000000ffff7d7224 */ /* 0x000fe200078e0079 */
[C---:B------:R-:W-:Y:S01]  /*127c0*/  HMMA.16816.F32 R64, R20.reuse, R126, R64 ;  /* 0x0000007e1440723c */ /* 0x040fe20000001840 */
[----:B------:R-:W2:Y:S03]  /*127d0*/  LDL.LU R126, [R1+0x28] ;  /* 0x00002800017e7983 */ /* 0x000ea60000300800 */
[--C-:B------:R-:W-:Y:S02]  /*127e0*/  FFMA.FTZ R124, R34, c[0x0][0x23c], -R163.reuse ;  /* 0x00008f00227c7a23 */ /* 0x100fe400000108a3 */
[----:B------:R-:W-:Y:S02]  /*127f0*/  FFMA.FTZ R163, R35, c[0x0][0x23c], -R163 ;  /* 0x00008f0023a37a23 */ /* 0x000fe400000108a3 */
[C---:B-1----:R-:W-:Y:S01]  /*12800*/  HMMA.16816.F32 R68, R20.reuse, R24, R68 ;  /* 0x000000181444723c */ /* 0x042fe20000001844 */
[----:B------:R-:W-:Y:S02]  /*12810*/  IMAD.MOV.U32 R127, RZ, RZ, R169 ;  /* 0x000000ffff7f7224 */ /* 0x000fe400078e00a9 */
[----:B------:R-:W-:Y:S01]  /*12820*/  MUFU.EX2 R169, R168 ;  /* 0x000000a800a97308 */ /* 0x000fe20000000800 */
[----:B---3--:R-:W-:Y:S04]  /*12830*/  F2FP.PACK_AB R138, R171, R172 ;  /* 0x000000acab8a723e */ /* 0x008fe800000000ff */
[C---:B------:R-:W-:Y:S01]  /*12840*/  HMMA.16816.F32 R72, R20.reuse, R26, R72 ;  /* 0x0000001a1448723c */ /* 0x040fe20000001848 */
[----:B------:R-:W1:Y:S03]  /*12850*/  LDSM.16.MT88.4 R24, [R177+0x11000] ;  /* 0x01100000b118783b */ /* 0x000e660000004200 */
[----:B----4-:R-:W-:Y:S01]  /*12860*/  F2FP.PACK_AB R136, R174, R173 ;  /* 0x000000adae88723e */ /* 0x010fe200000000ff */
[----:B------:R-:W-:Y:S01]  /*12870*/  MUFU.EX2 R168, R124 ;  /* 0x0000007c00a87308 */ /* 0x000fe20000000800 */
[----:B------:R-:W-:Y:S02]  /*12880*/  PRMT R137, R138, 0x7632, R137 ;  /* 0x000076328a897816 */ /* 0x000fe40000000089 */
[C---:B------:R-:W-:Y:S01]  /*12890*/  HMMA.16816.F32 R76, R20.reuse, R132, R76 ;  /* 0x00000084144c723c */ /* 0x040fe2000000184c */
[----:B------:R-:W3:Y:S06]  /*128a0*/  LDSM.16.MT88.4 R28, [R178+0x11000] ;  /* 0x01100000b21c783b */ /* 0x000eec0000004200 */
[----:B------:R-:W-:Y:S01]  /*128b0*/  IMAD.WIDE.U32 R132, R175, -0x2daee0ad, RZ ;  /* 0xd2511f53af847825 */ /* 0x000fe200078e00ff */
[C---:B------:R-:W-:Y:S01]  /*128c0*/  HMMA.16816.F32 R80, R20.reuse, R134, R80 ;  /* 0x000000861450723c */ /* 0x040fe20000001850 */
[----:B------:R-:W-:Y:S03]  /*128d0*/  MUFU.EX2 R163, R163 ;  /* 0x000000a300a37308 */ /* 0x000fe60000000800 */
[C-C-:B------:R-:W-:Y:S01]  /*128e0*/  LOP3.LUT R118, R133.reuse, UR27, R170.reuse, 0x96, !PT ;  /* 0x0000001b85767c12 */ /* 0x140fe2000f8e96aa */
[----:B------:R-:W-:Y:S01]  /*128f0*/  IMAD.MOV.U32 R175, RZ, RZ, R125 ;  /* 0x000000ffffaf7224 */ /* 0x000fe200078e007d */
[----:B------:R-:W-:Y:S02]  /*12900*/  LOP3.LUT R117, R133, UR27, R170, 0x96, !PT ;  /* 0x0000001b85757c12 */ /* 0x000fe4000f8e96aa */
[C---:B------:R-:W-:Y:S01]  /*12910*/  HMMA.16816.F32 R84, R20.reuse, R128, R84 ;  /* 0x000000801454723c */ /* 0x040fe20000001854 */
[--C-:B------:R-:W-:Y:S02]  /*12920*/  SHF.R.U32.HI R33, RZ, 0x10, R132.reuse ;  /* 0x00000010ff217819 */ /* 0x100fe40000011684 */
[----:B------:R4:W2:Y:S01]  /*12930*/  MUFU.EX2 R170, R123 ;  /* 0x0000007b00aa7308 */ /* 0x0008a20000000800 */
[C---:B------:R-:W-:Y:S02]  /*12940*/  LOP3.LUT R32, R132.reuse, 0xffff, RZ, 0xc0, !PT ;  /* 0x0000ffff84207812 */ /* 0x040fe400078ec0ff */
[----:B------:R-:W-:Y:S02]  /*12950*/  LOP3.LUT R119, R33, 0xff, RZ, 0xc0, !PT ;  /* 0x000000ff21777812 */ /* 0x000fe400078ec0ff */
[C---:B------:R-:W-:Y:S01]  /*12960*/  HMMA.16816.F32 R88, R20.reuse, R130, R88 ;  /* 0x000000821458723c */ /* 0x040fe20000001858 */
[----:B------:R-:W-:Y:S03]  /*12970*/  SHF.R.U32.HI R121, RZ, 0x18, R132 ;  /* 0x00000018ff797819 */ /* 0x000fe60000011684 */
[----:B------:R-:W-:Y:S02]  /*12980*/  LOP3.LUT R122, R132, 0xff, RZ, 0xc0, !PT ;  /* 0x000000ff847a7812 */ /* 0x000fe400078ec0ff */
[----:B------:R-:W-:Y:S01]  /*12990*/  PRMT R129, R119, 0x5410, R121 ;  /* 0x0000541077817816 */ /* 0x000fe20000000079 */
[----:B------:R-:W-:Y:S01]  /*129a0*/  IMAD.MOV.U32 R131, RZ, RZ, R120 ;  /* 0x000000ffff837224 */ /* 0x000fe200078e0078 */
[----:B------:R-:W-:Y:S01]  /*129b0*/  SHF.R.U32.HI R120, RZ, 0x8, R32 ;  /* 0x00000008ff787819 */ /* 0x000fe20000011620 */
[C---:B-1----:R-:W-:Y:S01]  /*129c0*/  HMMA.16816.F32 R92, R20.reuse, R24, R92 ;  /* 0x00000018145c723c */ /* 0x042fe2000000185c */
[----:B------:R-:W1:Y:S02]  /*129d0*/  LDSM.16.MT88.4 R32, [R180+0x11000] ;  /* 0x01100000b420783b */ /* 0x000e640000004200 */
[--C-:B------:R-:W-:Y:S02]  /*129e0*/  SHF.R.U32.HI R121, RZ, 0x10, R117.reuse ;  /* 0x00000010ff797819 */ /* 0x100fe40000011675 */
[----:B------:R-:W-:Y:S02]  /*129f0*/  PRMT R128, R122, 0x5410, R120 ;  /* 0x000054107a807816 */ /* 0x000fe40000000078 */
[C---:B------:R-:W-:Y:S01]  /*12a00*/  LOP3.LUT R119, R117.reuse, 0xffff, RZ, 0xc0, !PT ;  /* 0x0000ffff75777812 */ /* 0x040fe200078ec0ff */
[C---:B------:R-:W-:Y:S01]  /*12a10*/  HMMA.16816.F32 R96, R20.reuse, R26, R96 ;  /* 0x0000001a1460723c */ /* 0x040fe20000001860 */
[----:B------:R-:W-:Y:S03]  /*12a20*/  SHF.R.U32.HI R120, RZ, 0x18, R117 ;  /* 0x00000018ff787819 */ /* 0x000fe60000011675 */
[----:B----4-:R-:W-:Y:S02]  /*12a30*/  LOP3.LUT R123, R117, 0xff, RZ, 0xc0, !PT ;  /* 0x000000ff757b7812 */ /* 0x010fe400078ec0ff */
[----:B------:R-:W-:Y:S02]  /*12a40*/  LOP3.LUT R117, R121, 0xff, RZ, 0xc0, !PT ;  /* 0x000000ff79757812 */ /* 0x000fe400078ec0ff */
[C---:B---3--:R-:W-:Y:S01]  /*12a50*/  HMMA.16816.F32 R12, R20.reuse, R28, R12 ;  /* 0x0000001c140c723c */ /* 0x048fe2000000180c */
[----:B------:R-:W3:Y:S03]  /*12a60*/  LDL.LU R121, [R1+0x2c] ;  /* 0x00002c0001797983 */ /* 0x000ee60000300800 */
[----:B------:R-:W-:Y:S02]  /*12a70*/  LOP3.LUT R24, R118, 0xff, RZ, 0xc0, !PT ;  /* 0x000000ff76187812 */ /* 0x000fe400078ec0ff */
[C---:B------:R-:W-:Y:S02]  /*12a80*/  PRMT R130, R251.reuse, 0x7054, R251 ;  /* 0x00007054fb827816 */ /* 0x040fe400000000fb */
[C---:B------:R-:W-:Y:S01]  /*12a90*/  HMMA.16816.F32 R100, R20.reuse, R30, R100 ;  /* 0x0000001e1464723c */ /* 0x040fe20000001864 */
[----:B------:R-:W-:Y:S02]  /*12aa0*/  ISETP.GE.U32.AND P0, PT, R251, R24, PT ;  /* 0x00000018fb00720c */ /* 0x000fe40003f06070 */
[----:B------:R-:W4:Y:S01]  /*12ab0*/  LDSM.16.MT88.4 R24, [R179+0x11000] ;  /* 0x01100000b318783b */ /* 0x000f220000004200 */
[----:B------:R-:W-:Y:S02]  /*12ac0*/  PRMT R120, R117, 0x5410, R120 ;  /* 0x0000541075787816 */ /* 0x000fe40000000078 */
[--C-:B------:R-:W-:Y:S01]  /*12ad0*/  SHF.R.U32.HI R122, RZ, 0x18, R118.reuse ;  /* 0x00000018ff7a7819 */ /* 0x100fe20000011676 */
[--C-:B------:R-:W-:Y:S01]  /*12ae0*/  HSET2.LE.AND R30, R128, R130.reuse, PT ;  /* 0x00000082801e7233 */ /* 0x100fe20003803000 */
[----:B------:R-:W-:Y:S01]  /*12af0*/  SHF.R.U32.HI R119, RZ, 0x8, R119 ;  /* 0x00000008ff777819 */ /* 0x000fe20000011677 */
[--C-:B------:R-:W-:Y:S01]  /*12b00*/  HSET2.LE.AND R29, R120, R130.reuse, PT ;  /* 0x00000082781d7233 */ /* 0x100fe20003803000 */
[----:B------:R-:W-:Y:S02]  /*12b10*/  ISETP.GE.U32.AND P2, PT, R251, R122, PT ;  /* 0x0000007afb00720c */ /* 0x000fe40003f46070 */
[--C-:B------:R-:W-:Y:S01]  /*12b20*/  HSET2.LE.AND R31, R129, R130.reuse, PT ;  /* 0x00000082811f7233 */ /* 0x100fe20003803000 */
[--C-:B------:R-:W-:Y:S01]  /*12b30*/  PRMT R123, R123, 0x5410, R119.reuse ;  /* 0x000054107b7b7816 */ /* 0x100fe20000000077 */
[----:B------:R-:W-:Y:S01]  /*12b40*/  @!P0 HADD2 R242, -R136.H0_H0, -RZ.H0_H0 ;  /* 0xa00000ff88f28230 */ /* 0x000fe20000000900 */
[C---:B------:R-:W-:Y:S01]  /*12b50*/  PRMT R119, R136.reuse, 0x7632, R119 ;  /* 0x0000763288777816 */ /* 0x040fe20000000077 */
[C---:B-1----:R-:W-:Y:S02]  /*12b60*/  HMMA.16816.F32 R16, R20.reuse, R32, R16 ;  /* 0x000000201410723c */ /* 0x042fe40000001810 */
[----:B------:R-:W-:Y:S05]  /*12b70*/  HSET2.LE.AND R28, R123, R130, PT ;  /* 0x000000827b1c7233 */ /* 0x000fea0003803000 */
[----:B------:R-:W-:Y:S01]  /*12b80*/  @!P2 HADD2 R234, -R137.H0_H0, -RZ.H0_H0 ;  /* 0xa00000ff89eaa230 */ /* 0x000fe20000000900 */
[C---:B------:R-:W-:Y:S01]  /*12b90*/  HMMA.16816.F32 R104, R20.reuse, R34, R104 ;  /* 0x000000221468723c */ /* 0x040fe20000001868 */
[----:B------:R-:W-:Y:S07]  /*12ba0*/  LDSM.16.MT88.4 R32, [R178+0xd800] ;  /* 0x00d80000b220783b */ /* 0x000fee0000004200 */
[C---:B----4-:R-:W-:Y:S07]  /*12bb0*/  HMMA.16816.F32 R108, R20.reuse, R24, R108 ;  /* 0x00000018146c723c */ /* 0x050fee000000186c */
[----:B------:R-:W-:Y:S01]  /*12bc0*/  PRMT R24, R136, 0x5410, R119 ;  /* 0x0000541088187816 */ /* 0x000fe20000000077 */
[----:B------:R-:W-:Y:S01]  /*12bd0*/  HMMA.16816.F32 R112, R20, R26, R112 ;  /* 0x0000001a1470723c */ /* 0x000fe20000001870 */
[----:B------:R-:W-:Y:S03]  /*12be0*/  LDSM.16.MT88.4 R20, [R180+0xd800] ;  /* 0x00d80000b414783b */ /* 0x000fe60000004200 */
[----:B------:R-:W-:Y:S02]  /*12bf0*/  LOP3.LUT R28, R28, R24, RZ, 0xc0, !PT ;  /* 0x000000181c1c7212 */ /* 0x000fe400078ec0ff */
[----:B------:R-:W-:Y:S02]  /*12c00*/  PRMT R24, R138, 0x5410, R137 ;  /* 0x000054108a187816 */ /* 0x000fe40000000089 */
[----:B------:R-:W-:Y:S04]  /*12c10*/  @!P0 PRMT R136, R242, 0x5410, RZ ;  /* 0x00005410f2888816 */ /* 0x000fe800000000ff */
[----:B------:R-:W-:Y:S01]  /*12c20*/  LOP3.LUT R29, R29, R24, RZ, 0xc0, !PT ;  /* 0x000000181d1d7212 */ /* 0x000fe200078ec0ff */
[----:B------:R-:W-:Y:S01]  /*12c30*/  STG.E.U16 [R166.64+0x60], R136 ;  /* 0x00006088a6007986 */ /* 0x000fe2000c101512 */
[----:B------:R-:W-:Y:S01]  /*12c40*/  @!P2 PRMT R137, R234, 0x5410, RZ ;  /* 0x00005410ea89a816 */ /* 0x000fe200000000ff */
[----:B--2---:R-:W-:Y:S01]  /*12c50*/  FFMA.FTZ R117, R2, R126, R127 ;  /* 0x0000007e02757223 */ /* 0x004fe2000001007f */
[----:B------:R-:W-:Y:S01]  /*12c60*/  LOP3.LUT R2, R118, 0xffff, RZ, 0xc0, !PT ;  /* 0x0000ffff76027812 */ /* 0x000fe200078ec0ff */
[----:B------:R-:W1:Y:S01]  /*12c70*/  LDSM.16.MT88.4 R124, [R177+0xd800] ;  /* 0x00d80000b17c783b */ /* 0x000e620000004200 */
[----:B------:R-:W-:Y:S01]  /*12c80*/  SHF.R.U32.HI R118, RZ, 0x10, R118 ;  /* 0x00000010ff767819 */ /* 0x000fe20000011676 */
[--C-:B------:R-:W-:Y:S01]  /*12c90*/  FADD.FTZ R135, R183, R117.reuse ;  /* 0x00000075b7877221 */ /* 0x100fe20000010000 */
[----:B------:R-:W-:Y:S02]  /*12ca0*/  SHF.R.U32.HI R2, RZ, 0x8, R2 ;  /* 0x00000008ff027819 */ /* 0x000fe40000011602 */
[----:B------:R-:W-:Y:S02]  /*12cb0*/  LOP3.LUT R118, R118, 0xff, RZ, 0xc0, !PT ;  /* 0x000000ff76767812 */ /* 0x000fe400078ec0ff */
[----:B------:R-:W-:Y:S02]  /*12cc0*/  LOP3.LUT R2, R2, 0xffff, RZ, 0xc0, !PT ;  /* 0x0000ffff02027812 */ /* 0x000fe400078ec0ff */
[C---:B------:R-:W-:Y:S02]  /*12cd0*/  ISETP.GE.U32.AND P6, PT, R251.reuse, R118, PT ;  /* 0x00000076fb00720c */ /* 0x040fe40003fc6070 */
[----:B------:R-:W-:Y:S02]  /*12ce0*/  ISETP.GE.U32.AND P1, PT, R251, R2, PT ;  /* 0x00000002fb00720c */ /* 0x000fe40003f26070 */
[----:B------:R-:W-:Y:S02]  /*12cf0*/  F2FP.PACK_AB R2, R169, R170 ;  /* 0x000000aaa902723e */ /* 0x000fe400000000ff */
[----:B------:R-:W-:Y:S04]  /*12d00*/  F2FP.PACK_AB R118, R163, R168 ;  /* 0x000000a8a376723e */ /* 0x000fe800000000ff */
[----:B------:R-:W-:Y:S03]  /*12d10*/  PRMT R117, R118, 0x7632, R117 ;  /* 0x0000763276757816 */ /* 0x000fe60000000075 */
[----:B------:R-:W-:Y:S02]  /*12d20*/  @!P6 HADD2 R235, -R138.H0_H0, -RZ.H0_H0 ;  /* 0xa00000ff8aebe230 */ /* 0x000fe40000000900 */
[----:B------:R-:W-:Y:S03]  /*12d30*/  @!P1 HADD2 R241, -R119.H0_H0, -RZ.H0_H0 ;  /* 0xa00000ff77f19230 */ /* 0x000fe60000000900 */
[----:B------:R-:W-:Y:S02]  /*12d40*/  @!P6 PRMT R138, R235, 0x5410, RZ ;  /* 0x00005410eb8ae816 */ /* 0x000fe400000000ff */
[----:B------:R-:W-:Y:S05]  /*12d50*/  @!P1 PRMT R119, R241, 0x5410, RZ ;  /* 0x00005410f1779816 */ /* 0x000fea00000000ff */
[----:B------:R-:W-:Y:S04]  /*12d60*/  STG.E.U16 [R166.64+0x62], R119 ;  /* 0x00006277a6007986 */ /* 0x000fe8000c101512 */
[----:B------:R-:W-:Y:S04]  /*12d70*/  STG.E.U16 [R164.64+0x60], R138 ;  /* 0x0000608aa4007986 */ /* 0x000fe8000c101512 */
[----:B------:R-:W-:Y:S01]  /*12d80*/  STG.E.U16 [R164.64+0x62], R137 ;  /* 0x00006289a4007986 */ /* 0x000fe2000c101512 */
[----:B---3--:R-:W-:Y:S03]  /*12d90*/  FFMA.FTZ R0, R0, R121, R184 ;  /* 0x0000007900007223 */ /* 0x008fe600000100b8 */
[----:B------:R2:W5:Y:S01]  /*12da0*/  LDL.LU R184, [R1+0xe0] ;  /* 0x0000e00001b87983 */ /* 0x0005620000300800 */
[--C-:B------:R-:W-:Y:S01]  /*12db0*/  FADD.FTZ R134, R182, R0.reuse ;  /* 0x00000000b6867221 */ /* 0x100fe20000010000 */
[C---:B------:R-:W-:Y:S02]  /*12dc0*/  PRMT R0, R2.reuse, 0x7632, R0 ;  /* 0x0000763202007816 */ /* 0x040fe40000000000 */
[----:B------:R2:W5:Y:S02]  /*12dd0*/  LDL.LU R183, [R1+0xdc] ;  /* 0x0000dc0001b77983 */ /* 0x0005640000300800 */
[----:B------:R-:W-:Y:S02]  /*12de0*/  PRMT R24, R2, 0x5410, R0 ;  /* 0x0000541002187816 */ /* 0x000fe40000000000 */
[----:B------:R2:W5:Y:S02]  /*12df0*/  LDL.LU R182, [R1+0xd8] ;  /* 0x0000d80001b67983 */ /* 0x0005640000300800 */
[----:B------:R-:W-:Y:S02]  /*12e00*/  LOP3.LUT R30, R30, R24, RZ, 0xc0, !PT ;  /* 0x000000181e1e7212 */ /* 0x000fe400078ec0ff */
[----:B------:R-:W-:Y:S04]  /*12e10*/  PRMT R24, R118, 0x5410, R117 ;  /* 0x0000541076187816 */ /* 0x000fe80000000075 */
[----:B------:R-:W-:Y:S02]  /*12e20*/  LOP3.LUT R31, R31, R24, RZ, 0xc0, !PT ;  /* 0x000000181f1f7212 */ /* 0x000fe400078ec0ff */
[----:B------:R-:W-:Y:S05]  /*12e30*/  LDSM.16.MT88.4 R24, [R177+0xf800] ;  /* 0x00f80000b118783b */ /* 0x000fea0000004200 */
[C---:B-1----:R-:W-:Y:S03]  /*12e40*/  HMMA.16816.F32 R120, R28.reuse, R124, R4 ;  /* 0x0000007c1c78723c */ /* 0x042fe60000001804 */
[----:B------:R-:W1:Y:S05]  /*12e50*/  LDSM.16.MT88.4 R4, [R179+0xd800] ;  /* 0x00d80000b304783b */ /* 0x000e6a0000004200 */
[C---:B------:R-:W-:Y:S03]  /*12e60*/  HMMA.16816.F32 R124, R28.reuse, R126, R8 ;  /* 0x0000007e1c7c723c */ /* 0x040fe60000001808 */
[----:B------:R-:W3:Y:S05]  /*12e70*/  LDSM.16.MT88.4 R8, [R178+0xf800] ;  /* 0x00f80000b208783b */ /* 0x000eea0000004200 */
[C---:B------:R-:W-:Y:S07]  /*12e80*/  HMMA.16816.F32 R36, R28.reuse, R32, R36 ;  /* 0x000000201c24723c */ /* 0x040fee0000001824 */
[----:B------:R-:W-:Y:S01]  /*12e90*/  IMAD.MOV.U32 R33, RZ, RZ, R131 ;  /* 0x000000ffff217224 */ /* 0x000fe200078e0083 */
        /* <DEDUP_REMOVED lines=8> */
[C---:B------:R-:W-:Y:S07]  /*12f20*/  HMMA.16816.F32 R60, R28.reuse, R24, R60 ;  /* 0x000000181c3c723c */ /* 0x040fee000000183c */
[----:B------:R-:W-:Y:S01]  /*12f30*/  SHF.R.U32.HI R24, RZ, 0x10, R132 ;  /* 0x00000010ff187819 */ /* 0x000fe20000011684 */
[C---:B------:R-:W-:Y:S01]  /*12f40*/  HMMA.16816.F32 R64, R28.reuse, R26, R64 ;  /* 0x0000001a1c40723c */ /* 0x040fe20000001840 */
[----:B------:R-:W-:Y:S03]  /*12f50*/  FADD.FTZ R25, R175, R134 ;  /* 0x00000086af197221 */ /* 0x000fe60000010000 */
[----:B------:R-:W-:Y:S01]  /*12f60*/  LOP3.LUT R24, R24, 0xff, RZ, 0xc0, !PT ;  /* 0x000000ff18187812 */ /* 0x000fe200078ec0ff */
[----:B------:R-:W-:Y:S03]  /*12f70*/  FADD.FTZ R25, R176, R25 ;  /* 0x00000019b0197221 */ /* 0x000fe60000010000 */
[C---:B---3--:R-:W-:Y:S01]  /*12f80*/  HMMA.16816.F32 R68, R28.reuse, R8, R68 ;  /* 0x000000081c44723c */ /* 0x048fe20000001844 */
[----:B------:R-:W-:Y:S03]  /*12f90*/  ISETP.GE.U32.AND P6, PT, R251, R24, PT ;  /* 0x00000018fb00720c */ /* 0x000fe60003fc6070 */
[----:B------:R-:W-:Y:S02]  /*12fa0*/  FADD.FTZ R24, R33, R135 ;  /* 0x0000008721187221 */ /* 0x000fe40000010000 */
[----:B------:R-:W-:Y:S01]  /*12fb0*/  FADD.FTZ R25, R249, R25 ;  /* 0x00000019f9197221 */ /* 0x000fe20000010000 */
[C---:B------:R-:W-:Y:S01]  /*12fc0*/  LOP3.LUT R9, R132.reuse, 0xff, RZ, 0xc0, !PT ;  /* 0x000000ff84097812 */ /* 0x040fe200078ec0ff */
[C---:B------:R-:W-:Y:S01]  /*12fd0*/  HMMA.16816.F32 R72, R28.reuse, R10, R72 ;  /* 0x0000000a1c48723c */ /* 0x040fe20000001848 */
[----:B------:R-:W-:Y:S02]  /*12fe0*/  FADD.FTZ R24, R181, R24 ;  /* 0x00000018b5187221 */ /* 0x000fe40000010000 */
[----:B------:R3:W5:Y:S01]  /*12ff0*/  LDL.LU R181, [R1+0xd4] ;  /* 0x0000d40001b57983 */ /* 0x0007620000300800 */
[----:B------:R-:W-:Y:S01]  /*13000*/  LOP3.LUT R8, R132, 0xffff, RZ, 0xc0, !PT ;  /* 0x0000ffff84087812 */ /* 0x000fe200078ec0ff */
[----:B------:R-:W-:Y:S01]  /*13010*/  FADD.FTZ R24, R252, R24 ;  /* 0x00000018fc187221 */ /* 0x000fe20000010000 */
[C---:B------:R-:W-:Y:S01]  /*13020*/  ISETP.GE.U32.AND P0, PT, R251.reuse, R9, PT ;  /* 0x00000009fb00720c */ /* 0x040fe20003f06070 */
[----:B------:R3:W5:Y:S01]  /*13030*/  LDL.LU R176, [R1+0xd0] ;  /* 0x0000d00001b07983 */ /* 0x0007620000300800 */
[C---:B----4-:R-:W-:Y:S01]  /*13040*/  HMMA.16816.F32 R76, R28.reuse, R128, R76 ;  /* 0x000000801c4c723c */ /* 0x050fe2000000184c */
[----:B------:R-:W-:Y:S03]  /*13050*/  SHF.R.U32.HI R8, RZ, 0x8, R8 ;  /* 0x00000008ff087819 */ /* 0x000fe60000011608 */
[----:B------:R-:W-:Y:S01]  /*13060*/  @!P6 HADD2 R231, -R118.H0_H0, -RZ.H0_H0 ;  /* 0xa00000ff76e7e230 */ /* 0x000fe20000000900 */
[----:B------:R-:W-:Y:S02]  /*13070*/  LOP3.LUT R8, R8, 0xffff, RZ, 0xc0, !PT ;  /* 0x0000ffff08087812 */ /* 0x000fe400078ec0ff */
[----:B------:R-:W-:Y:S01]  /*13080*/  SHF.R.U32.HI R132, RZ, 0x18, R132 ;  /* 0x00000018ff847819 */ /* 0x000fe20000011684 */
[C---:B------:R-:W-:Y:S01]  /*13090*/  HMMA.16816.F32 R80, R28.reuse, R130, R80 ;  /* 0x000000821c50723c */ /* 0x040fe20000001850 */
[----:B------:R-:W-:Y:S02]  /*130a0*/  ISETP.GE.U32.AND P1, PT, R251, R8, PT ;  /* 0x00000008fb00720c */ /* 0x000fe40003f26070 */
[----:B------:R-:W4:Y:S01]  /*130b0*/  LDSM.16.MT88.4 R8, [R178+0x11800] ;  /* 0x01180000b208783b */ /* 0x000f220000004200 */
[----:B------:R-:W-:Y:S01]  /*130c0*/  @!P6 PRMT R118, R231, 0x5410, RZ ;  /* 0x00005410e776e816 */ /* 0x000fe200000000ff */
[----:B------:R-:W-:Y:S01]  /*130d0*/  @!P0 HADD2 R225, -R2.H0_H0, -RZ.H0_H0 ;  /* 0xa00000ff02e18230 */ /* 0x000fe20000000900 */
[----:B------:R-:W-:Y:S02]  /*130e0*/  ISETP.GE.U32.AND P2, PT, R251, R132, PT ;  /* 0x00000084fb00720c */ /* 0x000fe40003f46070 */
[C---:B--2---:R-:W-:Y:S04]  /*130f0*/  HMMA.16816.F32 R84, R28.reuse, R20, R84 ;  /* 0x000000141c54723c */ /* 0x044fe80000001854 */
[----:B------:R-:W-:Y:S02]  /*13100*/  @!P0 PRMT R2, R225, 0x5410, RZ ;  /* 0x00005410e1028816 */ /* 0x000fe400000000ff */
[----:B------:R-:W-:Y:S01]  /*13110*/  @!P1 HADD2 R224, -R0.H0_H0, -RZ.H0_H0 ;  /* 0xa00000ff00e09230 */ /* 0x000fe20000000900 */
[----:B------:R-:W-:Y:S01]  /*13120*/  IADD3 R119, P0, R166, -0x80, RZ ;  /* 0xffffff80a6777810 */ /* 0x000fe20007f1e0ff */
[C---:B------:R-:W-:Y:S01]  /*13130*/  HMMA.16816.F32 R88, R28.reuse, R22, R88 ;  /* 0x000000161c58723c */ /* 0x040fe20000001858 */
[----:B------:R-:W2:Y:S03]  /*13140*/  LDSM.16.MT88.4 R20, [R180+0x11800] ;  /* 0x01180000b414783b */ /* 0x000ea60000004200 */
[----:B------:R-:W-:Y:S01]  /*13150*/  @!P1 PRMT R0, R224, 0x5410, RZ ;  /* 0x00005410e0009816 */ /* 0x000fe200000000ff */
[----:B------:R-:W-:Y:S01]  /*13160*/  @!P2 HADD2 R230, -R117.H0_H0, -RZ.H0_H0 ;  /* 0xa00000ff75e6a230 */ /* 0x000fe20000000900 */
[----:B------:R-:W-:Y:S01]  /*13170*/  ISETP.LT.AND P1, PT, RZ, UR21, PT ;  /* 0x00000015ff007c0c */ /* 0x000fe2000bf21270 */
[----:B------:R-:W-:Y:S01]  /*13180*/  UIADD3 UR21, UR21, -0x1, URZ ;  /* 0xffffffff15157890 */ /* 0x000fe2000fffe03f */
[C---:B-1----:R-:W-:Y:S01]  /*13190*/  HMMA.16816.F32 R92, R28.reuse, R4, R92 ;  /* 0x000000041c5c723c */ /* 0x042fe2000000185c */
[----:B------:R-:W-:Y:S03]  /*131a0*/  STG.E.U16 [R166.64+0x70], R2 ;  /* 0x00007002a6007986 */ /* 0x000fe6000c101512 */
[----:B------:R-:W-:Y:S01]  /*131b0*/  @!P2 PRMT R117, R230, 0x5410, RZ ;  /* 0x00005410e675a816 */ /* 0x000fe200000000ff */
[----:B------:R-:W-:Y:S02]  /*131c0*/  STG.E.U16 [R166.64+0x72], R0 ;  /* 0x00007200a6007986 */ /* 0x000fe4000c101512 */
[----:B------:R-:W-:Y:S01]  /*131d0*/  FADD.FTZ R5, R250, R24 ;  /* 0x00000018fa057221 */ /* 0x000fe20000010000 */
[C---:B------:R-:W-:Y:S01]  /*131e0*/  HMMA.16816.F32 R96, R28.reuse, R6, R96 ;  /* 0x000000061c60723c */ /* 0x040fe20000001860 */
[----:B------:R-:W-:Y:S01]  /*131f0*/  FADD.FTZ R4, R248, R25 ;  /* 0x00000019f8047221 */ /* 0x000fe20000010000 */
[----:B------:R1:W-:Y:S02]  /*13200*/  STG.E.U16 [R164.64+0x70], R118 ;  /* 0x00007076a4007986 */ /* 0x0003e4000c101512 */
[----:B------:R-:W-:Y:S02]  /*13210*/  FADD.FTZ R24, R247, R5 ;  /* 0x00000005f7187221 */ /* 0x000fe40000010000 */
[----:B------:R-:W-:Y:S01]  /*13220*/  FADD.FTZ R25, R244, R4 ;  /* 0x00000004f4197221 */ /* 0x000fe20000010000 */
[----:B------:R3:W-:Y:S01]  /*13230*/  STG.E.U16 [R164.64+0x72], R117 ;  /* 0x00007275a4007986 */ /* 0x0007e2000c101512 */
[----:B------:R-:W-:Y:S01]  /*13240*/  FADD.FTZ R24, R246, R24 ;  /* 0x00000018f6187221 */ /* 0x000fe20000010000 */
[C---:B----4-:R-:W-:Y:S02]  /*13250*/  HMMA.16816.F32 R128, R28.reuse, R8, R12 ;  /* 0x000000081c80723c */ /* 0x050fe4000000180c */
[----:B------:R-:W4:Y:S01]  /*13260*/  LDSM.16.MT88.4 R4, [R179+0x11800] ;  /* 0x01180000b304783b */ /* 0x000f220000004200 */
[----:B------:R-:W-:Y:S02]  /*13270*/  FADD.FTZ R24, R207, R24 ;  /* 0x00000018cf187221 */ /* 0x000fe40000010000 */
[----:B------:R-:W-:Y:S02]  /*13280*/  FADD.FTZ R25, R245, R25 ;  /* 0x00000019f5197221 */ /* 0x000fe40000010000 */
[----:B------:R-:W-:Y:S01]  /*13290*/  FADD.FTZ R9, R206, R24 ;  /* 0x00000018ce097221 */ /* 0x000fe20000010000 */
[C---:B------:R-:W-:Y:S01]  /*132a0*/  HMMA.16816.F32 R100, R28.reuse, R10, R100 ;  /* 0x0000000a1c64723c */ /* 0x040fe20000001864 */
[----:B------:R-:W-:Y:S03]  /*132b0*/  FADD.FTZ R8, R205, R25 ;  /* 0x00000019cd087221 */ /* 0x000fe60000010000 */
[----:B------:R-:W-:Y:S02]  /*132c0*/  FADD.FTZ R9, R203, R9 ;  /* 0x00000009cb097221 */ /* 0x000fe40000010000 */
[----:B------:R-:W-:Y:S02]  /*132d0*/  FADD.FTZ R8, R204, R8 ;  /* 0x00000008cc087221 */ /* 0x000fe40000010000 */
[C---:B--2---:R-:W-:Y:S01]  /*132e0*/  HMMA.16816.F32 R132, R28.reuse, R20, R16 ;  /* 0x000000141c84723c */ /* 0x044fe20000001810 */
[----:B------:R-:W-:Y:S03]  /*132f0*/  FADD.FTZ R9, R202, R9 ;  /* 0x00000009ca097221 */ /* 0x000fe60000010000 */
[----:B------:R-:W-:Y:S01]  /*13300*/  FADD.FTZ R8, R201, R8 ;  /* 0x00000008c9087221 */ /* 0x000fe20000010000 */
[----:B-1----:R-:W-:Y:S01]  /*13310*/  IADD3.X R118, R167, -0x1, RZ, P0, !PT ;  /* 0xffffffffa7767810 */ /* 0x002fe200007fe4ff */
[----:B------:R-:W-:Y:S02]  /*13320*/  FADD.FTZ R9, R173, R9 ;  /* 0x00000009ad097221 */ /* 0x000fe40000010000 */
[C---:B------:R-:W-:Y:S01]  /*13330*/  HMMA.16816.F32 R104, R28.reuse, R22, R104 ;  /* 0x000000161c68723c */ /* 0x040fe20000001868 */
[----:B------:R-:W-:Y:S03]  /*13340*/  FADD.FTZ R8, R200, R8 ;  /* 0x00000008c8087221 */ /* 0x000fe60000010000 */
[----:B------:R-:W-:Y:S02]  /*13350*/  FADD.FTZ R2, R174, R9 ;  /* 0x00000009ae027221 */ /* 0x000fe40000010000 */
[----:B------:R-:W-:Y:S02]  /*13360*/  FADD.FTZ R0, R172, R8 ;  /* 0x00000008ac007221 */ /* 0x000fe40000010000 */
[----:B------:R-:W-:Y:S04]  /*13370*/  FADD.FTZ R2, R170, R2 ;  /* 0x00000002aa027221 */ /* 0x000fe80000010000 */
[----:B------:R-:W-:Y:S02]  /*13380*/  FADD.FTZ R0, R171, R0 ;  /* 0x00000000ab007221 */ /* 0x000fe40000010000 */
[----:B---3--:R-:W-:Y:S02]  /*13390*/  IMAD.MOV.U32 R117, RZ, RZ, R3 ;  /* 0x000000ffff757224 */ /* 0x008fe400078e0003 */
[----:B------:R-:W-:Y:S01]  /*133a0*/  FADD.FTZ R0, R168, R0 ;  /* 0x00000000a8007221 */ /* 0x000fe20000010000 */
[C---:B----4-:R-:W-:Y:S07]  /*133b0*/  HMMA.16816.F32 R108, R28.reuse, R4, R108 ;  /* 0x000000041c6c723c */ /* 0x050fee000000186c */
[----:B------:R-:W-:Y:S01]  /*133c0*/  FADD.FTZ R4, R169, R2 ;  /* 0x00000002a9047221 */ /* 0x000fe20000010000 */
[----:B------:R-:W-:Y:S01]  /*133d0*/  HMMA.16816.F32 R112, R28, R6, R112 ;  /* 0x000000061c70723c */ /* 0x000fe20000001870 */
[----:B------:R-:W-:Y:S03]  /*133e0*/  FADD.FTZ R2, R163, R0 ;  /* 0x00000000a3027221 */ /* 0x000fe60000010000 */
[----:B------:R1:W-:Y:S01]  /*133f0*/  STL [R1+0x28], R4 ;  /* 0x0000280401007387 */ /* 0x0003e20000100800 */
[----:B------:R-:W-:Y:S03]  /*13400*/  IMAD.MOV.U32 R0, RZ, RZ, R116 ;  /* 0x000000ffff007224 */ /* 0x000fe600078e0074 */
[----:B------:R1:W-:Y:S02]  /*13410*/  STL [R1+0x2c], R2 ;  /* 0x00002c0201007387 */ /* 0x0003e40000100800 */
[----:B-1---5:R-:W-:-:S05]  /*13420*/  @P1 BRA `(.L_x_488) ;  /* 0xffffbc6000001947 */ /* 0x022fca000383ffff */
.L_x_487:
[----:B---3--:R-:W2:Y:S04]  /*13430*/  LDL.LU R5, [R1+0x28] ;  /* 0x0000280001057983 */ /* 0x008ea80000300800 */
[----:B------:R-:W3:Y:S01]  /*13440*/  S2R R137, SR_TID.X ;  /* 0x0000000000897919 */ /* 0x000ee20000002100 */
[----:B------:R-:W4:Y:S01]  /*13450*/  S2UR UR6, SR_CTAID.Y ;  /* 0x00000000000679c3 */ /* 0x000f220000002600 */
[----:B------:R-:W-:-:S02]  /*13460*/  UISETP.NE.AND UP0, UPT, UR10, -0x1, UPT ;  /* 0xffffffff0a00788c */ /* 0x000fc4000bf05270 */
[----:B------:R-:W2:Y:S01]  /*13470*/  LDL.LU R4, [R1+0x2c] ;  /* 0x00002c0001047983 */ /* 0x000ea20000300800 */
[----:B------:R-:W-:Y:S01]  /*13480*/  ULDC.64 UR4, c[0x0][0x1e8] ;  /* 0x00007a0000047ab9 */ /* 0x000fe20000000a00 */
[----:B------:R-:W-:Y:S01]  /*13490*/  BSSY B0, `(.L_x_491) ;  /* 0x0000144000007945 */ /* 0x000fe20003800000 */
[----:B------:R-:W-:Y:S02]  /*134a0*/  ULDC.U8 UR9, c[0x0][0x329] ;  /* 0x0000ca4000097ab9 */ /* 0x000fe40000000000 */
[----:B------:R-:W-:Y:S01]  /*134b0*/  UISETP.NE.AND UP1, UPT, UR9, URZ, UPT ;  /* 0x0000003f0900728c */ /* 0x000fe2000bf25270 */
[----:B------:R-:W1:Y:S01]  /*134c0*/  S2UR UR11, SR_CTAID.Z ;  /* 0x00000000000b79c3 */ /* 0x000e620000002700 */
[----:B------:R-:W-:Y:S02]  /*134d0*/  ULDC UR8, c[0x0][0x214] ;  /* 0x0000850000087ab9 */ /* 0x000fe40000000800 */
[----:B------:R-:W-:Y:S02]  /*134e0*/  @UP0 UIMAD.WIDE.U32 UR14, UR10, UR4, URZ ;  /* 0x000000040a0e02a5 */ /* 0x000fe4000f8e003f */
[----:B------:R-:W-:-:S02]  /*134f0*/  UMOV UR24, URZ ;  /* 0x0000003f00187c82 */ /* 0x000fc40008000000 */
[----:B------:R-:W-:Y:S02]  /*13500*/  @UP0 UIMAD UR7, UR10, UR5, UR15 ;  /* 0x000000050a0702a4 */ /* 0x000fe4000f8e020f */
[----:B------:R-:W-:Y:S02]  /*13510*/  UMOV UR25, URZ ;  /* 0x0000003f00197c82 */ /* 0x000fe40008000000 */
[----:B------:R-:W-:Y:S02]  /*13520*/  ULDC.64 UR4, c[0x0][0x1e0] ;  /* 0x0000780000047ab9 */ /* 0x000fe40000000a00 */
[----:B------:R-:W-:Y:S01]  /*13530*/  @UP1 ULDC UR15, c[0x0][0x210] ;  /* 0x00008400000f1ab9 */ /* 0x000fe20000000800 */
[----:B---3--:R-:W-:Y:S01]  /*13540*/  SHF.R.S32.HI R138, RZ, 0x1f, R137 ;  /* 0x0000001fff8a7819 */ /* 0x008fe20000011489 */
[----:B----4-:R-:W-:Y:S02]  /*13550*/  @!UP0 USHF.R.S32.HI UR12, URZ, 0x1f, UR6 ;  /* 0x0000001f3f0c8899 */ /* 0x010fe40008011406 */
[----:B------:R-:W-:Y:S01]  /*13560*/  @!UP0 UIMAD.WIDE.U32 UR22, UR6, UR4, URZ ;  /* 0x00000004061682a5 */ /* 0x000fe2000f8e003f */
[CC--:B------:R-:W-:Y:S01]  /*13570*/  LEA.HI R6, R138.reuse, R137.reuse, RZ, 0x2 ;  /* 0x000000898a067211 */ /* 0x0c0fe200078f10ff */
[----:B------:R-:W-:Y:S01]  /*13580*/  @!UP0 UIMAD UR12, UR12, UR4, URZ ;  /* 0x000000040c0c82a4 */ /* 0x000fe2000f8e023f */
[----:B------:R-:W-:Y:S01]  /*13590*/  LEA.HI R136, R138, R137, RZ, 0x5 ;  /* 0x000000898a887211 */ /* 0x000fe200078f28ff */
[----:B------:R-:W-:-:S02]  /*135a0*/  @UP1 UIMAD UR15, UR15, UR8, URZ ;  /* 0x000000080f0f12a4 */ /* 0x000fc4000f8e023f */
[----:B------:R-:W-:Y:S01]  /*135b0*/  ULDC.U8 UR4, c[0x0][0x328] ;  /* 0x0000ca0000047ab9 */ /* 0x000fe20000000000 */
[----:B------:R-:W-:Y:S01]  /*135c0*/  SHF.R.S32.HI R7, RZ, 0x5, R136 ;  /* 0x00000005ff077819 */ /* 0x000fe20000011488 */
[----:B------:R-:W-:Y:S02]  /*135d0*/  UISETP.NE.AND UP2, UPT, UR4, URZ, UPT ;  /* 0x0000003f0400728c */ /* 0x000fe4000bf45270 */
[----:B------:R-:W-:Y:S02]  /*135e0*/  @!UP0 UIMAD UR12, UR6, UR5, UR12 ;  /* 0x00000005060c82a4 */ /* 0x000fe4000f8e020c */
[----:B------:R-:W-:Y:S01]  /*135f0*/  UISETP.NE.OR UP3, UPT, UR9, URZ, !UP2 ;  /* 0x0000003f0900728c */ /* 0x000fe2000d765670 */
[----:B------:R-:W3:Y:S01]  /*13600*/  S2UR UR9, SR_CTAID.X ;  /* 0x00000000000979c3 */ /* 0x000ee20000002500 */
[----:B------:R-:W-:Y:S02]  /*13610*/  ULDC UR5, c[0x0][0x234] ;  /* 0x00008d0000057ab9 */ /* 0x000fe40000000800 */
[----:B------:R-:W-:-:S02]  /*13620*/  @!UP1 USEL UR15, UR8, UR5, !UP2 ;  /* 0x00000005080f9287 */ /* 0x000fc4000d000000 */
[----:B------:R-:W-:Y:S02]  /*13630*/  ULDC UR4, c[0x0][0x1c0] ;  /* 0x0000700000047ab9 */ /* 0x000fe40000000800 */
[----:B------:R-:W-:Y:S02]  /*13640*/  @UP1 UMOV UR17, 0x1 ;  /* 0x0000000100111882 */ /* 0x000fe40000000000 */
[----:B------:R-:W-:Y:S02]  /*13650*/  @!UP1 UIMAD UR17, UR15, UR4, URZ ;  /* 0x000000040f1192a4 */ /* 0x000fe4000f8e023f */
[----:B------:R-:W-:Y:S02]  /*13660*/  @!UP3 UIMAD UR8, UR6, UR8, URZ ;  /* 0x000000080608b2a4 */ /* 0x000fe4000f8e023f */
[----:B------:R-:W-:Y:S02]  /*13670*/  @UP1 ULDC UR20, c[0x0][0x210] ;  /* 0x0000840000141ab9 */ /* 0x000fe40000000800 */
[----:B------:R-:W-:-:S02]  /*13680*/  UIMAD UR5, UR6, UR17, URZ ;  /* 0x00000011060572a4 */ /* 0x000fc4000f8e023f */
[----:B------:R-:W-:Y:S02]  /*13690*/  @!UP1 UMOV UR20, 0x1 ;  /* 0x0000000100149882 */ /* 0x000fe40000000000 */
[----:B------:R-:W-:Y:S02]  /*136a0*/  @!UP3 USEL UR8, UR8, UR10, !UP0 ;  /* 0x0000000a0808b287 */ /* 0x000fe4000c000000 */
[----:B------:R-:W-:Y:S02]  /*136b0*/  USEL UR5, UR5, URZ, UP3 ;  /* 0x0000003f05057287 */ /* 0x000fe40009800000 */
[----:B------:R-:W-:Y:S02]  /*136c0*/  @!UP3 USHF.R.S32.HI UR25, URZ, 0x1f, UR8 ;  /* 0x0000001f3f19b899 */ /* 0x000fe40008011408 */
[----:B---3--:R-:W-:Y:S02]  /*136d0*/  UIMAD UR4, UR9, UR20, URZ ;  /* 0x00000014090472a4 */ /* 0x008fe4000f8e023f */
[----:B-1----:R-:W-:-:S02]  /*136e0*/  UIMAD UR15, UR11, UR15, UR5 ;  /* 0x0000000f0b0f72a4 */ /* 0x002fc4000f8e0205 */
[----:B------:R-:W-:Y:S02]  /*136f0*/  USHF.L.U32 UR4, UR4, 0x6, URZ ;  /* 0x0000000604047899 */ /* 0x000fe4000800063f */
[----:B------:R-:W-:Y:S02]  /*13700*/  @!UP3 UMOV UR24, UR8 ;  /* 0x000000080018bc82 */ /* 0x000fe40008000000 */
[----:B------:R-:W-:Y:S02]  /*13710*/  USHF.R.S32.HI UR5, URZ, 0x1f, UR4 ;  /* 0x0000001f3f057899 */ /* 0x000fe40008011404 */
[----:B------:R-:W-:Y:S02]  /*13720*/  USHF.R.S32.HI UR6, URZ, 0x1f, UR15 ;  /* 0x0000001f3f067899 */ /* 0x000fe4000801140f */
[----:B------:R-:W-:Y:S02]  /*13730*/  UIADD3 UR4, UP2, UP1, UR4, UR24, UR15 ;  /* 0x0000001804047290 */ /* 0x000fe4000f95e00f */
[----:B------:R-:W-:-:S02]  /*13740*/  @!UP0 UIADD3 UR7, UR23, UR12, URZ ;  /* 0x0000000c17078290 */ /* 0x000fc4000fffe03f */
[----:B------:R-:W-:Y:S02]  /*13750*/  UIADD3.X UR5, UR5, UR25, UR6, UP2, UP1 ;  /* 0x0000001905057290 */ /* 0x000fe400097e2406 */
[----:B------:R-:W-:Y:S01]  /*13760*/  @!UP0 UMOV UR14, UR22 ;  /* 0x00000016000e8c82 */ /* 0x000fe20008000000 */
[----:B--2---:R-:W1:Y:S04]  /*13770*/  SHFL.BFLY PT, R2, R5, 0x2, 0x1f ;  /* 0x0c401f0005027f89 */ /* 0x004e6800000e0000 */
[----:B------:R-:W2:Y:S01]  /*13780*/  SHFL.BFLY PT, R0, R4, 0x2, 0x1f ;  /* 0x0c401f0004007f89 */ /* 0x000ea200000e0000 */
[----:B-1----:R-:W-:-:S05]  /*13790*/  FADD.FTZ R2, R2, R5 ;  /* 0x0000000502027221 */ /* 0x002fca0000010000 */
[----:B------:R-:W1:Y:S01]  /*137a0*/  SHFL.BFLY PT, R5, R2, 0x1, 0x1f ;  /* 0x0c201f0002057f89 */ /* 0x000e6200000e0000 */
[----:B--2---:R-:W-:-:S05]  /*137b0*/  FADD.FTZ R0, R0, R4 ;  /* 0x0000000400007221 */ /* 0x004fca0000010000 */
[----:B------:R-:W2:Y:S01]  /*137c0*/  SHFL.BFLY PT, R4, R0, 0x1, 0x1f ;  /* 0x0c201f0000047f89 */ /* 0x000ea200000e0000 */
[----:B-1----:R-:W-:Y:S01]  /*137d0*/  FADD.FTZ R118, R2, R5 ;  /* 0x0000000502767221 */ /* 0x002fe20000010000 */
[----:B------:R-:W-:Y:S02]  /*137e0*/  MOV R2, 0x3f800000 ;  /* 0x3f80000000027802 */ /* 0x000fe40000000f00 */
[----:B------:R-:W-:Y:S02]  /*137f0*/  SHF.R.S32.HI R5, RZ, 0x1f, R6 ;  /* 0x0000001fff057819 */ /* 0x000fe40000011406 */
[----:B------:R-:W-:Y:S01]  /*13800*/  FSETP.NE.FTZ.AND P4, PT, R118, RZ, PT ;  /* 0x000000ff7600720b */ /* 0x000fe20003f95000 */
[----:B--2---:R-:W-:Y:S01]  /*13810*/  FADD.FTZ R117, R0, R4 ;  /* 0x0000000400757221 */ /* 0x004fe20000010000 */
[----:B------:R-:W-:Y:S02]  /*13820*/  MOV R4, 0x3f800000 ;  /* 0x3f80000000047802 */ /* 0x000fe40000000f00 */
[----:B------:R-:W-:-:S02]  /*13830*/  SHF.R.S32.HI R0, RZ, 0x2, R6 ;  /* 0x00000002ff007819 */ /* 0x000fc40000011406 */
[----:B------:R-:W-:Y:S02]  /*13840*/  FSETP.NE.FTZ.AND P3, PT, R117, RZ, PT ;  /* 0x000000ff7500720b */ /* 0x000fe40003f75000 */
[----:B------:R-:W-:Y:S02]  /*13850*/  LOP3.LUT R6, R6, 0x3ffffffc, RZ, 0xc0, !PT ;  /* 0x3ffffffc06067812 */ /* 0x000fe400078ec0ff */
[----:B------:R-:W-:-:S03]  /*13860*/  LEA.HI R5, R5, R0, RZ, 0x3 ;  /* 0x0000000005057211 */ /* 0x000fc600078f18ff */
[----:B------:R-:W1:Y:S01]  /*13870*/  @P4 MUFU.RCP R2, R118 ;  /* 0x0000007600024308 */ /* 0x000e620000001000 */
[----:B------:R-:W-:Y:S02]  /*13880*/  IADD3 R6, -R6, R137, RZ ;  /* 0x0000008906067210 */ /* 0x000fe40007ffe1ff */
[----:B------:R-:W-:Y:S02]  /*13890*/  LOP3.LUT R5, R5, 0xfffffff8, RZ, 0xc0, !PT ;  /* 0xfffffff805057812 */ /* 0x000fe400078ec0ff */
[----:B------:R-:W-:Y:S02]  /*138a0*/  LEA R119, R7, R6, 0x9 ;  /* 0x0000000607777211 */ /* 0x000fe400078e48ff */
[----:B------:R-:W-:Y:S01]  /*138b0*/  IADD3 R7, R0, -R5, RZ ;  /* 0x8000000500077210 */ /* 0x000fe20007ffe0ff */
[----:B------:R-:W2:Y:S03]  /*138c0*/  @P3 MUFU.RCP R4, R117 ;  /* 0x0000007500043308 */ /* 0x000ea60000001000 */
[----:B------:R-:W-:Y:S01]  /*138d0*/  R2P PR, R7, 0x6 ;  /* 0x0000000607007804 */ /* 0x000fe20000000000 */
[----:B-1----:R-:W-:-:S04]  /*138e0*/  FMUL.FTZ R2, R2, c[0x0][0x2dc] ;  /* 0x0000b70002027a20 */ /* 0x002fc80000410000 */
[C---:B------:R-:W-:Y:S02]  /*138f0*/  FMUL.FTZ R9, R2.reuse, R52 ;  /* 0x0000003402097220 */ /* 0x040fe40000410000 */
[----:B------:R-:W-:Y:S02]  /*13900*/  FMUL.FTZ R52, R2, R53 ;  /* 0x0000003502347220 */ /* 0x000fe40000410000 */
[----:B--2---:R-:W-:Y:S02]  /*13910*/  FMUL.FTZ R0, R4, c[0x0][0x2dc] ;  /* 0x0000b70004007a20 */ /* 0x004fe40000410000 */
[----:B------:R-:W-:Y:S01]  /*13920*/  FMUL.FTZ R8, R2, R37 ;  /* 0x0000002502087220 */ /* 0x000fe20000410000 */
[----:B------:R-:W-:Y:S01]  /*13930*/  F2FP.PACK_AB R52, R52, R9 ;  /* 0x000000093434723e */ /* 0x000fe200000000ff */
[C---:B------:R-:W-:Y:S01]  /*13940*/  FMUL.FTZ R11, R2.reuse, R41 ;  /* 0x00000029020b7220 */ /* 0x040fe20000410000 */
[----:B------:R-:W-:Y:S01]  /*13950*/  MOV R9, 0x20 ;  /* 0x0000002000097802 */ /* 0x000fe20000000f00 */
[----:B------:R-:W-:-:S02]  /*13960*/  FMUL.FTZ R13, R2, R45 ;  /* 0x0000002d020d7220 */ /* 0x000fc40000410000 */
[----:B------:R-:W-:Y:S01]  /*13970*/  FMUL.FTZ R15, R2, R49 ;  /* 0x00000031020f7220 */ /* 0x000fe20000410000 */
[----:B------:R-:W-:Y:S01]  /*13980*/  SEL R9, R9, 0xffffffe0, !P1 ;  /* 0xffffffe009097807 */ /* 0x000fe20004800000 */
[C---:B------:R-:W-:Y:S02]  /*13990*/  FMUL.FTZ R12, R0.reuse, R39 ;  /* 0x00000027000c7220 */ /* 0x040fe40000410000 */
[C---:B------:R-:W-:Y:S02]  /*139a0*/  FMUL.FTZ R14, R0.reuse, R43 ;  /* 0x0000002b000e7220 */ /* 0x040fe40000410000 */
[C---:B------:R-:W-:Y:S02]  /*139b0*/  FMUL.FTZ R16, R0.reuse, R47 ;  /* 0x0000002f00107220 */ /* 0x040fe40000410000 */
[C---:B------:R-:W-:Y:S02]  /*139c0*/  FMUL.FTZ R53, R0.reuse, R51 ;  /* 0x0000003300357220 */ /* 0x040fe40000410000 */
[----:B------:R-:W-:-:S02]  /*139d0*/  FMUL.FTZ R122, R0, R122 ;  /* 0x0000007a007a7220 */ /* 0x000fc40000410000 */
[C---:B------:R-:W-:Y:S02]  /*139e0*/  FMUL.FTZ R4, R0.reuse, R123 ;  /* 0x0000007b00047220 */ /* 0x040fe40000410000 */
[C---:B------:R-:W-:Y:S02]  /*139f0*/  FMUL.FTZ R126, R0.reuse, R126 ;  /* 0x0000007e007e7220 */ /* 0x040fe40000410000 */
[----:B------:R-:W-:Y:S01]  /*13a00*/  FMUL.FTZ R10, R0, R127 ;  /* 0x0000007f000a7220 */ /* 0x000fe20000410000 */
[----:B------:R-:W-:Y:S01]  /*13a10*/  F2FP.PACK_AB R4, R4, R122 ;  /* 0x0000007a0404723e */ /* 0x000fe200000000ff */
[C---:B------:R-:W-:Y:S02]  /*13a20*/  FMUL.FTZ R38, R0.reuse, R38 ;  /* 0x0000002600267220 */ /* 0x040fe40000410000 */
        /* <DEDUP_REMOVED lines=53> */
[C---:B-----5:R-:W-:Y:S01]  /*13d80*/  FMUL.FTZ R21, R0.reuse, R107 ;  /* 0x0000006b00157220 */ /* 0x060fe20000410000 */
[----:B------:R-:W-:Y:S01]  /*13d90*/  F2FP.PACK_AB R23, R23, R134 ;  /* 0x000000861717723e */ /* 0x000fe200000000ff */
[----:B------:R-:W-:-:S02]  /*13da0*/  FMUL.FTZ R110, R0, R110 ;  /* 0x0000006e006e7220 */ /* 0x000fc40000410000 */
[C---:B------:R-:W-:Y:S01]  /*13db0*/  FMUL.FTZ R19, R0.reuse, R111 ;  /* 0x0000006f00137220 */ /* 0x040fe20000410000 */
[----:B------:R-:W-:Y:S01]  /*13dc0*/  F2FP.PACK_AB R21, R21, R106 ;  /* 0x0000006a1515723e */ /* 0x000fe200000000ff */
[C---:B------:R-:W-:Y:S02]  /*13dd0*/  FMUL.FTZ R114, R0.reuse, R114 ;  /* 0x0000007200727220 */ /* 0x040fe40000410000 */
[----:B------:R-:W-:Y:S01]  /*13de0*/  FMUL.FTZ R17, R0, R115 ;  /* 0x0000007300117220 */ /* 0x000fe20000410000 */
[----:B------:R-:W-:Y:S01]  /*13df0*/  SHF.L.U32 R0, R7, 0x6, RZ ;  /* 0x0000000607007819 */ /* 0x000fe200000006ff */
[C---:B------:R-:W-:Y:S01]  /*13e00*/  FMUL.FTZ R24, R2.reuse, R36 ;  /* 0x0000002402187220 */ /* 0x040fe20000410000 */
[----:B------:R-:W-:Y:S01]  /*13e10*/  F2FP.PACK_AB R19, R19, R110 ;  /* 0x0000006e1313723e */ /* 0x000fe200000000ff */
[----:B------:R-:W-:Y:S01]  /*13e20*/  FMUL.FTZ R22, R2, R40 ;  /* 0x0000002802167220 */ /* 0x000fe20000410000 */
[----:B------:R-:W-:Y:S01]  /*13e30*/  LOP3.LUT R0, R0, 0x1c0, RZ, 0xc0, !PT ;  /* 0x000001c000007812 */ /* 0x000fe200078ec0ff */
[----:B------:R-:W-:Y:S01]  /*13e40*/  FMUL.FTZ R20, R2, R44 ;  /* 0x0000002c02147220 */ /* 0x000fe20000410000 */
[----:B------:R-:W-:Y:S01]  /*13e50*/  F2FP.PACK_AB R8, R8, R24 ;  /* 0x000000180808723e */ /* 0x000fe200000000ff */
[----:B------:R-:W-:Y:S01]  /*13e60*/  FMUL.FTZ R18, R2, R48 ;  /* 0x0000003002127220 */ /* 0x000fe20000410000 */
[----:B------:R-:W-:Y:S01]  /*13e70*/  LEA.HI R0, R0, R0, RZ, 0x1d ;  /* 0x0000000000007211 */ /* 0x000fe200078fe8ff */
[C---:B------:R-:W-:Y:S01]  /*13e80*/  FMUL.FTZ R120, R2.reuse, R120 ;  /* 0x0000007802787220 */ /* 0x040fe20000410000 */
[----:B------:R-:W-:Y:S01]  /*13e90*/  F2FP.PACK_AB R11, R11, R22 ;  /* 0x000000160b0b723e */ /* 0x000fe200000000ff */
[C---:B------:R-:W-:Y:S01]  /*13ea0*/  FMUL.FTZ R5, R2.reuse, R121 ;  /* 0x0000007902057220 */ /* 0x040fe20000410000 */
[----:B------:R-:W-:Y:S01]  /*13eb0*/  LEA R0, R119, R0, 0x1 ;  /* 0x0000000077007211 */ /* 0x000fe200078e08ff */
[C---:B------:R-:W-:Y:S01]  /*13ec0*/  FMUL.FTZ R124, R2.reuse, R124 ;  /* 0x0000007c027c7220 */ /* 0x040fe20000410000 */
[----:B------:R-:W-:Y:S01]  /*13ed0*/  F2FP.PACK_AB R13, R13, R20 ;  /* 0x000000140d0d723e */ /* 0x000fe200000000ff */
[----:B------:R-:W-:Y:S01]  /*13ee0*/  FMUL.FTZ R6, R2, R125 ;  /* 0x0000007d02067220 */ /* 0x000fe20000410000 */
[----:B------:R-:W-:Y:S01]  /*13ef0*/  SHF.L.U32 R0, R0, 0x1, RZ ;  /* 0x0000000100007819 */ /* 0x000fe200000006ff */
[C---:B------:R-:W-:Y:S01]  /*13f00*/  FMUL.FTZ R56, R2.reuse, R56 ;  /* 0x0000003802387220 */ /* 0x040fe20000410000 */
[----:B------:R-:W-:Y:S01]  /*13f10*/  F2FP.PACK_AB R5, R5, R120 ;  /* 0x000000780505723e */ /* 0x000fe200000000ff */
[----:B------:R-:W-:Y:S01]  /*13f20*/  FMUL.FTZ R57, R2, R57 ;  /* 0x0000003902397220 */ /* 0x000fe20000410000 */
[----:B------:R-:W-:Y:S01]  /*13f30*/  F2FP.PACK_AB R6, R6, R124 ;  /* 0x0000007c0606723e */ /* 0x000fe200000000ff */
[C---:B------:R-:W-:Y:S01]  /*13f40*/  FMUL.FTZ R60, R2.reuse, R60 ;  /* 0x0000003c023c7220 */ /* 0x040fe20000410000 */
[----:B------:R1:W-:Y:S01]  /*13f50*/  STS [R0+0x400], R4 ;  /* 0x0004000400007388 */ /* 0x0003e20000000800 */
[C---:B------:R-:W-:Y:S01]  /*13f60*/  FMUL.FTZ R48, R2.reuse, R61 ;  /* 0x0000003d02307220 */ /* 0x040fe20000410000 */
[----:B------:R-:W-:Y:S01]  /*13f70*/  F2FP.PACK_AB R15, R15, R18 ;  /* 0x000000120f0f723e */ /* 0x000fe200000000ff */
[C---:B------:R-:W-:Y:S01]  /*13f80*/  FMUL.FTZ R64, R2.reuse, R64 ;  /* 0x0000004002407220 */ /* 0x040fe20000410000 */
[----:B------:R2:W-:Y:S01]  /*13f90*/  STS [R0], R5 ;  /* 0x0000000500007388 */ /* 0x0005e20000000800 */
[C---:B------:R-:W-:Y:S01]  /*13fa0*/  FMUL.FTZ R65, R2.reuse, R65 ;  /* 0x0000004102417220 */ /* 0x040fe20000410000 */
[----:B------:R-:W-:Y:S01]  /*13fb0*/  F2FP.PACK_AB R50, R57, R56 ;  /* 0x000000383932723e */ /* 0x000fe200000000ff */
[----:B------:R-:W-:Y:S01]  /*13fc0*/  FMUL.FTZ R68, R2, R68 ;  /* 0x0000004402447220 */ /* 0x000fe20000410000 */
[----:B------:R-:W-:Y:S01]  /*13fd0*/  F2FP.PACK_AB R48, R48, R60 ;  /* 0x0000003c3030723e */ /* 0x000fe200000000ff */
[C---:B------:R-:W-:Y:S01]  /*13fe0*/  FMUL.FTZ R44, R2.reuse, R69 ;  /* 0x00000045022c7220 */ /* 0x040fe20000410000 */
[----:B------:R-:W-:Y:S01]  /*13ff0*/  F2FP.PACK_AB R46, R65, R64 ;  /* 0x00000040412e723e */ /* 0x000fe200000000ff */
[C---:B------:R-:W-:Y:S01]  /*14000*/  FMUL.FTZ R72, R2.reuse, R72 ;  /* 0x0000004802487220 */ /* 0x040fe20000410000 */
[----:B------:R-:W-:Y:S01]  /*14010*/  F2FP.PACK_AB R17, R17, R114 ;  /* 0x000000721111723e */ /* 0x000fe200000000ff */
[----:B------:R-:W-:Y:S01]  /*14020*/  FMUL.FTZ R73, R2, R73 ;  /* 0x0000004902497220 */ /* 0x000fe20000410000 */
[----:B------:R-:W-:Y:S01]  /*14030*/  F2FP.PACK_AB R44, R44, R68 ;  /* 0x000000442c2c723e */ /* 0x000fe200000000ff */
[----:B------:R-:W-:-:S02]  /*14040*/  FMUL.FTZ R76, R2, R76 ;  /* 0x0000004c024c7220 */ /* 0x000fc40000410000 */
[C---:B------:R-:W-:Y:S01]  /*14050*/  FMUL.FTZ R40, R2.reuse, R77 ;  /* 0x0000004d02287220 */ /* 0x040fe20000410000 */
[----:B------:R-:W-:Y:S01]  /*14060*/  F2FP.PACK_AB R42, R73, R72 ;  /* 0x00000048492a723e */ /* 0x000fe200000000ff */
[C---:B------:R-:W-:Y:S02]  /*14070*/  FMUL.FTZ R80, R2.reuse, R80 ;  /* 0x0000005002507220 */ /* 0x040fe40000410000 */
[----:B------:R-:W-:Y:S01]  /*14080*/  FMUL.FTZ R81, R2, R81 ;  /* 0x0000005102517220 */ /* 0x000fe20000410000 */
[----:B------:R-:W-:Y:S01]  /*14090*/  F2FP.PACK_AB R40, R40, R76 ;  /* 0x0000004c2828723e */ /* 0x000fe200000000ff */
[C---:B------:R-:W-:Y:S02]  /*140a0*/  FMUL.FTZ R84, R2.reuse, R84 ;  /* 0x0000005402547220 */ /* 0x040fe40000410000 */
[----:B------:R-:W-:Y:S01]  /*140b0*/  FMUL.FTZ R36, R2, R85 ;  /* 0x0000005502247220 */ /* 0x000fe20000410000 */
[----:B-1----:R-:W-:Y:S01]  /*140c0*/  IADD3 R4, R0, R9, RZ ;  /* 0x0000000900047210 */ /* 0x002fe20007ffe0ff */
[C---:B------:R-:W-:Y:S01]  /*140d0*/  FMUL.FTZ R88, R2.reuse, R88 ;  /* 0x0000005802587220 */ /* 0x040fe20000410000 */
        /* <DEDUP_REMOVED lines=25> */
[----:B------:R-:W-:Y:S01]  /*14270*/  FMUL.FTZ R113, R2, R113 ;  /* 0x0000007102717220 */ /* 0x000fe20000410000 */
[----:B------:R-:W-:Y:S02]  /*14280*/  LOP3.LUT R2, R7, 0x1, RZ, 0xc0, !PT ;  /* 0x0000000107027812 */ /* 0x000fe400078ec0ff */
[----:B------:R-:W-:Y:S02]  /*14290*/  MOV R7, 0x40 ;  /* 0x0000004000077802 */ /* 0x000fe40000000f00 */
[----:B------:R-:W-:Y:S02]  /*142a0*/  ISETP.NE.U32.AND P0, PT, R2, 0x1, PT ;  /* 0x000000010200780c */ /* 0x000fe40003f05070 */
[----:B------:R-:W-:-:S02]  /*142b0*/  IADD3 R2, R0, -0x10, RZ ;  /* 0xfffffff000027810 */ /* 0x000fc40007ffe0ff */
[----:B------:R-:W-:Y:S02]  /*142c0*/  SEL R7, R7, 0xffffffc0, !P2 ;  /* 0xffffffc007077807 */ /* 0x000fe40005000000 */
[----:B------:R-:W-:Y:S02]  /*142d0*/  F2FP.PACK_AB R20, R109, R108 ;  /* 0x0000006c6d14723e */ /* 0x000fe400000000ff */
[----:B--2---:R-:W-:Y:S02]  /*142e0*/  IADD3 R5, R4, R7, RZ ;  /* 0x0000000704057210 */ /* 0x004fe40007ffe0ff */
[----:B------:R-:W-:-:S03]  /*142f0*/  F2FP.PACK_AB R18, R113, R112 ;  /* 0x000000707112723e */ /* 0x000fc600000000ff */
[----:B------:R-:W-:-:S04]  /*14300*/  @P0 IADD3 R2, R0, 0x10, RZ ;  /* 0x0000001000020810 */ /* 0x000fc80007ffe0ff */
[----:B------:R-:W-:Y:S01]  /*14310*/  IADD3 R9, R9, R2, RZ ;  /* 0x0000000209097210 */ /* 0x000fe20007ffe0ff */
[----:B------:R1:W-:Y:S04]  /*14320*/  STS [R2], R6 ;  /* 0x0000000602007388 */ /* 0x0003e80000000800 */
[----:B------:R-:W-:Y:S04]  /*14330*/  STS [R2+0x400], R10 ;  /* 0x0004000a02007388 */ /* 0x000fe80000000800 */
[----:B------:R2:W-:Y:S04]  /*14340*/  STS [R4], R8 ;  /* 0x0000000804007388 */ /* 0x0005e80000000800 */
[----:B------:R-:W-:Y:S04]  /*14350*/  STS [R4+0x400], R12 ;  /* 0x0004000c04007388 */ /* 0x000fe80000000800 */
[----:B------:R-:W-:Y:S04]  /*14360*/  STS [R9], R11 ;  /* 0x0000000b09007388 */ /* 0x000fe80000000800 */
[----:B------:R-:W-:Y:S01]  /*14370*/  STS [R9+0x400], R14 ;  /* 0x0004000e09007388 */ /* 0x000fe20000000800 */
[----:B-1----:R-:W-:-:S05]  /*14380*/  IADD3 R6, R0, R7, RZ ;  /* 0x0000000700067210 */ /* 0x002fca0007ffe0ff */
[----:B------:R-:W-:Y:S01]  /*14390*/  STS [R6], R13 ;  /* 0x0000000d06007388 */ /* 0x000fe20000000800 */
[----:B--2---:R-:W-:-:S03]  /*143a0*/  IADD3 R8, R7, R2, RZ ;  /* 0x0000000207087210 */ /* 0x004fc60007ffe0ff */
[----:B------:R-:W-:Y:S01]  /*143b0*/  STS [R6+0x400], R16 ;  /* 0x0004001006007388 */ /* 0x000fe20000000800 */
[----:B------:R-:W-:-:S03]  /*143c0*/  IADD3 R7, R9, R7, RZ ;  /* 0x0000000709077210 */ /* 0x000fc60007ffe0ff */
        /* <DEDUP_REMOVED lines=24> */
[----:B------:R-:W-:Y:S04]  /*14550*/  STS [R2+0x4000], R30 ;  /* 0x0040001e02007388 */ /* 0x000fe80000000800 */
[----:B------:R2:W-:Y:S04]  /*14560*/  STS [R2+0x4400], R29 ;  /* 0x0044001d02007388 */ /* 0x0005e80000000800 */
[----:B------:R-:W-:Y:S04]  /*14570*/  STS [R4+0x4000], R28 ;  /* 0x0040001c04007388 */ /* 0x000fe80000000800 */
[----:B------:R3:W-:Y:S04]  /*14580*/  STS [R4+0x4400], R27 ;  /* 0x0044001b04007388 */ /* 0x0007e80000000800 */
[----:B------:R-:W-:Y:S04]  /*14590*/  STS [R9+0x4000], R26 ;  /* 0x0040001a09007388 */ /* 0x000fe80000000800 */
[----:B------:R-:W-:Y:S01]  /*145a0*/  STS [R9+0x4400], R25 ;  /* 0x0044001909007388 */ /* 0x000fe20000000800 */
[----:B-1----:R-:W-:-:S03]  /*145b0*/  LOP3.LUT R0, R136, 0xffffffe0, RZ, 0xc0, !PT ;  /* 0xffffffe088007812 */ /* 0x002fc600078ec0ff */
[----:B------:R-:W-:Y:S01]  /*145c0*/  STS [R6+0x4000], R24 ;  /* 0x0040001806007388 */ /* 0x000fe20000000800 */
[----:B------:R-:W-:-:S03]  /*145d0*/  IADD3 R0, R137, -R0, RZ ;  /* 0x8000000089007210 */ /* 0x000fc60007ffe0ff */
[----:B------:R-:W-:Y:S01]  /*145e0*/  STS [R6+0x4400], R23 ;  /* 0x0044001706007388 */ /* 0x000fe20000000800 */
[----:B--2---:R-:W1:Y:S01]  /*145f0*/  @P4 MUFU.LG2 R2, R118 ;  /* 0x0000007600024308 */ /* 0x004e620000000c00 */
[----:B------:R-:W-:Y:S02]  /*14600*/  LOP3.LUT P0, RZ, R0, 0x3, RZ, 0xc0, !PT ;  /* 0x0000000300ff7812 */ /* 0x000fe4000780c0ff */
[----:B------:R-:W-:Y:S04]  /*14610*/  STS [R8+0x4000], R22 ;  /* 0x0040001608007388 */ /* 0x000fe80000000800 */
[----:B------:R2:W-:Y:S01]  /*14620*/  STS [R8+0x4400], R21 ;  /* 0x0044001508007388 */ /* 0x0005e20000000800 */
[----:B---3--:R-:W3:Y:S03]  /*14630*/  @P3 MUFU.LG2 R4, R117 ;  /* 0x0000007500043308 */ /* 0x008ee60000000c00 */
[----:B------:R-:W-:Y:S04]  /*14640*/  STS [R5+0x4000], R20 ;  /* 0x0040001405007388 */ /* 0x000fe80000000800 */
[----:B------:R-:W-:Y:S01]  /*14650*/  STS [R5+0x4400], R19 ;  /* 0x0044001305007388 */ /* 0x000fe20000000800 */
[----:B-1----:R-:W-:-:S03]  /*14660*/  @P4 FMUL.FTZ R2, R2, 0.69314718246459960938 ;  /* 0x3f31721802024820 */ /* 0x002fc60000410000 */
[----:B------:R-:W-:Y:S04]  /*14670*/  STS [R7+0x4000], R18 ;  /* 0x0040001207007388 */ /* 0x000fe80000000800 */
[----:B------:R1:W-:Y:S01]  /*14680*/  STS [R7+0x4400], R17 ;  /* 0x0044001107007388 */ /* 0x0003e20000000800 */
[----:B---3--:R-:W-:-:S03]  /*14690*/  @P3 FMUL.FTZ R0, R4, 0.69314718246459960938 ;  /* 0x3f31721804003820 */ /* 0x008fc60000410000 */
[----:B------:R-:W-:Y:S01]  /*146a0*/  BAR.SYNC.DEFER_BLOCKING 0x0 ;  /* 0x0000000000007b1d */ /* 0x000fe20000010000 */
[----:B--2---:R-:W-:Y:S01]  /*146b0*/  MOV R8, 0x7f800000 ;  /* 0x7f80000000087802 */ /* 0x004fe20000000f00 */
[----:B------:R-:W-:Y:S01]  /*146c0*/  @P3 FFMA.FTZ R8, R3, c[0x0][0x238], R0 ;  /* 0x00008e0003083a23 */ /* 0x000fe20000010000 */
[----:B-1----:R-:W-:Y:S01]  /*146d0*/  MOV R7, 0x7f800000 ;  /* 0x7f80000000077802 */ /* 0x002fe20000000f00 */
[----:B------:R-:W-:Y:S02]  /*146e0*/  @P4 FFMA.FTZ R7, R116, c[0x0][0x238], R2 ;  /* 0x00008e0074074a23 */ /* 0x000fe40000010002 */
        /* <DEDUP_REMOVED lines=13> */
[----:B--23--:R-:W2:Y:S01]  /*147c0*/  LDL.LU R139, [R1+0xcc] ;  /* 0x0000cc00018b7983 */ /* 0x00cea20000300800 */
[----:B------:R-:W-:Y:S01]  /*147d0*/  UIMAD UR6, UR9, -0x40, UR16 ;  /* 0xffffffc0090678a4 */ /* 0x000fe2000f8e0210 */
[----:B--2---:R-:W-:-:S05]  /*147e0*/  IADD3 R0, R139, 0x8, RZ ;  /* 0x000000088b007810 */ /* 0x004fca0007ffe0ff */
        /* <DEDUP_REMOVED lines=14> */
.L_x_492:
[----:B--23--:R-:W-:Y:S05]  /*148d0*/  BSYNC B0 ;  /* 0x0000000000007941 */ /* 0x00cfea0003800000 */
.L_x_491:
[----:B------:R-:W2:Y:S04]  /*148e0*/  LDL.64 R64, [R1+0x38] ;  /* 0x0000380001407983 */ /* 0x000ea80000100a00 */
[----:B------:R3:W5:Y:S04]  /*148f0*/  LDL R14, [R1+0x44] ;  /* 0x00004400010e7983 */ /* 0x0007680000100800 */
[----:B------:R3:W5:Y:S01]  /*14900*/  LDL R13, [R1+0x50] ;  /* 0x00005000010d7983 */ /* 0x0007620000100800 */
[----:B------:R-:W-:Y:S01]  /*14910*/  LEA.HI R12, R138, R137, RZ, 0x3 ;  /* 0x000000898a0c7211 */ /* 0x000fe200078f18ff */
[----:B------:R-:W-:Y:S01]  /*14920*/  UIMAD UR9, UR9, -0x40, UR16 ;  /* 0xffffffc0090978a4 */ /* 0x000fe2000f8e0210 */
[----:B------:R-:W-:Y:S01]  /*14930*/  BSSY B0, `(.L_x_493) ;  /* 0x0000022000007945 */ /* 0x000fe20003800000 */
[----:B------:R-:W4:Y:S01]  /*14940*/  S2R R0, SR_TID.X ;  /* 0x0000000000007919 */ /* 0x000f220000002100 */
[----:B------:R-:W-:Y:S01]  /*14950*/  SHF.R.S32.HI R3, RZ, 0x3, R12 ;  /* 0x00000003ff037819 */ /* 0x000fe2000001140c */
[----:B------:R-:W-:-:S02]  /*14960*/  USHF.R.S32.HI UR6, URZ, 0x1f, UR11 ;  /* 0x0000001f3f067899 */ /* 0x000fc4000801140b */
[----:B------:R-:W1:Y:S01]  /*14970*/  S2R R10, SR_CTAID.Z ;  /* 0x00000000000a7919 */ /* 0x000e620000002700 */
[----:B------:R-:W-:Y:S02]  /*14980*/  ULDC.64 UR4, c[0x0][0x1f0] ;  /* 0x00007c0000047ab9 */ /* 0x000fe40000000a00 */
[----:B------:R-:W-:-:S04]  /*14990*/  UIMAD UR4, UR6, UR4, URZ ;  /* 0x00000004060472a4 */ /* 0x000fc8000f8e023f */
[----:B------:R-:W-:Y:S01]  /*149a0*/  UIMAD UR4, UR11, UR5, UR4 ;  /* 0x000000050b0472a4 */ /* 0x000fe2000f8e0204 */
[----:B----4-:R-:W-:-:S04]  /*149b0*/  SHF.R.S32.HI R2, RZ, 0x1f, R0 ;  /* 0x0000001fff027819 */ /* 0x010fc80000011400 */
[----:B------:R-:W-:-:S04]  /*149c0*/  LEA.HI R2, R2, R0, RZ, 0x3 ;  /* 0x0000000002027211 */ /* 0x000fc800078f18ff */
[----:B------:R-:W-:Y:S02]  /*149d0*/  SHF.R.S32.HI R2, RZ, 0x3, R2 ;  /* 0x00000003ff027819 */ /* 0x000fe40000011402 */
[----:B--2---:R-:W-:Y:S02]  /*149e0*/  SHF.R.S32.HI R0, RZ, 0x1f, R64 ;  /* 0x0000001fff007819 */ /* 0x004fe40000011440 */
[----:B------:R-:W-:-:S04]  /*149f0*/  IADD3 R4, P0, R64, UR14, RZ ;  /* 0x0000000e40047c10 */ /* 0x000fc8000ff1e0ff */
[----:B------:R-:W-:Y:S01]  /*14a00*/  IADD3.X R5, R0, UR7, RZ, P0, !PT ;  /* 0x0000000700057c10 */ /* 0x000fe200087fe4ff */
[----:B------:R-:W-:Y:S01]  /*14a10*/  IMAD.U32 R0, RZ, RZ, UR13 ;  /* 0x0000000dff007e24 */ /* 0x000fe2000f8e00ff */
[----:B------:R-:W-:Y:S02]  /*14a20*/  ISETP.GE.AND P0, PT, R3, UR9, PT ;  /* 0x0000000903007c0c */ /* 0x000fe4000bf06270 */
[----:B------:R-:W-:Y:S01]  /*14a30*/  SHF.R.S32.HI R3, RZ, 0x1f, R2 ;  /* 0x0000001fff037819 */ /* 0x000fe20000011402 */
[----:B-1----:R-:W-:-:S04]  /*14a40*/  IMAD.WIDE.U32 R10, R10, c[0x0][0x1f0], R4 ;  /* 0x00007c000a0a7a25 */ /* 0x002fc800078e0004 */
[----:B------:R-:W-:Y:S01]  /*14a50*/  IMAD.WIDE R2, R0, 0x40, R2 ;  /* 0x0000004000027825 */ /* 0x000fe200078e0202 */
[----:B------:R-:W-:-:S05]  /*14a60*/  IADD3 R9, R11, UR4, RZ ;  /* 0x000000040b097c10 */ /* 0x000fca000fffe0ff */
[----:B------:R-:W-:Y:S05]  /*14a70*/  @P0 BRA `(.L_x_494) ;  /* 0x000000d000000947 */ /* 0x000fea0003800000 */
[----:B---3--:R-:W-:Y:S01]  /*14a80*/  IMAD R0, R3, c[0x0][0x1e8], RZ ;  /* 0x00007a0003007a24 */ /* 0x008fe200078e02ff */
[----:B------:R-:W-:Y:S01]  /*14a90*/  ISETP.GE.AND P3, PT, R64, c[0x0][0x220], PT ;  /* 0x0000880040007a0c */ /* 0x000fe20003f66270 */
[----:B------:R-:W-:Y:S01]  /*14aa0*/  IMAD.MOV.U32 R8, RZ, RZ, R10 ;  /* 0x000000ffff087224 */ /* 0x000fe200078e000a */
[----:B-----5:R-:W-:Y:S01]  /*14ab0*/  ISETP.GE.AND P2, PT, R14, c[0x0][0x220], PT ;  /* 0x000088000e007a0c */ /* 0x020fe20003f46270 */
[C---:B------:R-:W-:Y:S01]  /*14ac0*/  IMAD R0, R2.reuse, c[0x0][0x1ec], R0 ;  /* 0x00007b0002007a24 */ /* 0x040fe200078e0200 */
[----:B------:R-:W-:Y:S01]  /*14ad0*/  ISETP.GE.AND P1, PT, R13, c[0x0][0x220], PT ;  /* 0x000088000d007a0c */ /* 0x000fe20003f26270 */
[----:B------:R-:W-:-:S04]  /*14ae0*/  IMAD.WIDE.U32 R6, R2, c[0x0][0x1e8], R8 ;  /* 0x00007a0002067a25 */ /* 0x000fc800078e0008 */
[----:B------:R-:W-:Y:S01]  /*14af0*/  IMAD.IADD R0, R7, 0x1, R0 ;  /* 0x0000000107007824 */ /* 0x000fe200078e0200 */
[----:B------:R-:W-:-:S04]  /*14b00*/  LEA R4, P0, R6, c[0x0][0x1d0], 0x1 ;  /* 0x0000740006047a11 */ /* 0x000fc800078008ff */
[----:B------:R-:W-:-:S05]  /*14b10*/  LEA.HI.X R5, R6, c[0x0][0x1d4], R0, 0x1, P0 ;  /* 0x0000750006057a11 */ /* 0x000fca00000f0c00 */
[----:B------:R1:W-:Y:S04]  /*14b20*/  @!P3 STG.E.128 [R4.64], R24 ;  /* 0x000000180400b986 */ /* 0x0003e8000c101d12 */
[----:B------:R1:W-:Y:S04]  /*14b30*/  @!P2 STG.E.128 [R4.64+0x80], R20 ;  /* 0x000080140400a986 */ /* 0x0003e8000c101d12 */
[----:B------:R1:W-:Y:S02]  /*14b40*/  @!P1 STG.E.128 [R4.64+0x100], R16 ;  /* 0x0001001004009986 */ /* 0x0003e4000c101d12 */
.L_x_494:
[----:B---3--:R-:W-:Y:S05]  /*14b50*/  BSYNC B0 ;  /* 0x0000000000007941 */ /* 0x008fea0003800000 */
.L_x_493:
        /* <DEDUP_REMOVED lines=9> */
[----:B-----5:R-:W-:Y:S01]  /*14bf0*/  ISETP.GE.AND P1, PT, R14, c[0x0][0x220], PT ;  /* 0x000088000e007a0c */ /* 0x020fe20003f26270 */
        /* <DEDUP_REMOVED lines=10> */
.L_x_496:
[----:B------:R-:W-:Y:S05]  /*14ca0*/  BSYNC B0 ;  /* 0x0000000000007941 */ /* 0x000fea0003800000 */
.L_x_495:
        /* <DEDUP_REMOVED lines=20> */
.L_x_498:
[----:B------:R-:W-:Y:S05]  /*14df0*/  BSYNC B0 ;  /* 0x0000000000007941 */ /* 0x000fea0003800000 */
.L_x_497:
[----:B------:R-:W-:-:S04]  /*14e00*/  LEA.HI.SX32 R0, R12, 0x30, 0x1d ;  /* 0x000000300c007811 */ /* 0x000fc800078feaff */
[----:B------:R-:W-:-:S13]  /*14e10*/  ISETP.GE.AND P0, PT, R0, UR9, PT ;  /* 0x0000000900007c0c */ /* 0x000fda000bf06270 */
[----:B------:R-:W-:Y:S05]  /*14e20*/  @P0 EXIT ;  /* 0x000000000000094d */ /* 0x000fea0003800000 */
[----:B------:R-:W-:Y:S02]  /*14e30*/  IADD3 R0, P0, R2, 0x30, RZ ;  /* 0x0000003002007810 */ /* 0x000fe40007f1e0ff */
[----:B------:R-:W-:-:S03]  /*14e40*/  ISETP.GE.AND P1, PT, R64, c[0x0][0x220], PT ;  /* 0x0000880040007a0c */ /* 0x000fc60003f26270 */
[----:B------:R-:W-:Y:S01]  /*14e50*/  IMAD.X R2, RZ, RZ, R3, P0 ;  /* 0x000000ffff027224 */ /* 0x000fe200000e0603 */
[----:B------:R-:W-:Y:S02]  /*14e60*/  MOV R3, R9 ;  /* 0x0000000900037202 */ /* 0x000fe40000000f00 */
[----:B-----5:R-:W-:Y:S01]  /*14e70*/  ISETP.GE.AND P0, PT, R14, c[0x0][0x220], PT ;  /* 0x000088000e007a0c */ /* 0x020fe20003f06270 */
[----:B------:R-:W-:Y:S02]  /*14e80*/  IMAD R6, R2, c[0x0][0x1e8], RZ ;  /* 0x00007a0002067a24 */ /* 0x000fe400078e02ff */
[----:B------:R-:W-:-:S04]  /*14e90*/  IMAD.MOV.U32 R2, RZ, RZ, R10 ;  /* 0x000000ffff027224 */ /* 0x000fc800078e000a */
[----:B-1----:R-:W-:-:S04]  /*14ea0*/  IMAD.WIDE.U32 R4, R0, c[0x0][0x1e8], R2 ;  /* 0x00007a0000047a25 */ /* 0x002fc800078e0002 */
[----:B------:R-:W-:Y:S01]  /*14eb0*/  IMAD R0, R0, c[0x0][0x1ec], R6 ;  /* 0x00007b0000007a24 */ /* 0x000fe200078e0206 */
[----:B------:R-:W-:-:S03]  /*14ec0*/  LEA R2, P2, R4, c[0x0][0x1d0], 0x1 ;  /* 0x0000740004027a11 */ /* 0x000fc600078408ff */
        /* <DEDUP_REMOVED lines=8> */
.L_x_452:
        /* <DEDUP_REMOVED lines=9> */
[----:B------:R-:W-:Y:S01]  /*14fe0*/  BSSY B0, `(.L_x_499) ;  /* 0x0000045000007945 */ /* 0x000fe20003800000 */
[----:B------:R-:W-:Y:S01]  /*14ff0*/  USHF.R.S32.HI UR17, URZ, 0x1f, UR11 ;  /* 0x0000001f3f117899 */ /* 0x000fe2000801140b */
[----:B------:R-:W-:Y:S01]  /*15000*/  IMAD.IADD R15, R26, 0x1, -R0 ;  /* 0x000000011a0f7824 */ /* 0x000fe200078e0a00 */
[----:B------:R-:W-:Y:S01]  /*15010*/  @!UP3 USHF.R.S32.HI UR22, URZ, 0x1f, UR12 ;  /* 0x0000001f3f16b899 */ /* 0x000fe2000801140c */
[----:B------:R-:W-:Y:S01]  /*15020*/  SHF.R.S32.HI R7, RZ, 0x1f, R6 ;  /* 0x0000001fff077819 */ /* 0x000fe20000011406 */
[----:B------:R-:W-:Y:S01]  /*15030*/  @UP3 UIMAD.WIDE.U32 UR8, UR10, UR6, URZ ;  /* 0x000000060a0832a5 */ /* 0x000fe2000f8e003f */
[----:B------:R-:W-:Y:S01]  /*15040*/  IMAD.SHL.U32 R0, R15, 0x8, RZ ;  /* 0x000000080f007824 */ /* 0x000fe200078e00ff */
[----:B------:R-:W-:-:S02]  /*15050*/  @!UP3 UIMAD UR22, UR22, UR4, URZ ;  /* 0x000000041616b2a4 */ /* 0x000fc4000f8e023f */
[----:B------:R-:W-:Y:S02]  /*15060*/  ULDC.U8 UR21, c[0x0][0x328] ;  /* 0x0000ca0000157ab9 */ /* 0x000fe40000000000 */
[----:B------:R-:W-:Y:S01]  /*15070*/  @!UP3 UIMAD.WIDE.U32 UR24, UR12, UR4, URZ ;  /* 0x000000040c18b2a5 */ /* 0x000fe2000f8e003f */
[C---:B------:R-:W-:Y:S01]  /*15080*/  IADD3 R18, R0.reuse, 0x40, RZ ;  /* 0x0000004000127810 */ /* 0x040fe20007ffe0ff */
[----:B------:R-:W-:Y:S01]  /*15090*/  @!UP3 UIMAD UR22, UR12, UR5, UR22 ;  /* 0x000000050c16b2a4 */ /* 0x000fe2000f8e0216 */
[----:B------:R-:W-:Y:S01]  /*150a0*/  IADD3 R17, R0, 0x80, RZ ;  /* 0x0000008000117810 */ /* 0x000fe20007ffe0ff */
[----:B------:R-:W-:Y:S02]  /*150b0*/  UISETP.NE.AND UP4, UPT, UR21, URZ, UPT ;  /* 0x0000003f1500728c */ /* 0x000fe4000bf85270 */
[----:B------:R-:W-:Y:S02]  /*150c0*/  ULDC.64 UR4, c[0x0][0x1f0] ;  /* 0x00007c0000047ab9 */ /* 0x000fe40000000a00 */
[----:B------:R-:W-:-:S02]  /*150d0*/  UIMAD UR4, UR17, UR4, URZ ;  /* 0x00000004110472a4 */ /* 0x000fc4000f8e023f */
[----:B------:R-:W-:Y:S02]  /*150e0*/  @!UP2 UISETP.NE.AND UP1, UPT, UR21, URZ, UPT ;  /* 0x0000003f1500a28c */ /* 0x000fe4000bf25270 */
[----:B------:R-:W-:Y:S02]  /*150f0*/  @UP3 UMOV UR17, UR8 ;  /* 0x0000000800113c82 */ /* 0x000fe40008000000 */
[----:B------:R-:W-:Y:S02]  /*15100*/  @UP3 UIMAD UR7, UR10, UR7, UR9 ;  /* 0x000000070a0732a4 */ /* 0x000fe4000f8e0209 */
[----:B------:R-:W-:Y:S02]  /*15110*/  ULDC UR15, c[0x0][0x214] ;  /* 0x00008500000f7ab9 */ /* 0x000fe40000000800 */
[----:B------:R-:W-:Y:S02]  /*15120*/  @UP2 ULDC UR8, c[0x0][0x210] ;  /* 0x0000840000082ab9 */ /* 0x000fe40000000800 */
[----:B------:R-:W-:-:S02]  /*15130*/  UISETP.EQ.AND UP4, UPT, UR20, URZ, UP4 ;  /* 0x0000003f1400728c */ /* 0x000fc4000a782270 */
[----:B------:R-:W-:Y:S02]  /*15140*/  ULDC UR9, c[0x0][0x234] ;  /* 0x00008d0000097ab9 */ /* 0x000fe40000000800 */
[----:B------:R-:W-:Y:S02]  /*15150*/  @UP2 UIMAD UR8, UR8, UR15, URZ ;  /* 0x0000000f080822a4 */ /* 0x000fe4000f8e023f */
[----:B------:R-:W-:Y:S02]  /*15160*/  @!UP2 USEL UR8, UR15, UR9, !UP1 ;  /* 0x000000090f08a287 */ /* 0x000fe4000c800000 */
[----:B------:R-:W-:Y:S02]  /*15170*/  UISETP.NE.OR UP0, UPT, UR10, -0x1, !UP4 ;  /* 0xffffffff0a00788c */ /* 0x000fe4000e705670 */
[----:B------:R-:W-:Y:S02]  /*15180*/  ULDC UR6, c[0x0][0x1c0] ;  /* 0x0000700000067ab9 */ /* 0x000fe40000000800 */
[----:B------:R-:W-:-:S02]  /*15190*/  @UP2 UMOV UR23, 0x1 ;  /* 0x0000000100172882 */ /* 0x000fc40000000000 */
[----:B------:R-:W-:Y:S02]  /*151a0*/  @!UP2 UIMAD UR23, UR8, UR6, URZ ;  /* 0x000000060817a2a4 */ /* 0x000fe4000f8e023f */
[----:B------:R-:W-:Y:S02]  /*151b0*/  @!UP3 UMOV UR17, UR24 ;  /* 0x000000180011bc82 */ /* 0x000fe40008000000 */
        /* <DEDUP_REMOVED lines=11> */
[----:B------:R-:W-:Y:S02]  /*15270*/  UIMAD UR8, UR11, UR8, UR23 ;  /* 0x000000080b0872a4 */ /* 0x000fe4000f8e0217 */
[----:B------:R-:W-:Y:S01]  /*15280*/  UIMAD UR14, UR14, UR26, URZ ;  /* 0x0000001a0e0e72a4 */ /* 0x000fe2000f8e023f */
[----:B------:R-:W-:Y:S01]  /*15290*/  IMAD.U32 R2, RZ, RZ, UR13 ;  /* 0x0000000dff027e24 */ /* 0x000fe2000f8e00ff */
[----:B------:R-:W-:Y:S02]  /*152a0*/  @!UP4 UMOV UR20, URZ ;  /* 0x0000003f0014cc82 */ /* 0x000fe40008000000 */
[----:B------:R-:W-:Y:S01]  /*152b0*/  @UP4 UMOV UR20, UR10 ;  /* 0x0000000a00144c82 */ /* 0x000fe20008000000 */
[----:B------:R-:W-:Y:S01]  /*152c0*/  IMAD.WIDE R2, R2, 0x40, R6 ;  /* 0x0000004002027825 */ /* 0x000fe200078e0206 */
        /* <DEDUP_REMOVED lines=22> */
.L_x_500:
[----:B------:R-:W-:Y:S05]  /*15430*/  BSYNC B0 ;  /* 0x0000000000007941 */ /* 0x000fea0003800000 */
.L_x_499:
[----:B------:R-:W-:Y:S01]  /*15440*/  IADD3 R16, R6, 0x10, RZ ;  /* 0x0000001006107810 */ /* 0x000fe20007ffe0ff */
        /* <DEDUP_REMOVED lines=19> */
.L_x_502:
[----:B------:R-:W-:Y:S05]  /*15580*/  BSYNC B0 ;  /* 0x0000000000007941 */ /* 0x000fea0003800000 */
.L_x_501:
        /* <DEDUP_REMOVED lines=20> */
.L_x_504:
[----:B------:R-:W-:Y:S05]  /*156d0*/  BSYNC B0 ;  /* 0x0000000000007941 */ /* 0x000fea0003800000 */
.L_x_503:
[----:B------:R-:W-:Y:S01]  /*156e0*/  IADD3 R10, R6, 0x30, RZ ;  /* 0x00000030060a7810 */ /* 0x000fe20007ffe0ff */
[----:B------:R-:W-:Y:S03]  /*156f0*/  BSSY B0, `(.L_x_505) ;  /* 0x0000012000007945 */ /* 0x000fe60003800000 */
[----:B------:R-:W-:-:S13]  /*15700*/  ISETP.GE.AND P0, PT, R10, UR16, PT ;  /* 0x000000100a007c0c */ /* 0x000fda000bf06270 */
[----:B------:R-:W-:Y:S05]  /*15710*/  @P0 BRA `(.L_x_506) ;  /* 0x000000f000000947 */ /* 0x000fea0003800000 */
[----:B-1----:R-:W-:Y:S01]  /*15720*/  IADD3 R4, P0, R2, 0x30, RZ ;  /* 0x0000003002047810 */ /* 0x002fe20007f1e0ff */
        /* <DEDUP_REMOVED lines=14> */
.L_x_506:
[----:B------:R-:W-:Y:S05]  /*15810*/  BSYNC B0 ;  /* 0x0000000000007941 */ /* 0x000fea0003800000 */
.L_x_505:
[----:B------:R-:W-:-:S04]  /*15820*/  ISETP.NE.AND P6, PT, R15, RZ, PT ;  /* 0x000000ff0f00720c */ /* 0x000fc80003fc5270 */
[----:B------:R-:W-:Y:S02]  /*15830*/  ISETP.GE.OR P5, PT, R6, UR16, P6 ;  /* 0x0000001006007c0c */ /* 0x000fe4000b7a6670 */
[----:B------:R-:W-:Y:S02]  /*15840*/  ISETP.GE.OR P4, PT, R16, UR16, P6 ;  /* 0x0000001010007c0c */ /* 0x000fe4000b786670 */
[----:B------:R-:W-:Y:S02]  /*15850*/  ISETP.GE.OR P3, PT, R14, UR16, P6 ;  /* 0x000000100e007c0c */ /* 0x000fe4000b766670 */
[----:B------:R-:W-:-:S07]  /*15860*/  ISETP.GE.OR P6, PT, R10, UR16, P6 ;  /* 0x000000100a007c0c */ /* 0x000fce000b7c6670 */
[----:B------:R-:W-:Y:S02]  /*15870*/  @!P5 IMAD R0, R6, UR26, RZ ;  /* 0x0000001a0600dc24 */ /* 0x000fe4000f8e02ff */
[----:B-1----:R-:W-:Y:S02]  /*15880*/  @!P4 IMAD R3, R16, UR26, RZ ;  /* 0x0000001a1003cc24 */ /* 0x002fe4000f8e02ff */
        /* <DEDUP_REMOVED lines=28> */
.L_x_507:
        /* <DEDUP_REMOVED lines=11> */
.L_x_692:


//--------------------- .text._ZN5flash16flash_fwd_kernelI23Flash_fwd_kernel_traitsILi192ELi64ELi64ELi4ELb0ELb0EN7cutlass6half_tE19Flash_kernel_traitsILi192ELi64ELi64ELi4ES3_EELb0ELb1ELb0ELb0ELb0ELb0ELb1ELb0EEEvNS_16Flash_fwd_paramsE --------------------------
	.section	.text._ZN5flash16flash_fwd_kernelI23Flash_fwd_kernel_traitsILi192ELi64ELi64ELi4ELb0ELb0EN7cutlass6half_tE19Flash_kernel_traitsILi192ELi64ELi64ELi4ES3_EELb0ELb1ELb0ELb0ELb0ELb0ELb1ELb0EEEvNS_16Flash_fwd_paramsE,"ax",@progbits
	.sectioninfo	@"SHI_REGISTERS=255"
	.align	128
        .global         _ZN5flash16flash_fwd_kernelI23Flash_fwd_kernel_traitsILi192ELi64ELi64ELi4ELb0ELb0EN7cutlass6half_tE19Flash_kernel_traitsILi192ELi64ELi64ELi4ES3_EELb0ELb1ELb0ELb0ELb0ELb0ELb1ELb0EEEvNS_16Flash_fwd_paramsE
        .type           _ZN5flash16flash_fwd_kernelI23Flash_fwd_kernel_traitsILi192ELi64ELi64ELi4ELb0ELb0EN7cutlass6half_tE19Flash_kernel_traitsILi192ELi64ELi64ELi4ES3_EELb0ELb1ELb0ELb0ELb0ELb0ELb1ELb0EEEvNS_16Flash_fwd_paramsE,@function
        .size           _ZN5flash16flash_fwd_kernelI23Flash_fwd_kernel_traitsILi192ELi64ELi64ELi4ELb0ELb0EN7cutlass6half_tE19Flash_kernel_traitsILi192ELi64ELi64ELi4ES3_EELb0ELb1ELb0ELb0ELb0ELb0ELb1ELb0EEEvNS_16Flash_fwd_paramsE,(.L_x_693 - _ZN5flash16flash_fwd_kernelI23Flash_fwd_kernel_traitsILi192ELi64ELi64ELi4ELb0ELb0EN7cutlass6half_tE19Flash_kernel_traitsILi192ELi64ELi64ELi4ES3_EELb0ELb1ELb0ELb0ELb0ELb0ELb1ELb0EEEvNS_16Flash_fwd_paramsE)
        .other          _ZN5flash16flash_fwd_kernelI23Flash_fwd_kernel_traitsILi192ELi64ELi64ELi4ELb0ELb0EN7cutlass6half_tE19Flash_kernel_traitsILi192ELi64ELi64ELi4ES3_EELb0ELb1ELb0ELb0ELb0ELb0ELb1ELb0EEEvNS_16Flash_fwd_paramsE,@"STO_CUDA_ENTRY STV_DEFAULT"
_ZN5flash16flash_fwd_kernelI23Flash_fwd_kernel_traitsILi192ELi64ELi64ELi4ELb0ELb0EN7cutlass6half_tE19Flash_kernel_traitsILi192ELi64ELi64ELi4ES3_EELb0ELb1ELb0ELb0ELb0ELb0ELb1ELb0EEEvNS_16Flash_fwd_paramsE:
.text._ZN5flash16flash_fwd_kernelI23Flash_fwd_kernel_traitsILi192ELi64ELi64ELi4ELb0ELb0EN7cutlass6half_tE19Flash_kernel_traitsILi192ELi64ELi64ELi4ES3_EELb0ELb1ELb0ELb0ELb0ELb0ELb1ELb0EEEvNS_16Flash_fwd_paramsE:
        /* <DEDUP_REMOVED lines=33> */
.L_x_508:
[----:B-1-34-:R-:W-:Y:S02]  /*0210*/  MOV R2, c[0x0][0x218] ;  /* 0x0000860000027a02 */ /* 0x01afe40000000f00 */
.L_x_509:
[----:B------:R-:W-:-:S04]  /*0220*/  ISETP.NE.U32.AND P2, PT, RZ, c[0x0][0x258], PT ;  /* 0x00009600ff007a0c */ /* 0x000fc80003f45070 */
[----:B------:R-:W-:-:S13]  /*0230*/  ISETP.NE.AND.EX P2, PT, RZ, c[0x0][0x25c], PT, P2 ;  /* 0x00009700ff007a0c */ /* 0x000fda0003f45320 */
[----:B------:R-:W-:-:S05]  /*0240*/  @P2 IMAD.WIDE R6, R3, R10, c[0x0][0x258] ;  /* 0x0000960003062625 */ /* 0x000fca00078e020a */
[----:B------:R-:W2:Y:S01]  /*0250*/  @P2 LDG.E R91, [R6.64] ;  /* 0x00000006065b2981 */ /* 0x000ea2000c1e1900 */
[----:B------:R-:W-:Y:S01]  /*0260*/  IMAD.SHL.U32 R95, R214, 0x40, RZ ;  /* 0x00000040d65f7824 */ /* 0x000fe200078e00ff */
[----:B------:R-:W-:-:S04]  /*0270*/  @!P2 ISETP.NE.U32.AND P1, PT, RZ, c[0x0][0x268], PT ;  /* 0x00009a00ff00aa0c */ /* 0x000fc80003f25070 */
[----:B------:R-:W-:Y:S02]  /*0280*/  ISETP.GT.AND P0, PT, R218, R95, PT ;  /* 0x0000005fda00720c */ /* 0x000fe40003f04270 */
[----:B------:R-:W-:-:S04]  /*0290*/  @!P2 ISETP.NE.AND.EX P1, PT, RZ, c[0x0][0x26c], PT, P1 ;  /* 0x00009b00ff00aa0c */ /* 0x000fc80003f25310 */
[----:B-1----:R-:W-:Y:S01]  /*02a0*/  @!P2 SEL R5, RZ, c[0x0][0x21c], !P1 ;  /* 0x00008700ff05aa07 */ /* 0x002fe20004800000 */
[----:B--2--5:R-:W-:-:S03]  /*02b0*/  @P2 IMAD.IADD R91, R91, 0x1, -R0 ;  /* 0x000000015b5b2824 */ /* 0x024fc600078e0a00 */
[----:B------:R-:W-:-:S03]  /*02c0*/  @!P2 IADD3 R91, R5, R2, -R0 ;  /* 0x00000002055ba210 */ /* 0x000fc60007ffe800 */
[----:B------:R-:W-:Y:S05]  /*02d0*/  @!P0 EXIT ;  /* 0x000000000000894d */ /* 0x000fea0003800000 */
[----:B------:R-:W-:Y:S01]  /*02e0*/  IADD3 R2, -R218, 0x7f, R95 ;  /* 0x0000007fda027810 */ /* 0x000fe20007ffe15f */
[----:B------:R-:W1:Y:S01]  /*02f0*/  S2R R6, SR_TID.X ;  /* 0x0000000000067919 */ /* 0x000e620000002100 */
        /* <DEDUP_REMOVED lines=11> */
[----:B-1----:R-:W-:Y:S02]  /*03b0*/  ISETP.NE.AND P1, PT, R213, -0x1, PT ;  /* 0xffffffffd500780c */ /* 0x002fe40003f25270 */
        /* <DEDUP_REMOVED lines=23> */
.L_x_511:
[----:B------:R-:W-:Y:S02]  /*0530*/  IABS R7, c[0x0][0x1c8] ;  /* 0x0000720000077a13 */ /* 0x000fe40000000000 */
[----:B------:R-:W-:Y:S02]  /*0540*/  SHF.R.S32.HI R21, RZ, 0x1f, R8 ;  /* 0x0000001fff157819 */ /* 0x000fe40000011408 */
        /* <DEDUP_REMOVED lines=8> */
[----:B------:R-:W-:-:S04]  /*05d0*/  IMAD.HI.U32 R15, R15, R4, R14 ;  /* 0x000000040f0f7227 */ /* 0x000fc800078e000e */
[----:B------:R-:W-:-:S04]  /*05e0*/  IMAD.MOV.U32 R4, RZ, RZ, R2 ;  /* 0x000000ffff047224 */ /* 0x000fc800078e0002 */
[----:B------:R-:W-:-:S04]  /*05f0*/  IMAD.HI.U32 R228, R15, R4, RZ ;  /* 0x000000040fe47227 */ /* 0x000fc800078e00ff */
[----:B------:R-:W-:-:S04]  /*0600*/  IMAD.MOV R2, RZ, RZ, -R228 ;  /* 0x000000ffff027224 */ /* 0x000fc800078e0ae4 */
[----:B------:R-:W-:-:S05]  /*0610*/  IMAD R2, R7, R2, R4 ;  /* 0x0000000207027224 */ /* 0x000fca00078e0204 */
[----:B------:R-:W-:-:S13]  /*0620*/  ISETP.GT.U32.AND P2, PT, R7, R2, PT ;  /* 0x000000020700720c */ /* 0x000fda0003f44070 */
[-C--:B------:R-:W-:Y:S02]  /*0630*/  @!P2 IADD3 R2, R2, -R7.reuse, RZ ;  /* 0x800000070202a210 */ /* 0x080fe40007ffe0ff */
[----:B------:R-:W-:Y:S02]  /*0640*/  @!P2 IADD3 R228, R228, 0x1, RZ ;  /* 0x00000001e4e4a810 */ /* 0x000fe40007ffe0ff */
[----:B------:R-:W-:Y:S01]  /*0650*/  ISETP.GE.U32.AND P3, PT, R2, R7, PT ;  /* 0x000000070200720c */ /* 0x000fe20003f66070 */
[----:B------:R-:W-:Y:S01]  /*0660*/  @P0 IMAD.IADD R7, R0, 0x1, R9 ;  /* 0x0000000100070824 */ /* 0x000fe200078e0209 */
[----:B------:R-:W-:Y:S02]  /*0670*/  LOP3.LUT R2, R8, c[0x0][0x1c8], RZ, 0x3c, !PT ;  /* 0x0000720008027a12 */ /* 0x000fe400078e3cff */
[----:B------:R-:W-:Y:S01]  /*0680*/  ISETP.NE.AND P2, PT, RZ, c[0x0][0x1c8], PT ;  /* 0x00007200ff007a0c */ /* 0x000fe20003f45270 */
[----:B------:R-:W-:Y:S01]  /*0690*/  @P0 IMAD.WIDE.U32 R14, R7, c[0x0][0x1a0], RZ ;  /* 0x00006800070e0a25 */ /* 0x000fe200078e00ff */
[----:B------:R-:W-:-:S03]  /*06a0*/  ISETP.GE.AND P1, PT, R2, RZ, PT ;  /* 0x000000ff0200720c */ /* 0x000fc60003f26270 */
[----:B------:R-:W-:Y:S01]  /*06b0*/  @P0 IMAD R7, R7, c[0x0][0x1a4], R15 ;  /* 0x0000690007070a24 */ /* 0x000fe200078e020f */
[----:B------:R-:W-:-:S03]  /*06c0*/  @P0 MOV R4, R14 ;  /* 0x0000000e00040202 */ /* 0x000fc60000000f00 */
        /* <DEDUP_REMOVED lines=15> */
.L_x_512:
[----:B------:R-:W-:Y:S01]  /*07c0*/  SHF.R.S32.HI R93, RZ, 0x1f, R6 ;  /* 0x0000001fff5d7819 */ /* 0x000fe20000011406 */
[----:B------:R-:W-:Y:S01]  /*07d0*/  IMAD R21, R21, c[0x0][0x1a8], RZ ;  /* 0x00006a0015157a24 */ /* 0x000fe200078e02ff */
[----:B------:R-:W-:Y:S01]  /*07e0*/  SHF.R.S32.HI R11, RZ, 0x1f, R228 ;  /* 0x0000001fff0b7819 */ /* 0x000fe200000114e4 */
[----:B------:R-:W-:Y:S01]  /*07f0*/  BSSY B0, `(.L_x_513) ;  /* 0x0000069000007945 */ /* 0x000fe20003800000 */
[CC--:B------:R-:W-:Y:S01]  /*0800*/  LEA.HI R3, R93.reuse, R6.reuse, RZ, 0x3 ;  /* 0x000000065d037211 */ /* 0x0c0fe200078f18ff */
[----:B------:R-:W-:Y:S01]  /*0810*/  IMAD R21, R8, c[0x0][0x1ac], R21 ;  /* 0x00006b0008157a24 */ /* 0x000fe200078e0215 */
[----:B------:R-:W-:Y:S01]  /*0820*/  LEA.HI R205, R93, R6, RZ, 0x4 ;  /* 0x000000065dcd7211 */ /* 0x000fe200078f20ff */
[C---:B------:R-:W-:Y:S01]  /*0830*/  IMAD R223, R11.reuse, c[0x0][0x1b0], RZ ;  /* 0x00006c000bdf7a24 */ /* 0x040fe200078e02ff */
[----:B------:R-:W-:Y:S01]  /*0840*/  SHF.R.S32.HI R18, RZ, 0x3, R3 ;  /* 0x00000003ff127819 */ /* 0x000fe20000011403 */
[----:B------:R-:W-:Y:S01]  /*0850*/  IMAD R241, R11, c[0x0][0x1b8], RZ ;  /* 0x00006e000bf17a24 */ /* 0x000fe200078e02ff */
[----:B------:R-:W-:Y:S01]  /*0860*/  LOP3.LUT R3, R3, 0xfffffff8, RZ, 0xc0, !PT ;  /* 0xfffffff803037812 */ /* 0x000fe200078ec0ff */
[----:B------:R-:W-:Y:S01]  /*0870*/  IMAD R223, R228, c[0x0][0x1b4], R223 ;  /* 0x00006d00e4df7a24 */ /* 0x000fe200078e02df */
        /* <DEDUP_REMOVED lines=8> */
[----:B------:R-:W-:Y:S01]  /*0900*/  LEA.HI R205, R205, R20, RZ, 0x1 ;  /* 0x00000014cdcd7211 */ /* 0x000fe200078f08ff */
[----:B------:R-:W-:Y:S01]  /*0910*/  IMAD R15, R19, c[0x0][0x1a0], RZ ;  /* 0x00006800130f7a24 */ /* 0x000fe200078e02ff */
[----:B------:R-:W-:Y:S01]  /*0920*/  SHF.R.S32.HI R0, RZ, 0x1f, R9 ;  /* 0x0000001fff007819 */ /* 0x000fe20000011409 */
[----:B------:R-:W-:Y:S01]  /*0930*/  IMAD R241, R228, c[0x0][0x1bc], R241 ;  /* 0x00006f00e4f17a24 */ /* 0x000fe200078e02f1 */
[----:B------:R-:W-:-:S02]  /*0940*/  LOP3.LUT R14, R215, 0x38, R224, 0xf8, !PT ;  /* 0x00000038d70e7812 */ /* 0x000fc400078ef8e0 */
[----:B------:R-:W-:Y:S02]  /*0950*/  SHF.R.U32.HI R215, RZ, 0x3, R215 ;  /* 0x00000003ffd77819 */ /* 0x000fe400000116d7 */
[----:B------:R-:W-:Y:S02]  /*0960*/  LEA.HI R3, R0, R9, RZ, 0x3 ;  /* 0x0000000900037211 */ /* 0x000fe400078f18ff */
[----:B------:R-:W-:Y:S02]  /*0970*/  IADD3 R16, P0, R224, R16, RZ ;  /* 0x00000010e0107210 */ /* 0x000fe40007f1e0ff */
[----:B------:R-:W-:Y:S02]  /*0980*/  SHF.R.S32.HI R225, RZ, 0x1f, R224 ;  /* 0x0000001fffe17819 */ /* 0x000fe400000114e0 */
[----:B------:R-:W-:Y:S02]  /*0990*/  LOP3.LUT R215, R14, R215, RZ, 0x3c, !PT ;  /* 0x000000d70ed77212 */ /* 0x000fe400078e3cff */
[-C--:B------:R-:W-:Y:S01]  /*09a0*/  LEA.HI R0, R93, R6.reuse, RZ, 0x6 ;  /* 0x000000065d007211 */ /* 0x080fe200078f30ff */
[----:B------:R-:W-:Y:S01]  /*09b0*/  IMAD.X R17, R225, 0x1, R5, P0 ;  /* 0x00000001e1117824 */ /* 0x000fe200000e0605 */
[----:B------:R-:W-:Y:S01]  /*09c0*/  LOP3.LUT R14, R3, 0xfffffff8, RZ, 0xc0, !PT ;  /* 0xfffffff8030e7812 */ /* 0x000fe200078ec0ff */
[----:B------:R-:W-:Y:S01]  /*09d0*/  IMAD R5, R19, c[0x0][0x198], RZ ;  /* 0x0000660013057a24 */ /* 0x000fe200078e02ff */
[----:B------:R-:W-:Y:S01]  /*09e0*/  LOP3.LUT R205, R205, 0xfffffffe, RZ, 0xc0, !PT ;  /* 0xfffffffecdcd7812 */ /* 0x000fe200078ec0ff */
[----:B------:R-:W-:Y:S01]  /*09f0*/  IMAD.SHL.U32 R0, R0, 0x8, RZ ;  /* 0x0000000800007824 */ /* 0x000fe200078e00ff */
[----:B------:R-:W-:Y:S01]  /*0a00*/  LEA.HI R93, R93, R6, RZ, 0x5 ;  /* 0x000000065d5d7211 */ /* 0x000fe200078f28ff */
[----:B------:R-:W-:Y:S01]  /*0a10*/  IMAD.IADD R14, R9, 0x1, -R14 ;  /* 0x00000001090e7824 */ /* 0x000fe200078e0a0e */
[----:B------:R-:W-:Y:S01]  /*0a20*/  IADD3 R217, R224, 0x40, RZ ;  /* 0x00000040e0d97810 */ /* 0x000fe20007ffe0ff */
[----:B------:R-:W-:Y:S01]  /*0a30*/  IMAD.WIDE.U32 R8, R8, c[0x0][0x1a8], R16 ;  /* 0x00006a0008087a25 */ /* 0x000fe200078e0010 */
[----:B------:R-:W-:-:S02]  /*0a40*/  LOP3.LUT R215, R215, 0xfffffe00, R0, 0xf8, !PT ;  /* 0xfffffe00d7d77812 */ /* 0x000fc400078ef800 */
[----:B------:R-:W-:Y:S01]  /*0a50*/  LOP3.LUT P3, RZ, R14, 0x4, RZ, 0xc0, !PT ;  /* 0x000000040eff7812 */ /* 0x000fe2000786c0ff */
[--C-:B------:R-:W-:Y:S01]  /*0a60*/  IMAD.WIDE.U32 R22, R18, c[0x0][0x198], R224.reuse ;  /* 0x0000660012167a25 */ /* 0x100fe200078e00e0 */
[----:B------:R-:W-:Y:S02]  /*0a70*/  LOP3.LUT P2, RZ, R14, 0x2, RZ, 0xc0, !PT ;  /* 0x000000020eff7812 */ /* 0x000fe4000784c0ff */
[----:B------:R-:W-:Y:S01]  /*0a80*/  IADD3 R216, R224, 0x80, RZ ;  /* 0x00000080e0d87810 */ /* 0x000fe20007ffe0ff */
[----:B------:R-:W-:Y:S01]  /*0a90*/  IMAD.WIDE.U32 R16, R18, c[0x0][0x1a0], R224 ;  /* 0x0000680012107a25 */ /* 0x000fe200078e00e0 */
[----:B------:R-:W-:-:S03]  /*0aa0*/  IADD3 R220, P1, R220, R22, RZ ;  /* 0x00000016dcdc7210 */ /* 0x000fc60007f3e0ff */
[----:B------:R-:W-:Y:S01]  /*0ab0*/  IMAD R5, R18, c[0x0][0x19c], R5 ;  /* 0x0000670012057a24 */ /* 0x000fe200078e0205 */
[----:B------:R-:W-:Y:S01]  /*0ac0*/  IADD3 R4, P0, R4, R16, RZ ;  /* 0x0000001004047210 */ /* 0x000fe20007f1e0ff */
[----:B------:R-:W-:Y:S02]  /*0ad0*/  IMAD R0, R18, c[0x0][0x1a4], R15 ;  /* 0x0000690012007a24 */ /* 0x000fe400078e020f */
[----:B------:R-:W-:Y:S01]  /*0ae0*/  IMAD.IADD R205, R20, 0x1, -R205 ;  /* 0x0000000114cd7824 */ /* 0x000fe200078e0acd */
[----:B------:R-:W-:Y:S01]  /*0af0*/  IADD3.X R221, R12, R23, R5, P1, !PT ;  /* 0x000000170cdd7210 */ /* 0x000fe20000ffe405 */
[----:B------:R-:W-:Y:S01]  /*0b00*/  IMAD.SHL.U32 R14, R14, 0x40, RZ ;  /* 0x000000400e0e7824 */ /* 0x000fe200078e00ff */
[----:B------:R-:W-:Y:S01]  /*0b10*/  IADD3.X R5, R7, R17, R0, P0, !PT ;  /* 0x0000001107057210 */ /* 0x000fe200007fe400 */
[----:B------:R-:W-:Y:S02]  /*0b20*/  IMAD.SHL.U32 R13, R205, 0x8, RZ ;  /* 0x00000008cd0d7824 */ /* 0x000fe400078e00ff */
[----:B------:R-:W-:Y:S01]  /*0b30*/  IMAD.WIDE.U32 R220, R228, c[0x0][0x1b0], R220 ;  /* 0x00006c00e4dc7a25 */ /* 0x000fe200078e00dc */
[----:B------:R-:W-:-:S03]  /*0b40*/  LOP3.LUT R14, R14, 0x1c0, RZ, 0xc0, !PT ;  /* 0x000001c00e0e7812 */ /* 0x000fc600078ec0ff */
[----:B------:R-:W-:Y:S01]  /*0b50*/  IMAD.WIDE.U32 R228, R228, c[0x0][0x1b8], R4 ;  /* 0x00006e00e4e47a25 */ /* 0x000fe200078e0004 */
[----:B------:R-:W-:Y:S02]  /*0b60*/  LOP3.LUT R13, R14, 0x8, R13, 0xf8, !PT ;  /* 0x000000080e0d7812 */ /* 0x000fe400078ef80d */
[----:B------:R-:W-:Y:S01]  /*0b70*/  SHF.R.U32.HI R14, RZ, 0x3, R14 ;  /* 0x00000003ff0e7819 */ /* 0x000fe2000001160e */
[----:B------:R-:W-:Y:S02]  /*0b80*/  IMAD.IADD R4, R218, 0x1, -R95 ;  /* 0x00000001da047824 */ /* 0x000fe400078e0a5f */
[----:B------:R-:W-:Y:S01]  /*0b90*/  IMAD.SHL.U32 R3, R3, 0x40, RZ ;  /* 0x0000004003037824 */ /* 0x000fe200078e00ff */
[----:B------:R-:W-:Y:S01]  /*0ba0*/  LOP3.LUT R0, R13, R14, RZ, 0x3c, !PT ;  /* 0x0000000e0d007212 */ /* 0x000fe200078e3cff */
[----:B------:R-:W-:Y:S01]  /*0bb0*/  IMAD.MOV.U32 R7, RZ, RZ, 0x10 ;  /* 0x00000010ff077424 */ /* 0x000fe200078e00ff */
[----:B------:R-:W-:Y:S01]  /*0bc0*/  ISETP.GE.AND P0, PT, R18, R4, PT ;  /* 0x000000041200720c */ /* 0x000fe20003f06270 */
[----:B------:R-:W-:Y:S01]  /*0bd0*/  IMAD.MOV.U32 R5, RZ, RZ, 0x20 ;  /* 0x00000020ff057424 */ /* 0x000fe200078e00ff */
[----:B------:R-:W-:Y:S01]  /*0be0*/  LOP3.LUT R0, R0, 0xfffffe00, R3, 0xf8, !PT ;  /* 0xfffffe0000007812 */ /* 0x000fe200078ef803 */
[----:B------:R-:W-:Y:S01]  /*0bf0*/  IMAD.WIDE R22, R214, 0x40, R18 ;  /* 0x00000040d6167825 */ /* 0x000fe200078e0212 */
[----:B------:R-:W-:-:S02]  /*0c00*/  LOP3.LUT R3, R93, 0xffffffe0, RZ, 0xc0, !PT ;  /* 0xffffffe05d037812 */ /* 0x000fc400078ec0ff */
[----:B------:R-:W-:Y:S01]  /*0c10*/  SHF.R.S32.HI R93, RZ, 0x5, R93 ;  /* 0x00000005ff5d7819 */ /* 0x000fe2000001145d */
[----:B------:R-:W-:Y:S01]  /*0c20*/  IMAD.SHL.U32 R215, R215, 0x2, RZ ;  /* 0x00000002d7d77824 */ /* 0x000fe200078e00ff */
[----:B------:R-:W-:Y:S01]  /*0c30*/  SEL R7, R7, 0xfffffff0, !P2 ;  /* 0xfffffff007077807 */ /* 0x000fe20005000000 */
[----:B------:R-:W-:Y:S01]  /*0c40*/  IMAD.IADD R12, R6, 0x1, -R3 ;  /* 0x00000001060c7824 */ /* 0x000fe200078e0a03 */
[----:B------:R-:W-:Y:S01]  /*0c50*/  SEL R5, R5, 0xffffffe0, !P3 ;  /* 0xffffffe005057807 */ /* 0x000fe20005800000 */
        /* <DEDUP_REMOVED lines=34> */
.L_x_514:
[----:B------:R-:W-:Y:S05]  /*0e80*/  BSYNC B0 ;  /* 0x0000000000007941 */ /* 0x000fea0003800000 */
.L_x_513:
[----:B------:R-:W-:Y:S01]  /*0e90*/  IADD3 R15, R18, 0x10, RZ ;  /* 0x00000010120f7810 */ /* 0x000fe20007ffe0ff */
[----:B------:R-:W-:Y:S03]  /*0ea0*/  BSSY B0, `(.L_x_515) ;  /* 0x0000024000007945 */ /* 0x000fe60003800000 */
[----:B------:R-:W-:-:S13]  /*0eb0*/  ISETP.GE.AND P0, PT, R15, R4, PT ;  /* 0x000000040f00720c */ /* 0x000fda0003f06270 */
        /* <DEDUP_REMOVED lines=34> */
.L_x_516:
[----:B------:R-:W-:Y:S05]  /*10e0*/  BSYNC B0 ;  /* 0x0000000000007941 */ /* 0x000fea0003800000 */
.L_x_515:
        /* <DEDUP_REMOVED lines=37> */
.L_x_518:
[----:B------:R-:W-:Y:S05]  /*1340*/  BSYNC B0 ;  /* 0x0000000000007941 */ /* 0x000fea0003800000 */
.L_x_517:
[----:B------:R-:W-:Y:S01]  /*1350*/  IADD3 R11, R18, 0x30, RZ ;  /* 0x00000030120b7810 */ /* 0x000fe20007ffe0ff */
[----:B-1----:R-:W-:Y:S01]  /*1360*/  IMAD.MOV.U32 R17, RZ, RZ, c[0x0][0x198] ;  /* 0x00006600ff117624 */ /* 0x002fe200078e00ff */
[----:B------:R-:W-:Y:S01]  /*1370*/  BSSY B0, `(.L_x_519) ;  /* 0x0000026000007945 */ /* 0x000fe20003800000 */
[----:B------:R-:W-:Y:S01]  /*1380*/  IMAD.MOV.U32 R14, RZ, RZ, 0x6 ;  /* 0x00000006ff0e7424 */ /* 0x000fe200078e00ff */
[----:B------:R-:W-:Y:S01]  /*1390*/  ISETP.GE.AND P0, PT, R11, R4, PT ;  /* 0x000000040b00720c */ /* 0x000fe20003f06270 */
[----:B------:R-:W-:-:S03]  /*13a0*/  IMAD.SHL.U32 R89, R17, 0x40, RZ ;  /* 0x0000004011597824 */ /* 0x000fc600078e00ff */
[----:B------:R-:W-:-:S09]  /*13b0*/  SHF.L.U64.HI R3, R17, R14, c[0x0][0x19c] ;  /* 0x0000670011037619 */ /* 0x000fd2000001020e */
        /* <DEDUP_REMOVED lines=33> */
.L_x_520:
[----:B------:R-:W-:Y:S05]  /*15d0*/  BSYNC B0 ;  /* 0x0000000000007941 */ /* 0x000fea0003800000 */
.L_x_519:
[----:B------:R-:W-:Y:S01]  /*15e0*/  IADD3 R135, R133, -0x1, RZ ;  /* 0xffffffff85877810 */ /* 0x000fe20007ffe0ff */
[----:B------:R-:W-:Y:S01]  /*15f0*/  BSSY B0, `(.L_x_521) ;  /* 0x0000023000007945 */ /* 0x000fe20003800000 */
[----:B------:R-:W-:Y:S02]  /*1600*/  MOV R222, R220 ;  /* 0x000000dc00de7202 */ /* 0x000fe40000000f00 */
[----:B------:R-:W-:Y:S01]  /*1610*/  SHF.R.S32.HI R4, RZ, 0x1f, R135 ;  /* 0x0000001fff047819 */ /* 0x000fe20000011487 */
[----:B-1----:R-:W-:Y:S02]  /*1620*/  IMAD R8, R135, -0x40, R91 ;  /* 0xffffffc087087824 */ /* 0x002fe400078e025b */
[----:B------:R-:W-:Y:S02]  /*1630*/  IMAD R25, R3, R135, RZ ;  /* 0x0000008703197224 */ /* 0x000fe400078e02ff */
[----:B------:R-:W-:Y:S01]  /*1640*/  IMAD.WIDE.U32 R22, R135, R89, R222 ;  /* 0x0000005987167225 */ /* 0x000fe200078e00de */
[----:B------:R-:W-:-:S03]  /*1650*/  ISETP.GE.AND P0, PT, R18, R8, PT ;  /* 0x000000081200720c */ /* 0x000fc60003f06270 */
[----:B------:R-:W-:-:S05]  /*1660*/  IMAD R25, R4, R89, R25 ;  /* 0x0000005904197224 */ /* 0x000fca00078e0219 */
        /* <DEDUP_REMOVED lines=27> */
.L_x_522:
[----:B------:R-:W-:Y:S05]  /*1820*/  BSYNC B0 ;  /* 0x0000000000007941 */ /* 0x000fea0003800000 */
.L_x_521:
[----:B------:R-:W-:Y:S01]  /*1830*/  ISETP.GE.AND P0, PT, R15, R8, PT ;  /* 0x000000080f00720c */ /* 0x000fe20003f06270 */
[----:B------:R-:W-:Y:S01]  /*1840*/  BSSY B0, `(.L_x_523) ;  /* 0x000001f000007945 */ /* 0x000fe20003800000 */
[C---:B------:R-:W-:Y:S01]  /*1850*/  SHF.L.U64.HI R207, R17.reuse, R10, c[0x0][0x19c] ;  /* 0x0000670011cf7619 */ /* 0x040fe2000001020a */
[----:B------:R-:W-:-:S10]  /*1860*/  IMAD.SHL.U32 R208, R17, 0x10, RZ ;  /* 0x0000001011d07824 */ /* 0x000fd400078e00ff */
[----:B------:R-:W-:Y:S05]  /*1870*/  @P0 BRA `(.L_x_524) ;  /* 0x000001b000000947 */ /* 0x000fea0003800000 */
[----:B------:R-:W-:Y:S02]  /*1880*/  ISETP.GE.AND P3, PT, R224, c[0x0][0x220], PT ;  /* 0x00008800e0007a0c */ /* 0x000fe40003f66270 */
[----:B------:R-:W-:Y:S02]  /*1890*/  ISETP.GE.AND P2, PT, R217, c[0x0][0x220], PT ;  /* 0x00008800d9007a0c */ /* 0x000fe40003f46270 */
[----:B------:R-:W-:Y:S02]  /*18a0*/  IADD3 R16, P1, R208, R22, RZ ;  /* 0x00000016d0107210 */ /* 0x000fe40007f3e0ff */
[----:B------:R-:W-:-:S03]  /*18b0*/  ISETP.GE.AND P0, PT, R216, c[0x0][0x220], PT ;  /* 0x00008800d8007a0c */ /* 0x000fc60003f06270 */
[----:B------:R-:W-:-:S04]  /*18c0*/  IMAD.X R9, R207, 0x1, R25, P1 ;  /* 0x00000001cf097824 */ /* 0x000fc800008e0619 */
        /* <DEDUP_REMOVED lines=22> */
.L_x_524:
[----:B------:R-:W-:Y:S05]  /*1a30*/  BSYNC B0 ;  /* 0x0000000000007941 */ /* 0x000fea0003800000 */
.L_x_523:
[----:B------:R-:W-:Y:S01]  /*1a40*/  ISETP.GE.AND P0, PT, R13, R8, PT ;  /* 0x000000080d00720c */ /* 0x000fe20003f06270 */
[----:B------:R-:W-:-:S12]  /*1a50*/  BSSY B0, `(.L_x_525) ;  /* 0x000001e000007945 */ /* 0x000fd80003800000 */
[----:B------:R-:W-:Y:S05]  /*1a60*/  @P0 BRA `(.L_x_526) ;  /* 0x000001c000000947 */ /* 0x000fea0003800000 */
[----:B------:R-:W-:Y:S01]  /*1a70*/  ISETP.GE.AND P3, PT, R224, c[0x0][0x220], PT ;  /* 0x00008800e0007a0c */ /* 0x000fe20003f66270 */
[----:B-1----:R-:W-:Y:S01]  /*1a80*/  IMAD.MOV.U32 R20, RZ, RZ, c[0x0][0x19c] ;  /* 0x00006700ff147624 */ /* 0x002fe200078e00ff */
[----:B------:R-:W-:Y:S02]  /*1a90*/  ISETP.GE.AND P2, PT, R217, c[0x0][0x220], PT ;  /* 0x00008800d9007a0c */ /* 0x000fe40003f46270 */
[C---:B------:R-:W-:Y:S02]  /*1aa0*/  LEA R16, P1, R17.reuse, R22, 0x5 ;  /* 0x0000001611107211 */ /* 0x040fe400078228ff */
[----:B------:R-:W-:Y:S02]  /*1ab0*/  ISETP.GE.AND P0, PT, R216, c[0x0][0x220], PT ;  /* 0x00008800d8007a0c */ /* 0x000fe40003f06270 */
[----:B------:R-:W-:-:S05]  /*1ac0*/  LEA.HI.X R9, R17, R25, R20, 0x5, P1 ;  /* 0x0000001911097211 */ /* 0x000fca00008f2c14 */
        /* <DEDUP_REMOVED lines=22> */
.L_x_526:
[----:B------:R-:W-:Y:S05]  /*1c30*/  BSYNC B0 ;  /* 0x0000000000007941 */ /* 0x000fea0003800000 */
.L_x_525:
[----:B------:R-:W-:Y:S01]  /*1c40*/  ISETP.GE.AND P0, PT, R11, R8, PT ;  /* 0x000000080b00720c */ /* 0x000fe20003f06270 */
[----:B------:R-:W-:Y:S01]  /*1c50*/  IMAD.MOV.U32 R9, RZ, RZ, c[0x0][0x1a0] ;  /* 0x00006800ff097624 */ /* 0x000fe200078e00ff */
[----:B------:R-:W-:Y:S03]  /*1c60*/  BSSY B0, `(.L_x_527) ;  /* 0x0000022000007945 */ /* 0x000fe60003800000 */
[C---:B------:R-:W-:Y:S01]  /*1c70*/  IMAD.SHL.U32 R210, R9.reuse, 0x40, RZ ;  /* 0x0000004009d27824 */ /* 0x040fe200078e00ff */
[----:B------:R-:W-:-:S07]  /*1c80*/  SHF.L.U64.HI R209, R9, R14, c[0x0][0x1a4] ;  /* 0x0000690009d17619 */ /* 0x000fce000001020e */
[----:B------:R-:W-:Y:S05]  /*1c90*/  @P0 BRA `(.L_x_528) ;  /* 0x000001e000000947 */ /* 0x000fea0003800000 */
[----:B------:R-:W-:Y:S01]  /*1ca0*/  ISETP.GE.AND P3, PT, R224, c[0x0][0x220], PT ;  /* 0x00008800e0007a0c */ /* 0x000fe20003f66270 */
[----:B------:R-:W-:Y:S01]  /*1cb0*/  IMAD.MOV.U32 R24, RZ, RZ, R22 ;  /* 0x000000ffff187224 */ /* 0x000fe200078e0016 */
[----:B------:R-:W-:Y:S01]  /*1cc0*/  ISETP.GE.AND P2, PT, R217, c[0x0][0x220], PT ;  /* 0x00008800d9007a0c */ /* 0x000fe20003f46270 */
[----:B------:R-:W-:Y:S01]  /*1cd0*/  ULDC UR4, c[0x0][0x19c] ;  /* 0x0000670000047ab9 */ /* 0x000fe20000000800 */
[----:B------:R-:W-:Y:S01]  /*1ce0*/  ISETP.GE.AND P0, PT, R216, c[0x0][0x220], PT ;  /* 0x00008800d8007a0c */ /* 0x000fe20003f06270 */
[----:B------:R-:W-:Y:S01]  /*1cf0*/  UIMAD UR4, UR4, 0x30, URZ ;  /* 0x00000030040478a4 */ /* 0x000fe2000f8e023f */
[----:B------:R-:W-:-:S05]  /*1d00*/  IMAD.WIDE.U32 R24, R17, 0x30, R24 ;  /* 0x0000003011187825 */ /* 0x000fca00078e0018 */
[----:B------:R-:W-:Y:S02]  /*1d10*/  IADD3 R14, R25, UR4, RZ ;  /* 0x00000004190e7c10 */ /* 0x000fe4000fffe0ff */
        /* <DEDUP_REMOVED lines=22> */
.L_x_528:
[----:B------:R-:W-:Y:S05]  /*1e80*/  BSYNC B0 ;  /* 0x0000000000007941 */ /* 0x000fea0003800000 */
.L_x_527:
[----:B------:R-:W0:Y:S01]  /*1e90*/  LDGDEPBAR ;  /* 0x00000000000079af */ /* 0x000e220000000000 */
[----:B------:R-:W-:Y:S01]  /*1ea0*/  ISETP.GE.AND P0, PT, R18, R8, PT ;  /* 0x000000081200720c */ /* 0x000fe20003f06270 */
[----:B-1----:R-:W-:Y:S01]  /*1eb0*/  IMAD R17, R209, R135, RZ ;  /* 0x00000087d1117224 */ /* 0x002fe200078e02ff */
[----:B------:R-:W-:Y:S01]  /*1ec0*/  SHF.R.S32.HI R21, RZ, 0x1f, R12 ;  /* 0x0000001fff157819 */ /* 0x000fe2000001140c */
[----:B------:R-:W-:Y:S01]  /*1ed0*/  IMAD.SHL.U32 R6, R6, 0x2, RZ ;  /* 0x0000000206067824 */ /* 0x000fe200078e00ff */
[----:B------:R-:W-:Y:S01]  /*1ee0*/  MOV R240, R228 ;  /* 0x000000e400f07202 */ /* 0x000fe20000000f00 */
[----:B------:R-:W-:Y:S01]  /*1ef0*/  BSSY B0, `(.L_x_529) ;  /* 0x0000026000007945 */ /* 0x000fe20003800000 */
[----:B------:R-:W-:Y:S01]  /*1f00*/  LEA.HI R14, R21, R12, RZ, 0x2 ;  /* 0x0000000c150e7211 */ /* 0x000fe200078f10ff */
[-C--:B------:R-:W-:Y:S01]  /*1f10*/  IMAD R12, R4, R210.reuse, R17 ;  /* 0x000000d2040c7224 */ /* 0x080fe200078e0211 */
[----:B------:R-:W-:Y:S01]  /*1f20*/  LOP3.LUT R6, R6, 0x6, RZ, 0xc0, !PT ;  /* 0x0000000606067812 */ /* 0x000fe200078ec0ff */
[----:B------:R-:W-:Y:S01]  /*1f30*/  IMAD.WIDE.U32 R16, R135, R210, R240 ;  /* 0x000000d287107225 */ /* 0x000fe200078e00f0 */
[----:B------:R-:W-:-:S03]  /*1f40*/  SHF.R.S32.HI R4, RZ, 0x2, R14 ;  /* 0x00000002ff047819 */ /* 0x000fc6000001140e */
[----:B------:R-:W-:Y:S01]  /*1f50*/  IMAD.IADD R21, R17, 0x1, R12 ;  /* 0x0000000111157824 */ /* 0x000fe200078e020c */
        /* <DEDUP_REMOVED lines=31> */
.L_x_530:
[----:B------:R-:W-:Y:S05]  /*2150*/  BSYNC B0 ;  /* 0x0000000000007941 */ /* 0x000fea0003800000 */
.L_x_529:
[----:B------:R-:W-:Y:S01]  /*2160*/  ISETP.GE.AND P0, PT, R15, R8, PT ;  /* 0x000000080f00720c */ /* 0x000fe20003f06270 */
[----:B------:R-:W-:Y:S01]  /*2170*/  BSSY B0, `(.L_x_531) ;  /* 0x0000022000007945 */ /* 0x000fe20003800000 */
[C---:B------:R-:W-:Y:S01]  /*2180*/  SHF.L.U64.HI R211, R9.reuse, R10, c[0x0][0x1a4] ;  /* 0x0000690009d37619 */ /* 0x040fe2000001020a */
[----:B------:R-:W-:-:S10]  /*2190*/  IMAD.SHL.U32 R212, R9, 0x10, RZ ;  /* 0x0000001009d47824 */ /* 0x000fd400078e00ff */
[----:B------:R3:W-:Y:S04]  /*21a0*/  @P0 STS.128 [R215+0xc800], RZ ;  /* 0x00c800ffd7000388 */ /* 0x0007e80000000c00 */
[----:B------:R3:W-:Y:S04]  /*21b0*/  @P0 STS.128 [R215+0xe800], RZ ;  /* 0x00e800ffd7000388 */ /* 0x0007e80000000c00 */
[----:B------:R3:W-:Y:S01]  /*21c0*/  @P0 STS.128 [R215+0x10800], RZ ;  /* 0x010800ffd7000388 */ /* 0x0007e20000000c00 */
[----:B------:R-:W-:Y:S05]  /*21d0*/  @P0 BRA `(.L_x_532) ;  /* 0x000001b000000947 */ /* 0x000fea0003800000 */
[----:B------:R-:W-:Y:S02]  /*21e0*/  ISETP.GE.AND P3, PT, R224, c[0x0][0x220], PT ;  /* 0x00008800e0007a0c */ /* 0x000fe40003f66270 */
[----:B------:R-:W-:-:S02]  /*21f0*/  ISETP.GE.AND P2, PT, R217, c[0x0][0x220], PT ;  /* 0x00008800d9007a0c */ /* 0x000fc40003f46270 */
[----:B------:R-:W-:Y:S02]  /*2200*/  IADD3 R15, P1, R212, R16, RZ ;  /* 0x00000010d40f7210 */ /* 0x000fe40007f3e0ff */
[----:B------:R-:W-:-:S03]  /*2210*/  ISETP.GE.AND P0, PT, R216, c[0x0][0x220], PT ;  /* 0x00008800d8007a0c */ /* 0x000fc60003f06270 */
[----:B------:R-:W-:-:S04]  /*2220*/  IMAD.X R10, R211, 0x1, R21, P1 ;  /* 0x00000001d30a7824 */ /* 0x000fc800008e0615 */
        /* <DEDUP_REMOVED lines=22> */
.L_x_532:
[----:B------:R-:W-:Y:S05]  /*2390*/  BSYNC B0 ;  /* 0x0000000000007941 */ /* 0x000fea0003800000 */
.L_x_531:
[----:B------:R-:W-:Y:S01]  /*23a0*/  ISETP.GE.AND P0, PT, R13, R8, PT ;  /* 0x000000080d00720c */ /* 0x000fe20003f06270 */
[----:B------:R-:W-:-:S12]  /*23b0*/  BSSY B0, `(.L_x_533) ;  /* 0x0000021000007945 */ /* 0x000fd80003800000 */
[----:B------:R1:W-:Y:S04]  /*23c0*/  @P0 STS.128 [R215+0xd000], RZ ;  /* 0x00d000ffd7000388 */ /* 0x0003e80000000c00 */
[----:B------:R1:W-:Y:S04]  /*23d0*/  @P0 STS.128 [R215+0xf000], RZ ;  /* 0x00f000ffd7000388 */ /* 0x0003e80000000c00 */
[----:B------:R1:W-:Y:S01]  /*23e0*/  @P0 STS.128 [R215+0x11000], RZ ;  /* 0x011000ffd7000388 */ /* 0x0003e20000000c00 */
[----:B------:R-:W-:Y:S05]  /*23f0*/  @P0 BRA `(.L_x_534) ;  /* 0x000001c000000947 */ /* 0x000fea0003800000 */
[----:B------:R-:W-:Y:S01]  /*2400*/  ISETP.GE.AND P3, PT, R224, c[0x0][0x220], PT ;  /* 0x00008800e0007a0c */ /* 0x000fe20003f66270 */
[----:B------:R-:W-:Y:S01]  /*2410*/  IMAD.MOV.U32 R10, RZ, RZ, c[0x0][0x1a4] ;  /* 0x00006900ff0a7624 */ /* 0x000fe200078e00ff */
[----:B------:R-:W-:-:S02]  /*2420*/  ISETP.GE.AND P2, PT, R217, c[0x0][0x220], PT ;  /* 0x00008800d9007a0c */ /* 0x000fc40003f46270 */
[C---:B------:R-:W-:Y:S02]  /*2430*/  LEA R13, P1, R9.reuse, R16, 0x5 ;  /* 0x00000010090d7211 */ /* 0x040fe400078228ff */
[----:B------:R-:W-:Y:S02]  /*2440*/  ISETP.GE.AND P0, PT, R216, c[0x0][0x220], PT ;  /* 0x00008800d8007a0c */ /* 0x000fe40003f06270 */
[----:B------:R-:W-:-:S05]  /*2450*/  LEA.HI.X R10, R9, R21, R10, 0x5, P1 ;  /* 0x00000015090a7211 */ /* 0x000fca00008f2c0a */
[C---:B--2---:R-:W-:Y:S01]  /*2460*/  @!P3 LEA R22, P4, R13.reuse, c[0x0][0x170], 0x1 ;  /* 0x00005c000d16ba11 */ /* 0x044fe200078808ff */
[----:B------:R2:W-:Y:S01]  /*2470*/  @P3 STS.128 [R215+0xd000], RZ ;  /* 0x00d000ffd7003388 */ /* 0x0005e20000000c00 */
[C---:B----4-:R-:W-:Y:S02]  /*2480*/  @!P2 LEA R14, P1, R13.reuse, c[0x0][0x170], 0x1 ;  /* 0x00005c000d0eaa11 */ /* 0x050fe400078208ff */
        /* <DEDUP_REMOVED lines=19> */
.L_x_534:
[----:B------:R-:W-:Y:S05]  /*25c0*/  BSYNC B0 ;  /* 0x0000000000007941 */ /* 0x000fea0003800000 */
.L_x_533:
[----:B------:R-:W-:Y:S01]  /*25d0*/  ISETP.GE.AND P0, PT, R11, R8, PT ;  /* 0x000000080b00720c */ /* 0x000fe20003f06270 */
[----:B------:R-:W-:-:S12]  /*25e0*/  BSSY B0, `(.L_x_535) ;  /* 0x0000023000007945 */ /* 0x000fd80003800000 */
[----:B------:R1:W-:Y:S04]  /*25f0*/  @P0 STS.128 [R215+0xd800], RZ ;  /* 0x00d800ffd7000388 */ /* 0x0003e80000000c00 */
[----:B------:R1:W-:Y:S04]  /*2600*/  @P0 STS.128 [R215+0xf800], RZ ;  /* 0x00f800ffd7000388 */ /* 0x0003e80000000c00 */
[----:B------:R1:W-:Y:S01]  /*2610*/  @P0 STS.128 [R215+0x11800], RZ ;  /* 0x011800ffd7000388 */ /* 0x0003e20000000c00 */
        /* <DEDUP_REMOVED lines=9> */
[C---:B----4-:R-:W-:Y:S01]  /*26b0*/  @!P3 LEA R12, P4, R20.reuse, c[0x0][0x170], 0x1 ;  /* 0x00005c00140cba11 */ /* 0x050fe200078808ff */
        /* <DEDUP_REMOVED lines=15> */
[----:B----4-:R-:W-:-:S04]  /*27b0*/  LEA R10, P0, R20, c[0x0][0x170], 0x1 ;  /* 0x00005c00140a7a11 */ /* 0x010fc800078008ff */
[----:B------:R-:W-:-:S05]  /*27c0*/  LEA.HI.X R11, R20, c[0x0][0x174], R8, 0x1, P0 ;  /* 0x00005d00140b7a11 */ /* 0x000fca00000f0c08 */
[----:B------:R-:W-:Y:S01]  /*27d0*/  @!PT LDS RZ, [RZ] ;  /* 0x00000000fffff984 */ /* 0x000fe20000000800 */
[----:B------:R-:W-:Y:S01]  /*27e0*/  @!PT LDS RZ, [RZ] ;  /* 0x00000000fffff984 */ /* 0x000fe20000000800 */
[----:B------:R-:W-:Y:S01]  /*27f0*/  @!PT LDS RZ, [RZ] ;  /* 0x00000000fffff984 */ /* 0x000fe20000000800 */
[----:B------:R4:W-:Y:S04]  /*2800*/  LDGSTS.E.BYPASS.LTC128B.128 [R215+0x11800], [R10.64+0x100] ;  /* 0x118001000ad77fae */ /* 0x0009e8000b901d46 */
.L_x_536:
[----:B------:R-:W-:Y:S05]  /*2810*/  BSYNC B0 ;  /* 0x0000000000007941 */ /* 0x000fea0003800000 */
.L_x_535:
        /* <DEDUP_REMOVED lines=11> */
[----:B--2-4-:R-:W-:Y:S01]  /*28d0*/  LDSM.16.M88.4 R12, [R206] ;  /* 0x00000000ce0c783b */ /* 0x014fe20000000200 */
        /* <DEDUP_REMOVED lines=10> */
[----:B------:R-:W2:Y:S01]  /*2980*/  LDSM.16.M88.4 R64, [R205+0x6000] ;  /* 0x00600000cd40783b */ /* 0x000ea20000000200 */
[C---:B------:R-:W-:Y:S02]  /*2990*/  IADD3 R2, R205.reuse, 0x6000, RZ ;  /* 0x00006000cd027810 */ /* 0x040fe40007ffe0ff */
[----:B------:R-:W-:Y:S01]  /*29a0*/  IADD3 R203, R205, 0x6020, RZ ;  /* 0x00006020cdcb7810 */ /* 0x000fe20007ffe0ff */
[----:B------:R-:W4:Y:S01]  /*29b0*/  LDSM.16.M88.4 R56, [R205+0x6800] ;  /* 0x00680000cd38783b */ /* 0x000f220000000200 */
[----:B------:R-:W-:Y:S01]  /*29c0*/  @P1 IADD3 R203, R2, -0x20, RZ ;  /* 0xffffffe002cb1810 */ /* 0x000fe20007ffe0ff */
[----:B------:R-:W-:Y:S02]  /*29d0*/  IMAD.MOV.U32 R2, RZ, RZ, 0x40 ;  /* 0x00000040ff027424 */ /* 0x000fe400078e00ff */
[----:B------:R-:W-:Y:S01]  /*29e0*/  LDSM.16.M88.4 R48, [R205+0x7000] ;  /* 0x00700000cd30783b */ /* 0x000fe20000000200 */
[C---:B------:R-:W-:Y:S02]  /*29f0*/  IADD3 R195, R203.reuse, 0x800, RZ ;  /* 0x00000800cbc37810 */ /* 0x040fe40007ffe0ff */
[----:B------:R-:W-:Y:S01]  /*2a00*/  SEL R2, R2, 0xffffffc0, !P2 ;  /* 0xffffffc002027807 */ /* 0x000fe20005000000 */
[----:B------:R-:W5:Y:S01]  /*2a10*/  LDSM.16.M88.4 R84, [R203] ;  /* 0x00000000cb54783b */ /* 0x000f620000000200 */
[----:B------:R-:W-:-:S02]  /*2a20*/  IADD3 R194, R203, 0x1000, RZ ;  /* 0x00001000cbc27810 */ /* 0x000fc40007ffe0ff */
[----:B------:R-:W-:Y:S01]  /*2a30*/  IADD3 R193, R203, 0x1800, RZ ;  /* 0x00001800cbc17810 */ /* 0x000fe20007ffe0ff */
[----:B------:R-:W1:Y:S01]  /*2a40*/  LDSM.16.M88.4 R8, [R205+0x7800] ;  /* 0x00780000cd08783b */ /* 0x000e620000000200 */
[----:B------:R-:W-:Y:S01]  /*2a50*/  IMAD.IADD R199, R205, 0x1, R2 ;  /* 0x00000001cdc77824 */ /* 0x000fe200078e0202 */
[----:B------:R-:W-:Y:S01]  /*2a60*/  IADD3 R191, R203, 0x2000, RZ ;  /* 0x00002000cbbf7810 */ /* 0x000fe20007ffe0ff */
[----:B------:R-:W-:Y:S01]  /*2a70*/  IMAD.IADD R192, R2, 0x1, R203 ;  /* 0x0000000102c07824 */ /* 0x000fe200078e02cb */
[----:B------:R-:W3:Y:S01]  /*2a80*/  LDSM.16.M88.4 R24, [R203+0x800] ;  /* 0x00080000cb18783b */ /* 0x000ee20000000200 */
[C---:B------:R-:W-:Y:S02]  /*2a90*/  IADD3 R2, R134.reuse, 0x8, RZ ;  /* 0x0000000886027810 */ /* 0x040fe40007ffe0ff */
[-C--:B------:R-:W-:Y:S01]  /*2aa0*/  IMNMX R134, R134, R91.reuse, PT ;  /* 0x0000005b86867217 */ /* 0x080fe20003800200 */
[----:B------:R-:W1:Y:S01]  /*2ab0*/  LDSM.16.M88.4 R76, [R199+0x6000] ;  /* 0x00600000c74c783b */ /* 0x000e620000000200 */
[----:B------:R-:W-:-:S02]  /*2ac0*/  IMNMX R2, R2, R91, PT ;  /* 0x0000005b02027217 */ /* 0x000fc40003800200 */
[C---:B------:R-:W-:Y:S01]  /*2ad0*/  IADD3 R190, R203.reuse, 0x2800, RZ ;  /* 0x00002800cbbe7810 */ /* 0x040fe20007ffe0ff */
[----:B------:R-:W1:Y:S01]  /*2ae0*/  LDSM.16.M88.4 R20, [R203+0x1000] ;  /* 0x00100000cb14783b */ /* 0x000e620000000200 */
[C---:B------:R-:W-:Y:S02]  /*2af0*/  IADD3 R189, R203.reuse, 0x3000, RZ ;  /* 0x00003000cbbd7810 */ /* 0x040fe40007ffe0ff */
[C---:B------:R-:W-:Y:S01]  /*2b00*/  IADD3 R188, R203.reuse, 0x3800, RZ ;  /* 0x00003800cbbc7810 */ /* 0x040fe20007ffe0ff */
[----:B------:R-:W1:Y:S01]  /*2b10*/  LDSM.16.M88.4 R80, [R203+0x1800] ;  /* 0x00180000cb50783b */ /* 0x000e620000000200 */
[C---:B------:R-:W-:Y:S02]  /*2b20*/  IADD3 R187, R203.reuse, 0x4000, RZ ;  /* 0x00004000cbbb7810 */ /* 0x040fe40007ffe0ff */
[C---:B------:R-:W-:Y:S01]  /*2b30*/  IADD3 R186, R203.reuse, 0x4800, RZ ;  /* 0x00004800cbba7810 */ /* 0x040fe20007ffe0ff */
[----:B------:R-:W1:Y:S01]  /*2b40*/  LDSM.16.M88.4 R72, [R199+0x6800] ;  /* 0x00680000c748783b */ /* 0x000e620000000200 */
[----:B------:R-:W-:-:S02]  /*2b50*/  IADD3 R185, R203, 0x5000, RZ ;  /* 0x00005000cbb97810 */ /* 0x000fc40007ffe0ff */
[----:B------:R-:W-:Y:S01]  /*2b60*/  IADD3 R184, R203, 0x5800, RZ ;  /* 0x00005800cbb87810 */ /* 0x000fe20007ffe0ff */
[C---:B--2---:R-:W-:Y:S01]  /*2b70*/  HMMA.16816.F32 R16, R12.reuse, R64, RZ ;  /* 0x000000400c10723c */ /* 0x044fe200000018ff */
[----:B------:R-:W-:Y:S04]  /*2b80*/  LDSM.16.M88.4 R28, [R192] ;  /* 0x00000000c01c783b */ /* 0x000fe80000000200 */
[----:B------:R-:W-:Y:S03]  /*2b90*/  LDSM.16.M88.4 R68, [R199+0x7000] ;  /* 0x00700000c744783b */ /* 0x000fe60000000200 */
[C---:B------:R-:W-:Y:S01]  /*2ba0*/  HMMA.16816.F32 R64, R12.reuse, R66, RZ ;  /* 0x000000420c40723c */ /* 0x040fe200000018ff */
[----:B------:R-:W-:Y:S07]  /*2bb0*/  LDSM.16.M88.4 R36, [R199+0x7800] ;  /* 0x00780000c724783b */ /* 0x000fee0000000200 */
[C---:B----4-:R-:W-:Y:S08]  /*2bc0*/  HMMA.16816.F32 R60, R12.reuse, R56, RZ ;  /* 0x000000380c3c723c */ /* 0x050ff000000018ff */
[----:B------:R-:W-:Y:S08]  /*2bd0*/  HMMA.16816.F32 R56, R12, R58, RZ ;  /* 0x0000003a0c38723c */ /* 0x000ff000000018ff */
[C---:B-----5:R-:W-:Y:S08]  /*2be0*/  HMMA.16816.F32 R16, R32.reuse, R84, R16 ;  /* 0x000000542010723c */ /* 0x060ff00000001810 */
[----:B------:R-:W-:Y:S01]  /*2bf0*/  HMMA.16816.F32 R64, R32, R86, R64 ;  /* 0x000000562040723c */ /* 0x000fe20000001840 */
[----:B------:R-:W-:Y:S07]  /*2c00*/  LDSM.16.M88.4 R84, [R205+0x8000] ;  /* 0x00800000cd54783b */ /* 0x000fee0000000200 */
[C---:B------:R-:W-:Y:S08]  /*2c10*/  HMMA.16816.F32 R52, R12.reuse, R48, RZ ;  /* 0x000000300c34723c */ /* 0x040ff000000018ff */
[C---:B------:R-:W-:Y:S08]  /*2c20*/  HMMA.16816.F32 R48, R12.reuse, R50, RZ ;  /* 0x000000320c30723c */ /* 0x040ff000000018ff */
[C---:B-1----:R-:W-:Y:S08]  /*2c30*/  HMMA.16816.F32 R44, R12.reuse, R8, RZ ;  /* 0x000000080c2c723c */ /* 0x042ff000000018ff */
[----:B------:R-:W-:Y:S01]  /*2c40*/  HMMA.16816.F32 R12, R12, R10, RZ ;  /* 0x0000000a0c0c723c */ /* 0x000fe200000018ff */
[----:B------:R-:W1:Y:S07]  /*2c50*/  LDSM.16.M88.4 R8, [R201] ;  /* 0x00000000c908783b */ /* 0x000e6e0000000200 */
[C---:B---3--:R-:W-:Y:S08]  /*2c60*/  HMMA.16816.F32 R60, R32.reuse, R24, R60 ;  /* 0x00000018203c723c */ /* 0x048ff0000000183c */
[----:B------:R-:W-:Y:S01]  /*2c70*/  HMMA.16816.F32 R56, R32, R26, R56 ;  /* 0x0000001a2038723c */ /* 0x000fe20000001838 */
[----:B------:R-:W2:Y:S07]  /*2c80*/  LDSM.16.M88.4 R24, [R192+0x800] ;  /* 0x00080000c018783b */ /* 0x000eae0000000200 */
[C---:B------:R-:W-:Y:S08]  /*2c90*/  HMMA.16816.F32 R16, R40.reuse, R76, R16 ;  /* 0x0000004c2810723c */ /* 0x040ff00000001810 */
[----:B------:R-:W-:Y:S01]  /*2ca0*/  HMMA.16816.F32 R64, R40, R78, R64 ;  /* 0x0000004e2840723c */ /* 0x000fe20000001840 */
[----:B------:R-:W-:Y:S07]  /*2cb0*/  LDSM.16.M88.4 R76, [R205+0x8800] ;  /* 0x00880000cd4c783b */ /* 0x000fee0000000200 */
[C---:B------:R-:W-:Y:S08]  /*2cc0*/  HMMA.16816.F32 R52, R32.reuse, R20, R52 ;  /* 0x000000142034723c */ /* 0x040ff00000001834 */
        /* <DEDUP_REMOVED lines=133> */
[----:B------:R-:W-:Y:S05]  /*3520*/  MUFU.TANH R47, R47 ;  /* 0x0000002f002f7308 */ /* 0x000fea0000002400 */
[----:B------:R-:W-:Y:S01]  /*3530*/  HMMA.16816.F32 R80, R32, R22, R80 ;  /* 0x000000162050723c */ /* 0x000fe20000001850 */
[----:B------:R-:W3:Y:S01]  /*3540*/  LDSM.16.M88.4 R20, [R192+0x5800] ;  /* 0x00580000c014783b */ /* 0x000ee20000000200 */
[----:B------:R-:W-:-:S04]  /*3550*/  DEPBAR.LE SB0, 0x0 ;  /* 0x000080000000791a */ /* 0x000fc80000000000 */
[----:B------:R-:W2:Y:S01]  /*3560*/  MUFU.TANH R50, R50 ;  /* 0x0000003200327308 */ /* 0x000ea20000002400 */
[----:B------:R-:W-:Y:S01]  /*3570*/  FMUL.FTZ R32, R59, c[0x0][0x2ec] ;  /* 0x0000bb003b207a20 */ /* 0x000fe20000410000 */
[----:B----4-:R-:W-:Y:S06]  /*3580*/  HMMA.16816.F32 R52, R8, R28, R52 ;  /* 0x0000001c0834723c */ /* 0x010fec0000001834 */
[----:B------:R-:W4:Y:S01]  /*3590*/  MUFU.TANH R60, R60 ;  /* 0x0000003c003c7308 */ /* 0x000f220000002400 */
[----:B------:R-:W-:Y:S01]  /*35a0*/  FMUL.FTZ R29, R58, c[0x0][0x2ec] ;  /* 0x0000bb003a1d7a20 */ /* 0x000fe20000410000 */
[----:B-1----:R-:W-:Y:S01]  /*35b0*/  HMMA.16816.F32 R76, R36, R12, R76 ;  /* 0x0000000c244c723c */ /* 0x002fe2000000184c */
[----:B------:R-:W-:-:S05]  /*35c0*/  FMUL.FTZ R28, R57, c[0x0][0x2ec] ;  /* 0x0000bb00391c7a20 */ /* 0x000fca0000410000 */
[----:B------:R-:W1:Y:S02]  /*35d0*/  MUFU.TANH R51, R51 ;  /* 0x0000003300337308 */ /* 0x000e640000002400 */
[----:B------:R-:W-:Y:S06]  /*35e0*/  HMMA.16816.F32 R80, R36, R14, R80 ;  /* 0x0000000e2450723c */ /* 0x000fec0000001850 */
[----:B------:R-:W1:Y:S02]  /*35f0*/  MUFU.TANH R29, R29 ;  /* 0x0000001d001d7308 */ /* 0x000e640000002400 */
[----:B------:R-:W-:Y:S01]  /*3600*/  HMMA.16816.F32 R72, R8, R30, R72 ;  /* 0x0000001e0848723c */ /* 0x000fe20000001848 */
[----:B------:R-:W-:-:S02]  /*3610*/  FMUL.FTZ R52, R52, c[0x0][0x2ec] ;  /* 0x0000bb0034347a20 */ /* 0x000fc40000410000 */
[----:B------:R-:W-:Y:S02]  /*3620*/  FMUL.FTZ R55, R55, c[0x0][0x2ec] ;  /* 0x0000bb0037377a20 */ /* 0x000fe40000410000 */
[----:B------:R-:W-:Y:S01]  /*3630*/  FMUL.FTZ R53, R53, c[0x0][0x2ec] ;  /* 0x0000bb0035357a20 */ /* 0x000fe20000410000 */
[----:B------:R-:W1:Y:S01]  /*3640*/  MUFU.TANH R32, R32 ;  /* 0x0000002000207308 */ /* 0x000e620000002400 */
[----:B------:R-:W-:Y:S01]  /*3650*/  IMAD R31, R135, 0x40, R6 ;  /* 0x00000040871f7824 */ /* 0x000fe200078e0206 */
[----:B--2---:R-:W-:Y:S01]  /*3660*/  HMMA.16816.F32 R76, R24, R16, R76 ;  /* 0x00000010184c723c */ /* 0x004fe2000000184c */
[----:B------:R-:W-:-:S03]  /*3670*/  FMUL.FTZ R54, R54, c[0x0][0x2ec] ;  /* 0x0000bb0036367a20 */ /* 0x000fc60000410000 */
[C---:B------:R-:W-:Y:S02]  /*3680*/  IADD3 R13, R31.reuse, 0x1, RZ ;  /* 0x000000011f0d7810 */ /* 0x040fe40007ffe0ff */
[----:B------:R-:W-:Y:S01]  /*3690*/  IADD3 R15, R31, 0x8, RZ ;  /* 0x000000081f0f7810 */ /* 0x000fe20007ffe0ff */
[----:B------:R-:W2:Y:S01]  /*36a0*/  MUFU.TANH R169, R52 ;  /* 0x0000003400a97308 */ /* 0x000ea20000002400 */
[----:B------:R-:W-:Y:S01]  /*36b0*/  HMMA.16816.F32 R80, R24, R18, R80 ;  /* 0x000000121850723c */ /* 0x000fe20000001850 */
[C---:B------:R-:W-:Y:S02]  /*36c0*/  ISETP.GE.AND P6, PT, R13.reuse, R134, PT ;  /* 0x000000860d00720c */ /* 0x040fe40003fc6270 */
[----:B------:R-:W-:Y:S02]  /*36d0*/  ISETP.GE.AND P2, PT, R13, R2, PT ;  /* 0x000000020d00720c */ /* 0x000fe40003f46270 */
[----:B------:R-:W-:Y:S02]  /*36e0*/  IADD3 R13, R31, 0x10, RZ ;  /* 0x000000101f0d7810 */ /* 0x000fe40007ffe0ff */
[----:B-----5:R-:W-:Y:S01]  /*36f0*/  FSEL R41, R41, -INF , !P6 ;  /* 0xff80000029297808 */ /* 0x020fe20007000000 */
[----:B------:R-:W-:Y:S01]  /*3700*/  FMUL.FTZ R72, R72, c[0x0][0x2ec] ;  /* 0x0000bb0048487a20 */ /* 0x000fe20000410000 */
[-C--:B------:R-:W-:Y:S01]  /*3710*/  ISETP.GE.AND P3, PT, R15, R134.reuse, PT ;  /* 0x000000860f00720c */ /* 0x080fe20003f66270 */
[----:B------:R-:W-:Y:S01]  /*3720*/  MUFU.TANH R28, R28 ;  /* 0x0000001c001c7308 */ /* 0x000fe20000002400 */
[----:B------:R-:W-:Y:S01]  /*3730*/  ISETP.GE.AND P1, PT, R13, R134, PT ;  /* 0x000000860d00720c */ /* 0x000fe20003f26270 */
[----:B------:R-:W-:Y:S01]  /*3740*/  FMUL.FTZ R73, R73, c[0x0][0x2ec] ;  /* 0x0000bb0049497a20 */ /* 0x000fe20000410000 */
[----:B------:R-:W-:Y:S01]  /*3750*/  ISETP.GE.AND P6, PT, R13, R2, PT ;  /* 0x000000020d00720c */ /* 0x000fe20003fc6270 */
[----:B------:R-:W-:Y:S01]  /*3760*/  FMUL.FTZ R74, R74, c[0x0][0x2ec] ;  /* 0x0000bb004a4a7a20 */ /* 0x000fe20000410000 */
[C---:B------:R-:W-:Y:S01]  /*3770*/  IADD3 R17, R31.reuse, 0x9, RZ ;  /* 0x000000091f117810 */ /* 0x040fe20007ffe0ff */
[----:B---3--:R-:W-:Y:S01]  /*3780*/  HMMA.16816.F32 R76, R8, R20, R76 ;  /* 0x00000014084c723c */ /* 0x008fe2000000184c */
[----:B------:R-:W-:Y:S01]  /*3790*/  IADD3 R13, R31, 0x11, RZ ;  /* 0x000000111f0d7810 */ /* 0x000fe20007ffe0ff */
[----:B------:R-:W3:Y:S01]  /*37a0*/  MUFU.TANH R167, R72 ;  /* 0x0000004800a77308 */ /* 0x000ee20000002400 */
[----:B------:R-:W-:Y:S01]  /*37b0*/  FSEL R6, R49, -INF , !P2 ;  /* 0xff80000031067808 */ /* 0x000fe20005000000 */
[----:B------:R-:W-:Y:S01]  /*37c0*/  FMUL.FTZ R75, R75, c[0x0][0x2ec] ;  /* 0x0000bb004b4b7a20 */ /* 0x000fe20000410000 */
[----:B------:R-:W-:-:S02]  /*37d0*/  FSEL R33, R42, -INF , !P3 ;  /* 0xff8000002a217808 */ /* 0x000fc40005800000 */
[----:B------:R-:W-:Y:S01]  /*37e0*/  ISETP.GE.AND P0, PT, R15, R2, PT ;  /* 0x000000020f00720c */ /* 0x000fe20003f06270 */
[----:B------:R-:W-:Y:S01]  /*37f0*/  HMMA.16816.F32 R20, R8, R22, R80 ;  /* 0x000000160814723c */ /* 0x000fe20000001850 */
[-C--:B------:R-:W-:Y:S01]  /*3800*/  ISETP.GE.AND P4, PT, R17, R134.reuse, PT ;  /* 0x000000861100720c */ /* 0x080fe20003f86270 */
[----:B------:R-:W-:Y:S01]  /*3810*/  MUFU.TANH R174, R55 ;  /* 0x0000003700ae7308 */ /* 0x000fe20000002400 */
[C---:B------:R-:W-:Y:S02]  /*3820*/  ISETP.GE.AND P2, PT, R13.reuse, R134, PT ;  /* 0x000000860d00720c */ /* 0x040fe40003f46270 */
[----:B------:R-:W-:Y:S02]  /*3830*/  ISETP.GE.AND P3, PT, R13, R2, PT ;  /* 0x000000020d00720c */ /* 0x000fe40003f66270 */
[----:B------:R-:W-:Y:S02]  /*3840*/  IADD3 R13, R31, 0x18, RZ ;  /* 0x000000181f0d7810 */ /* 0x000fe40007ffe0ff */
[----:B------:R-:W-:Y:S01]  /*3850*/  FSEL R44, R44, -INF , !P0 ;  /* 0xff8000002c2c7808 */ /* 0x000fe20004000000 */
[----:B------:R-:W-:Y:S01]  /*3860*/  MUFU.TANH R161, R53 ;  /* 0x0000003500a17308 */ /* 0x000fe20000002400 */
[----:B------:R-:W-:-:S02]  /*3870*/  FSEL R43, R43, -INF , !P4 ;  /* 0xff8000002b2b7808 */ /* 0x000fc40006000000 */
[----:B------:R-:W-:Y:S02]  /*3880*/  ISETP.GE.AND P5, PT, R17, R2, PT ;  /* 0x000000021100720c */ /* 0x000fe40003fa6270 */
[----:B------:R-:W-:Y:S01]  /*3890*/  ISETP.GE.AND P0, PT, R13, R134, PT ;  /* 0x000000860d00720c */ /* 0x000fe20003f06270 */
[----:B------:R-:W-:Y:S01]  /*38a0*/  FMUL.FTZ R79, R79, c[0x0][0x2ec] ;  /* 0x0000bb004f4f7a20 */ /* 0x000fe20000410000 */
[----:B------:R-:W-:Y:S01]  /*38b0*/  ISETP.GE.AND P4, PT, R13, R2, PT ;  /* 0x000000020d00720c */ /* 0x000fe20003f86270 */
[----:B------:R-:W-:Y:S01]  /*38c0*/  MUFU.TANH R164, R54 ;  /* 0x0000003600a47308 */ /* 0x000fe20000002400 */
[----:B------:R-:W-:Y:S01]  /*38d0*/  IADD3 R13, R31, 0x19, RZ ;  /* 0x000000191f0d7810 */ /* 0x000fe20007ffe0ff */
[----:B------:R-:W-:Y:S01]  /*38e0*/  FMUL.FTZ R76, R76, c[0x0][0x2ec] ;  /* 0x0000bb004c4c7a20 */ /* 0x000fe20000410000 */
[----:B------:R-:W-:Y:S01]  /*38f0*/  FSEL R4, R45, -INF , !P5 ;  /* 0xff8000002d047808 */ /* 0x000fe20006800000 */
[----:B------:R-:W-:Y:S01]  /*3900*/  FMUL.FTZ R77, R77, c[0x0][0x2ec] ;  /* 0x0000bb004d4d7a20 */ /* 0x000fe20000410000 */
[----:B------:R-:W-:Y:S01]  /*3910*/  FSEL R17, R46, -INF , !P1 ;  /* 0xff8000002e117808 */ /* 0x000fe20004800000 */
[----:B------:R-:W-:Y:S01]  /*3920*/  FMUL.FTZ R78, R78, c[0x0][0x2ec] ;  /* 0x0000bb004e4e7a20 */ /* 0x000fe20000410000 */
[C---:B------:R-:W-:Y:S01]  /*3930*/  ISETP.GE.AND P5, PT, R13.reuse, R134, PT ;  /* 0x000000860d00720c */ /* 0x040fe20003fa6270 */
[----:B------:R-:W5:Y:S01]  /*3940*/  MUFU.TANH R142, R79 ;  /* 0x0000004f008e7308 */ /* 0x000f620000002400 */
[----:B------:R-:W-:Y:S01]  /*3950*/  ISETP.GE.AND P1, PT, R13, R2, PT ;  /* 0x000000020d00720c */ /* 0x000fe20003f26270 */
[----:B------:R-:W-:Y:S01]  /*3960*/  FMUL.FTZ R20, R20, c[0x0][0x2ec] ;  /* 0x0000bb0014147a20 */ /* 0x000fe20000410000 */
[----:B------:R-:W-:Y:S01]  /*3970*/  IADD3 R13, R31, 0x20, RZ ;  /* 0x000000201f0d7810 */ /* 0x000fe20007ffe0ff */
[----:B------:R-:W-:Y:S01]  /*3980*/  FMUL.FTZ R21, R21, c[0x0][0x2ec] ;  /* 0x0000bb0015157a20 */ /* 0x000fe20000410000 */
[----:B------:R-:W-:Y:S01]  /*3990*/  IADD3 R19, R31, 0x21, RZ ;  /* 0x000000211f137810 */ /* 0x000fe20007ffe0ff */
[----:B------:R-:W-:Y:S01]  /*39a0*/  FMUL.FTZ R22, R22, c[0x0][0x2ec] ;  /* 0x0000bb0016167a20 */ /* 0x000fe20000410000 */
[----:B------:R-:W-:Y:S01]  /*39b0*/  FSEL R14, R50, -INF , !P6 ;  /* 0xff800000320e7808 */ /* 0x000fe20007000000 */
[----:B------:R-:W-:Y:S01]  /*39c0*/  MUFU.TANH R163, R73 ;  /* 0x0000004900a37308 */ /* 0x000fe20000002400 */
[----:B------:R-:W-:Y:S01]  /*39d0*/  FSEL R15, R47, -INF , !P2 ;  /* 0xff8000002f0f7808 */ /* 0x000fe20005000000 */
[----:B------:R-:W-:Y:S01]  /*39e0*/  FMUL.FTZ R23, R23, c[0x0][0x2ec] ;  /* 0x0000bb0017177a20 */ /* 0x000fe20000410000 */
[----:B------:R-:W-:-:S02]  /*39f0*/  ISETP.GE.AND P6, PT, R13, R134, PT ;  /* 0x000000860d00720c */ /* 0x000fc40003fc6270 */
[----:B------:R-:W-:Y:S02]  /*3a00*/  ISETP.GE.AND P2, PT, R13, R2, PT ;  /* 0x000000020d00720c */ /* 0x000fe40003f46270 */
[----:B----4-:R-:W-:Y:S01]  /*3a10*/  FSEL R12, R60, -INF , !P3 ;  /* 0xff8000003c0c7808 */ /* 0x010fe20005800000 */
[----:B------:R-:W4:Y:S01]  /*3a20*/  MUFU.TANH R172, R74 ;  /* 0x0000004a00ac7308 */ /* 0x000f220000002400 */
[----:B-1----:R-:W-:Y:S02]  /*3a30*/  FSEL R13, R51, -INF , !P0 ;  /* 0xff800000330d7808 */ /* 0x002fe40004000000 */
[C---:B------:R-:W-:Y:S02]  /*3a40*/  ISETP.GE.AND P3, PT, R19.reuse, R134, PT ;  /* 0x000000861300720c */ /* 0x040fe40003f66270 */
[----:B------:R-:W-:Y:S02]  /*3a50*/  ISETP.GE.AND P0, PT, R19, R2, PT ;  /* 0x000000021300720c */ /* 0x000fe40003f06270 */
[C---:B------:R-:W-:Y:S01]  /*3a60*/  IADD3 R19, R31.reuse, 0x28, RZ ;  /* 0x000000281f137810 */ /* 0x040fe20007ffe0ff */
[----:B------:R-:W1:Y:S01]  /*3a70*/  MUFU.TANH R170, R75 ;  /* 0x0000004b00aa7308 */ /* 0x000e620000002400 */
[----:B------:R-:W-:-:S02]  /*3a80*/  IADD3 R11, R31, 0x29, RZ ;  /* 0x000000291f0b7810 */ /* 0x000fc40007ffe0ff */
[----:B------:R-:W-:Y:S02]  /*3a90*/  FSEL R10, R29, -INF , !P4 ;  /* 0xff8000001d0a7808 */ /* 0x000fe40006000000 */
[----:B------:R-:W-:Y:S02]  /*3aa0*/  FSEL R8, R32, -INF , !P1 ;  /* 0xff80000020087808 */ /* 0x000fe40004800000 */
[----:B--2---:R-:W-:Y:S01]  /*3ab0*/  FSEL R169, R169, -INF , !P6 ;  /* 0xff800000a9a97808 */ /* 0x004fe20007000000 */
[----:B------:R-:W2:Y:S01]  /*3ac0*/  MUFU.TANH R173, R76 ;  /* 0x0000004c00ad7308 */ /* 0x000ea20000002400 */
[-C--:B------:R-:W-:Y:S02]  /*3ad0*/  ISETP.GE.AND P4, PT, R19, R134.reuse, PT ;  /* 0x000000861300720c */ /* 0x080fe40003f86270 */
[C---:B------:R-:W-:Y:S02]  /*3ae0*/  ISETP.GE.AND P1, PT, R11.reuse, R134, PT ;  /* 0x000000860b00720c */ /* 0x040fe40003f26270 */
[----:B------:R-:W-:-:S02]  /*3af0*/  ISETP.GE.AND P6, PT, R11, R2, PT ;  /* 0x000000020b00720c */ /* 0x000fc40003fc6270 */
[----:B------:R-:W-:Y:S01]  /*3b00*/  IADD3 R11, R31, 0x31, RZ ;  /* 0x000000311f0b7810 */ /* 0x000fe20007ffe0ff */
[----:B------:R-:W-:Y:S01]  /*3b10*/  MUFU.TANH R171, R77 ;  /* 0x0000004d00ab7308 */ /* 0x000fe20000002400 */
[----:B---3--:R-:W-:Y:S02]  /*3b20*/  FSEL R167, R167, -INF , !P4 ;  /* 0xff800000a7a77808 */ /* 0x008fe40006000000 */
[----:B------:R-:W-:Y:S02]  /*3b30*/  ISETP.GE.AND P4, PT, R11, R2, PT ;  /* 0x000000020b00720c */ /* 0x000fe40003f86270 */
[----:B------:R-:W-:Y:S02]  /*3b40*/  FSEL R9, R28, -INF , !P5 ;  /* 0xff8000001c097808 */ /* 0x000fe40006800000 */
[----:B-----5:R-:W-:Y:S01]  /*3b50*/  FSEL R142, R142, -INF , !P4 ;  /* 0xff8000008e8e7808 */ /* 0x020fe20006000000 */
[----:B------:R-:W3:Y:S01]  /*3b60*/  MUFU.TANH R166, R78 ;  /* 0x0000004e00a67308 */ /* 0x000ee20000002400 */
[----:B------:R-:W-:-:S02]  /*3b70*/  FSEL R174, R174, -INF , !P0 ;  /* 0xff800000aeae7808 */ /* 0x000fc40004000000 */
[----:B------:R-:W-:Y:S02]  /*3b80*/  ISETP.GE.AND P4, PT, R133, 0x2, PT ;  /* 0x000000028500780c */ /* 0x000fe40003f86270 */
[----:B------:R-:W-:Y:S02]  /*3b90*/  ISETP.GE.AND P5, PT, R19, R2, PT ;  /* 0x000000021300720c */ /* 0x000fe40003fa6270 */
[----:B------:R-:W-:Y:S01]  /*3ba0*/  ISETP.GE.AND P0, PT, R11, R134, PT ;  /* 0x000000860b00720c */ /* 0x000fe20003f06270 */
[----:B------:R-:W5:Y:S01]  /*3bb0*/  MUFU.TANH R143, R20 ;  /* 0x00000014008f7308 */ /* 0x000f620000002400 */
[C---:B------:R-:W-:Y:S02]  /*3bc0*/  IADD3 R19, R31.reuse, 0x30, RZ ;  /* 0x000000301f137810 */ /* 0x040fe40007ffe0ff */
[----:B------:R-:W-:Y:S02]  /*3bd0*/  IADD3 R11, R31, 0x38, RZ ;  /* 0x000000381f0b7810 */ /* 0x000fe40007ffe0ff */
[----:B------:R-:W-:-:S02]  /*3be0*/  FSEL R164, R164, -INF , !P2 ;  /* 0xff800000a4a47808 */ /* 0x000fc40005000000 */
[----:B------:R-:W-:Y:S01]  /*3bf0*/  FSEL R161, R161, -INF , !P3 ;  /* 0xff800000a1a17808 */ /* 0x000fe20005800000 */
[----:B------:R-:W-:Y:S01]  /*3c00*/  MUFU.TANH R141, R21 ;  /* 0x00000015008d7308 */ /* 0x000fe20000002400 */
[----:B----4-:R-:W-:Y:S02]  /*3c10*/  FSEL R172, R172, -INF , !P5 ;  /* 0xff800000acac7808 */ /* 0x010fe40006800000 */
[----:B------:R-:W-:Y:S02]  /*3c20*/  FSEL R163, R163, -INF , !P1 ;  /* 0xff800000a3a37808 */ /* 0x000fe40004800000 */
[C---:B------:R-:W-:Y:S02]  /*3c30*/  ISETP.GE.AND P2, PT, R19.reuse, R134, PT ;  /* 0x000000861300720c */ /* 0x040fe40003f46270 */
[----:B------:R-:W-:Y:S01]  /*3c40*/  ISETP.GE.AND P3, PT, R19, R2, PT ;  /* 0x000000021300720c */ /* 0x000fe20003f66270 */
[----:B------:R-:W4:Y:S01]  /*3c50*/  MUFU.TANH R140, R22 ;  /* 0x00000016008c7308 */ /* 0x000f220000002400 */
[----:B------:R-:W-:Y:S01]  /*3c60*/  BAR.SYNC.DEFER_BLOCKING 0x0 ;  /* 0x0000000000007b1d */ /* 0x000fe20000010000 */
[----:B------:R-:W-:-:S02]  /*3c70*/  ISETP.GE.AND P5, PT, R11, R134, PT ;  /* 0x000000860b00720c */ /* 0x000fc40003fa6270 */
[----:B------:R-:W-:Y:S02]  /*3c80*/  ISETP.GE.AND P1, PT, R11, R2, PT ;  /* 0x000000020b00720c */ /* 0x000fe40003f26270 */
[----:B------:R-:W-:Y:S02]  /*3c90*/  IADD3 R11, R31, 0x39, RZ ;  /* 0x000000391f0b7810 */ /* 0x000fe40007ffe0ff */
[----:B------:R-:W4:Y:S01]  /*3ca0*/  MUFU.TANH R162, R23 ;  /* 0x0000001700a27308 */ /* 0x000f220000002400 */
[----:B-1----:R-:W-:Y:S02]  /*3cb0*/  FSEL R170, R170, -INF , !P6 ;  /* 0xff800000aaaa7808 */ /* 0x002fe40007000000 */
[----:B--2---:R-:W-:Y:S02]  /*3cc0*/  FSEL R173, R173, -INF , !P2 ;  /* 0xff800000adad7808 */ /* 0x004fe40005000000 */
[----:B---3--:R-:W-:Y:S02]  /*3cd0*/  FSEL R166, R166, -INF , !P3 ;  /* 0xff800000a6a67808 */ /* 0x008fe40005800000 */
[----:B------:R-:W-:-:S02]  /*3ce0*/  FSEL R171, R171, -INF , !P0 ;  /* 0xff800000abab7808 */ /* 0x000fc40004000000 */
[C---:B------:R-:W-:Y:S02]  /*3cf0*/  ISETP.GE.AND P6, PT, R31.reuse, R134, PT ;  /* 0x000000861f00720c */ /* 0x040fe40003fc6270 */
[----:B------:R-:W-:Y:S02]  /*3d00*/  ISETP.GE.AND P2, PT, R31, R2, PT ;  /* 0x000000021f00720c */ /* 0x000fe40003f46270 */
[C---:B------:R-:W-:Y:S02]  /*3d10*/  ISETP.GE.AND P3, PT, R11.reuse, R134, PT ;  /* 0x000000860b00720c */ /* 0x040fe40003f66270 */
[----:B------:R-:W-:Y:S02]  /*3d20*/  ISETP.GE.AND P0, PT, R11, R2, PT ;  /* 0x000000020b00720c */ /* 0x000fe40003f06270 */
[----:B-----5:R-:W-:Y:S02]  /*3d30*/  FSEL R143, R143, -INF , !P5 ;  /* 0xff8000008f8f7808 */ /* 0x020fe40006800000 */
[----:B----4-:R-:W-:-:S02]  /*3d40*/  FSEL R140, R140, -INF , !P1 ;  /* 0xff8000008c8c7808 */ /* 0x010fc40004800000 */
[----:B------:R-:W-:Y:S02]  /*3d50*/  FSEL R48, R48, -INF , !P6 ;  /* 0xff80000030307808 */ /* 0x000fe40007000000 */
[----:B------:R-:W-:Y:S02]  /*3d60*/  FSEL R40, R40, -INF , !P2 ;  /* 0xff80000028287808 */ /* 0x000fe40005000000 */
[----:B------:R-:W-:Y:S02]  /*3d70*/  FSEL R141, R141, -INF , !P3 ;  /* 0xff8000008d8d7808 */ /* 0x000fe40005800000 */
[----:B------:R-:W-:Y:S01]  /*3d80*/  FSEL R162, R162, -INF , !P0 ;  /* 0xff800000a2a27808 */ /* 0x000fe20004000000 */
[----:B------:R-:W-:Y:S05]  /*3d90*/  @!P4 BRA `(.L_x_537) ;  /* 0x000006700000c947 */ /* 0x000fea0003800000 */
[----:B------:R-:W-:Y:S01]  /*3da0*/  IADD3 R18, R133, -0x2, RZ ;  /* 0xfffffffe85127810 */ /* 0x000fe20007ffe0ff */
[----:B------:R-:W-:Y:S01]  /*3db0*/  BSSY B0, `(.L_x_538) ;  /* 0x0000064000007945 */ /* 0x000fe20003800000 */
[----:B------:R-:W-:Y:S02]  /*3dc0*/  ISETP.GE.AND P3, PT, R224, c[0x0][0x220], PT ;  /* 0x00008800e0007a0c */ /* 0x000fe40003f66270 */
[----:B------:R-:W-:Y:S01]  /*3dd0*/  SHF.R.S32.HI R16, RZ, 0x1f, R18 ;  /* 0x0000001fff107819 */ /* 0x000fe20000011412 */
[----:B------:R-:W-:Y:S01]  /*3de0*/  IMAD R3, R3, R18, RZ ;  /* 0x0000001203037224 */ /* 0x000fe200078e02ff */
[----:B------:R-:W-:Y:S01]  /*3df0*/  ISETP.GE.AND P2, PT, R217, c[0x0][0x220], PT ;  /* 0x00008800d9007a0c */ /* 0x000fe20003f46270 */
[----:B------:R-:W-:Y:S01]  /*3e00*/  IMAD.WIDE.U32 R18, R18, R89, R222 ;  /* 0x0000005912127225 */ /* 0x000fe200078e00de */
[----:B------:R-:W-:-:S03]  /*3e10*/  ISETP.GE.AND P1, PT, R216, c[0x0][0x220], PT ;  /* 0x00008800d8007a0c */ /* 0x000fc60003f26270 */
[----:B------:R-:W-:-:S04]  /*3e20*/  IMAD R16, R16, R89, R3 ;  /* 0x0000005910107224 */ /* 0x000fc800078e0203 */
[----:B------:R-:W-:Y:S01]  /*3e30*/  IMAD.IADD R16, R19, 0x1, R16 ;  /* 0x0000000113107824 */ /* 0x000fe200078e0210 */
[C---:B------:R-:W-:Y:S01]  /*3e40*/  @!P3 LEA R28, P6, R18.reuse, c[0x0][0x168], 0x1 ;  /* 0x00005a00121cba11 */ /* 0x040fe200078c08ff */
[----:B------:R1:W-:Y:S02]  /*3e50*/  @P3 STS.128 [R215+0x6000], RZ ;  /* 0x006000ffd7003388 */ /* 0x0003e40000000c00 */
[C---:B------:R-:W-:Y:S02]  /*3e60*/  @!P2 LEA R24, P5, R18.reuse, c[0x0][0x168], 0x1 ;  /* 0x00005a001218aa11 */ /* 0x040fe400078a08ff */
[C-C-:B------:R-:W-:Y:S02]  /*3e70*/  @!P3 LEA.HI.X R29, R18.reuse, c[0x0][0x16c], R16.reuse, 0x1, P6 ;  /* 0x00005b00121dba11 */ /* 0x140fe400030f0c10 */
[----:B------:R-:W-:Y:S02]  /*3e80*/  @!P1 LEA R22, P0, R18, c[0x0][0x168], 0x1 ;  /* 0x00005a0012169a11 */ /* 0x000fe400078008ff */
[----:B------:R-:W-:Y:S01]  /*3e90*/  IADD3 R3, P6, R208, R18, RZ ;  /* 0x00000012d0037210 */ /* 0x000fe20007fde0ff */
[----:B------:R-:W-:Y:S01]  /*3ea0*/  @!PT LDS RZ, [RZ] ;  /* 0x00000000fffff984 */ /* 0x000fe20000000800 */
[----:B------:R-:W-:Y:S01]  /*3eb0*/  @!PT LDS RZ, [RZ] ;  /* 0x00000000fffff984 */ /* 0x000fe20000000800 */
[----:B------:R-:W-:Y:S01]  /*3ec0*/  @!PT LDS RZ, [RZ] ;  /* 0x00000000fffff984 */ /* 0x000fe20000000800 */
[----:B------:R2:W-:Y:S01]  /*3ed0*/  @!P3 LDGSTS.E.BYPASS.LTC128B.128 [R215+0x6000], [R28.64] ;  /* 0x060000001cd7bfae */ /* 0x0005e2000b901d46 */
[----:B------:R-:W-:-:S02]  /*3ee0*/  @!P2 LEA.HI.X R25, R18, c[0x0][0x16c], R16, 0x1, P5 ;  /* 0x00005b001219aa11 */ /* 0x000fc400028f0c10 */
[--C-:B------:R-:W-:Y:S01]  /*3ef0*/  @!P1 LEA.HI.X R23, R18, c[0x0][0x16c], R16.reuse, 0x1, P0 ;  /* 0x00005b0012179a11 */ /* 0x100fe200000f0c10 */
[----:B------:R-:W-:Y:S01]  /*3f00*/  IMAD.X R16, R207, 0x1, R16, P6 ;  /* 0x00000001cf107824 */ /* 0x000fe200030e0610 */
[C---:B------:R-:W-:Y:S01]  /*3f10*/  @!P3 LEA R26, P0, R3.reuse, c[0x0][0x168], 0x1 ;  /* 0x00005a00031aba11 */ /* 0x040fe200078008ff */
[----:B------:R1:W-:Y:S01]  /*3f20*/  @P2 STS.128 [R215+0x8000], RZ ;  /* 0x008000ffd7002388 */ /* 0x0003e20000000c00 */
[C---:B------:R-:W-:Y:S02]  /*3f30*/  @!P2 LEA R30, P6, R3.reuse, c[0x0][0x168], 0x1 ;  /* 0x00005a00031eaa11 */ /* 0x040fe400078c08ff */
[C-C-:B------:R-:W-:Y:S01]  /*3f40*/  @!P3 LEA.HI.X R27, R3.reuse, c[0x0][0x16c], R16.reuse, 0x1, P0 ;  /* 0x00005b00031bba11 */ /* 0x140fe200000f0c10 */
[----:B------:R-:W-:Y:S01]  /*3f50*/  @!PT LDS RZ, [RZ] ;  /* 0x00000000fffff984 */ /* 0x000fe20000000800 */
[----:B------:R-:W-:Y:S01]  /*3f60*/  @!PT LDS RZ, [RZ] ;  /* 0x00000000fffff984 */ /* 0x000fe20000000800 */
[----:B------:R-:W-:Y:S01]  /*3f70*/  @!PT LDS RZ, [RZ] ;  /* 0x00000000fffff984 */ /* 0x000fe20000000800 */
[----:B------:R3:W-:Y:S01]  /*3f80*/  @!P2 LDGSTS.E.BYPASS.LTC128B.128 [R215+0x8000], [R24.64+0x80] ;  /* 0x0800008018d7afae */ /* 0x0007e2000b901d46 */
[C---:B------:R-:W-:Y:S02]  /*3f90*/  @!P1 LEA R20, P0, R3.reuse, c[0x0][0x168], 0x1 ;  /* 0x00005a0003149a11 */ /* 0x040fe400078008ff */
[----:B------:R-:W-:Y:S01]  /*3fa0*/  IADD3 R11, P5, R208, R3, RZ ;  /* 0x00000003d00b7210 */ /* 0x000fe20007fbe0ff */
[----:B------:R1:W-:Y:S01]  /*3fb0*/  @P1 STS.128 [R215+0xa000], RZ ;  /* 0x00a000ffd7001388 */ /* 0x0003e20000000c00 */
[----:B------:R-:W-:-:S02]  /*3fc0*/  @!P2 LEA.HI.X R31, R3, c[0x0][0x16c], R16, 0x1, P6 ;  /* 0x00005b00031faa11 */ /* 0x000fc400030f0c10 */
[--C-:B------:R-:W-:Y:S01]  /*3fd0*/  @!P1 LEA.HI.X R21, R3, c[0x0][0x16c], R16.reuse, 0x1, P0 ;  /* 0x00005b0003159a11 */ /* 0x100fe200000f0c10 */
[----:B------:R-:W-:Y:S01]  /*3fe0*/  IMAD.X R16, R207, 0x1, R16, P5 ;  /* 0x00000001cf107824 */ /* 0x000fe200028e0610 */
[C---:B------:R-:W-:Y:S01]  /*3ff0*/  @!P3 LEA R18, P6, R11.reuse, c[0x0][0x168], 0x1 ;  /* 0x00005a000b12ba11 */ /* 0x040fe200078c08ff */
[----:B------:R-:W-:Y:S01]  /*4000*/  @!PT LDS RZ, [RZ] ;  /* 0x00000000fffff984 */ /* 0x000fe20000000800 */
[----:B------:R-:W-:Y:S01]  /*4010*/  @!PT LDS RZ, [RZ] ;  /* 0x00000000fffff984 */ /* 0x000fe20000000800 */
[----:B------:R-:W-:Y:S01]  /*4020*/  @!PT LDS RZ, [RZ] ;  /* 0x00000000fffff984 */ /* 0x000fe20000000800 */
[----:B------:R4:W-:Y:S03]  /*4030*/  @!P1 LDGSTS.E.BYPASS.LTC128B.128 [R215+0xa000], [R22.64+0x100] ;  /* 0x0a00010016d79fae */ /* 0x0009e6000b901d46 */
[----:B------:R-:W-:Y:S01]  /*4040*/  @!P3 LEA.HI.X R19, R11, c[0x0][0x16c], R16, 0x1, P6 ;  /* 0x00005b000b13ba11 */ /* 0x000fe200030f0c10 */
[----:B------:R1:W-:Y:S01]  /*4050*/  @P3 STS.128 [R215+0x6800], RZ ;  /* 0x006800ffd7003388 */ /* 0x0003e20000000c00 */
[----:B------:R-:W-:-:S03]  /*4060*/  IADD3 R3, P6, R208, R11, RZ ;  /* 0x0000000bd0037210 */ /* 0x000fc60007fde0ff */
        /* <DEDUP_REMOVED lines=15> */
[----:B------:R1:W-:Y:S01]  /*4160*/  @!P1 LDGSTS.E.BYPASS.LTC128B.128 [R215+0xa800], [R20.64+0x100] ;  /* 0x0a80010014d79fae */ /* 0x0003e2000b901d46 */
[----:B----4-:R-:W-:-:S03]  /*4170*/  @!P1 LEA R22, P0, R11, c[0x0][0x168], 0x1 ;  /* 0x00005a000b169a11 */ /* 0x010fc600078008ff */
[----:B------:R1:W-:Y:S01]  /*4180*/  @P3 STS.128 [R215+0x7000], RZ ;  /* 0x007000ffd7003388 */ /* 0x0003e20000000c00 */
[--C-:B------:R-:W-:Y:S01]  /*4190*/  @!P1 LEA.HI.X R23, R11, c[0x0][0x16c], R16.reuse, 0x1, P0 ;  /* 0x00005b000b179a11 */ /* 0x100fe200000f0c10 */
[----:B------:R-:W-:Y:S01]  /*41a0*/  IMAD.X R16, R207, 0x1, R16, P6 ;  /* 0x00000001cf107824 */ /* 0x000fe200030e0610 */
[C---:B--2---:R-:W-:Y:S01]  /*41b0*/  @!P2 LEA R28, P0, R3.reuse, c[0x0][0x168], 0x1 ;  /* 0x00005a00031caa11 */ /* 0x044fe200078008ff */
[----:B------:R-:W-:Y:S01]  /*41c0*/  @!PT LDS RZ, [RZ] ;  /* 0x00000000fffff984 */ /* 0x000fe20000000800 */
[----:B------:R-:W-:Y:S01]  /*41d0*/  @!PT LDS RZ, [RZ] ;  /* 0x00000000fffff984 */ /* 0x000fe20000000800 */
[----:B------:R-:W-:Y:S01]  /*41e0*/  @!PT LDS RZ, [RZ] ;  /* 0x00000000fffff984 */ /* 0x000fe20000000800 */
[----:B------:R1:W-:Y:S01]  /*41f0*/  @!P3 LDGSTS.E.BYPASS.LTC128B.128 [R215+0x7000], [R18.64] ;  /* 0x0700000012d7bfae */ /* 0x0003e2000b901d46 */
[C---:B-----5:R-:W-:Y:S02]  /*4200*/  @!P3 LEA R26, P5, R3.reuse, c[0x0][0x168], 0x1 ;  /* 0x00005a00031aba11 */ /* 0x060fe400078a08ff */
        /* <DEDUP_REMOVED lines=30> */
.L_x_539:
[----:B------:R-:W-:Y:S05]  /*43f0*/  BSYNC B0 ;  /* 0x0000000000007941 */ /* 0x000fea0003800000 */
.L_x_538:
[----:B------:R-:W0:Y:S02]  /*4400*/  LDGDEPBAR ;  /* 0x00000000000079af */ /* 0x000e240000000000 */
.L_x_537:
        /* <DEDUP_REMOVED lines=306> */
[----:B------:R-:W-:Y:S01]  /*5730*/  IMAD.MOV.U32 R4, RZ, RZ, R228 ;  /* 0x000000ffff047224 */ /* 0x000fe200078e00e4 */
[----:B------:R-:W-:Y:S01]  /*5740*/  BAR.SYNC.DEFER_BLOCKING 0x0 ;  /* 0x0000000000007b1d */ /* 0x000fe20000010000 */
[----:B------:R-:W-:Y:S01]  /*5750*/  ISETP.GE.AND P3, PT, R224, c[0x0][0x220], PT ;  /* 0x00008800e0007a0c */ /* 0x000fe20003f66270 */
[----:B------:R-:W-:Y:S01]  /*5760*/  IMAD.MOV.U32 R5, RZ, RZ, R241 ;  /* 0x000000ffff057224 */ /* 0x000fe200078e00f1 */
[----:B------:R-:W-:Y:S01]  /*5770*/  ISETP.GE.AND P2, PT, R217, c[0x0][0x220], PT ;  /* 0x00008800d9007a0c */ /* 0x000fe20003f46270 */
[----:B------:R-:W-:Y:S01]  /*5780*/  IMAD R7, R209, R0, RZ ;  /* 0x00000000d1077224 */ /* 0x000fe200078e02ff */
[----:B------:R-:W-:Y:S01]  /*5790*/  ISETP.GE.AND P1, PT, R216, c[0x0][0x220], PT ;  /* 0x00008800d8007a0c */ /* 0x000fe20003f26270 */
[----:B------:R-:W-:Y:S01]  /*57a0*/  IMAD.WIDE.U32 R4, R0, R210, R4 ;  /* 0x000000d200047225 */ /* 0x000fe200078e0004 */
[----:B------:R-:W-:-:S05]  /*57b0*/  SHF.R.S32.HI R6, RZ, 0x1f, R0 ;  /* 0x0000001fff067819 */ /* 0x000fca0000011400 */
[----:B------:R-:W-:Y:S01]  /*57c0*/  IMAD R6, R6, R210, R7 ;  /* 0x000000d206067224 */ /* 0x000fe200078e0207 */
[----:B------:R-:W-:Y:S02]  /*57d0*/  IADD3 R7, P0, R212, R4, RZ ;  /* 0x00000004d4077210 */ /* 0x000fe40007f1e0ff */
[C---:B------:R-:W-:Y:S01]  /*57e0*/  @!P3 LEA R14, P6, R4.reuse, c[0x0][0x170], 0x1 ;  /* 0x00005c00040eba11 */ /* 0x040fe200078c08ff */
[----:B------:R-:W-:Y:S01]  /*57f0*/  IMAD.IADD R6, R5, 0x1, R6 ;  /* 0x0000000105067824 */ /* 0x000fe200078e0206 */
[C---:B------:R-:W-:Y:S02]  /*5800*/  @!P2 LEA R10, P5, R4.reuse, c[0x0][0x170], 0x1 ;  /* 0x00005c00040aaa11 */ /* 0x040fe400078a08ff */
[C---:B------:R-:W-:Y:S02]  /*5810*/  @!P1 LEA R8, P4, R4.reuse, c[0x0][0x170], 0x1 ;  /* 0x00005c0004089a11 */ /* 0x040fe400078808ff */
[C-C-:B------:R-:W-:Y:S02]  /*5820*/  @!P3 LEA.HI.X R15, R4.reuse, c[0x0][0x174], R6.reuse, 0x1, P6 ;  /* 0x00005d00040fba11 */ /* 0x140fe400030f0c06 */
[C-C-:B------:R-:W-:Y:S01]  /*5830*/  @!P2 LEA.HI.X R11, R4.reuse, c[0x0][0x174], R6.reuse, 0x1, P5 ;  /* 0x00005d00040baa11 */ /* 0x140fe200028f0c06 */
[----:B------:R-:W-:Y:S01]  /*5840*/  @P3 STS.128 [R215+0xc000], RZ ;  /* 0x00c000ffd7003388 */ /* 0x000fe20000000c00 */
[--C-:B------:R-:W-:Y:S01]  /*5850*/  @!P1 LEA.HI.X R9, R4, c[0x0][0x174], R6.reuse, 0x1, P4 ;  /* 0x00005d0004099a11 */ /* 0x100fe200020f0c06 */
[----:B------:R-:W-:Y:S01]  /*5860*/  IMAD.X R6, R211, 0x1, R6, P0 ;  /* 0x00000001d3067824 */ /* 0x000fe200000e0606 */
[----:B------:R-:W-:Y:S01]  /*5870*/  @!P3 LEA R12, P5, R7, c[0x0][0x170], 0x1 ;  /* 0x00005c00070cba11 */ /* 0x000fe200078a08ff */
[----:B------:R-:W-:Y:S01]  /*5880*/  @!PT LDS RZ, [RZ] ;  /* 0x00000000fffff984 */ /* 0x000fe20000000800 */
[----:B------:R-:W-:Y:S01]  /*5890*/  @!PT LDS RZ, [RZ] ;  /* 0x00000000fffff984 */ /* 0x000fe20000000800 */
[----:B------:R-:W-:Y:S01]  /*58a0*/  @!PT LDS RZ, [RZ] ;  /* 0x00000000fffff984 */ /* 0x000fe20000000800 */
[----:B------:R1:W-:Y:S01]  /*58b0*/  @!P3 LDGSTS.E.BYPASS.LTC128B.128 [R215+0xc000], [R14.64] ;  /* 0x0c0000000ed7bfae */ /* 0x0003e2000b901d46 */
[----:B------:R-:W-:-:S02]  /*58c0*/  IADD3 R5, P6, R212, R7, RZ ;  /* 0x00000007d4057210 */ /* 0x000fc40007fde0ff */
        /* <DEDUP_REMOVED lines=9> */
[--C-:B------:R-:W-:Y:S01]  /*5960*/  @!P1 LEA.HI.X R17, R7, c[0x0][0x174], R6.reuse, 0x1, P4 ;  /* 0x00005d0007119a11 */ /* 0x100fe200020f0c06 */
[----:B------:R-:W-:Y:S01]  /*5970*/  IMAD.X R6, R211, 0x1, R6, P6 ;  /* 0x00000001d3067824 */ /* 0x000fe200030e0606 */
[C---:B------:R-:W-:Y:S01]  /*5980*/  @!P3 LEA R22, P5, R5.reuse, c[0x0][0x170], 0x1 ;  /* 0x00005c000516ba11 */ /* 0x040fe200078a08ff */
[----:B------:R-:W-:Y:S01]  /*5990*/  @P1 STS.128 [R215+0x10000], RZ ;  /* 0x010000ffd7001388 */ /* 0x000fe20000000c00 */
[----:B------:R-:W-:-:S02]  /*59a0*/  @!P2 LEA R20, P0, R5, c[0x0][0x170], 0x1 ;  /* 0x00005c000514aa11 */ /* 0x000fc400078008ff */
[----:B------:R-:W-:Y:S01]  /*59b0*/  IADD3 R4, P6, R212, R5, RZ ;  /* 0x00000005d4047210 */ /* 0x000fe20007fde0ff */
        /* <DEDUP_REMOVED lines=8> */
[--C-:B------:R-:W-:Y:S01]  /*5a40*/  @!P1 LEA.HI.X R25, R5, c[0x0][0x174], R6.reuse, 0x1, P4 ;  /* 0x00005d0005199a11 */ /* 0x100fe200020f0c06 */
[----:B------:R-:W-:Y:S01]  /*5a50*/  @!PT LDS RZ, [RZ] ;  /* 0x00000000fffff984 */ /* 0x000fe20000000800 */
[----:B------:R-:W-:Y:S01]  /*5a60*/  @!PT LDS RZ, [RZ] ;  /* 0x00000000fffff984 */ /* 0x000fe20000000800 */
[----:B------:R-:W-:Y:S01]  /*5a70*/  @!PT LDS RZ, [RZ] ;  /* 0x00000000fffff984 */ /* 0x000fe20000000800 */
[----:B------:R1:W-:Y:S01]  /*5a80*/  @!P3 LDGSTS.E.BYPASS.LTC128B.128 [R215+0xc800], [R12.64] ;  /* 0x0c8000000cd7bfae */ /* 0x0003e2000b901d46 */
[----:B------:R-:W-:Y:S01]  /*5a90*/  IMAD.X R5, R211, 0x1, R6, P6 ;  /* 0x00000001d3057824 */ /* 0x000fe200030e0606 */
[----:B------:R-:W-:-:S02]  /*5aa0*/  @!P3 LEA R28, P5, R4, c[0x0][0x170], 0x1 ;  /* 0x00005c00041cba11 */ /* 0x000fc400078a08ff */
        /* <DEDUP_REMOVED lines=46> */
[----:B---3--:R-:W3:Y:S04]  /*5d90*/  LDSM.16.M88.4 R16, [R205+0x6000] ;  /* 0x00600000cd10783b */ /* 0x008ee80000000200 */
[----:B------:R-:W-:Y:S04]  /*5da0*/  LDSM.16.M88.4 R32, [R204] ;  /* 0x00000000cc20783b */ /* 0x000fe80000000200 */
[----:B-1----:R-:W-:Y:S04]  /*5db0*/  LDSM.16.M88.4 R12, [R203] ;  /* 0x00000000cb0c783b */ /* 0x002fe80000000200 */
[----:B------:R-:W1:Y:S04]  /*5dc0*/  LDSM.16.M88.4 R140, [R205+0x6800] ;  /* 0x00680000cd8c783b */ /* 0x000e680000000200 */
[----:B------:R-:W1:Y:S04]  /*5dd0*/  LDSM.16.M88.4 R152, [R205+0x7000] ;  /* 0x00700000cd98783b */ /* 0x000e680000000200 */
[----:B-----5:R-:W5:Y:S04]  /*5de0*/  LDSM.16.M88.4 R24, [R205+0x7800] ;  /* 0x00780000cd18783b */ /* 0x020f680000000200 */
[----:B--2---:R-:W-:Y:S04]  /*5df0*/  LDSM.16.M88.4 R8, [R202] ;  /* 0x00000000ca08783b */ /* 0x004fe80000000200 */
[----:B----4-:R-:W2:Y:S04]  /*5e00*/  LDSM.16.M88.4 R20, [R199+0x6000] ;  /* 0x00600000c714783b */ /* 0x010ea80000000200 */
[----:B------:R-:W4:Y:S04]  /*5e10*/  LDSM.16.M88.4 R148, [R195] ;  /* 0x00000000c394783b */ /* 0x000f280000000200 */
[----:B------:R-:W2:Y:S01]  /*5e20*/  LDSM.16.M88.4 R144, [R194] ;  /* 0x00000000c290783b */ /* 0x000ea20000000200 */
[C---:B---3--:R-:W-:Y:S03]  /*5e30*/  HMMA.16816.F32 R4, R168.reuse, R16, RZ ;  /* 0x00000010a804723c */ /* 0x048fe600000018ff */
[----:B------:R-:W3:Y:S04]  /*5e40*/  LDSM.16.M88.4 R136, [R193] ;  /* 0x00000000c188783b */ /* 0x000ee80000000200 */
[----:B------:R-:W-:Y:S01]  /*5e50*/  LDSM.16.M88.4 R160, [R199+0x7800] ;  /* 0x00780000c7a0783b */ /* 0x000fe20000000200 */
[C---:B------:R-:W-:Y:S03]  /*5e60*/  HMMA.16816.F32 R16, R168.reuse, R18, RZ ;  /* 0x00000012a810723c */ /* 0x040fe600000018ff */
[----:B------:R-:W-:Y:S04]  /*5e70*/  LDSM.16.M88.4 R176, [R199+0x6800] ;  /* 0x00680000c7b0783b */ /* 0x000fe80000000200 */
[----:B------:R-:W-:Y:S01]  /*5e80*/  LDSM.16.M88.4 R164, [R199+0x7000] ;  /* 0x00700000c7a4783b */ /* 0x000fe20000000200 */
[----:B-1----:R-:W-:Y:S03]  /*5e90*/  HMMA.16816.F32 R28, R168, R140, RZ ;  /* 0x0000008ca81c723c */ /* 0x002fe600000018ff */
[----:B------:R-:W-:Y:S04]  /*5ea0*/  LDSM.16.M88.4 R180, [R202+0x2000] ;  /* 0x00200000cab4783b */ /* 0x000fe80000000200 */
[----:B------:R-:W-:Y:S01]  /*5eb0*/  LDSM.16.M88.4 R236, [R205+0xa800] ;  /* 0x00a80000cdec783b */ /* 0x000fe20000000200 */
[----:B------:R-:W-:Y:S03]  /*5ec0*/  HMMA.16816.F32 R4, R32, R12, R4 ;  /* 0x0000000c2004723c */ /* 0x000fe60000001804 */
[----:B------:R-:W-:Y:S04]  /*5ed0*/  LDSM.16.M88.4 R232, [R199+0xa000] ;  /* 0x00a00000c7e8783b */ /* 0x000fe80000000200 */
[----:B------:R-:W0:Y:S01]  /*5ee0*/  LDGDEPBAR ;  /* 0x00000000000079af */ /* 0x000e220000000000 */
[C---:B------:R-:W-:Y:S08]  /*5ef0*/  HMMA.16816.F32 R156, R168.reuse, R152, RZ ;  /* 0x00000098a89c723c */ /* 0x040ff000000018ff */
[C---:B------:R-:W-:Y:S08]  /*5f00*/  HMMA.16816.F32 R140, R168.reuse, R142, RZ ;  /* 0x0000008ea88c723c */ /* 0x040ff000000018ff */
[C---:B------:R-:W-:Y:S08]  /*5f10*/  HMMA.16816.F32 R152, R168.reuse, R154, RZ ;  /* 0x0000009aa898723c */ /* 0x040ff000000018ff */
[----:B-----5:R-:W-:Y:S08]  /*5f20*/  HMMA.16816.F32 R172, R168, R24, RZ ;  /* 0x00000018a8ac723c */ /* 0x020ff000000018ff */
[----:B------:R-:W-:Y:S01]  /*5f30*/  HMMA.16816.F32 R16, R32, R14, R16 ;  /* 0x0000000e2010723c */ /* 0x000fe20000001810 */
[----:B------:R-:W-:Y:S07]  /*5f40*/  LDSM.16.M88.4 R12, [R192] ;  /* 0x00000000c00c783b */ /* 0x000fee0000000200 */
[----:B------:R-:W-:Y:S01]  /*5f50*/  HMMA.16816.F32 R168, R168, R26, RZ ;  /* 0x0000001aa8a8723c */ /* 0x000fe200000018ff */
[----:B------:R-:W1:Y:S07]  /*5f60*/  LDSM.16.M88.4 R24, [R201] ;  /* 0x00000000c918783b */ /* 0x000e6e0000000200 */
[C---:B--2---:R-:W-:Y:S08]  /*5f70*/  HMMA.16816.F32 R4, R8.reuse, R20, R4 ;  /* 0x000000140804723c */ /* 0x044ff00000001804 */
        /* <DEDUP_REMOVED lines=10> */
[----:B------:R-:W2:Y:S04]  /*6020*/  LDSM.16.M88.4 R32, [R206+0x2000] ;  /* 0x00200000ce20783b */ /* 0x000ea80000000200 */
[----:B------:R-:W-:Y:S03]  /*6030*/  LDSM.16.M88.4 R136, [R192+0x1800] ;  /* 0x00180000c088783b */ /* 0x000fe60000000200 */
[C---:B-1----:R-:W-:Y:S08]  /*6040*/  HMMA.16816.F32 R4, R24.reuse, R12, R4 ;  /* 0x0000000c1804723c */ /* 0x042ff00000001804 */
[----:B------:R-:W-:Y:S01]  /*6050*/  HMMA.16816.F32 R16, R24, R14, R16 ;  /* 0x0000000e1810723c */ /* 0x000fe20000001810 */
[----:B------:R-:W-:Y:S07]  /*6060*/  LDSM.16.M88.4 R12, [R204+0x2000] ;  /* 0x00200000cc0c783b */ /* 0x000fee0000000200 */
[C---:B------:R-:W-:Y:S08]  /*6070*/  HMMA.16816.F32 R172, R8.reuse, R160, R172 ;  /* 0x000000a008ac723c */ /* 0x040ff000000018ac */
[C---:B------:R-:W-:Y:S01]  /*6080*/  HMMA.16816.F32 R168, R8.reuse, R162, R168 ;  /* 0x000000a208a8723c */ /* 0x040fe200000018a8 */
[----:B------:R-:W1:Y:S07]  /*6090*/  LDSM.16.M88.4 R160, [R191] ;  /* 0x00000000bfa0783b */ /* 0x000e6e0000000200 */
[C---:B------:R-:W-:Y:S08]  /*60a0*/  HMMA.16816.F32 R28, R8.reuse, R176, R28 ;  /* 0x000000b0081c723c */ /* 0x040ff0000000181c */
[C---:B------:R-:W-:Y:S01]  /*60b0*/  HMMA.16816.F32 R140, R8.reuse, R178, R140 ;  /* 0x000000b2088c723c */ /* 0x040fe2000000188c */
[----:B------:R-:W-:Y:S07]  /*60c0*/  LDSM.16.M88.4 R176, [R199+0x8800] ;  /* 0x00880000c7b0783b */ /* 0x000fee0000000200 */
[C---:B------:R-:W-:Y:S08]  /*60d0*/  HMMA.16816.F32 R156, R8.reuse, R164, R156 ;  /* 0x000000a4089c723c */ /* 0x040ff0000000189c */
[----:B------:R-:W-:Y:S01]  /*60e0*/  HMMA.16816.F32 R152, R8, R166, R152 ;  /* 0x000000a60898723c */ /* 0x000fe20000001898 */
[----:B------:R-:W3:Y:S04]  /*60f0*/  LDSM.16.M88.4 R8, [R205+0x8800] ;  /* 0x00880000cd08783b */ /* 0x000ee80000000200 */
[----:B------:R-:W-:Y:S03]  /*6100*/  LDSM.16.M88.4 R164, [R201+0x2000] ;  /* 0x00200000c9a4783b */ /* 0x000fe60000000200 */
[C---:B--2---:R-:W-:Y:S08]  /*6110*/  HMMA.16816.F32 R4, R32.reuse, R20, R4 ;  /* 0x000000142004723c */ /* 0x044ff00000001804 */
[----:B------:R-:W-:Y:S01]  /*6120*/  HMMA.16816.F32 R16, R32, R22, R16 ;  /* 0x000000162010723c */ /* 0x000fe20000001810 */
[----:B------:R-:W2:Y:S07]  /*6130*/  LDSM.16.M88.4 R20, [R199+0x8000] ;  /* 0x00800000c714783b */ /* 0x000eae0000000200 */
[C---:B------:R-:W-:Y:S08]  /*6140*/  HMMA.16816.F32 R28, R24.reuse, R148, R28 ;  /* 0x00000094181c723c */ /* 0x040ff0000000181c */
[C---:B------:R-:W-:Y:S01]  /*6150*/  HMMA.16816.F32 R140, R24.reuse, R150, R140 ;  /* 0x00000096188c723c */ /* 0x040fe2000000188c */
[----:B------:R-:W4:Y:S07]  /*6160*/  LDSM.16.M88.4 R148, [R205+0x9000] ;  /* 0x00900000cd94783b */ /* 0x000f2e0000000200 */
[C---:B------:R-:W-:Y:S08]  /*6170*/  HMMA.16816.F32 R156, R24.reuse, R144, R156 ;  /* 0x00000090189c723c */ /* 0x040ff0000000189c */
[----:B------:R-:W-:Y:S01]  /*6180*/  HMMA.16816.F32 R152, R24, R146, R152 ;  /* 0x000000921898723c */ /* 0x000fe20000001898 */
[----:B------:R-:W5:Y:S07]  /*6190*/  LDSM.16.M88.4 R144, [R205+0x9800] ;  /* 0x00980000cd90783b */ /* 0x000f6e0000000200 */
[C---:B-1----:R-:W-:Y:S08]  /*61a0*/  HMMA.16816.F32 R4, R12.reuse, R160, R4 ;  /* 0x000000a00c04723c */ /* 0x042ff00000001804 */
[----:B------:R-:W-:Y:S01]  /*61b0*/  HMMA.16816.F32 R16, R12, R162, R16 ;  /* 0x000000a20c10723c */ /* 0x000fe20000001810 */
[----:B------:R-:W-:Y:S07]  /*61c0*/  LDSM.16.M88.4 R160, [R188] ;  /* 0x00000000bca0783b */ /* 0x000fee0000000200 */
[C---:B------:R-:W-:Y:S08]  /*61d0*/  HMMA.16816.F32 R172, R24.reuse, R136, R172 ;  /* 0x0000008818ac723c */ /* 0x040ff000000018ac */
[----:B------:R-:W-:Y:S01]  /*61e0*/  HMMA.16816.F32 R168, R24, R138, R168 ;  /* 0x0000008a18a8723c */ /* 0x000fe200000018a8 */
[----:B------:R-:W1:Y:S04]  /*61f0*/  LDSM.16.M88.4 R136, [R190] ;  /* 0x00000000be88783b */ /* 0x000e680000000200 */
[----:B------:R-:W1:Y:S03]  /*6200*/  LDSM.16.M88.4 R24, [R192+0x2000] ;  /* 0x00200000c018783b */ /* 0x000e660000000200 */
[C---:B---3--:R-:W-:Y:S08]  /*6210*/  HMMA.16816.F32 R28, R32.reuse, R8, R28 ;  /* 0x00000008201c723c */ /* 0x048ff0000000181c */
[----:B------:R-:W-:Y:S01]  /*6220*/  HMMA.16816.F32 R140, R32, R10, R140 ;  /* 0x0000000a208c723c */ /* 0x000fe2000000188c */
[----:B------:R-:W3:Y:S07]  /*6230*/  LDSM.16.M88.4 R8, [R189] ;  /* 0x00000000bd08783b */ /* 0x000eee0000000200 */
[C---:B--2---:R-:W-:Y:S08]  /*6240*/  HMMA.16816.F32 R4, R180.reuse, R20, R4 ;  /* 0x00000014b404723c */ /* 0x044ff00000001804 */
[----:B------:R-:W-:Y:S01]  /*6250*/  HMMA.16816.F32 R16, R180, R22, R16 ;  /* 0x00000016b410723c */ /* 0x000fe20000001810 */
[----:B------:R-:W-:Y:S07]  /*6260*/  LDSM.16.M88.4 R20, [R199+0x9000] ;  /* 0x00900000c714783b */ /* 0x000fee0000000200 */
[C---:B----4-:R-:W-:Y:S08]  /*6270*/  HMMA.16816.F32 R156, R32.reuse, R148, R156 ;  /* 0x00000094209c723c */ /* 0x050ff0000000189c */
[C---:B------:R-:W-:Y:S01]  /*6280*/  HMMA.16816.F32 R152, R32.reuse, R150, R152 ;  /* 0x000000962098723c */ /* 0x040fe20000001898 */
[----:B------:R-:W-:Y:S07]  /*6290*/  LDSM.16.M88.4 R148, [R206+0x4000] ;  /* 0x00400000ce94783b */ /* 0x000fee0000000200 */
[C---:B-----5:R-:W-:Y:S08]  /*62a0*/  HMMA.16816.F32 R172, R32.reuse, R144, R172 ;  /* 0x0000009020ac723c */ /* 0x060ff000000018ac */
[----:B------:R-:W-:Y:S01]  /*62b0*/  HMMA.16816.F32 R168, R32, R146, R168 ;  /* 0x0000009220a8723c */ /* 0x000fe200000018a8 */
[----:B------:R-:W2:Y:S04]  /*62c0*/  LDSM.16.M88.4 R32, [R205+0xa000] ;  /* 0x00a00000cd20783b */ /* 0x000ea80000000200 */
[----:B------:R-:W-:Y:S03]  /*62d0*/  LDSM.16.M88.4 R144, [R187] ;  /* 0x00000000bb90783b */ /* 0x000fe60000000200 */
[C---:B-1----:R-:W-:Y:S08]  /*62e0*/  HMMA.16816.F32 R28, R12.reuse, R136, R28 ;  /* 0x000000880c1c723c */ /* 0x042ff0000000181c */
[----:B------:R-:W-:Y:S01]  /*62f0*/  HMMA.16816.F32 R140, R12, R138, R140 ;  /* 0x0000008a0c8c723c */ /* 0x000fe2000000188c */
[----:B------:R-:W-:Y:S07]  /*6300*/  LDSM.16.M88.4 R136, [R204+0x4000] ;  /* 0x00400000cc88783b */ /* 0x000fee0000000200 */
[C---:B------:R-:W-:Y:S08]  /*6310*/  HMMA.16816.F32 R4, R164.reuse, R24, R4 ;  /* 0x00000018a404723c */ /* 0x040ff00000001804 */
[----:B------:R-:W-:Y:S01]  /*6320*/  HMMA.16816.F32 R16, R164, R26, R16 ;  /* 0x0000001aa410723c */ /* 0x000fe20000001810 */
[----:B------:R-:W-:Y:S07]  /*6330*/  LDSM.16.M88.4 R24, [R202+0x4000] ;  /* 0x00400000ca18783b */ /* 0x000fee0000000200 */
[C---:B---3--:R-:W-:Y:S08]  /*6340*/  HMMA.16816.F32 R156, R12.reuse, R8, R156 ;  /* 0x000000080c9c723c */ /* 0x048ff0000000189c */
[----:B------:R-:W-:Y:S01]  /*6350*/  HMMA.16816.F32 R152, R12, R10, R152 ;  /* 0x0000000a0c98723c */ /* 0x000fe20000001898 */
[----:B------:R-:W1:Y:S07]  /*6360*/  LDSM.16.M88.4 R8, [R192+0x2800] ;  /* 0x00280000c008783b */ /* 0x000e6e0000000200 */
[----:B------:R-:W-:Y:S08]  /*6370*/  HMMA.16816.F32 R28, R180, R176, R28 ;  /* 0x000000b0b41c723c */ /* 0x000ff0000000181c */
[----:B--2---:R-:W-:Y:S08]  /*6380*/  HMMA.16816.F32 R4, R148, R32, R4 ;  /* 0x000000209404723c */ /* 0x004ff00000001804 */
[----:B------:R-:W-:Y:S01]  /*6390*/  HMMA.16816.F32 R140, R180, R178, R140 ;  /* 0x000000b2b48c723c */ /* 0x000fe2000000188c */
[----:B------:R-:W-:Y:S07]  /*63a0*/  LDSM.16.M88.4 R176, [R199+0x9800] ;  /* 0x00980000c7b0783b */ /* 0x000fee0000000200 */
[C---:B------:R-:W-:Y:S08]  /*63b0*/  HMMA.16816.F32 R172, R12.reuse, R160, R172 ;  /* 0x000000a00cac723c */ /* 0x040ff000000018ac */
[----:B------:R-:W-:Y:S01]  /*63c0*/  HMMA.16816.F32 R168, R12, R162, R168 ;  /* 0x000000a20ca8723c */ /* 0x000fe200000018a8 */
[----:B------:R-:W2:Y:S04]  /*63d0*/  LDSM.16.M88.4 R160, [R192+0x3000] ;  /* 0x00300000c0a0783b */ /* 0x000ea80000000200 */
[----:B------:R-:W-:Y:S03]  /*63e0*/  LDSM.16.M88.4 R12, [R201+0x4000] ;  /* 0x00400000c90c783b */ /* 0x000fe60000000200 */
[----:B------:R-:W-:Y:S01]  /*63f0*/  HMMA.16816.F32 R16, R148, R34, R16 ;  /* 0x000000229410723c */ /* 0x000fe20000001810 */
[----:B------:R-:W-:Y:S07]  /*6400*/  LDSM.16.M88.4 R32, [R186] ;  /* 0x00000000ba20783b */ /* 0x000fee0000000200 */
[----:B------:R-:W-:Y:S08]  /*6410*/  HMMA.16816.F32 R156, R180, R20, R156 ;  /* 0x00000014b49c723c */ /* 0x000ff0000000189c */
[----:B-1----:R-:W-:Y:S08]  /*6420*/  HMMA.16816.F32 R28, R164, R8, R28 ;  /* 0x00000008a41c723c */ /* 0x002ff0000000181c */
[----:B------:R-:W-:Y:S08]  /*6430*/  HMMA.16816.F32 R4, R136, R144, R4 ;  /* 0x000000908804723c */ /* 0x000ff00000001804 */
[----:B------:R-:W-:Y:S01]  /*6440*/  HMMA.16816.F32 R140, R164, R10, R140 ;  /* 0x0000000aa48c723c */ /* 0x000fe2000000188c */
[----:B------:R-:W-:Y:S07]  /*6450*/  LDSM.16.M88.4 R8, [R192+0x4000] ;  /* 0x00400000c008783b */ /* 0x000fee0000000200 */
[----:B------:R-:W-:Y:S01]  /*6460*/  HMMA.16816.F32 R16, R136, R146, R16 ;  /* 0x000000928810723c */ /* 0x000fe20000001810 */
[----:B------:R-:W1:Y:S07]  /*6470*/  LDSM.16.M88.4 R144, [R205+0xb000] ;  /* 0x00b00000cd90783b */ /* 0x000e6e0000000200 */
[----:B--2---:R-:W-:Y:S08]  /*6480*/  HMMA.16816.F32 R156, R164, R160, R156 ;  /* 0x000000a0a49c723c */ /* 0x004ff0000000189c */
[----:B------:R-:W-:Y:S08]  /*6490*/  HMMA.16816.F32 R28, R148, R236, R28 ;  /* 0x000000ec941c723c */ /* 0x000ff0000000181c */
[----:B------:R-:W-:Y:S08]  /*64a0*/  HMMA.16816.F32 R4, R24, R232, R4 ;  /* 0x000000e81804723c */ /* 0x000ff00000001804 */
[----:B------:R-:W-:Y:S08]  /*64b0*/  HMMA.16816.F32 R140, R148, R238, R140 ;  /* 0x000000ee948c723c */ /* 0x000ff0000000188c */
[----:B------:R-:W-:Y:S01]  /*64c0*/  HMMA.16816.F32 R16, R24, R234, R16 ;  /* 0x000000ea1810723c */ /* 0x000fe20000001810 */
[----:B------:R-:W2:Y:S07]  /*64d0*/  LDSM.16.M88.4 R232, [R185] ;  /* 0x00000000b9e8783b */ /* 0x000eae0000000200 */
[----:B------:R-:W-:Y:S01]  /*64e0*/  HMMA.16816.F32 R152, R180, R22, R152 ;  /* 0x00000016b498723c */ /* 0x000fe20000001898 */
[----:B------:R-:W3:Y:S07]  /*64f0*/  LDSM.16.M88.4 R20, [R199+0xa800] ;  /* 0x00a80000c714783b */ /* 0x000eee0000000200 */
[----:B-1----:R-:W-:Y:S08]  /*6500*/  HMMA.16816.F32 R156, R148, R144, R156 ;  /* 0x00000090949c723c */ /* 0x002ff0000000189c */
[----:B------:R-:W-:Y:S08]  /*6510*/  HMMA.16816.F32 R28, R136, R32, R28 ;  /* 0x00000020881c723c */ /* 0x000ff0000000181c */
[----:B------:R-:W-:Y:S08]  /*6520*/  HMMA.16816.F32 R4, R12, R8, R4 ;  /* 0x000000080c04723c */ /* 0x000ff00000001804 */
[----:B------:R-:W-:Y:S01]  /*6530*/  HMMA.16816.F32 R140, R136, R34, R140 ;  /* 0x00000022888c723c */ /* 0x000fe2000000188c */
[----:B------:R-:W1:Y:S07]  /*6540*/  LDSM.16.M88.4 R32, [R192+0x3800] ;  /* 0x00380000c020783b */ /* 0x000e6e0000000200 */
        /* <DEDUP_REMOVED lines=9> */
[----:B------:R-:W1:Y:S02]  /*65e0*/  MUFU.TANH R145, R145 ;  /* 0x0000009100917308 */ /* 0x000e640000002400 */
[----:B------:R-:W4:Y:S03]  /*65f0*/  LDSM.16.M88.4 R4, [R205+0xb800] ;  /* 0x00b80000cd04783b */ /* 0x000f260000000200 */
[----:B------:R-:W-:Y:S03]  /*6600*/  HMMA.16816.F32 R152, R164, R162, R152 ;  /* 0x000000a2a498723c */ /* 0x000fe60000001898 */
[----:B------:R-:W1:Y:S05]  /*6610*/  MUFU.TANH R160, R160 ;  /* 0x000000a000a07308 */ /* 0x000e6a0000002400 */
[----:B--2---:R-:W-:Y:S01]  /*6620*/  HMMA.16816.F32 R156, R136, R232, R156 ;  /* 0x000000e8889c723c */ /* 0x004fe2000000189c */
[----:B------:R-:W-:-:S02]  /*6630*/  FMUL.FTZ R161, R16, c[0x0][0x2ec] ;  /* 0x0000bb0010a17a20 */ /* 0x000fc40000410000 */
[----:B------:R-:W-:Y:S05]  /*6640*/  MUFU.TANH R135, R135 ;  /* 0x0000008700877308 */ /* 0x000fea0000002400 */
[----:B---3--:R-:W-:Y:S03]  /*6650*/  HMMA.16816.F32 R28, R24, R20, R28 ;  /* 0x00000014181c723c */ /* 0x008fe6000000181c */
[----:B------:R-:W2:Y:S05]  /*6660*/  MUFU.TANH R161, R161 ;  /* 0x000000a100a17308 */ /* 0x000eaa0000002400 */
[----:B-1----:R-:W-:Y:S03]  /*6670*/  HMMA.16816.F32 R172, R164, R32, R172 ;  /* 0x00000020a4ac723c */ /* 0x002fe600000018ac */
[----:B------:R-:W-:Y:S04]  /*6680*/  MUFU.TANH R144, R144 ;  /* 0x0000009000907308 */ /* 0x000fe80000002400 */
[----:B------:R-:W-:Y:S01]  /*6690*/  FMUL.FTZ R32, R18, c[0x0][0x2ec] ;  /* 0x0000bb0012207a20 */ /* 0x000fe20000410000 */
[----:B------:R-:W-:Y:S05]  /*66a0*/  HMMA.16816.F32 R152, R148, R146, R152 ;  /* 0x000000929498723c */ /* 0x000fea0000001898 */
[----:B------:R-:W1:Y:S02]  /*66b0*/  MUFU.TANH R32, R32 ;  /* 0x0000002000207308 */ /* 0x000e640000002400 */
[----:B------:R-:W-:Y:S01]  /*66c0*/  FMUL.FTZ R146, R17, c[0x0][0x2ec] ;  /* 0x0000bb0011927a20 */ /* 0x000fe20000410000 */
[----:B----4-:R-:W-:Y:S05]  /*66d0*/  HMMA.16816.F32 R156, R24, R8, R156 ;  /* 0x00000008189c723c */ /* 0x010fea000000189c */
[----:B------:R-:W3:Y:S02]  /*66e0*/  MUFU.TANH R146, R146 ;  /* 0x0000009200927308 */ /* 0x000ee40000002400 */
[----:B------:R-:W-:Y:S01]  /*66f0*/  FMUL.FTZ R8, R19, c[0x0][0x2ec] ;  /* 0x0000bb0013087a20 */ /* 0x000fe20000410000 */
[----:B-----5:R-:W-:Y:S01]  /*6700*/  HMMA.16816.F32 R28, R12, R168, R28 ;  /* 0x000000a80c1c723c */ /* 0x020fe2000000181c */
[----:B------:R-:W4:Y:S04]  /*6710*/  LDSM.16.M88.4 R16, [R184] ;  /* 0x00000000b810783b */ /* 0x000f280000000200 */
[----:B------:R-:W5:Y:S03]  /*6720*/  MUFU.TANH R8, R8 ;  /* 0x0000000800087308 */ /* 0x000f660000002400 */
[----:B------:R-:W-:Y:S01]  /*6730*/  HMMA.16816.F32 R176, R164, R34, R176 ;  /* 0x00000022a4b0723c */ /* 0x000fe200000018b0 */
[----:B------:R-:W1:Y:S07]  /*6740*/  S2R R35, SR_TID.X ;  /* 0x0000000000237919 */ /* 0x000e6e0000002100 */
[----:B------:R-:W-:Y:S08]  /*6750*/  HMMA.16816.F32 R172, R148, R4, R172 ;  /* 0x0000000494ac723c */ /* 0x000ff000000018ac */
[----:B------:R-:W-:Y:S01]  /*6760*/  FMUL.FTZ R9, R28, c[0x0][0x2ec] ;  /* 0x0000bb001c097a20 */ /* 0x000fe20000410000 */
[----:B------:R-:W-:Y:S01]  /*6770*/  HMMA.16816.F32 R152, R136, R234, R152 ;  /* 0x000000ea8898723c */ /* 0x000fe20000001898 */
[----:B------:R-:W-:-:S02]  /*6780*/  FMUL.FTZ R33, R29, c[0x0][0x2ec] ;  /* 0x0000bb001d217a20 */ /* 0x000fc40000410000 */
[----:B------:R-:W-:Y:S02]  /*6790*/  FMUL.FTZ R147, R30, c[0x0][0x2ec] ;  /* 0x0000bb001e937a20 */ /* 0x000fe40000410000 */
[----:B------:R-:W-:Y:S01]  /*67a0*/  FMUL.FTZ R34, R31, c[0x0][0x2ec] ;  /* 0x0000bb001f227a20 */ /* 0x000fe20000410000 */
[----:B------:R-:W1:Y:S01]  /*67b0*/  MUFU.TANH R9, R9 ;  /* 0x0000000900097308 */ /* 0x000e620000002400 */
[----:B------:R-:W1:Y:S01]  /*67c0*/  LDSM.16.M88.4 R28, [R199+0xb800] ;  /* 0x00b80000c71c783b */ /* 0x000e620000000200 */
[----:B------:R-:W-:Y:S03]  /*67d0*/  HMMA.16816.F32 R176, R148, R6, R176 ;  /* 0x0000000694b0723c */ /* 0x000fe600000018b0 */
[----:B------:R-:W-:Y:S03]  /*67e0*/  LDSM.16.M88.4 R4, [R192+0x5800] ;  /* 0x00580000c004783b */ /* 0x000fe60000000200 */
[----:B------:R-:W1:Y:S02]  /*67f0*/  MUFU.TANH R147, R147 ;  /* 0x0000009300937308 */ /* 0x000e640000002400 */
[----:B------:R-:W-:Y:S01]  /*6800*/  HMMA.16816.F32 R140, R24, R22, R140 ;  /* 0x00000016188c723c */ /* 0x000fe2000000188c */
[----:B------:R-:W2:Y:S01]  /*6810*/  LDSM.16.M88.4 R20, [R192+0x5000] ;  /* 0x00500000c014783b */ /* 0x000ea20000000200 */
[----:B------:R-:W-:-:S04]  /*6820*/  DEPBAR.LE SB0, 0x0 ;  /* 0x000080000000791a */ /* 0x000fc80000000000 */
[----:B------:R-:W1:Y:S02]  /*6830*/  MUFU.TANH R33, R33 ;  /* 0x0000002100217308 */ /* 0x000e640000002400 */
[----:B----4-:R-:W-:Y:S06]  /*6840*/  HMMA.16816.F32 R172, R136, R16, R172 ;  /* 0x0000001088ac723c */ /* 0x010fec00000018ac */
[----:B------:R-:W4:Y:S02]  /*6850*/  MUFU.TANH R34, R34 ;  /* 0x0000002200227308 */ /* 0x000f240000002400 */
[----:B------:R-:W-:Y:S08]  /*6860*/  HMMA.16816.F32 R152, R24, R10, R152 ;  /* 0x0000000a1898723c */ /* 0x000ff00000001898 */
[----:B------:R-:W-:Y:S08]  /*6870*/  HMMA.16816.F32 R176, R136, R18, R176 ;  /* 0x0000001288b0723c */ /* 0x000ff000000018b0 */
[----:B-1----:R-:W-:Y:S08]  /*6880*/  HMMA.16816.F32 R172, R24, R28, R172 ;  /* 0x0000001c18ac723c */ /* 0x002ff000000018ac */
[C---:B------:R-:W-:Y:S08]  /*6890*/  HMMA.16816.F32 R140, R12.reuse, R170, R140 ;  /* 0x000000aa0c8c723c */ /* 0x040ff0000000188c */
[C---:B--2---:R-:W-:Y:S07]  /*68a0*/  HMMA.16816.F32 R152, R12.reuse, R22, R152 ;  /* 0x000000160c98723c */ /* 0x044fee0000001898 */
[----:B------:R-:W-:Y:S01]  /*68b0*/  IMAD.SHL.U32 R23, R35, 0x2, RZ ;  /* 0x0000000223177824 */ /* 0x000fe200078e00ff */
[----:B------:R-:W-:Y:S04]  /*68c0*/  HMMA.16816.F32 R156, R12, R20, R156 ;  /* 0x000000140c9c723c */ /* 0x000fe8000000189c */
[----:B------:R-:W-:-:S04]  /*68d0*/  LOP3.LUT R23, R23, 0x6, RZ, 0xc0, !PT ;  /* 0x0000000617177812 */ /* 0x000fc800078ec0ff */
[----:B------:R-:W-:Y:S01]  /*68e0*/  HMMA.16816.F32 R176, R24, R30, R176 ;  /* 0x0000001e18b0723c */ /* 0x000fe200000018b0 */
[----:B------:R-:W-:Y:S02]  /*68f0*/  IMAD R19, R0, 0x40, R23 ;  /* 0x0000004000137824 */ /* 0x000fe400078e0217 */
[----:B------:R-:W-:Y:S02]  /*6900*/  FMUL.FTZ R20, R140, c[0x0][0x2ec] ;  /* 0x0000bb008c147a20 */ /* 0x000fe40000410000 */
[----:B------:R-:W-:Y:S01]  /*6910*/  FMUL.FTZ R10, R141, c[0x0][0x2ec] ;  /* 0x0000bb008d0a7a20 */ /* 0x000fe20000410000 */
[C---:B------:R-:W-:Y:S01]  /*6920*/  IADD3 R29, R19.reuse, 0x1, RZ ;  /* 0x00000001131d7810 */ /* 0x040fe20007ffe0ff */
[----:B------:R-:W-:Y:S01]  /*6930*/  FMUL.FTZ R11, R142, c[0x0][0x2ec] ;  /* 0x0000bb008e0b7a20 */ /* 0x000fe20000410000 */
[C---:B------:R-:W-:Y:S01]  /*6940*/  HMMA.16816.F32 R172, R12.reuse, R4, R172 ;  /* 0x000000040cac723c */ /* 0x040fe200000018ac */
[----:B------:R-:W-:Y:S01]  /*6950*/  IADD3 R23, R19, 0x8, RZ ;  /* 0x0000000813177810 */ /* 0x000fe20007ffe0ff */
[----:B------:R-:W-:Y:S01]  /*6960*/  FMUL.FTZ R21, R143, c[0x0][0x2ec] ;  /* 0x0000bb008f157a20 */ /* 0x000fe20000410000 */
[C---:B------:R-:W-:Y:S01]  /*6970*/  ISETP.GE.AND P4, PT, R29.reuse, R134, PT ;  /* 0x000000861d00720c */ /* 0x040fe20003f86270 */
[----:B------:R-:W1:Y:S01]  /*6980*/  MUFU.TANH R20, R20 ;  /* 0x0000001400147308 */ /* 0x000e620000002400 */
[----:B------:R-:W-:Y:S01]  /*6990*/  ISETP.GE.AND P5, PT, R29, R2, PT ;  /* 0x000000021d00720c */ /* 0x000fe20003fa6270 */
[----:B------:R-:W-:Y:S01]  /*69a0*/  FMUL.FTZ R153, R153, c[0x0][0x2ec] ;  /* 0x0000bb0099997a20 */ /* 0x000fe20000410000 */
[C---:B------:R-:W-:Y:S01]  /*69b0*/  ISETP.GE.AND P6, PT, R23.reuse, R134, PT ;  /* 0x000000861700720c */ /* 0x040fe20003fc6270 */
[----:B------:R-:W-:Y:S01]  /*69c0*/  FMUL.FTZ R16, R156, c[0x0][0x2ec] ;  /* 0x0000bb009c107a20 */ /* 0x000fe20000410000 */
[----:B------:R-:W-:Y:S01]  /*69d0*/  ISETP.GE.AND P0, PT, R23, R2, PT ;  /* 0x000000021700720c */ /* 0x000fe20003f06270 */
[----:B------:R-:W-:Y:S01]  /*69e0*/  FMUL.FTZ R17, R157, c[0x0][0x2ec] ;  /* 0x0000bb009d117a20 */ /* 0x000fe20000410000 */
[----:B------:R-:W-:Y:S01]  /*69f0*/  IADD3 R23, R19, 0x9, RZ ;  /* 0x0000000913177810 */ /* 0x000fe20007ffe0ff */
[----:B------:R-:W-:Y:S01]  /*6a00*/  MUFU.TANH R10, R10 ;  /* 0x0000000a000a7308 */ /* 0x000fe20000002400 */
[----:B------:R-:W-:Y:S01]  /*6a10*/  FSEL R4, R145, -INF , !P4 ;  /* 0xff80000091047808 */ /* 0x000fe20006000000 */
[----:B------:R-:W-:Y:S01]  /*6a20*/  FMUL.FTZ R158, R158, c[0x0][0x2ec] ;  /* 0x0000bb009e9e7a20 */ /* 0x000fe20000410000 */
[----:B------:R-:W-:Y:S01]  /*6a30*/  FSEL R5, R160, -INF , !P5 ;  /* 0xff800000a0057808 */ /* 0x000fe20006800000 */
[----:B------:R-:W-:Y:S01]  /*6a40*/  HMMA.16816.F32 R176, R12, R6, R176 ;  /* 0x000000060cb0723c */ /* 0x000fe200000018b0 */
[----:B------:R-:W-:Y:S01]  /*6a50*/  ISETP.GE.AND P4, PT, R23, R134, PT ;  /* 0x000000861700720c */ /* 0x000fe20003f86270 */
[----:B------:R-:W-:Y:S01]  /*6a60*/  FMUL.FTZ R159, R159, c[0x0][0x2ec] ;  /* 0x0000bb009f9f7a20 */ /* 0x000fe20000410000 */
[----:B------:R-:W-:Y:S01]  /*6a70*/  ISETP.GE.AND P5, PT, R23, R2, PT ;  /* 0x000000021700720c */ /* 0x000fe20003fa6270 */
[----:B------:R-:W2:Y:S01]  /*6a80*/  MUFU.TANH R11, R11 ;  /* 0x0000000b000b7308 */ /* 0x000ea20000002400 */
[----:B------:R-:W-:Y:S01]  /*6a90*/  IADD3 R23, R19, 0x10, RZ ;  /* 0x0000001013177810 */ /* 0x000fe20007ffe0ff */
[----:B------:R-:W-:Y:S01]  /*6aa0*/  FMUL.FTZ R152, R152, c[0x0][0x2ec] ;  /* 0x0000bb0098987a20 */ /* 0x000fe20000410000 */
[----:B------:R-:W-:Y:S01]  /*6ab0*/  FSEL R18, R161, -INF , !P6 ;  /* 0xff800000a1127808 */ /* 0x000fe20007000000 */
[----:B------:R-:W-:Y:S01]  /*6ac0*/  FMUL.FTZ R156, R173, c[0x0][0x2ec] ;  /* 0x0000bb00ad9c7a20 */ /* 0x000fe20000410000 */
[----:B------:R-:W-:Y:S01]  /*6ad0*/  FSEL R31, R32, -INF , !P0 ;  /* 0xff800000201f7808 */ /* 0x000fe20004000000 */
[----:B------:R-:W-:Y:S01]  /*6ae0*/  FMUL.FTZ R154, R154, c[0x0][0x2ec] ;  /* 0x0000bb009a9a7a20 */ /* 0x000fe20000410000 */
[C---:B------:R-:W-:Y:S01]  /*6af0*/  ISETP.GE.AND P6, PT, R23.reuse, R134, PT ;  /* 0x000000861700720c */ /* 0x040fe20003fc6270 */
[----:B------:R-:W1:Y:S01]  /*6b00*/  MUFU.TANH R21, R21 ;  /* 0x0000001500157308 */ /* 0x000e620000002400 */
[----:B------:R-:W-:Y:S01]  /*6b10*/  ISETP.GE.AND P0, PT, R23, R2, PT ;  /* 0x000000021700720c */ /* 0x000fe20003f06270 */
[----:B------:R-:W-:Y:S01]  /*6b20*/  FMUL.FTZ R155, R155, c[0x0][0x2ec] ;  /* 0x0000bb009b9b7a20 */ /* 0x000fe20000410000 */
[----:B------:R-:W-:Y:S01]  /*6b30*/  IADD3 R23, R19, 0x11, RZ ;  /* 0x0000001113177810 */ /* 0x000fe20007ffe0ff */
[----:B------:R-:W-:Y:S01]  /*6b40*/  FMUL.FTZ R141, R175, c[0x0][0x2ec] ;  /* 0x0000bb00af8d7a20 */ /* 0x000fe20000410000 */
[----:B---3--:R-:W-:-:S02]  /*6b50*/  FSEL R146, R146, -INF , !P4 ;  /* 0xff80000092927808 */ /* 0x008fc40006000000 */
[----:B-----5:R-:W-:Y:S01]  /*6b60*/  FSEL R29, R8, -INF , !P5 ;  /* 0xff800000081d7808 */ /* 0x020fe20006800000 */
[----:B------:R-:W3:Y:S01]  /*6b70*/  MUFU.TANH R16, R16 ;  /* 0x0000001000107308 */ /* 0x000ee20000002400 */
[----:B------:R-:W-:Y:S02]  /*6b80*/  IADD3 R25, R19, 0x18, RZ ;  /* 0x0000001813197810 */ /* 0x000fe40007ffe0ff */
        /* <DEDUP_REMOVED lines=9> */
[----:B------:R-:W-:Y:S01]  /*6c20*/  FMUL.FTZ R151, R179, c[0x0][0x2ec] ;  /* 0x0000bb00b3977a20 */ /* 0x000fe20000410000 */
[----:B------:R-:W-:-:S02]  /*6c30*/  ISETP.GE.AND P6, PT, R25, R134, PT ;  /* 0x000000861900720c */ /* 0x000fc40003fc6270 */
[----:B------:R-:W-:Y:S01]  /*6c40*/  ISETP.GE.AND P0, PT, R25, R2, PT ;  /* 0x000000021900720c */ /* 0x000fe20003f06270 */
[----:B------:R5:W3:Y:S01]  /*6c50*/  MUFU.TANH R169, R158 ;  /* 0x0000009e00a97308 */ /* 0x000ae20000002400 */
[----:B------:R-:W-:Y:S02]  /*6c60*/  FSEL R22, R33, -INF , !P4 ;  /* 0xff80000021167808 */ /* 0x000fe40006000000 */
[----:B----4-:R-:W-:Y:S02]  /*6c70*/  FSEL R25, R34, -INF , !P5 ;  /* 0xff80000022197808 */ /* 0x010fe40006800000 */
[C---:B------:R-:W-:Y:S02]  /*6c80*/  ISETP.GE.AND P4, PT, R23.reuse, R134, PT ;  /* 0x000000861700720c */ /* 0x040fe40003f86270 */
[----:B------:R-:W-:Y:S01]  /*6c90*/  ISETP.GE.AND P5, PT, R23, R2, PT ;  /* 0x000000021700720c */ /* 0x000fe20003fa6270 */
[----:B------:R4:W3:Y:S01]  /*6ca0*/  MUFU.TANH R168, R153 ;  /* 0x0000009900a87308 */ /* 0x0008e20000002400 */
[----:B------:R-:W-:-:S02]  /*6cb0*/  IADD3 R9, R19, 0x20, RZ ;  /* 0x0000002013097810 */ /* 0x000fc40007ffe0ff */
[----:B------:R-:W-:Y:S02]  /*6cc0*/  IADD3 R7, R19, 0x21, RZ ;  /* 0x0000002113077810 */ /* 0x000fe40007ffe0ff */
[----:B-1----:R-:W-:Y:S02]  /*6cd0*/  FSEL R24, R20, -INF , !P6 ;  /* 0xff80000014187808 */ /* 0x002fe40007000000 */
[----:B--2---:R-:W-:Y:S01]  /*6ce0*/  FSEL R23, R11, -INF , !P0 ;  /* 0xff8000000b177808 */ /* 0x004fe20004000000 */
[----:B------:R-:W-:Y:S01]  /*6cf0*/  MUFU.TANH R156, R156 ;  /* 0x0000009c009c7308 */ /* 0x000fe20000002400 */
[----:B------:R-:W-:Y:S01]  /*6d00*/  FSEL R20, R10, -INF , !P4 ;  /* 0xff8000000a147808 */ /* 0x000fe20006000000 */
[----:B-----5:R-:W-:Y:S01]  /*6d10*/  FMUL.FTZ R158, R172, c[0x0][0x2ec] ;  /* 0x0000bb00ac9e7a20 */ /* 0x020fe20000410000 */
[----:B------:R-:W-:Y:S02]  /*6d20*/  FSEL R21, R21, -INF , !P5 ;  /* 0xff80000015157808 */ /* 0x000fe40006800000 */
[----:B------:R-:W-:-:S02]  /*6d30*/  ISETP.GE.AND P6, PT, R9, R134, PT ;  /* 0x000000860900720c */ /* 0x000fc40003fc6270 */
[----:B------:R-:W-:Y:S01]  /*6d40*/  ISETP.GE.AND P0, PT, R9, R2, PT ;  /* 0x000000020900720c */ /* 0x000fe20003f06270 */
[----:B------:R-:W1:Y:S01]  /*6d50*/  MUFU.TANH R167, R159 ;  /* 0x0000009f00a77308 */ /* 0x000e620000002400 */
[C---:B------:R-:W-:Y:S01]  /*6d60*/  ISETP.GE.AND P4, PT, R7.reuse, R134, PT ;  /* 0x000000860700720c */ /* 0x040fe20003f86270 */
[----:B----4-:R-:W-:Y:S01]  /*6d70*/  FMUL.FTZ R153, R174, c[0x0][0x2ec] ;  /* 0x0000bb00ae997a20 */ /* 0x010fe20000410000 */
[----:B------:R-:W-:Y:S02]  /*6d80*/  ISETP.GE.AND P5, PT, R7, R2, PT ;  /* 0x000000020700720c */ /* 0x000fe40003fa6270 */
[C---:B------:R-:W-:Y:S02]  /*6d90*/  IADD3 R9, R19.reuse, 0x28, RZ ;  /* 0x0000002813097810 */ /* 0x040fe40007ffe0ff */
[----:B------:R-:W-:Y:S01]  /*6da0*/  IADD3 R7, R19, 0x29, RZ ;  /* 0x0000002913077810 */ /* 0x000fe20007ffe0ff */
[----:B------:R-:W2:Y:S01]  /*6db0*/  MUFU.TANH R170, R152 ;  /* 0x0000009800aa7308 */ /* 0x000ea20000002400 */
[----:B---3--:R-:W-:-:S02]  /*6dc0*/  FSEL R174, R16, -INF , !P6 ;  /* 0xff80000010ae7808 */ /* 0x008fc40007000000 */
[----:B------:R-:W-:Y:S02]  /*6dd0*/  FSEL R169, R169, -INF , !P0 ;  /* 0xff800000a9a97808 */ /* 0x000fe40004000000 */
[----:B------:R-:W-:Y:S02]  /*6de0*/  FSEL R172, R17, -INF , !P4 ;  /* 0xff80000011ac7808 */ /* 0x000fe40006000000 */
[C---:B------:R-:W-:Y:S01]  /*6df0*/  ISETP.GE.AND P6, PT, R9.reuse, R134, PT ;  /* 0x000000860900720c */ /* 0x040fe20003fc6270 */
[----:B------:R-:W3:Y:S01]  /*6e00*/  MUFU.TANH R165, R154 ;  /* 0x0000009a00a57308 */ /* 0x000ee20000002400 */
[----:B------:R-:W-:Y:S02]  /*6e10*/  ISETP.GE.AND P0, PT, R9, R2, PT ;  /* 0x000000020900720c */ /* 0x000fe40003f06270 */
[----:B------:R-:W-:Y:S02]  /*6e20*/  ISETP.GE.AND P4, PT, R7, R134, PT ;  /* 0x000000860700720c */ /* 0x000fe40003f86270 */
[----:B------:R-:W-:-:S02]  /*6e30*/  IADD3 R9, R19, 0x31, RZ ;  /* 0x0000003113097810 */ /* 0x000fc40007ffe0ff */
[----:B------:R-:W-:Y:S01]  /*6e40*/  FSEL R168, R168, -INF , !P4 ;  /* 0xff800000a8a87808 */ /* 0x000fe20006000000 */
[----:B------:R-:W4:Y:S01]  /*6e50*/  MUFU.TANH R163, R155 ;  /* 0x0000009b00a37308 */ /* 0x000f220000002400 */
[-C--:B------:R-:W-:Y:S02]  /*6e60*/  ISETP.GE.AND P4, PT, R9, R134.reuse, PT ;  /* 0x000000860900720c */ /* 0x080fe40003f86270 */
[----:B-1----:R-:W-:Y:S02]  /*6e70*/  FSEL R167, R167, -INF , !P5 ;  /* 0xff800000a7a77808 */ /* 0x002fe40006800000 */
[----:B------:R-:W-:Y:S02]  /*6e80*/  FSEL R156, R156, -INF , !P4 ;  /* 0xff8000009c9c7808 */ /* 0x000fe40006000000 */
[----:B------:R-:W-:Y:S01]  /*6e90*/  ISETP.GE.AND P4, PT, R19, R134, PT ;  /* 0x000000861300720c */ /* 0x000fe20003f86270 */
[----:B------:R-:W1:Y:S01]  /*6ea0*/  MUFU.TANH R158, R158 ;  /* 0x0000009e009e7308 */ /* 0x000e620000002400 */
[----:B------:R-:W-:-:S02]  /*6eb0*/  ISETP.GE.AND P5, PT, R7, R2, PT ;  /* 0x000000020700720c */ /* 0x000fc40003fa6270 */
[----:B------:R-:W-:Y:S02]  /*6ec0*/  IADD3 R7, R19, 0x30, RZ ;  /* 0x0000003013077810 */ /* 0x000fe40007ffe0ff */
[----:B------:R-:W-:Y:S02]  /*6ed0*/  FSEL R135, R135, -INF , !P4 ;  /* 0xff80000087877808 */ /* 0x000fe40006000000 */
[----:B--2---:R-:W-:Y:S01]  /*6ee0*/  FSEL R170, R170, -INF , !P6 ;  /* 0xff800000aaaa7808 */ /* 0x004fe20007000000 */
[----:B------:R-:W2:Y:S01]  /*6ef0*/  MUFU.TANH R153, R153 ;  /* 0x0000009900997308 */ /* 0x000ea20000002400 */
[----:B---3--:R-:W-:Y:S02]  /*6f00*/  FSEL R165, R165, -INF , !P0 ;  /* 0xff800000a5a57808 */ /* 0x008fe40004000000 */
[----:B------:R-:W-:Y:S02]  /*6f10*/  ISETP.GE.AND P4, PT, R133, 0x3, PT ;  /* 0x000000038500780c */ /* 0x000fe40003f86270 */
[----:B------:R-:W-:-:S02]  /*6f20*/  ISETP.GE.AND P6, PT, R7, R134, PT ;  /* 0x000000860700720c */ /* 0x000fc40003fc6270 */
[-C--:B------:R-:W-:Y:S01]  /*6f30*/  ISETP.GE.AND P0, PT, R7, R2.reuse, PT ;  /* 0x000000020700720c */ /* 0x080fe20003f06270 */
[----:B------:R-:W3:Y:S01]  /*6f40*/  MUFU.TANH R141, R141 ;  /* 0x0000008d008d7308 */ /* 0x000ee20000002400 */
[----:B------:R-:W-:Y:S02]  /*6f50*/  IADD3 R7, R19, 0x38, RZ ;  /* 0x0000003813077810 */ /* 0x000fe40007ffe0ff */
[----:B----4-:R-:W-:Y:S02]  /*6f60*/  FSEL R163, R163, -INF , !P5 ;  /* 0xff800000a3a37808 */ /* 0x010fe40006800000 */
[----:B-1----:R-:W-:Y:S01]  /*6f70*/  FSEL R158, R158, -INF , !P6 ;  /* 0xff8000009e9e7808 */ /* 0x002fe20007000000 */
[----:B------:R-:W-:Y:S01]  /*6f80*/  BAR.SYNC.DEFER_BLOCKING 0x0 ;  /* 0x0000000000007b1d */ /* 0x000fe20000010000 */
[----:B------:R-:W-:Y:S02]  /*6f90*/  ISETP.GE.AND P5, PT, R9, R2, PT ;  /* 0x000000020900720c */ /* 0x000fe40003fa6270 */
[----:B--2---:R-:W-:-:S02]  /*6fa0*/  FSEL R153, R153, -INF , !P0 ;  /* 0xff80000099997808 */ /* 0x004fc40004000000 */
[C---:B------:R-:W-:Y:S01]  /*6fb0*/  ISETP.GE.AND P6, PT, R7.reuse, R134, PT ;  /* 0x000000860700720c */ /* 0x040fe20003fc6270 */
[----:B------:R-:W1:Y:S01]  /*6fc0*/  MUFU.TANH R142, R142 ;  /* 0x0000008e008e7308 */ /* 0x000e620000002400 */
[-C--:B------:R-:W-:Y:S02]  /*6fd0*/  ISETP.GE.AND P0, PT, R7, R2.reuse, PT ;  /* 0x000000020700720c */ /* 0x080fe40003f06270 */
[----:B------:R-:W-:Y:S02]  /*6fe0*/  IADD3 R7, R19, 0x39, RZ ;  /* 0x0000003913077810 */ /* 0x000fe40007ffe0ff */
[----:B---3--:R-:W-:Y:S02]  /*6ff0*/  FSEL R141, R141, -INF , !P5 ;  /* 0xff8000008d8d7808 */ /* 0x008fe40006800000 */
[----:B------:R-:W-:Y:S01]  /*7000*/  ISETP.GE.AND P5, PT, R19, R2, PT ;  /* 0x000000021300720c */ /* 0x000fe20003fa6270 */
[----:B------:R-:W2:Y:S03]  /*7010*/  MUFU.TANH R143, R143 ;  /* 0x0000008f008f7308 */ /* 0x000ea60000002400 */
[----:B------:R-:W-:-:S05]  /*7020*/  FSEL R144, R144, -INF , !P5 ;  /* 0xff80000090907808 */ /* 0x000fca0006800000 */
[----:B------:R-:W3:Y:S01]  /*7030*/  MUFU.TANH R140, R140 ;  /* 0x0000008c008c7308 */ /* 0x000ee20000002400 */
[----:B-1----:R-:W-:Y:S02]  /*7040*/  FSEL R142, R142, -INF , !P6 ;  /* 0xff8000008e8e7808 */ /* 0x002fe40007000000 */
[----:B------:R-:W-:-:S05]  /*7050*/  ISETP.GE.AND P6, PT, R7, R134, PT ;  /* 0x000000860700720c */ /* 0x000fca0003fc6270 */
[----:B------:R-:W1:Y:S01]  /*7060*/  MUFU.TANH R151, R151 ;  /* 0x0000009700977308 */ /* 0x000e620000002400 */
[----:B--2---:R-:W-:Y:S02]  /*7070*/  FSEL R143, R143, -INF , !P0 ;  /* 0xff8000008f8f7808 */ /* 0x004fe40004000000 */
[----:B------:R-:W-:Y:S02]  /*7080*/  ISETP.GE.AND P0, PT, R7, R2, PT ;  /* 0x000000020700720c */ /* 0x000fe40003f06270 */
[----:B---3--:R-:W-:Y:S02]  /*7090*/  FSEL R140, R140, -INF , !P6 ;  /* 0xff8000008c8c7808 */ /* 0x008fe40007000000 */
[----:B-1----:R-:W-:Y:S01]  /*70a0*/  FSEL R151, R151, -INF , !P0 ;  /* 0xff80000097977808 */ /* 0x002fe20004000000 */
        /* <DEDUP_REMOVED lines=101> */
.L_x_543:
[----:B------:R-:W-:Y:S05]  /*7700*/  BSYNC B0 ;  /* 0x0000000000007941 */ /* 0x000fea0003800000 */
.L_x_542:
[----:B------:R-:W0:Y:S02]  /*7710*/  LDGDEPBAR ;  /* 0x00000000000079af */ /* 0x000e240000000000 */
.L_x_541:
[----:B--2---:R-:W-:Y:S01]  /*7720*/  FMNMX.FTZ R6, R3, R144, !PT ;  /* 0x0000009003067209 */ /* 0x004fe20007810000 */
        /* <DEDUP_REMOVED lines=51> */
[----:B------:R-:W-:-:S02]  /*7a60*/  FFMA.FTZ R145, R144, c[0x0][0x23c], -R154 ;  /* 0x00008f0090917a23 */ /* 0x000fc4000001089a */
[----:B------:R-:W-:Y:S01]  /*7a70*/  FFMA.FTZ R144, R5, c[0x0][0x23c], -R154 ;  /* 0x00008f0005907a23 */ /* 0x000fe2000001089a */
[----:B------:R-:W-:Y:S01]  /*7a80*/  FSEL R5, R134, RZ, P1 ;  /* 0x000000ff86057208 */ /* 0x000fe20000800000 */
[----:B------:R-:W-:Y:S02]  /*7a90*/  FFMA.FTZ R148, R4, c[0x0][0x23c], -R155 ;  /* 0x00008f0004947a23 */ /* 0x000fe4000001089b */
[----:B------:R-:W-:Y:S01]  /*7aa0*/  FADD.FTZ R6, R3, -R6 ;  /* 0x8000000603067221 */ /* 0x000fe20000010000 */
[----:B------:R-:W-:Y:S01]  /*7ab0*/  MUFU.EX2 R145, R145 ;  /* 0x0000009100917308 */ /* 0x000fe20000000800 */
[----:B------:R-:W-:Y:S02]  /*7ac0*/  FADD.FTZ R4, R132, -R5 ;  /* 0x8000000584047221 */ /* 0x000fe40000010000 */
[--C-:B------:R-:W-:Y:S02]  /*7ad0*/  FFMA.FTZ R149, R135, c[0x0][0x23c], -R155.reuse ;  /* 0x00008f0087957a23 */ /* 0x100fe4000001089b */
[----:B------:R-:W-:-:S02]  /*7ae0*/  FFMA.FTZ R147, R18, c[0x0][0x23c], -R155 ;  /* 0x00008f0012937a23 */ /* 0x000fc4000001089b */
[--C-:B------:R-:W-:Y:S01]  /*7af0*/  FFMA.FTZ R146, R146, c[0x0][0x23c], -R155.reuse ;  /* 0x00008f0092927a23 */ /* 0x100fe2000001089b */
[----:B------:R-:W-:Y:S01]  /*7b00*/  MUFU.EX2 R148, R148 ;  /* 0x0000009400947308 */ /* 0x000fe20000000800 */
[--C-:B------:R-:W-:Y:S01]  /*7b10*/  FFMA.FTZ R135, R31, c[0x0][0x23c], -R154.reuse ;  /* 0x00008f001f877a23 */ /* 0x100fe2000001089a */
[----:B------:R-:W1:Y:S01]  /*7b20*/  LDSM.16.MT88.4 R16, [R200+0xc000] ;  /* 0x00c00000c810783b */ /* 0x000e620000004200 */
[----:B------:R-:W-:Y:S02]  /*7b30*/  FFMA.FTZ R132, R29, c[0x0][0x23c], -R154 ;  /* 0x00008f001d847a23 */ /* 0x000fe4000001089a */
[----:B------:R-:W-:Y:S01]  /*7b40*/  FMUL.FTZ R152, R4, c[0x0][0x23c] ;  /* 0x00008f0004987a20 */ /* 0x000fe20000410000 */
[----:B------:R-:W-:Y:S01]  /*7b50*/  LDSM.16.MT88.4 R28, [R196+0xc800] ;  /* 0x00c80000c41c783b */ /* 0x000fe20000004200 */
[----:B------:R-:W-:Y:S01]  /*7b60*/  FMUL.FTZ R150, R6, c[0x0][0x23c] ;  /* 0x00008f0006967a20 */ /* 0x000fe20000410000 */
        /* <DEDUP_REMOVED lines=8> */
[--C-:B------:R-:W-:Y:S01]  /*7bf0*/  FFMA.FTZ R161, R23, c[0x0][0x23c], -R154.reuse ;  /* 0x00008f0017a17a23 */ /* 0x100fe2000001089a */
[----:B------:R-:W-:Y:S01]  /*7c00*/  LDSM.16.MT88.4 R24, [R200+0xe800] ;  /* 0x00e80000c818783b */ /* 0x000fe20000004200 */
[----:B------:R-:W-:Y:S01]  /*7c10*/  FFMA.FTZ R166, R21, c[0x0][0x23c], -R154 ;  /* 0x00008f0015a67a23 */ /* 0x000fe2000001089a */
[----:B------:R-:W3:Y:S01]  /*7c20*/  MUFU.EX2 R146, R146 ;  /* 0x0000009200927308 */ /* 0x000ee20000000800 */
[----:B--2---:R-:W-:Y:S01]  /*7c30*/  F2FP.PACK_AB R4, R148, R149 ;  /* 0x000000959404723e */ /* 0x004fe200000000ff */
[----:B------:R-:W-:Y:S01]  /*7c40*/  LDSM.16.MT88.4 R20, [R198+0xe800] ;  /* 0x00e80000c614783b */ /* 0x000fe20000004200 */
[----:B------:R-:W-:-:S02]  /*7c50*/  FFMA.FTZ R171, R174, c[0x0][0x23c], -R155 ;  /* 0x00008f00aeab7a23 */ /* 0x000fc4000001089b */
[--C-:B------:R-:W-:Y:S02]  /*7c60*/  FFMA.FTZ R173, R168, c[0x0][0x23c], -R155.reuse ;  /* 0x00008f00a8ad7a23 */ /* 0x100fe4000001089b */
[--C-:B------:R-:W-:Y:S01]  /*7c70*/  FFMA.FTZ R172, R172, c[0x0][0x23c], -R155.reuse ;  /* 0x00008f00acac7a23 */ /* 0x100fe2000001089b */
[----:B------:R-:W2:Y:S01]  /*7c80*/  MUFU.EX2 R144, R144 ;  /* 0x0000009000907308 */ /* 0x000ea20000000800 */
[----:B------:R-:W-:Y:S02]  /*7c90*/  FFMA.FTZ R170, R170, c[0x0][0x23c], -R155 ;  /* 0x00008f00aaaa7a23 */ /* 0x000fe4000001089b */
[--C-:B------:R-:W-:Y:S02]  /*7ca0*/  FFMA.FTZ R168, R169, c[0x0][0x23c], -R154.reuse ;  /* 0x00008f00a9a87a23 */ /* 0x100fe4000001089a */
[--C-:B------:R-:W-:Y:S02]  /*7cb0*/  FFMA.FTZ R167, R167, c[0x0][0x23c], -R154.reuse ;  /* 0x00008f00a7a77a23 */ /* 0x100fe4000001089a */
[--C-:B------:R-:W-:Y:S01]  /*7cc0*/  FFMA.FTZ R165, R165, c[0x0][0x23c], -R154.reuse ;  /* 0x00008f00a5a57a23 */ /* 0x100fe2000001089a */
[----:B------:R-:W-:Y:S01]  /*7cd0*/  MUFU.EX2 R135, R135 ;  /* 0x0000008700877308 */ /* 0x000fe20000000800 */
[----:B---3--:R-:W-:Y:S01]  /*7ce0*/  F2FP.PACK_AB R6, R146, R147 ;  /* 0x000000939206723e */ /* 0x008fe200000000ff */
[----:B------:R-:W-:-:S02]  /*7cf0*/  FFMA.FTZ R174, R163, c[0x0][0x23c], -R154 ;  /* 0x00008f00a3ae7a23 */ /* 0x000fc4000001089a */
[--C-:B------:R-:W-:Y:S02]  /*7d00*/  FFMA.FTZ R163, R156, c[0x0][0x23c], -R155.reuse ;  /* 0x00008f009ca37a23 */ /* 0x100fe4000001089b */
[--C-:B------:R-:W-:Y:S02]  /*7d10*/  FFMA.FTZ R158, R158, c[0x0][0x23c], -R155.reuse ;  /* 0x00008f009e9e7a23 */ /* 0x100fe4000001089b */
[----:B------:R-:W3:Y:S01]  /*7d20*/  MUFU.EX2 R132, R132 ;  /* 0x0000008400847308 */ /* 0x000ee20000000800 */
[----:B--2---:R-:W-:Y:S01]  /*7d30*/  F2FP.PACK_AB R5, R144, R145 ;  /* 0x000000919005723e */ /* 0x004fe200000000ff */
[----:B------:R-:W-:Y:S02]  /*7d40*/  FFMA.FTZ R156, R142, c[0x0][0x23c], -R155 ;  /* 0x00008f008e9c7a23 */ /* 0x000fe4000001089b */
[--C-:B------:R-:W-:Y:S02]  /*7d50*/  FFMA.FTZ R153, R153, c[0x0][0x23c], -R154.reuse ;  /* 0x00008f0099997a23 */ /* 0x100fe4000001089a */
[----:B------:R-:W-:-:S02]  /*7d60*/  FFMA.FTZ R176, R141, c[0x0][0x23c], -R154 ;  /* 0x00008f008db07a23 */ /* 0x000fc4000001089a */
        /* <DEDUP_REMOVED lines=38> */
[----:B------:R-:W-:Y:S01]  /*7fd0*/  FMUL.FTZ R109, R109, R152 ;  /* 0x000000986d6d7220 */ /* 0x000fe20000410000 */
[----:B------:R-:W1:Y:S01]  /*7fe0*/  LDSM.16.MT88.4 R16, [R196+0xc000] ;  /* 0x00c00000c410783b */ /* 0x000e620000004200 */
        /* <DEDUP_REMOVED lines=27> */
[----:B------:R-:W2:Y:S01]  /*81a0*/  MUFU.EX2 R172, R172 ;  /* 0x000000ac00ac7308 */ /* 0x000ea20000000800 */
[----:B------:R-:W-:Y:S02]  /*81b0*/  FMUL.FTZ R103, R103, R150 ;  /* 0x0000009667677220 */ /* 0x000fe40000410000 */
        /* <DEDUP_REMOVED lines=8> */
[----:B------:R-:W-:Y:S01]  /*8240*/  FMUL.FTZ R49, R49, R152 ;  /* 0x0000009831317220 */ /* 0x000fe20000410000 */
[----:B------:R-:W1:Y:S01]  /*8250*/  LDSM.16.MT88.4 R16, [R197+0xe000] ;  /* 0x00e00000c510783b */ /* 0x000e620000004200 */
        /* <DEDUP_REMOVED lines=94> */
[----:B----4-:R-:W-:Y:S01]  /*8840*/  F2FP.PACK_AB R5, R164, R159 ;  /* 0x0000009fa405723e */ /* 0x010fe200000000ff */
[----:B------:R-:W-:Y:S01]  /*8850*/  FADD.FTZ R159, R159, R132 ;  /* 0x000000849f9f7221 */ /* 0x000fe20000010000 */
[----:B------:R-:W-:Y:S01]  /*8860*/  F2FP.PACK_AB R6, R162, R157 ;  /* 0x0000009da206723e */ /* 0x000fe200000000ff */
[----:B------:R-:W-:Y:S01]  /*8870*/  FADD.FTZ R160, R160, R3 ;  /* 0x00000003a0a07221 */ /* 0x000fe20000010000 */
[----:B------:R-:W-:Y:S01]  /*8880*/  F2FP.PACK_AB R7, R166, R161 ;  /* 0x000000a1a607723e */ /* 0x000fe200000000ff */
[----:B------:R-:W-:Y:S01]  /*8890*/  FADD.FTZ R164, R164, R159 ;  /* 0x0000009fa4a47221 */ /* 0x000fe20000010000 */
[-C--:B------:R-:W-:Y:S01]  /*88a0*/  MOV R132, R134.reuse ;  /* 0x0000008600847202 */ /* 0x080fe20000000f00 */
[----:B------:R-:W-:Y:S01]  /*88b0*/  FADD.FTZ R157, R157, R160 ;  /* 0x000000a09d9d7221 */ /* 0x000fe20000010000 */
[----:B------:R-:W-:Y:S01]  /*88c0*/  @P4 MOV R132, R134 ;  /* 0x0000008600844202 */ /* 0x000fe20000000f00 */
[----:B------:R-:W-:Y:S01]  /*88d0*/  FADD.FTZ R3, R161, R164 ;  /* 0x000000a4a1037221 */ /* 0x000fe20000010000 */
[----:B------:R-:W-:Y:S01]  /*88e0*/  MOV R135, R0 ;  /* 0x0000000000877202 */ /* 0x000fe20000000f00 */
[----:B---3--:R-:W-:Y:S01]  /*88f0*/  HMMA.16816.F32 R128, R4, R12, R128 ;  /* 0x0000000c0480723c */ /* 0x008fe20000001880 */
[----:B------:R-:W-:-:S02]  /*8900*/  FADD.FTZ R162, R162, R157 ;  /* 0x0000009da2a27221 */ /* 0x000fc40000010000 */
[----:B------:R-:W-:-:S05]  /*8910*/  FADD.FTZ R3, R166, R3 ;  /* 0x00000003a6037221 */ /* 0x000fca0000010000 */
        /* <DEDUP_REMOVED lines=50> */
[C---:B--2---:R-:W-:Y:S08]  /*8c40*/  HMMA.16816.F32 R60, R4.reuse, R12, R60 ;  /* 0x0000000c043c723c */ /* 0x044ff0000000183c */
        /* <DEDUP_REMOVED lines=23> */
[----:B------:R-:W-:Y:S01]  /*8dc0*/  HMMA.16816.F32 R88, R4, R18, R88 ;  /* 0x000000120458723c */ /* 0x000fe20000001858 */
[----:B------:R-:W-:Y:S06]  /*8dd0*/  LDSM.16.MT88.4 R16, [R196+0xf800] ;  /* 0x00f80000c410783b */ /* 0x000fec0000004200 */
        /* <DEDUP_REMOVED lines=17> */
[----:B------:R-:W-:-:S02]  /*8ef0*/  FADD.FTZ R3, R172, R171 ;  /* 0x000000abac037221 */ /* 0x000fc40000010000 */
[----:B------:R-:W-:Y:S02]  /*8f00*/  FADD.FTZ R8, R167, R8 ;  /* 0x00000008a7087221 */ /* 0x000fe40000010000 */
[----:B------:R-:W-:Y:S01]  /*8f10*/  FADD.FTZ R170, R170, R3 ;  /* 0x00000003aaaa7221 */ /* 0x000fe20000010000 */
[-C--:B------:R-:W-:Y:S01]  /*8f20*/  MOV R3, R2.reuse ;  /* 0x0000000200037202 */ /* 0x080fe20000000f00 */
[----:B------:R-:W-:Y:S01]  /*8f30*/  FADD.FTZ R165, R165, R8 ;  /* 0x00000008a5a57221 */ /* 0x000fe20000010000 */
[----:B------:R-:W-:Y:S01]  /*8f40*/  HMMA.16816.F32 R112, R4, R136, R112 ;  /* 0x000000880470723c */ /* 0x000fe20000001870 */
[----:B------:R-:W-:Y:S01]  /*8f50*/  FADD.FTZ R173, R173, R170 ;  /* 0x000000aaadad7221 */ /* 0x000fe20000010000 */
[----:B------:R-:W-:Y:S01]  /*8f60*/  @P4 MOV R3, R2 ;  /* 0x0000000200034202 */ /* 0x000fe20000000f00 */
        /* <DEDUP_REMOVED lines=25> */
.L_x_540:
[----:B------:R-:W-:-:S07]  /*9100*/  IADD3 R219, R135, -0x1, RZ ;  /* 0xffffffff87db7810 */ /* 0x000fce0007ffe0ff */
.L_x_544:
        /* <DEDUP_REMOVED lines=8> */
[----:B------:R-:W-:Y:S01]  /*9190*/  ULDC.64 UR4, c[0x0][0x118] ;  /* 0x0000460000047ab9 */ /* 0x000fe20000000a00 */
[----:B------:R-:W-:Y:S05]  /*91a0*/  BRA `(.L_x_546) ;  /* 0x0000064000007947 */ /* 0x000fea0003800000 */
.L_x_548:
        /* <DEDUP_REMOVED lines=8> */
[----:B------:R-:W-:Y:S01]  /*9230*/  IMAD.IADD R3, R5, 0x1, R3 ;  /* 0x0000000105037824 */ /* 0x000fe200078e0203 */
[----:B------:R-:W-:Y:S04]  /*9240*/  IADD3 R5, P1, R208, R7, RZ ;  /* 0x00000007d0057210 */ /* 0x000fe80007f3e0ff */
[----:B------:R-:W-:Y:S02]  /*9250*/  LEA.HI.X R4, R4, R223, R3, 0x6, P0 ;  /* 0x000000df04047211 */ /* 0x000fe400000f3403 */
[C---:B------:R-:W-:Y:S02]  /*9260*/  @!P4 LEA R10, P0, R7.reuse, c[0x0][0x168], 0x1 ;  /* 0x00005a00070aca11 */ /* 0x040fe400078008ff */
[--C-:B------:R-:W-:Y:S01]  /*9270*/  @!P3 LEA.HI.X R9, R7, c[0x0][0x16c], R4.reuse, 0x1, P6 ;  /* 0x00005b000709ba11 */ /* 0x100fe200030f0c04 */
[--C-:B------:R-:W-:Y:S01]  /*9280*/  IMAD.X R2, R207, 0x1, R4.reuse, P1 ;  /* 0x00000001cf027824 */ /* 0x100fe200008e0604 */
[C-C-:B------:R-:W-:Y:S02]  /*9290*/  @!P4 LEA.HI.X R11, R7.reuse, c[0x0][0x16c], R4.reuse, 0x1, P0 ;  /* 0x00005b00070bca11 */ /* 0x140fe400000f0c04 */
[----:B------:R-:W-:Y:S02]  /*92a0*/  @!P2 LEA R6, P1, R7, c[0x0][0x168], 0x1 ;  /* 0x00005a000706aa11 */ /* 0x000fe400078208ff */
[----:B------:R-:W-:Y:S01]  /*92b0*/  @!P3 LEA R14, P6, R5, c[0x0][0x168], 0x1 ;  /* 0x00005a00050eba11 */ /* 0x000fe200078c08ff */
[----:B------:R-:W-:Y:S01]  /*92c0*/  @!PT LDS RZ, [RZ] ;  /* 0x00000000fffff984 */ /* 0x000fe20000000800 */
[----:B------:R-:W-:Y:S01]  /*92d0*/  @!PT LDS RZ, [RZ] ;  /* 0x00000000fffff984 */ /* 0x000fe20000000800 */
[----:B------:R-:W-:Y:S01]  /*92e0*/  @!PT LDS RZ, [RZ] ;  /* 0x00000000fffff984 */ /* 0x000fe20000000800 */
[----:B------:R1:W-:Y:S01]  /*92f0*/  @!P4 LDGSTS.E.BYPASS.LTC128B.128 [R215+0x6000], [R10.64] ;  /* 0x060000000ad7cfae */ /* 0x0003e2000b901d44 */
[----:B------:R-:W-:Y:S02]  /*9300*/  @!P2 LEA.HI.X R7, R7, c[0x0][0x16c], R4, 0x1, P1 ;  /* 0x00005b000707aa11 */ /* 0x000fe400008f0c04 */
[C---:B------:R-:W-:Y:S01]  /*9310*/  @!P4 LEA R18, P1, R5.reuse, c[0x0][0x168], 0x1 ;  /* 0x00005a000512ca11 */ /* 0x040fe200078208ff */
[----:B------:R1:W-:Y:S01]  /*9320*/  @P3 STS.128 [R215+0x8000], RZ ;  /* 0x008000ffd7003388 */ /* 0x0003e20000000c00 */
[C-C-:B------:R-:W-:Y:S02]  /*9330*/  @!P3 LEA.HI.X R15, R5.reuse, c[0x0][0x16c], R2.reuse, 0x1, P6 ;  /* 0x00005b00050fba11 */ /* 0x140fe400030f0c02 */
[--C-:B------:R-:W-:Y:S01]  /*9340*/  @!P4 LEA.HI.X R19, R5, c[0x0][0x16c], R2.reuse, 0x1, P1 ;  /* 0x00005b000513ca11 */ /* 0x100fe200008f0c02 */
[----:B------:R-:W-:Y:S01]  /*9350*/  @!PT LDS RZ, [RZ] ;  /* 0x00000000fffff984 */ /* 0x000fe20000000800 */
[----:B------:R-:W-:Y:S01]  /*9360*/  @!PT LDS RZ, [RZ] ;  /* 0x00000000fffff984 */ /* 0x000fe20000000800 */
[----:B------:R-:W-:Y:S01]  /*9370*/  @!PT LDS RZ, [RZ] ;  /* 0x00000000fffff984 */ /* 0x000fe20000000800 */
[----:B------:R1:W-:Y:S01]  /*9380*/  @!P3 LDGSTS.E.BYPASS.LTC128B.128 [R215+0x8000], [R8.64+0x80] ;  /* 0x0800008008d7bfae */ /* 0x0003e2000b901d44 */
[C---:B------:R-:W-:Y:S03]  /*9390*/  IADD3 R3, P0, R208.reuse, R5, RZ ;  /* 0x00000005d0037210 */ /* 0x040fe60007f1e0ff */
[----:B------:R1:W-:Y:S01]  /*93a0*/  @P2 STS.128 [R215+0xa000], RZ ;  /* 0x00a000ffd7002388 */ /* 0x0003e20000000c00 */
[----:B------:R-:W-:Y:S01]  /*93b0*/  @!P4 LEA R16, P1, R3, c[0x0][0x168], 0x1 ;  /* 0x00005a000310ca11 */ /* 0x000fe200078208ff */
[--C-:B------:R-:W-:Y:S01]  /*93c0*/  IMAD.X R4, R207, 0x1, R2.reuse, P0 ;  /* 0x00000001cf047824 */ /* 0x100fe200000e0602 */
[----:B------:R-:W-:Y:S01]  /*93d0*/  @!P2 LEA R12, P0, R5, c[0x0][0x168], 0x1 ;  /* 0x00005a00050caa11 */ /* 0x000fe200078008ff */
[----:B------:R-:W-:Y:S01]  /*93e0*/  @!PT LDS RZ, [RZ] ;  /* 0x00000000fffff984 */ /* 0x000fe20000000800 */
[----:B------:R-:W-:Y:S01]  /*93f0*/  @!PT LDS RZ, [RZ] ;  /* 0x00000000fffff984 */ /* 0x000fe20000000800 */
[----:B------:R-:W-:Y:S01]  /*9400*/  @!PT LDS RZ, [RZ] ;  /* 0x00000000fffff984 */ /* 0x000fe20000000800 */
[----:B------:R1:W-:Y:S01]  /*9410*/  @!P2 LDGSTS.E.BYPASS.LTC128B.128 [R215+0xa000], [R6.64+0x100] ;  /* 0x0a00010006d7afae */ /* 0x0003e2000b901d44 */
[----:B------:R-:W-:Y:S02]  /*9420*/  @!P3 LEA R22, P6, R3, c[0x0][0x168], 0x1 ;  /* 0x00005a000316ba11 */ /* 0x000fe400078c08ff */
[----:B------:R-:W-:Y:S01]  /*9430*/  @!P2 LEA.HI.X R13, R5, c[0x0][0x16c], R2, 0x1, P0 ;  /* 0x00005b00050daa11 */ /* 0x000fe200000f0c02 */
[----:B------:R1:W-:Y:S01]  /*9440*/  @P4 STS.128 [R215+0x6800], RZ ;  /* 0x006800ffd7004388 */ /* 0x0003e20000000c00 */
[C-C-:B------:R-:W-:Y:S02]  /*9450*/  @!P4 LEA.HI.X R17, R3.reuse, c[0x0][0x16c], R4.reuse, 0x1, P1 ;  /* 0x00005b000311ca11 */ /* 0x140fe400008f0c04 */
[C-C-:B------:R-:W-:Y:S01]  /*9460*/  @!P3 LEA.HI.X R23, R3.reuse, c[0x0][0x16c], R4.reuse, 0x1, P6 ;  /* 0x00005b000317ba11 */ /* 0x140fe200030f0c04 */
[----:B------:R-:W-:Y:S01]  /*9470*/  @!PT LDS RZ, [RZ] ;  /* 0x00000000fffff984 */ /* 0x000fe20000000800 */
[----:B------:R-:W-:Y:S01]  /*9480*/  @!PT LDS RZ, [RZ] ;  /* 0x00000000fffff984 */ /* 0x000fe20000000800 */
[----:B------:R-:W-:Y:S01]  /*9490*/  @!PT LDS RZ, [RZ] ;  /* 0x00000000fffff984 */ /* 0x000fe20000000800 */
[----:B------:R1:W-:Y:S01]  /*94a0*/  @!P4 LDGSTS.E.BYPASS.LTC128B.128 [R215+0x6800], [R18.64] ;  /* 0x0680000012d7cfae */ /* 0x0003e2000b901d44 */
[C---:B------:R-:W-:Y:S02]  /*94b0*/  @!P2 LEA R20, P1, R3.reuse, c[0x0][0x168], 0x1 ;  /* 0x00005a000314aa11 */ /* 0x040fe400078208ff */
[----:B------:R-:W-:Y:S01]  /*94c0*/  IADD3 R2, P0, R208, R3, RZ ;  /* 0x00000003d0027210 */ /* 0x000fe20007f1e0ff */
[----:B------:R1:W-:Y:S01]  /*94d0*/  @P3 STS.128 [R215+0x8800], RZ ;  /* 0x008800ffd7003388 */ /* 0x0003e20000000c00 */
[--C-:B------:R-:W-:Y:S02]  /*94e0*/  @!P2 LEA.HI.X R21, R3, c[0x0][0x16c], R4.reuse, 0x1, P1 ;  /* 0x00005b000315aa11 */ /* 0x100fe400008f0c04 */
[C---:B------:R-:W-:Y:S01]  /*94f0*/  @!P4 LEA R24, P6, R2.reuse, c[0x0][0x168], 0x1 ;  /* 0x00005a000218ca11 */ /* 0x040fe200078c08ff */
[----:B------:R-:W-:Y:S01]  /*9500*/  @!PT LDS RZ, [RZ] ;  /* 0x00000000fffff984 */ /* 0x000fe20000000800 */
[----:B------:R-:W-:Y:S01]  /*9510*/  @!PT LDS RZ, [RZ] ;  /* 0x00000000fffff984 */ /* 0x000fe20000000800 */
[----:B------:R-:W-:Y:S01]  /*9520*/  @!PT LDS RZ, [RZ] ;  /* 0x00000000fffff984 */ /* 0x000fe20000000800 */
[----:B------:R1:W-:Y:S01]  /*9530*/  @!P3 LDGSTS.E.BYPASS.LTC128B.128 [R215+0x8800], [R14.64+0x80] ;  /* 0x088000800ed7bfae */ /* 0x0003e2000b901d44 */
[C---:B------:R-:W-:Y:S01]  /*9540*/  @!P3 LEA R26, P1, R2.reuse, c[0x0][0x168], 0x1 ;  /* 0x00005a00021aba11 */ /* 0x040fe200078208ff */
[----:B------:R-:W-:Y:S01]  /*9550*/  IMAD.X R3, R207, 0x1, R4, P0 ;  /* 0x00000001cf037824 */ /* 0x000fe200000e0604 */
[C---:B------:R-:W-:Y:S01]  /*9560*/  @!P2 LEA R4, P0, R2.reuse, c[0x0][0x168], 0x1 ;  /* 0x00005a000204aa11 */ /* 0x040fe200078008ff */
[----:B------:R1:W-:Y:S03]  /*9570*/  @P2 STS.128 [R215+0xa800], RZ ;  /* 0x00a800ffd7002388 */ /* 0x0003e60000000c00 */
[C-C-:B------:R-:W-:Y:S01]  /*9580*/  @!P4 LEA.HI.X R25, R2.reuse, c[0x0][0x16c], R3.reuse, 0x1, P6 ;  /* 0x00005b000219ca11 */ /* 0x140fe200030f0c03 */
        /* <DEDUP_REMOVED lines=38> */
.L_x_546:
[----:B------:R-:W-:Y:S04]  /*97f0*/  DEPBAR.LE SB0, 0x0 ;  /* 0x000080000000791a */ /* 0x000fe80000000000 */
[----:B------:R-:W-:Y:S01]  /*9800*/  BAR.SYNC.DEFER_BLOCKING 0x0 ;  /* 0x0000000000007b1d */ /* 0x000fe20000010000 */
[----:B------:R-:W-:Y:S01]  /*9810*/  SHF.R.S32.HI R2, RZ, 0x1f, R219 ;  /* 0x0000001fff027819 */ /* 0x000fe200000114db */
[----:B------:R-:W-:Y:S02]  /*9820*/  IMAD R3, R209, R219, RZ ;  /* 0x000000dbd1037224 */ /* 0x000fe400078e02ff */
[-C--:B------:R-:W-:Y:S04]  /*9830*/  IMAD.WIDE.U32 R232, R219, R210.reuse, R228 ;  /* 0x000000d2dbe87225 */ /* 0x080fe800078e00e4 */
[----:B------:R-:W-:Y:S01]  /*9840*/  IMAD R3, R2, R210, R3 ;  /* 0x000000d202037224 */ /* 0x000fe200078e0203 */
[C---:B------:R-:W-:Y:S02]  /*9850*/  @!P4 LEA R242, P6, R232.reuse, c[0x0][0x170], 0x1 ;  /* 0x00005c00e8f2ca11 */ /* 0x040fe400078c08ff */
[C---:B------:R-:W-:Y:S02]  /*9860*/  @!P3 LEA R238, P5, R232.reuse, c[0x0][0x170], 0x1 ;  /* 0x00005c00e8eeba11 */ /* 0x040fe400078a08ff */
[----:B------:R-:W-:Y:S02]  /*9870*/  IADD3 R132, R233, R3, RZ ;  /* 0x00000003e9847210 */ /* 0x000fe40007ffe0ff */
[C---:B------:R-:W-:Y:S02]  /*9880*/  @!P2 LEA R236, P1, R232.reuse, c[0x0][0x170], 0x1 ;  /* 0x00005c00e8ecaa11 */ /* 0x040fe400078208ff */
[C-C-:B------:R-:W-:Y:S02]  /*9890*/  @!P4 LEA.HI.X R243, R232.reuse, c[0x0][0x174], R132.reuse, 0x1, P6 ;  /* 0x00005d00e8f3ca11 */ /* 0x140fe400030f0c84 */
[C-C-:B------:R-:W-:Y:S02]  /*98a0*/  @!P3 LEA.HI.X R239, R232.reuse, c[0x0][0x174], R132.reuse, 0x1, P5 ;  /* 0x00005d00e8efba11 */ /* 0x140fe400028f0c84 */
[----:B------:R-:W-:Y:S02]  /*98b0*/  @!P2 LEA.HI.X R237, R232, c[0x0][0x174], R132, 0x1, P1 ;  /* 0x00005d00e8edaa11 */ /* 0x000fe400008f0c84 */
[C---:B------:R-:W-:Y:S01]  /*98c0*/  IADD3 R233, P0, R212.reuse, R232, RZ ;  /* 0x000000e8d4e97210 */ /* 0x040fe20007f1e0ff */
[----:B------:R-:W-:Y:S03]  /*98d0*/  @P4 STS.128 [R215+0xc000], RZ ;  /* 0x00c000ffd7004388 */ /* 0x000fe60000000c00 */
[----:B------:R-:W-:Y:S02]  /*98e0*/  @!P4 LEA R240, P6, R233, c[0x0][0x170], 0x1 ;  /* 0x00005c00e9f0ca11 */ /* 0x000fe400078c08ff */
[----:B------:R-:W-:Y:S01]  /*98f0*/  IADD3.X R132, R211, R132, RZ, P0, !PT ;  /* 0x00000084d3847210 */ /* 0x000fe200007fe4ff */
        /* <DEDUP_REMOVED lines=8> */
[C---:B------:R-:W-:Y:S02]  /*9980*/  @!P2 LEA R232, P0, R233.reuse, c[0x0][0x170], 0x1 ;  /* 0x00005c00e9e8aa11 */ /* 0x040fe400078008ff */
[C---:B------:R-:W-:Y:S02]  /*9990*/  IADD3 R133, P5, R212.reuse, R233, RZ ;  /* 0x000000e9d4857210 */ /* 0x040fe40007fbe0ff */
[----:B------:R-:W-:Y:S01]  /*99a0*/  @!P2 LEA.HI.X R233, R233, c[0x0][0x174], R132, 0x1, P0 ;  /* 0x00005d00e9e9aa11 */ /* 0x000fe200000f0c84 */
[----:B------:R-:W-:Y:S01]  /*99b0*/  @!PT LDS RZ, [RZ] ;  /* 0x00000000fffff984 */ /* 0x000fe20000000800 */
[----:B------:R-:W-:Y:S01]  /*99c0*/  @!PT LDS RZ, [RZ] ;  /* 0x00000000fffff984 */ /* 0x000fe20000000800 */
[----:B------:R-:W-:Y:S01]  /*99d0*/  @!PT LDS RZ, [RZ] ;  /* 0x00000000fffff984 */ /* 0x000fe20000000800 */
[----:B------:R2:W-:Y:S01]  /*99e0*/  @!P3 LDGSTS.E.BYPASS.LTC128B.128 [R215+0xe000], [R238.64+0x80] ;  /* 0x0e000080eed7bfae */ /* 0x0005e2000b901d44 */
[----:B------:R-:W-:Y:S02]  /*99f0*/  @!P4 LEA R18, P1, R133, c[0x0][0x170], 0x1 ;  /* 0x00005c008512ca11 */ /* 0x000fe400078208ff */
[----:B------:R-:W-:Y:S02]  /*9a00*/  IADD3.X R132, R211, R132, RZ, P5, !PT ;  /* 0x00000084d3847210 */ /* 0x000fe40002ffe4ff */
[C---:B------:R-:W-:Y:S01]  /*9a10*/  @!P3 LEA R248, P0, R133.reuse, c[0x0][0x170], 0x1 ;  /* 0x00005c0085f8ba11 */ /* 0x040fe200078008ff */
[----:B------:R-:W-:Y:S01]  /*9a20*/  @P2 STS.128 [R215+0x10000], RZ ;  /* 0x010000ffd7002388 */ /* 0x000fe20000000c00 */
[C-C-:B------:R-:W-:Y:S02]  /*9a30*/  @!P4 LEA.HI.X R19, R133.reuse, c[0x0][0x174], R132.reuse, 0x1, P1 ;  /* 0x00005d008513ca11 */ /* 0x140fe400008f0c84 */
[C-C-:B------:R-:W-:Y:S02]  /*9a40*/  @!P3 LEA.HI.X R249, R133.reuse, c[0x0][0x174], R132.reuse, 0x1, P0 ;  /* 0x00005d0085f9ba11 */ /* 0x140fe400000f0c84 */
[C---:B------:R-:W-:Y:S01]  /*9a50*/  @!P2 LEA R246, P5, R133.reuse, c[0x0][0x170], 0x1 ;  /* 0x00005c0085f6aa11 */ /* 0x040fe200078a08ff */
[----:B------:R-:W-:Y:S01]  /*9a60*/  @!PT LDS RZ, [RZ] ;  /* 0x00000000fffff984 */ /* 0x000fe20000000800 */
[----:B------:R-:W-:Y:S01]  /*9a70*/  @!PT LDS RZ, [RZ] ;  /* 0x00000000fffff984 */ /* 0x000fe20000000800 */
[----:B------:R-:W-:Y:S01]  /*9a80*/  @!PT LDS RZ, [RZ] ;  /* 0x00000000fffff984 */ /* 0x000fe20000000800 */
[----:B------:R3:W-:Y:S01]  /*9a90*/  @!P2 LDGSTS.E.BYPASS.LTC128B.128 [R215+0x10000], [R236.64+0x100] ;  /* 0x10000100ecd7afae */ /* 0x0007e2000b901d44 */
[----:B------:R-:W-:Y:S02]  /*9aa0*/  IADD3 R3, P6, R212, R133, RZ ;  /* 0x00000085d4037210 */ /* 0x000fe40007fde0ff */
[----:B------:R-:W-:Y:S02]  /*9ab0*/  @!P2 LEA.HI.X R247, R133, c[0x0][0x174], R132, 0x1, P5 ;  /* 0x00005d0085f7aa11 */ /* 0x000fe400028f0c84 */
[----:B------:R-:W-:Y:S01]  /*9ac0*/  IADD3.X R2, R211, R132, RZ, P6, !PT ;  /* 0x00000084d3027210 */ /* 0x000fe200037fe4ff */
[----:B------:R-:W-:Y:S01]  /*9ad0*/  @P4 STS.128 [R215+0xc800], RZ ;  /* 0x00c800ffd7004388 */ /* 0x000fe20000000c00 */
[C---:B------:R-:W-:Y:S02]  /*9ae0*/  @!P4 LEA R250, P6, R3.reuse, c[0x0][0x170], 0x1 ;  /* 0x00005c0003faca11 */ /* 0x040fe400078c08ff */
[C---:B------:R-:W-:Y:S02]  /*9af0*/  @!P3 LEA R244, P1, R3.reuse, c[0x0][0x170], 0x1 ;  /* 0x00005c0003f4ba11 */ /* 0x040fe400078208ff */
[C-C-:B------:R-:W-:Y:S01]  /*9b00*/  @!P4 LEA.HI.X R251, R3.reuse, c[0x0][0x174], R2.reuse, 0x1, P6 ;  /* 0x00005d0003fbca11 */ /* 0x140fe200030f0c02 */
[----:B------:R-:W-:Y:S01]  /*9b10*/  @!PT LDS RZ, [RZ] ;  /* 0x00000000fffff984 */ /* 0x000fe20000000800 */
[----:B------:R-:W-:Y:S01]  /*9b20*/  @!PT LDS RZ, [RZ] ;  /* 0x00000000fffff984 */ /* 0x000fe20000000800 */
[----:B------:R-:W-:Y:S01]  /*9b30*/  @!PT LDS RZ, [RZ] ;  /* 0x00000000fffff984 */ /* 0x000fe20000000800 */
[----:B------:R4:W-:Y:S01]  /*9b40*/  @!P4 LDGSTS.E.BYPASS.LTC128B.128 [R215+0xc800], [R240.64] ;  /* 0x0c800000f0d7cfae */ /* 0x0009e2000b901d44 */
[C-C-:B------:R-:W-:Y:S02]  /*9b50*/  @!P3 LEA.HI.X R245, R3.reuse, c[0x0][0x174], R2.reuse, 0x1, P1 ;  /* 0x00005d0003f5ba11 */ /* 0x140fe400008f0c02 */
[----:B-1----:R-:W-:Y:S02]  /*9b60*/  @!P2 LEA R242, P0, R3, c[0x0][0x170], 0x1 ;  /* 0x00005c0003f2aa11 */ /* 0x002fe400078008ff */
[----:B------:R-:W-:Y:S01]  /*9b70*/  ISETP.GT.AND P5, PT, R219, RZ, PT ;  /* 0x000000ffdb00720c */ /* 0x000fe20003fa4270 */
[----:B------:R-:W-:Y:S01]  /*9b80*/  @P3 STS.128 [R215+0xe800], RZ ;  /* 0x00e800ffd7003388 */ /* 0x000fe20000000c00 */
[----:B------:R-:W-:Y:S05]  /*9b90*/  @!P2 LEA.HI.X R243, R3, c[0x0][0x174], R2, 0x1, P0 ;  /* 0x00005d0003f3aa11 */ /* 0x000fea00000f0c02 */
        /* <DEDUP_REMOVED lines=195> */
[----:B------:R-:W2:Y:S01]  /*a7d0*/  MUFU.TANH R166, R3 ;  /* 0x0000000300a67308 */ /* 0x000ea20000002400 */
        /* <DEDUP_REMOVED lines=9> */
[----:B------:R2:W2:Y:S01]  /*a870*/  MUFU.TANH R169, R2 ;  /* 0x0000000200a97308 */ /* 0x0004a20000002400 */
[----:B------:R-:W-:Y:S02]  /*a880*/  FMUL.FTZ R251, R14, c[0x0][0x2ec] ;  /* 0x0000bb000efb7a20 */ /* 0x000fe40000410000 */
[----:B------:R-:W-:Y:S02]  /*a890*/  FMUL.FTZ R249, R15, c[0x0][0x2ec] ;  /* 0x0000bb000ff97a20 */ /* 0x000fe40000410000 */
[----:B------:R-:W-:Y:S02]  /*a8a0*/  FMUL.FTZ R246, R16, c[0x0][0x2ec] ;  /* 0x0000bb0010f67a20 */ /* 0x000fe40000410000 */
[----:B------:R-:W-:Y:S02]  /*a8b0*/  FMUL.FTZ R244, R17, c[0x0][0x2ec] ;  /* 0x0000bb0011f47a20 */ /* 0x000fe40000410000 */
[----:B------:R-:W-:Y:S01]  /*a8c0*/  FMUL.FTZ R247, R18, c[0x0][0x2ec] ;  /* 0x0000bb0012f77a20 */ /* 0x000fe20000410000 */
[----:B------:R2:W2:Y:S01]  /*a8d0*/  MUFU.TANH R170, R133 ;  /* 0x0000008500aa7308 */ /* 0x0004a20000002400 */
[C---:B-1----:R-:W-:Y:S03]  /*a8e0*/  HMMA.16816.F32 R28, R176.reuse, R136, R28 ;  /* 0x00000088b01c723c */ /* 0x042fe6000000181c */
[----:B------:R-:W-:Y:S02]  /*a8f0*/  FMUL.FTZ R245, R19, c[0x0][0x2ec] ;  /* 0x0000bb0013f57a20 */ /* 0x000fe40000410000 */
[----:B------:R-:W-:Y:S02]  /*a900*/  FMUL.FTZ R242, R20, c[0x0][0x2ec] ;  /* 0x0000bb0014f27a20 */ /* 0x000fe40000410000 */
[----:B----4-:R-:W-:Y:S01]  /*a910*/  FMUL.FTZ R240, R21, c[0x0][0x2ec] ;  /* 0x0000bb0015f07a20 */ /* 0x010fe20000410000 */
[----:B------:R-:W-:Y:S01]  /*a920*/  HMMA.16816.F32 R32, R176, R138, R32 ;  /* 0x0000008ab020723c */ /* 0x000fe20000001820 */
[----:B------:R-:W1:Y:S03]  /*a930*/  MUFU.TANH R252, R252 ;  /* 0x000000fc00fc7308 */ /* 0x000e660000002400 */
[----:B------:R-:W-:Y:S02]  /*a940*/  FMUL.FTZ R243, R22, c[0x0][0x2ec] ;  /* 0x0000bb0016f37a20 */ /* 0x000fe40000410000 */
[----:B------:R-:W-:Y:S02]  /*a950*/  FMUL.FTZ R241, R23, c[0x0][0x2ec] ;  /* 0x0000bb0017f17a20 */ /* 0x000fe40000410000 */
[----:B------:R-:W-:Y:S03]  /*a960*/  FMUL.FTZ R238, R24, c[0x0][0x2ec] ;  /* 0x0000bb0018ee7a20 */ /* 0x000fe60000410000 */
[----:B------:R-:W4:Y:S01]  /*a970*/  MUFU.TANH R250, R250 ;  /* 0x000000fa00fa7308 */ /* 0x000f220000002400 */
[----:B------:R-:W-:Y:S02]  /*a980*/  FMUL.FTZ R236, R25, c[0x0][0x2ec] ;  /* 0x0000bb0019ec7a20 */ /* 0x000fe40000410000 */
[----:B------:R-:W-:Y:S02]  /*a990*/  FMUL.FTZ R239, R26, c[0x0][0x2ec] ;  /* 0x0000bb001aef7a20 */ /* 0x000fe40000410000 */
[----:B------:R-:W-:Y:S02]  /*a9a0*/  FMUL.FTZ R237, R27, c[0x0][0x2ec] ;  /* 0x0000bb001bed7a20 */ /* 0x000fe40000410000 */
[----:B-----5:R-:W-:Y:S02]  /*a9b0*/  FMUL.FTZ R232, R28, c[0x0][0x2ec] ;  /* 0x0000bb001ce87a20 */ /* 0x020fe40000410000 */
[----:B------:R-:W-:Y:S01]  /*a9c0*/  FMUL.FTZ R234, R29, c[0x0][0x2ec] ;  /* 0x0000bb001dea7a20 */ /* 0x000fe20000410000 */
[----:B------:R-:W1:Y:S01]  /*a9d0*/  MUFU.TANH R248, R248 ;  /* 0x000000f800f87308 */ /* 0x000e620000002400 */
[----:B------:R-:W-:Y:S02]  /*a9e0*/  FMUL.FTZ R235, R30, c[0x0][0x2ec] ;  /* 0x0000bb001eeb7a20 */ /* 0x000fe40000410000 */
[----:B------:R-:W-:Y:S02]  /*a9f0*/  FMUL.FTZ R233, R31, c[0x0][0x2ec] ;  /* 0x0000bb001fe97a20 */ /* 0x000fe40000410000 */
[----:B------:R-:W-:Y:S02]  /*aa00*/  FMUL.FTZ R230, R32, c[0x0][0x2ec] ;  /* 0x0000bb0020e67a20 */ /* 0x000fe40000410000 */
[----:B------:R-:W-:Y:S02]  /*aa10*/  FMUL.FTZ R226, R33, c[0x0][0x2ec] ;  /* 0x0000bb0021e27a20 */ /* 0x000fe40000410000 */
[----:B---3--:R-:W-:Y:S01]  /*aa20*/  FMUL.FTZ R134, R34, c[0x0][0x2ec] ;  /* 0x0000bb0022867a20 */ /* 0x008fe20000410000 */
[----:B------:R-:W3:Y:S01]  /*aa30*/  MUFU.TANH R251, R251 ;  /* 0x000000fb00fb7308 */ /* 0x000ee20000002400 */
[----:B------:R-:W-:Y:S02]  /*aa40*/  FMUL.FTZ R132, R7, c[0x0][0x2ec] ;  /* 0x0000bb0007847a20 */ /* 0x000fe40000410000 */
[----:B------:R-:W-:Y:S02]  /*aa50*/  FMUL.FTZ R3, R10, c[0x0][0x2ec] ;  /* 0x0000bb000a037a20 */ /* 0x000fe40000410000 */
[----:B--2---:R-:W-:Y:S02]  /*aa60*/  FMUL.FTZ R2, R11, c[0x0][0x2ec] ;  /* 0x0000bb000b027a20 */ /* 0x004fe40000410000 */
[----:B------:R-:W-:Y:S03]  /*aa70*/  FMUL.FTZ R35, R35, c[0x0][0x2ec] ;  /* 0x0000bb0023237a20 */ /* 0x000fe60000410000 */
[----:B------:R2:W1:Y:S10]  /*aa80*/  MUFU.TANH R167, R132 ;  /* 0x0000008400a77308 */ /* 0x0004740000002400 */
        /* <DEDUP_REMOVED lines=24> */
.L_x_547:
        /* <DEDUP_REMOVED lines=67> */
[--C-:B------:R-:W-:Y:S01]  /*b040*/  FFMA.FTZ R172, R182, c[0x0][0x23c], -R145.reuse ;  /* 0x00008f00b6ac7a23 */ /* 0x100fe20000010891 */
[----:B------:R-:W-:Y:S01]  /*b050*/  LDSM.16.MT88.4 R164, [R200+0x11800] ;  /* 0x01180000c8a4783b */ /* 0x000fe20000004200 */
        /* <DEDUP_REMOVED lines=339> */
.L_x_545:
[----:B------:R-:W1:Y:S01]  /*c590*/  SHFL.BFLY PT, R2, R231, 0x2, 0x1f ;  /* 0x0c401f00e7027f89 */ /* 0x000e6200000e0000 */
[C---:B------:R-:W-:Y:S01]  /*c5a0*/  ISETP.NE.AND P0, PT, R213.reuse, -0x1, PT ;  /* 0xffffffffd500780c */ /* 0x040fe20003f05270 */
[----:B------:R-:W-:Y:S01]  /*c5b0*/  ULDC.64 UR4, c[0x0][0x118] ;  /* 0x0000460000047ab9 */ /* 0x000fe20000000a00 */
[----:B------:R-:W-:Y:S01]  /*c5c0*/  MOV R12, 0x3f800000 ;  /* 0x3f800000000c7802 */ /* 0x000fe20000000f00 */
[----:B------:R-:W2:Y:S01]  /*c5d0*/  SHFL.BFLY PT, R0, R227, 0x2, 0x1f ;  /* 0x0c401f00e3007f89 */ /* 0x000ea200000e0000 */
[----:B------:R-:W-:Y:S03]  /*c5e0*/  BSSY B0, `(.L_x_549) ;  /* 0x000014a000007945 */ /* 0x000fe60003800000 */
        /* <DEDUP_REMOVED lines=156> */
[----:B------:R-:W3:Y:S01]  /*cfb0*/  S2R R63, SR_CTAID.X ;  /* 0x00000000003f7919 */ /* 0x000ee20000002500 */
        /* <DEDUP_REMOVED lines=22> */
[----:B------:R-:W-:Y:S01]  /*d120*/  LOP3.LUT R13, R0, 0x3ffffffc, RZ, 0xc0, !PT ;  /* 0x3ffffffc000d7812 */ /* 0x000fe200078ec0ff */
[----:B------:R-:W-:Y:S01]  /*d130*/  IMAD.SHL.U32 R12, R9, 0x40, RZ ;  /* 0x00000040090c7824 */ /* 0x000fe200078e00ff */
[----:B------:R-:W-:Y:S02]  /*d140*/  SHF.R.S32.HI R0, RZ, 0x5, R4 ;  /* 0x00000005ff007819 */ /* 0x000fe40000011404 */
[----:B------:R-:W-:Y:S02]  /*d150*/  IADD3 R13, -R13, R6, RZ ;  /* 0x000000060d0d7210 */ /* 0x000fe40007ffe1ff */
[----:B------:R-:W-:Y:S02]  /*d160*/  LOP3.LUT R12, R12, 0x1c0, RZ, 0xc0, !PT ;  /* 0x000001c00c0c7812 */ /* 0x000fe400078ec0ff */
[----:B------:R-:W-:Y:S02]  /*d170*/  LOP3.LUT R4, R9, 0x1, RZ, 0xc0, !PT ;  /* 0x0000000109047812 */ /* 0x000fe400078ec0ff */
[----:B------:R-:W-:-:S02]  /*d180*/  LEA R13, R0, R13, 0x9 ;  /* 0x0000000d000d7211 */ /* 0x000fc400078e48ff */
[----:B------:R-:W-:Y:S02]  /*d190*/  LEA.HI R12, R12, R12, RZ, 0x1d ;  /* 0x0000000c0c0c7211 */ /* 0x000fe400078fe8ff */
[----:B------:R-:W-:Y:S02]  /*d1a0*/  ISETP.NE.U32.AND P3, PT, R4, 0x1, PT ;  /* 0x000000010400780c */ /* 0x000fe40003f65070 */
[----:B------:R-:W-:Y:S02]  /*d1b0*/  LEA R12, R13, R12, 0x1 ;  /* 0x0000000c0d0c7211 */ /* 0x000fe400078e08ff */
[----:B------:R-:W-:Y:S02]  /*d1c0*/  R2P PR, R9, 0x6 ;  /* 0x0000000609007804 */ /* 0x000fe40000000000 */
[----:B------:R-:W-:Y:S01]  /*d1d0*/  SHF.L.U32 R13, R12, 0x1, RZ ;  /* 0x000000010c0d7819 */ /* 0x000fe200000006ff */
[----:B------:R-:W-:Y:S01]  /*d1e0*/  IMAD.MOV.U32 R12, RZ, RZ, 0x40 ;  /* 0x00000040ff0c7424 */ /* 0x000fe200078e00ff */
[----:B------:R-:W-:-:S02]  /*d1f0*/  MOV R4, 0x20 ;  /* 0x0000002000047802 */ /* 0x000fc40000000f00 */
[C---:B------:R-:W-:Y:S01]  /*d200*/  IADD3 R9, R13.reuse, -0x10, RZ ;  /* 0xfffffff00d097810 */ /* 0x040fe20007ffe0ff */
[----:B------:R-:W-:Y:S01]  /*d210*/  STS [R13], R128 ;  /* 0x000000800d007388 */ /* 0x000fe20000000800 */
[----:B------:R-:W-:Y:S02]  /*d220*/  SEL R4, R4, 0xffffffe0, !P1 ;  /* 0xffffffe004047807 */ /* 0x000fe40004800000 */
[C---:B------:R-:W-:Y:S01]  /*d230*/  @P3 IADD3 R9, R13.reuse, 0x10, RZ ;  /* 0x000000100d093810 */ /* 0x040fe20007ffe0ff */
[----:B------:R-:W-:Y:S01]  /*d240*/  STS [R13+0x400], R130 ;  /* 0x000400820d007388 */ /* 0x000fe20000000800 */
[----:B------:R-:W-:Y:S02]  /*d250*/  SEL R12, R12, 0xffffffc0, !P2 ;  /* 0xffffffc00c0c7807 */ /* 0x000fe40005000000 */
[----:B------:R-:W-:Y:S01]  /*d260*/  IADD3 R15, R13, R4, RZ ;  /* 0x000000040d0f7210 */ /* 0x000fe20007ffe0ff */
[----:B------:R-:W-:Y:S01]  /*d270*/  STS [R9], R124 ;  /* 0x0000007c09007388 */ /* 0x000fe20000000800 */
[----:B------:R-:W-:-:S02]  /*d280*/  IADD3 R17, R4, R9, RZ ;  /* 0x0000000904117210 */ /* 0x000fc40007ffe0ff */
[-C--:B------:R-:W-:Y:S01]  /*d290*/  IADD3 R19, R13, R12.reuse, RZ ;  /* 0x0000000c0d137210 */ /* 0x080fe20007ffe0ff */
[----:B------:R-:W-:Y:S01]  /*d2a0*/  STS [R9+0x400], R126 ;  /* 0x0004007e09007388 */ /* 0x000fe20000000800 */
[----:B------:R-:W-:Y:S01]  /*d2b0*/  IADD3 R23, R12, R9, RZ ;  /* 0x000000090c177210 */ /* 0x000fe20007ffe0ff */
[----:B------:R-:W-:Y:S01]  /*d2c0*/  IMAD.IADD R25, R17, 0x1, R12 ;  /* 0x0000000111197824 */ /* 0x000fe200078e020c */
[----:B------:R-:W-:Y:S01]  /*d2d0*/  IADD3 R21, R15, R12, RZ ;  /* 0x0000000c0f157210 */ /* 0x000fe20007ffe0ff */
[----:B------:R-:W-:Y:S01]  /*d2e0*/  STS [R15], R120 ;  /* 0x000000780f007388 */ /* 0x000fe20000000800 */
[----:B------:R-:W-:Y:S01]  /*d2f0*/  F2FP.PACK_AB R94, R95, R94 ;  /* 0x0000005e5f5e723e */ /* 0x000fe200000000ff */
[----:B------:R-:W5:Y:S01]  /*d300*/  LDC.U8 R12, c[0x0][0x328] ;  /* 0x0000ca00ff0c7b82 */ /* 0x000f620000000000 */
        /* <DEDUP_REMOVED lines=15> */
[----:B-----5:R-:W-:Y:S01]  /*d400*/  ISETP.NE.AND P2, PT, R12, RZ, PT ;  /* 0x000000ff0c00720c */ /* 0x020fe20003f45270 */
[----:B------:R-:W-:Y:S01]  /*d410*/  STS [R23+0x400], R110 ;  /* 0x0004006e17007388 */ /* 0x000fe20000000800 */
[----:B------:R-:W-:Y:S02]  /*d420*/  MOV R0, 0x7f800000 ;  /* 0x7f80000000007802 */ /* 0x000fe40000000f00 */
[----:B------:R-:W-:Y:S01]  /*d430*/  ISETP.NE.OR P3, PT, R14, RZ, !P2 ;  /* 0x000000ff0e00720c */ /* 0x000fe20005765670 */
        /* <DEDUP_REMOVED lines=19> */
[----:B------:R-:W-:Y:S04]  /*d570*/  STS [R25+0x2400], R66 ;  /* 0x0024004219007388 */ /* 0x000fe80000000800 */
[----:B------:R-:W-:Y:S04]  /*d580*/  STS [R13+0x4000], R68 ;  /* 0x004000440d007388 */ /* 0x000fe80000000800 */
[----:B------:R2:W-:Y:S04]  /*d590*/  STS [R13+0x4400], R70 ;  /* 0x004400460d007388 */ /* 0x0005e80000000800 */
[----:B------:R-:W-:Y:S04]  /*d5a0*/  STS [R9+0x4000], R72 ;  /* 0x0040004809007388 */ /* 0x000fe80000000800 */
[----:B------:R3:W-:Y:S01]  /*d5b0*/  STS [R9+0x4400], R74 ;  /* 0x0044004a09007388 */ /* 0x0007e20000000800 */
[----:B-1----:R-:W-:-:S03]  /*d5c0*/  @!P3 IMAD R62, R2, c[0x0][0x214], RZ ;  /* 0x00008500023eba24 */ /* 0x002fc600078e02ff */
[----:B------:R1:W-:Y:S01]  /*d5d0*/  STS [R15+0x4000], R76 ;  /* 0x0040004c0f007388 */ /* 0x0003e20000000800 */
[----:B-----5:R-:W-:Y:S01]  /*d5e0*/  @P1 MOV R64, c[0x0][0x210] ;  /* 0x0000840000401a02 */ /* 0x020fe20000000f00 */
[----:B------:R-:W-:Y:S01]  /*d5f0*/  @!P1 IMAD.MOV.U32 R64, RZ, RZ, 0x1 ;  /* 0x00000001ff409424 */ /* 0x000fe200078e00ff */
[----:B------:R-:W-:Y:S01]  /*d600*/  @!P3 SEL R62, R62, R213, !P0 ;  /* 0x000000d53e3eb207 */ /* 0x000fe20004000000 */
[----:B------:R1:W-:Y:S04]  /*d610*/  STS [R15+0x4400], R78 ;  /* 0x0044004e0f007388 */ /* 0x0003e80000000800 */
[----:B------:R1:W-:Y:S04]  /*d620*/  STS [R17+0x4000], R80 ;  /* 0x0040005011007388 */ /* 0x0003e80000000800 */
[----:B------:R1:W-:Y:S01]  /*d630*/  STS [R17+0x4400], R82 ;  /* 0x0044005211007388 */ /* 0x0003e20000000800 */
[----:B--2---:R-:W-:-:S02]  /*d640*/  CS2R R70, SRZ ;  /* 0x0000000000467805 */ /* 0x004fc4000001ff00 */
[----:B------:R-:W-:Y:S01]  /*d650*/  @!P3 MOV R70, R62 ;  /* 0x0000003e0046b202 */ /* 0x000fe20000000f00 */
[----:B------:R1:W-:Y:S01]  /*d660*/  STS [R19+0x4000], R84 ;  /* 0x0040005413007388 */ /* 0x0003e20000000800 */
[----:B------:R-:W-:Y:S02]  /*d670*/  @!P3 SHF.R.S32.HI R71, RZ, 0x1f, R62 ;  /* 0x0000001fff47b819 */ /* 0x000fe4000001143e */
[----:B------:R-:W-:Y:S01]  /*d680*/  MOV R62, 0x7f800000 ;  /* 0x7f800000003e7802 */ /* 0x000fe20000000f00 */
[----:B------:R1:W-:Y:S01]  /*d690*/  STS [R19+0x4400], R86 ;  /* 0x0044005613007388 */ /* 0x0003e20000000800 */
[----:B---3--:R-:W-:-:S03]  /*d6a0*/  @!P1 MOV R9, c[0x0][0x214] ;  /* 0x0000850000099a02 */ /* 0x008fc60000000f00 */
        /* <DEDUP_REMOVED lines=11> */
[----:B------:R-:W2:Y:S04]  /*d760*/  S2R R4, SR_TID.X ;  /* 0x0000000000047919 */ /* 0x000ea80000002100 */
[----:B------:R-:W3:Y:S04]  /*d770*/  S2R R60, SR_CTAID.Z ;  /* 0x00000000003c7919 */ /* 0x000ee80000002700 */
[----:B------:R1:W1:Y:S04]  /*d780*/  LDS.128 R52, [R215] ;  /* 0x00000000d7347984 */ /* 0x0002680000000c00 */
[----:B------:R1:W1:Y:S01]  /*d790*/  LDS.128 R48, [R215+0x800] ;  /* 0x00080000d7307984 */ /* 0x0002620000000c00 */
[----:B--2---:R-:W-:-:S03]  /*d7a0*/  SHF.R.S32.HI R61, RZ, 0x1f, R4 ;  /* 0x0000001fff3d7819 */ /* 0x004fc60000011404 */
[----:B------:R2:W1:Y:S01]  /*d7b0*/  LDS.128 R44, [R215+0x1000] ;  /* 0x00100000d72c7984 */ /* 0x0004620000000c00 */
[-C--:B------:R-:W-:Y:S01]  /*d7c0*/  LEA.HI R9, R61, R4.reuse, RZ, 0x5 ;  /* 0x000000043d097211 */ /* 0x080fe200078f28ff */
[----:B---3--:R-:W-:Y:S02]  /*d7d0*/  IMAD R67, R60, R65, R67 ;  /* 0x000000413c437224 */ /* 0x008fe400078e0243 */
[----:B------:R2:W3:Y:S01]  /*d7e0*/  LDS.128 R40, [R215+0x1800] ;  /* 0x00180000d7287984 */ /* 0x0004e20000000c00 */
[----:B------:R-:W-:Y:S01]  /*d7f0*/  @P5 FMUL.FTZ R65, R8, 0.69314718246459960938 ;  /* 0x3f31721808415820 */ /* 0x000fe20000410000 */
[----:B------:R-:W-:Y:S01]  /*d800*/  LOP3.LUT R9, R9, 0xffffffe0, RZ, 0xc0, !PT ;  /* 0xffffffe009097812 */ /* 0x000fe200078ec0ff */
[----:B----4-:R-:W-:Y:S01]  /*d810*/  @P4 FMUL.FTZ R8, R7, 0.69314718246459960938 ;  /* 0x3f31721807084820 */ /* 0x010fe20000410000 */
[----:B------:R2:W4:Y:S01]  /*d820*/  LDS.128 R36, [R215+0x2000] ;  /* 0x00200000d7247984 */ /* 0x0005220000000c00 */
[----:B------:R-:W-:Y:S01]  /*d830*/  SHF.R.S32.HI R68, RZ, 0x1f, R67 ;  /* 0x0000001fff447819 */ /* 0x000fe20000011443 */
[----:B------:R-:W-:Y:S01]  /*d840*/  @P5 FFMA.FTZ R0, R132, c[0x0][0x238], R65 ;  /* 0x00008e0084005a23 */ /* 0x000fe20000010041 */
[----:B------:R-:W-:Y:S01]  /*d850*/  IADD3 R2, -R9, R4, RZ ;  /* 0x0000000409027210 */ /* 0x000fe20007ffe1ff */
[----:B------:R2:W1:Y:S01]  /*d860*/  LDS.128 R32, [R215+0x2800] ;  /* 0x00280000d7207984 */ /* 0x0004620000000c00 */
[----:B------:R-:W-:-:S02]  /*d870*/  @P4 FFMA.FTZ R62, R3, c[0x0][0x238], R8 ;  /* 0x00008e00033e4a23 */ /* 0x000fc40000010008 */
[----:B------:R-:W-:Y:S01]  /*d880*/  SHF.R.S32.HI R9, RZ, 0x1f, R2 ;  /* 0x0000001fff097819 */ /* 0x000fe20000011402 */
[----:B------:R2:W1:Y:S03]  /*d890*/  LDS.128 R28, [R215+0x3000] ;  /* 0x00300000d71c7984 */ /* 0x0004660000000c00 */
[----:B------:R-:W-:Y:S01]  /*d8a0*/  LEA.HI R9, R9, R2, RZ, 0x2 ;  /* 0x0000000209097211 */ /* 0x000fe200078f10ff */
[----:B------:R2:W1:Y:S01]  /*d8b0*/  LDS.128 R24, [R215+0x3800] ;  /* 0x00380000d7187984 */ /* 0x0004620000000c00 */
[----:B------:R-:W-:Y:S02]  /*d8c0*/  IMAD R2, R63, R64, RZ ;  /* 0x000000403f027224 */ /* 0x000fe400078e02ff */
[----:B------:R-:W-:Y:S01]  /*d8d0*/  SHF.R.S32.HI R66, RZ, 0x2, R9 ;  /* 0x00000002ff427819 */ /* 0x000fe20000011409 */
[----:B------:R2:W1:Y:S02]  /*d8e0*/  LDS.128 R20, [R215+0x4000] ;  /* 0x00400000d7147984 */ /* 0x0004640000000c00 */
[----:B------:R-:W-:-:S02]  /*d8f0*/  SHF.L.U32 R2, R2, 0x6, RZ ;  /* 0x0000000602027819 */ /* 0x000fc400000006ff */
        /* <DEDUP_REMOVED lines=24> */
.L_x_550:
[----:B------:R-:W-:Y:S05]  /*da80*/  BSYNC B0 ;  /* 0x0000000000007941 */ /* 0x000fea0003800000 */
.L_x_549:
        /* <DEDUP_REMOVED lines=9> */
[----:B--2---:R-:W-:Y:S01]  /*db20*/  SHF.R.S32.HI R0, RZ, 0x1f, R60 ;  /* 0x0000001fff007819 */ /* 0x004fe2000001143c */
[----:B------:R-:W-:Y:S01]  /*db30*/  IMAD.WIDE.U32 R8, R60, c[0x0][0x1f0], R8 ;  /* 0x00007c003c087a25 */ /* 0x000fe200078e0008 */
[----:B------:R-:W-:-:S03]  /*db40*/  SHF.R.S32.HI R6, RZ, 0x3, R4 ;  /* 0x00000003ff067819 */ /* 0x000fc60000011404 */
[----:B------:R-:W-:Y:S01]  /*db50*/  IMAD R3, R0, c[0x0][0x1f0], RZ ;  /* 0x00007c0000037a24 */ /* 0x000fe200078e02ff */
[----:B------:R-:W-:-:S03]  /*db60*/  SHF.R.S32.HI R7, RZ, 0x1f, R6 ;  /* 0x0000001fff077819 */ /* 0x000fc60000011406 */
[----:B------:R-:W-:Y:S02]  /*db70*/  IMAD R3, R60, c[0x0][0x1f4], R3 ;  /* 0x00007d003c037a24 */ /* 0x000fe400078e0203 */
[----:B-1----:R-:W-:-:S04]  /*db80*/  IMAD.WIDE R214, R214, 0x40, R6 ;  /* 0x00000040d6d67825 */ /* 0x002fc800078e0206 */
        /* <DEDUP_REMOVED lines=13> */
[----:B----4-:R1:W-:Y:S04]  /*dc60*/  @!P2 STG.E.128 [R10.64+0x80], R36 ;  /* 0x000080240a00a986 */ /* 0x0103e8000c101d04 */
[----:B------:R1:W-:Y:S02]  /*dc70*/  @!P1 STG.E.128 [R10.64+0x100], R20 ;  /* 0x000100140a009986 */ /* 0x0003e4000c101d04 */
.L_x_552:
[----:B------:R-:W-:Y:S05]  /*dc80*/  BSYNC B0 ;  /* 0x0000000000007941 */ /* 0x000fea0003800000 */
.L_x_551:
[----:B------:R-:W-:Y:S01]  /*dc90*/  LEA.HI.SX32 R0, R5, 0x10, 0x1d ;  /* 0x0000001005007811 */ /* 0x000fe200078feaff */
        /* <DEDUP_REMOVED lines=19> */
.L_x_554:
[----:B------:R-:W-:Y:S05]  /*ddd0*/  BSYNC B0 ;  /* 0x0000000000007941 */ /* 0x000fea0003800000 */
.L_x_553:
[----:B------:R-:W-:Y:S01]  /*dde0*/  LEA.HI.SX32 R0, R5, 0x20, 0x1d ;  /* 0x0000002005007811 */ /* 0x000fe200078feaff */
        /* <DEDUP_REMOVED lines=19> */
.L_x_556:
[----:B------:R-:W-:Y:S05]  /*df20*/  BSYNC B0 ;  /* 0x0000000000007941 */ /* 0x000fea0003800000 */
.L_x_555:
[----:B------:R-:W-:-:S04]  /*df30*/  LEA.HI.SX32 R0, R5, 0x30, 0x1d ;  /* 0x0000003005007811 */ /* 0x000fc800078feaff */
        /* <DEDUP_REMOVED lines=16> */
[----:B---3--:R1:W-:Y:S10]  /*e040*/  @!P1 STG.E.128 [R2.64], R40 ;  /* 0x0000002802009986 */ /* 0x0083f4000c101d04 */
[----:B------:R-:W-:Y:S05]  /*e050*/  @P0 EXIT ;  /* 0x000000000000094d */ /* 0x000fea0003800000 */
[----:B------:R-:W-:Y:S01]  /*e060*/  STG.E.128 [R2.64+0x100], R56 ;  /* 0x0001003802007986 */ /* 0x000fe2000c101d04 */
[----:B------:R-:W-:Y:S05]  /*e070*/  EXIT ;  /* 0x000000000000794d */ /* 0x000fea0003800000 */
.L_x_510:
[----:B-1----:R-:W1:Y:S01]  /*e080*/  LDC.U8 R4, c[0x0][0x329] ;  /* 0x0000ca40ff047b82 */ /* 0x002e620000000000 */
[----:B------:R-:W-:Y:S01]  /*e090*/  ISETP.NE.AND P3, PT, R213, -0x1, PT ;  /* 0xffffffffd500780c */ /* 0x000fe20003f65270 */
[----:B------:R-:W-:Y:S01]  /*e0a0*/  CS2R R16, SRZ ;  /* 0x0000000000107805 */ /* 0x000fe2000001ff00 */
[----:B------:R-:W-:Y:S01]  /*e0b0*/  SHF.R.S32.HI R5, RZ, 0x1f, R6 ;  /* 0x0000001fff057819 */ /* 0x000fe20000011406 */
[----:B------:R-:W-:Y:S01]  /*e0c0*/  ULDC.64 UR4, c[0x0][0x118] ;  /* 0x0000460000047ab9 */ /* 0x000fe20000000a00 */
[----:B------:R-:W-:Y:S01]  /*e0d0*/  IADD3 R218, -R95, R218, RZ ;  /* 0x000000da5fda7210 */ /* 0x000fe20007ffe1ff */
[----:B------:R-:W-:Y:S01]  /*e0e0*/  BSSY B0, `(.L_x_557) ;  /* 0x0000040000007945 */ /* 0x000fe20003800000 */
[----:B------:R-:W-:Y:S01]  /*e0f0*/  LEA.HI R10, R5, R6, RZ, 0x3 ;  /* 0x00000006050a7211 */ /* 0x000fe200078f18ff */
[----:B------:R-:W2:Y:S03]  /*e100*/  LDC.U8 R0, c[0x0][0x328] ;  /* 0x0000ca00ff007b82 */ /* 0x000ea60000000000 */
[----:B------:R-:W-:-:S02]  /*e110*/  LOP3.LUT R9, R10, 0xfffffff8, RZ, 0xc0, !PT ;  /* 0xfffffff80a097812 */ /* 0x000fc400078ec0ff */
[----:B------:R-:W-:Y:S01]  /*e120*/  SHF.R.S32.HI R10, RZ, 0x3, R10 ;  /* 0x00000003ff0a7819 */ /* 0x000fe2000001140a */
[----:B------:R-:W-:-:S03]  /*e130*/  @P3 IMAD.WIDE.U32 R12, R213, c[0x0][0x1e8], RZ ;  /* 0x00007a00d50c3a25 */ /* 0x000fc600078e00ff */
[----:B------:R-:W-:Y:S01]  /*e140*/  SHF.R.S32.HI R11, RZ, 0x1f, R10 ;  /* 0x0000001fff0b7819 */ /* 0x000fe2000001140a */
[----:B------:R-:W-:-:S04]  /*e150*/  @!P3 IMAD.WIDE.U32 R14, R3, c[0x0][0x1e0], RZ ;  /* 0x00007800030eba25 */ /* 0x000fc800078e00ff */
[----:B------:R-:W-:Y:S01]  /*e160*/  IMAD.IADD R6, R6, 0x1, -R9 ;  /* 0x0000000106067824 */ /* 0x000fe200078e0a09 */
[----:B------:R-:W-:Y:S01]  /*e170*/  @!P3 MOV R12, R14 ;  /* 0x0000000e000cb202 */ /* 0x000fe20000000f00 */
[----:B------:R-:W-:Y:S01]  /*e180*/  @P3 IMAD R7, R213, c[0x0][0x1ec], R13 ;  /* 0x00007b00d5073a24 */ /* 0x000fe200078e020d */
[----:B-1----:R-:W-:Y:S01]  /*e190*/  ISETP.NE.AND P1, PT, R4, RZ, PT ;  /* 0x000000ff0400720c */ /* 0x002fe20003f25270 */
[----:B------:R-:W-:Y:S01]  /*e1a0*/  IMAD.WIDE R214, R214, 0x40, R10 ;  /* 0x00000040d6d67825 */ /* 0x000fe200078e020a */
[----:B--2---:R-:W-:-:S04]  /*e1b0*/  ISETP.NE.AND P0, PT, R0, RZ, PT ;  /* 0x000000ff0000720c */ /* 0x004fc80003f05270 */
[----:B------:R-:W-:-:S07]  /*e1c0*/  ISETP.NE.OR P2, PT, R4, RZ, !P0 ;  /* 0x000000ff0400720c */ /* 0x000fce0004745670 */
[----:B------:R-:W-:Y:S02]  /*e1d0*/  @P1 IMAD.MOV.U32 R2, RZ, RZ, c[0x0][0x210] ;  /* 0x00008400ff021624 */ /* 0x000fe400078e00ff */
[----:B------:R-:W-:Y:S02]  /*e1e0*/  @!P1 IMAD.MOV.U32 R0, RZ, RZ, c[0x0][0x214] ;  /* 0x00008500ff009624 */ /* 0x000fe400078e00ff */
[----:B------:R-:W-:Y:S02]  /*e1f0*/  @P1 IMAD R2, R2, c[0x0][0x214], RZ ;  /* 0x0000850002021a24 */ /* 0x000fe400078e02ff */
[----:B------:R-:W-:Y:S01]  /*e200*/  @P1 IMAD.MOV.U32 R4, RZ, RZ, 0x1 ;  /* 0x00000001ff041424 */ /* 0x000fe200078e00ff */
[----:B------:R-:W-:Y:S02]  /*e210*/  @!P1 SEL R2, R0, c[0x0][0x234], !P0 ;  /* 0x00008d0000029a07 */ /* 0x000fe40004000000 */
[----:B------:R-:W-:Y:S02]  /*e220*/  @!P3 SHF.R.S32.HI R0, RZ, 0x1f, R3 ;  /* 0x0000001fff00b819 */ /* 0x000fe40000011403 */
[----:B------:R-:W-:Y:S01]  /*e230*/  ISETP.NE.OR P0, PT, R213, -0x1, P2 ;  /* 0xffffffffd500780c */ /* 0x000fe20001705670 */
[----:B------:R-:W-:-:S02]  /*e240*/  @!P1 IMAD R4, R2, c[0x0][0x1c0], RZ ;  /* 0x0000700002049a24 */ /* 0x000fc400078e02ff */
[----:B------:R-:W-:Y:S02]  /*e250*/  @!P3 IMAD R0, R0, c[0x0][0x1e0], RZ ;  /* 0x000078000000ba24 */ /* 0x000fe400078e02ff */
[C---:B------:R-:W-:Y:S02]  /*e260*/  IMAD R5, R3.reuse, R4, RZ ;  /* 0x0000000403057224 */ /* 0x040fe400078e02ff */
[----:B------:R-:W-:Y:S02]  /*e270*/  @!P3 IMAD R0, R3, c[0x0][0x1e4], R0 ;  /* 0x000079000300ba24 */ /* 0x000fe400078e0200 */
[----:B------:R-:W-:Y:S01]  /*e280*/  @P1 IMAD.MOV.U32 R4, RZ, RZ, c[0x0][0x210] ;  /* 0x00008400ff041624 */ /* 0x000fe200078e00ff */
[----:B------:R-:W-:Y:S01]  /*e290*/  SEL R5, R5, RZ, P2 ;  /* 0x000000ff05057207 */ /* 0x000fe20001000000 */
[----:B------:R-:W-:Y:S02]  /*e2a0*/  @!P3 IMAD.IADD R7, R15, 0x1, R0 ;  /* 0x000000010f07b824 */ /* 0x000fe400078e0200 */
[----:B------:R-:W-:Y:S01]  /*e2b0*/  @!P0 IMAD R213, R3, c[0x0][0x214], RZ ;  /* 0x0000850003d58a24 */ /* 0x000fe200078e02ff */
[----:B------:R-:W-:Y:S01]  /*e2c0*/  SHF.R.S32.HI R3, RZ, 0x1f, R8 ;  /* 0x0000001fff037819 */ /* 0x000fe20000011408 */
[----:B------:R-:W-:-:S02]  /*e2d0*/  IMAD.SHL.U32 R0, R6, 0x8, RZ ;  /* 0x0000000806007824 */ /* 0x000fc400078e00ff */
[----:B------:R-:W-:Y:S01]  /*e2e0*/  @!P1 IMAD.MOV.U32 R4, RZ, RZ, 0x1 ;  /* 0x00000001ff049424 */ /* 0x000fe200078e00ff */
[----:B------:R-:W-:Y:S01]  /*e2f0*/  @!P2 SHF.R.S32.HI R17, RZ, 0x1f, R213 ;  /* 0x0000001fff11a819 */ /* 0x000fe200000114d5 */
[----:B------:R-:W-:Y:S01]  /*e300*/  IMAD R5, R8, R2, R5 ;  /* 0x0000000208057224 */ /* 0x000fe200078e0205 */
[----:B------:R-:W-:Y:S01]  /*e310*/  @!P2 MOV R16, R213 ;  /* 0x000000d50010a202 */ /* 0x000fe20000000f00 */
[----:B------:R-:W-:Y:S01]  /*e320*/  IMAD R3, R3, c[0x0][0x1f0], RZ ;  /* 0x00007c0003037a24 */ /* 0x000fe200078e02ff */
[----:B------:R-:W-:Y:S01]  /*e330*/  IADD3 R12, P0, R0, R12, RZ ;  /* 0x0000000c000c7210 */ /* 0x000fe20007f1e0ff */
[----:B------:R-:W-:Y:S01]  /*e340*/  IMAD R14, R95, R4, RZ ;  /* 0x000000045f0e7224 */ /* 0x000fe200078e02ff */
[----:B------:R-:W-:Y:S01]  /*e350*/  ISETP.GE.AND P2, PT, R10, R218, PT ;  /* 0x000000da0a00720c */ /* 0x000fe20003f46270 */
[----:B------:R-:W-:Y:S01]  /*e360*/  IMAD R2, R8, c[0x0][0x1f4], R3 ;  /* 0x00007d0008027a24 */ /* 0x000fe200078e0203 */
[----:B------:R-:W-:Y:S02]  /*e370*/  LEA.HI.X.SX32 R13, R0, R7, 0x1, P0 ;  /* 0x00000007000d7211 */ /* 0x000fe400000f0eff */
[----:B------:R-:W-:-:S02]  /*e380*/  IADD3 R3, P1, P0, R14, R16, R5 ;  /* 0x000000100e037210 */ /* 0x000fc4000783e005 */
[----:B------:R-:W-:Y:S01]  /*e390*/  SHF.R.S32.HI R5, RZ, 0x1f, R5 ;  /* 0x0000001fff057819 */ /* 0x000fe20000011405 */
[----:B------:R-:W-:Y:S01]  /*e3a0*/  IMAD.WIDE.U32 R8, R8, c[0x0][0x1f0], R12 ;  /* 0x00007c0008087a25 */ /* 0x000fe200078e000c */
[----:B------:R-:W-:Y:S02]  /*e3b0*/  SHF.R.S32.HI R12, RZ, 0x1f, R14 ;  /* 0x0000001fff0c7819 */ /* 0x000fe4000001140e */
[----:B------:R-:W-:Y:S01]  /*e3c0*/  IADD3 R7, R0, 0x40, RZ ;  /* 0x0000004000077810 */ /* 0x000fe20007ffe0ff */
[----:B------:R-:W-:Y:S01]  /*e3d0*/  IMAD.IADD R19, R2, 0x1, R9 ;  /* 0x0000000102137824 */ /* 0x000fe200078e0209 */
        /* <DEDUP_REMOVED lines=16> */
.L_x_558:
[----:B------:R-:W-:Y:S05]  /*e4e0*/  BSYNC B0 ;  /* 0x0000000000007941 */ /* 0x000fea0003800000 */
.L_x_557:
        /* <DEDUP_REMOVED lines=20> */
.L_x_560:
[----:B------:R-:W-:Y:S05]  /*e630*/  BSYNC B0 ;  /* 0x0000000000007941 */ /* 0x000fea0003800000 */
.L_x_559:
        /* <DEDUP_REMOVED lines=20> */
.L_x_562:
[----:B------:R-:W-:Y:S05]  /*e780*/  BSYNC B0 ;  /* 0x0000000000007941 */ /* 0x000fea0003800000 */
.L_x_561:
        /* <DEDUP_REMOVED lines=19> */
.L_x_564:
[----:B------:R-:W-:Y:S05]  /*e8c0*/  BSYNC B0 ;  /* 0x0000000000007941 */ /* 0x000fea0003800000 */
.L_x_563:
[----:B------:R-:W-:-:S04]  /*e8d0*/  ISETP.NE.AND P6, PT, R6, RZ, PT ;  /* 0x000000ff0600720c */ /* 0x000fc80003fc5270 */
[-C--:B------:R-:W-:Y:S02]  /*e8e0*/  ISETP.GE.OR P5, PT, R10, R218.reuse, P6 ;  /* 0x000000da0a00720c */ /* 0x080fe400037a6670 */
[-C--:B------:R-:W-:Y:S02]  /*e8f0*/  ISETP.GE.OR P4, PT, R15, R218.reuse, P6 ;  /* 0x000000da0f00720c */ /* 0x080fe40003786670 */
[-C--:B------:R-:W-:Y:S02]  /*e900*/  ISETP.GE.OR P3, PT, R13, R218.reuse, P6 ;  /* 0x000000da0d00720c */ /* 0x080fe40003766670 */
[----:B------:R-:W-:-:S07]  /*e910*/  ISETP.GE.OR P6, PT, R17, R218, P6 ;  /* 0x000000da1100720c */ /* 0x000fce00037c6670 */
[-C--:B-1----:R-:W-:Y:S02]  /*e920*/  @!P5 IMAD R9, R10, R4.reuse, RZ ;  /* 0x000000040a09d224 */ /* 0x082fe400078e02ff */
        /* <DEDUP_REMOVED lines=22> */
[----:B-1----:R-:W-:-:S03]  /*ea90*/  IMAD.MOV.U32 R5, RZ, RZ, 0x7f800000 ;  /* 0x7f800000ff057424 */ /* 0x002fc600078e00ff */
[----:B------:R-:W-:-:S04]  /*eaa0*/  IADD3 R3, P0, R4, R3, RZ ;  /* 0x0000000304037210 */ /* 0x000fc80007f1e0ff */
[----:B------:R-:W-:Y:S02]  /*eab0*/  LEA.HI.X.SX32 R4, R4, R12, 0x1, P0 ;  /* 0x0000000c04047211 */ /* 0x000fe400000f0eff */
[----:B------:R-:W-:-:S04]  /*eac0*/  LEA R2, P0, R3, c[0x0][0x200], 0x2 ;  /* 0x0000800003027a11 */ /* 0x000fc800078010ff */
[----:B------:R-:W-:-:S05]  /*ead0*/  LEA.HI.X R3, R3, c[0x0][0x204], R4, 0x2, P0 ;  /* 0x0000810003037a11 */ /* 0x000fca00000f1404 */
[----:B------:R-:W-:Y:S01]  /*eae0*/  STG.E [R2.64], R5 ;  /* 0x0000000502007986 */ /* 0x000fe2000c101904 */
[----:B------:R-:W-:Y:S05]  /*eaf0*/  EXIT ;  /* 0x000000000000794d */ /* 0x000fea0003800000 */
.L_x_565:
        /* <DEDUP_REMOVED lines=16> */
.L_x_693:


//--------------------- .text._ZN5flash16flash_fwd_kernelI23Flash_fwd_kernel_traitsILi192ELi64ELi64ELi4ELb0ELb0EN7cutlass6half_tE19Flash_kernel_traitsILi192ELi64ELi64ELi4ES3_EELb1ELb1ELb0ELb1ELb0ELb0ELb0ELb1EEEvNS_16Flash_fwd_paramsE --------------------------
	.section	.text._ZN5flash16flash_fwd_kernelI23Flash_fwd_kernel_traitsILi192ELi64ELi64ELi4ELb0ELb0EN7cutlass6half_tE19Flash_kernel_traitsILi192ELi64ELi64ELi4ES3_EELb1ELb1ELb0ELb1ELb0ELb0ELb0ELb1EEEvNS_16Flash_fwd_paramsE,"ax",@progbits
	.sectioninfo	@"SHI_REGISTERS=255"
	.align	128
        .global         _ZN5flash16flash_fwd_kernelI23Flash_fwd_kernel_traitsILi192ELi64ELi64ELi4ELb0ELb0EN7cutlass6half_tE19Flash_kernel_traitsILi192ELi64ELi64ELi4ES3_EELb1ELb1ELb0ELb1ELb0ELb0ELb0ELb1EEEvNS_16Flash_fwd_paramsE
        .type           _ZN5flash16flash_fwd_kernelI23Flash_fwd_kernel_traitsILi192ELi64ELi64ELi4ELb0ELb0EN7cutlass6half_tE19Flash_kernel_traitsILi192ELi64ELi64ELi4ES3_EELb1ELb1ELb0ELb1ELb0ELb0ELb0ELb1EEEvNS_16Flash_fwd_paramsE,@function
        .size           _ZN5flash16flash_fwd_kernelI23Flash_fwd_kernel_traitsILi192ELi64ELi64ELi4ELb0ELb0EN7cutlass6half_tE19Flash_kernel_traitsILi192ELi64ELi64ELi4ES3_EELb1ELb1ELb0ELb1ELb0ELb0ELb0ELb1EEEvNS_16Flash_fwd_paramsE,(.L_x_694 - _ZN5flash16flash_fwd_kernelI23Flash_fwd_kernel_traitsILi192ELi64ELi64ELi4ELb0ELb0EN7cutlass6half_tE19Flash_kernel_traitsILi192ELi64ELi64ELi4ES3_EELb1ELb1ELb0ELb1ELb0ELb0ELb0ELb1EEEvNS_16Flash_fwd_paramsE)
        .other          _ZN5flash16flash_fwd_kernelI23Flash_fwd_kernel_traitsILi192ELi64ELi64ELi4ELb0ELb0EN7cutlass6half_tE19Flash_kernel_traitsILi192ELi64ELi64ELi4ES3_EELb1ELb1ELb0ELb1ELb0ELb0ELb0ELb1EEEvNS_16Flash_fwd_paramsE,@"STO_CUDA_ENTRY STV_DEFAULT"
_ZN5flash16flash_fwd_kernelI23Flash_fwd_kernel_traitsILi192ELi64ELi64ELi4ELb0ELb0EN7cutlass6half_tE19Flash_kernel_traitsILi192ELi64ELi64ELi4ES3_EELb1ELb1ELb0ELb1ELb0ELb0ELb0ELb1EEEvNS_16Flash_fwd_paramsE:
.text._ZN5flash16flash_fwd_kernelI23Flash_fwd_kernel_traitsILi192ELi64ELi64ELi4ELb0ELb0EN7cutlass6half_tE19Flash_kernel_traitsILi192ELi64ELi64ELi4ES3_EELb1ELb1ELb0ELb1ELb0ELb0ELb0ELb1EEEvNS_16Flash_fwd_paramsE:
[----:B------:R-:W-:Y:S02]  /*0000*/  MOV R1, c[0x0][0x28] ;  /* 0x00000a0000017a02 */ /* 0x000fe40000000f00 */
[----:B------:R-:W-:Y:S01]  /*0010*/  ULDC.U8 UR4, c[0x0][0x304] ;  /* 0x0000c10000047ab9 */ /* 0x000fe20000000000 */
[----:B------:R-:W-:Y:S01]  /*0020*/  IMAD.MOV.U32 R8, RZ, RZ, c[0x0][0x2f8] ;  /* 0x0000be00ff087624 */ /* 0x000fe200078e00ff */
[----:B------:R-:W-:Y:S01]  /*0030*/  ISETP.NE.AND P1, PT, RZ, UR4, PT ;  /* 0x00000004ff007c0c */ /* 0x000fe2000bf25270 */
[----:B------:R-:W-:Y:S01]  /*0040*/  IMAD.MOV.U32 R9, RZ, RZ, c[0x0][0x2fc] ;  /* 0x0000bf00ff097624 */ /* 0x000fe200078e00ff */
[----:B------:R-:W-:Y:S01]  /*0050*/  ULDC.64 UR8, c[0x0][0x118] ;  /* 0x0000460000087ab9 */ /* 0x000fe20000000a00 */
[----:B------:R-:W-:-:S10]  /*0060*/  IADD3 R1, R1, -0xc0, RZ ;  /* 0xffffff4001017810 */ /* 0x000fd40007ffe0ff */
[----:B------:R-:W-:Y:S02]  /*0070*/  @P1 IMAD.MOV.U32 R2, RZ, RZ, R8 ;  /* 0x000000ffff021224 */ /* 0x000fe400078e0008 */
[----:B------:R-:W-:-:S06]  /*0080*/  @P1 IMAD.MOV.U32 R3, RZ, RZ, R9 ;  /* 0x000000ffff031224 */ /* 0x000fcc00078e0009 */
[----:B------:R-:W2:Y:S01]  /*0090*/  @P1 LDG.E.64 R2, [R2.64] ;  /* 0x0000000802021981 */ /* 0x000ea2000c1e1b00 */
[----:B------:R-:W-:Y:S01]  /*00a0*/  IMAD.MOV.U32 R190, RZ, RZ, c[0x0][0x2f0] ;  /* 0x0000bc00ffbe7624 */ /* 0x000fe200078e00ff */
[----:B------:R-:W-:-:S06]  /*00b0*/  MOV R191, c[0x0][0x2f4] ;  /* 0x0000bd0000bf7a02 */ /* 0x000fcc0000000f00 */
[----:B------:R-:W3:Y:S01]  /*00c0*/  @P1 LDG.E.64 R190, [R190.64] ;  /* 0x00000008bebe1981 */ /* 0x000ee2000c1e1b00 */
[----:B------:R-:W1:Y:S01]  /*00d0*/  LDC.U8 R4, c[0x0][0x312] ;  /* 0x0000c480ff047b82 */ /* 0x000e620000000000 */
[----:B------:R-:W-:Y:S01]  /*00e0*/  ISETP.NE.U32.AND P2, PT, RZ, c[0x0][0x240], PT ;  /* 0x00009000ff007a0c */ /* 0x000fe20003f45070 */
[----:B------:R-:W-:Y:S01]  /*00f0*/  IMAD.MOV.U32 R32, RZ, RZ, 0x4 ;  /* 0x00000004ff207424 */ /* 0x000fe200078e00ff */
[----:B------:R-:W4:Y:S01]  /*0100*/  S2R R37, SR_CTAID.X ;  /* 0x0000000000257919 */ /* 0x000f220000002500 */
[----:B------:R-:W-:Y:S02]  /*0110*/  MOV R12, 0xffffffff ;  /* 0xffffffff000c7802 */ /* 0x000fe40000000f00 */
[----:B------:R-:W-:Y:S01]  /*0120*/  ISETP.NE.AND.EX P2, PT, RZ, c[0x0][0x244], PT, P2 ;  /* 0x00009100ff007a0c */ /* 0x000fe20003f45320 */
[----:B------:R-:W4:Y:S04]  /*0130*/  S2R R31, SR_CTAID.Y ;  /* 0x00000000001f7919 */ /* 0x000f280000002600 */
[----:B------:R-:W4:Y:S04]  /*0140*/  S2R R22, SR_CTAID.Z ;  /* 0x0000000000167919 */ /* 0x000f280000002700 */
[----:B------:R-:W4:Y:S01]  /*0150*/  S2R R30, SR_TID.X ;  /* 0x00000000001e7919 */ /* 0x000f220000002100 */
[----:B-1----:R-:W-:Y:S01]  /*0160*/  ISETP.NE.AND P3, PT, R4, RZ, PT ;  /* 0x000000ff0400720c */ /* 0x002fe20003f65270 */
[----:B----4-:R-:W-:Y:S01]  /*0170*/  IMAD.WIDE R6, R31, R32, c[0x0][0x240] ;  /* 0x000090001f067625 */ /* 0x010fe200078e0220 */
[----:B------:R-:W-:-:S04]  /*0180*/  LOP3.LUT R0, R22, R37, R31, 0xfe, !PT ;  /* 0x0000002516007212 */ /* 0x000fc800078efe1f */
[----:B------:R-:W-:Y:S02]  /*0190*/  LOP3.LUT P4, RZ, R0, R30, RZ, 0xfc, !PT ;  /* 0x0000001e00ff7212 */ /* 0x000fe4000788fcff */
[----:B------:R-:W-:Y:S02]  /*01a0*/  MOV R11, 0xffffffff ;  /* 0xffffffff000b7802 */ /* 0x000fe40000000f00 */
[----:B--2---:R-:W-:-:S09]  /*01b0*/  @P1 IADD3 R8, P0, R2, c[0x0][0x300], RZ ;  /* 0x0000c00002081a10 */ /* 0x004fd20007f1e0ff */
[----:B------:R-:W-:Y:S02]  /*01c0*/  @!P4 IMAD.MOV.U32 R2, RZ, RZ, c[0x0][0x308] ;  /* 0x0000c200ff02c624 */ /* 0x000fe400078e00ff */
[----:B------:R-:W-:Y:S01]  /*01d0*/  @P1 IMAD.X R9, RZ, RZ, R3, P0 ;  /* 0x000000ffff091224 */ /* 0x000fe200000e0603 */
[----:B------:R-:W-:Y:S01]  /*01e0*/  ISETP.EQ.U32.AND P1, PT, RZ, c[0x0][0x248], PT ;  /* 0x00009200ff007a0c */ /* 0x000fe20003f22070 */
[----:B------:R-:W-:Y:S01]  /*01f0*/  @!P4 IMAD.MOV.U32 R3, RZ, RZ, c[0x0][0x30c] ;  /* 0x0000c300ff03c624 */ /* 0x000fe200078e00ff */
[----:B------:R-:W-:Y:S01]  /*0200*/  ISETP.NE.U32.AND P0, PT, RZ, c[0x0][0x250], PT ;  /* 0x00009400ff007a0c */ /* 0x000fe20003f05070 */
[----:B------:R-:W-:Y:S01]  /*0210*/  @!P4 IMAD.MOV.U32 R4, RZ, RZ, R8 ;  /* 0x000000ffff04c224 */ /* 0x000fe200078e0008 */
[----:B------:R-:W-:Y:S01]  /*0220*/  ISETP.EQ.OR.EX P1, PT, RZ, c[0x0][0x24c], !P3, P1 ;  /* 0x00009300ff007a0c */ /* 0x000fe20005f22710 */
[----:B------:R-:W-:Y:S01]  /*0230*/  @!P4 IMAD.MOV.U32 R5, RZ, RZ, R9 ;  /* 0x000000ffff05c224 */ /* 0x000fe200078e0009 */
[----:B---3--:R-:W-:Y:S01]  /*0240*/  @!P4 STG.E.64 [R2.64], R190 ;  /* 0x000000be0200c986 */ /* 0x008fe2000c101b08 */
[----:B------:R-:W-:-:S03]  /*0250*/  ISETP.NE.AND.EX P0, PT, RZ, c[0x0][0x254], PT, P0 ;  /* 0x00009500ff007a0c */ /* 0x000fc60003f05300 */
[----:B------:R1:W-:Y:S04]  /*0260*/  @!P4 STG.E.64 [R2.64+0x8], R4 ;  /* 0x000008040200c986 */ /* 0x0003e8000c101b08 */
[----:B------:R-:W2:Y:S04]  /*0270*/  @P2 LDG.E R12, [R6.64] ;  /* 0x00000008060c2981 */ /* 0x000ea8000c1e1900 */
[----:B------:R-:W2:Y:S01]  /*0280*/  @P2 LDG.E R0, [R6.64+0x4] ;  /* 0x0000040806002981 */ /* 0x000ea2000c1e1900 */
[----:B------:R-:W-:Y:S02]  /*0290*/  IMAD.MOV.U32 R10, RZ, RZ, RZ ;  /* 0x000000ffff0a7224 */ /* 0x000fe400078e00ff */
[----:B-1----:R-:W-:-:S04]  /*02a0*/  IMAD.WIDE R4, R31, R32, c[0x0][0x248] ;  /* 0x000092001f047625 */ /* 0x002fc800078e0220 */
[----:B------:R-:W-:Y:S01]  /*02b0*/  @P0 IMAD.WIDE R2, R31, R32, c[0x0][0x250] ;  /* 0x000094001f020625 */ /* 0x000fe200078e0220 */
[----:B------:R1:W5:Y:S01]  /*02c0*/  @!P1 LDG.E R11, [R4.64] ;  /* 0x00000008040b9981 */ /* 0x000362000c1e1900 */
[----:B------:R-:W3:Y:S03]  /*02d0*/  LDC.U8 R148, c[0x0][0x2d8] ;  /* 0x0000b600ff947b82 */ /* 0x000ee60000000000 */
[----:B------:R1:W5:Y:S01]  /*02e0*/  @P0 LDG.E R10, [R2.64] ;  /* 0x00000008020a0981 */ /* 0x000362000c1e1900 */
[----:B------:R-:W-:-:S04]  /*02f0*/  ISETP.NE.U32.AND P0, PT, RZ, c[0x0][0x248], PT ;  /* 0x00009200ff007a0c */ /* 0x000fc80003f05070 */
[----:B------:R-:W-:Y:S02]  /*0300*/  ISETP.NE.AND.EX P0, PT, RZ, c[0x0][0x24c], PT, P0 ;  /* 0x00009300ff007a0c */ /* 0x000fe40003f05300 */
[----:B------:R-:W-:-:S04]  /*0310*/  SHF.R.S32.HI R13, RZ, 0x1f, R30 ;  /* 0x0000001fff0d7819 */ /* 0x000fc8000001141e */
[----:B------:R-:W-:Y:S01]  /*0320*/  LEA.HI R27, R13, R30, RZ, 0x5 ;  /* 0x0000001e0d1b7211 */ /* 0x000fe200078f28ff */
[----:B--2---:R-:W-:Y:S02]  /*0330*/  @P2 IMAD.IADD R36, R0, 0x1, -R12 ;  /* 0x0000000100242824 */ /* 0x004fe400078e0a0c */
[----:B------:R-:W-:Y:S01]  /*0340*/  @!P2 IMAD.MOV.U32 R36, RZ, RZ, c[0x0][0x214] ;  /* 0x00008500ff24a624 */ /* 0x000fe200078e00ff */
[----:B------:R1:W-:Y:S04]  /*0350*/  STL [R1+0x58], R12 ;  /* 0x0000580c01007387 */ /* 0x0003e80000100800 */
[----:B------:R1:W-:Y:S01]  /*0360*/  STL [R1+0x88], R36 ;  /* 0x0000882401007387 */ /* 0x0003e20000100800 */
[----:B------:R-:W-:Y:S05]  /*0370*/  @!P0 BRA `(.L_x_566) ;  /* 0x0000004000008947 */ /* 0x000fea0003800000 */
[----:B---3--:R-:W2:Y:S02]  /*0380*/  @P3 LDG.E R0, [R4.64+0x4] ;  /* 0x0000040804003981 */ /* 0x008ea4000c1e1900 */
[----:B--2--5:R-:W-:-:S06]  /*0390*/  @P3 IADD3 R0, R0, -R11, RZ ;  /* 0x8000000b00003210 */ /* 0x024fcc0007ffe0ff */
[----:B------:R2:W5:Y:S01]  /*03a0*/  @!P3 LDG.E R0, [R4.64] ;  /* 0x000000080400b981 */ /* 0x000562000c1e1900 */
[----:B------:R-:W-:Y:S05]  /*03b0*/  BRA `(.L_x_567) ;  /* 0x0000001000007947 */ /* 0x000fea0003800000 */
.L_x_566:
[----:B---3--:R-:W-:Y:S02]  /*03c0*/  MOV R0, c[0x0][0x218] ;  /* 0x0000860000007a02 */ /* 0x008fe40000000f00 */
.L_x_567:
[----:B------:R-:W-:-:S04]  /*03d0*/  ISETP.NE.U32.AND P2, PT, RZ, c[0x0][0x258], PT ;  /* 0x00009600ff007a0c */ /* 0x000fc80003f45070 */
[----:B------:R-:W-:-:S13]  /*03e0*/  ISETP.NE.AND.EX P2, PT, RZ, c[0x0][0x25c], PT, P2 ;  /* 0x00009700ff007a0c */ /* 0x000fda0003f45320 */
[----:B-1----:R-:W-:-:S06]  /*03f0*/  @P2 IMAD.WIDE R2, R31, R32, c[0x0][0x258] ;  /* 0x000096001f022625 */ /* 0x002fcc00078e0220 */
[----:B------:R-:W3:Y:S01]  /*0400*/  @P2 LDG.E R3, [R2.64] ;  /* 0x0000000802032981 */ /* 0x000ee2000c1e1900 */
[----:B------:R-:W-:Y:S01]  /*0410*/  IMAD.SHL.U32 R33, R37, 0x40, RZ ;  /* 0x0000004025217824 */ /* 0x000fe200078e00ff */
[----:B------:R-:W-:-:S04]  /*0420*/  @!P2 ISETP.NE.U32.AND P1, PT, RZ, c[0x0][0x268], PT ;  /* 0x00009a00ff00aa0c */ /* 0x000fc80003f25070 */
[----:B------:R-:W-:Y:S02]  /*0430*/  ISETP.GT.AND P0, PT, R36, R33, PT ;  /* 0x000000212400720c */ /* 0x000fe40003f04270 */
[----:B------:R-:W-:-:S04]  /*0440*/  @!P2 ISETP.NE.AND.EX P1, PT, RZ, c[0x0][0x26c], PT, P1 ;  /* 0x00009b00ff00aa0c */ /* 0x000fc80003f25310 */
[----:B------:R-:W-:Y:S01]  /*0450*/  @!P2 SEL R2, RZ, c[0x0][0x21c], !P1 ;  /* 0x00008700ff02aa07 */ /* 0x000fe20004800000 */
[----:B---3-5:R-:W-:-:S03]  /*0460*/  @P2 IMAD.IADD R97, R3, 0x1, -R10 ;  /* 0x0000000103612824 */ /* 0x028fc600078e0a0a */
[----:B------:R-:W-:-:S03]  /*0470*/  @!P2 IADD3 R97, R2, R0, -R10 ;  /* 0x000000000261a210 */ /* 0x000fc60007ffe80a */
[----:B------:R-:W-:Y:S05]  /*0480*/  @!P0 EXIT ;  /* 0x000000000000894d */ /* 0x000fea0003800000 */
[----:B------:R-:W-:Y:S02]  /*0490*/  IADD3 R0, -R36, 0x7f, R33 ;  /* 0x0000007f24007810 */ /* 0x000fe40007ffe121 */
[----:B------:R-:W-:Y:S02]  /*04a0*/  IADD3 R2, R97, 0x3f, RZ ;  /* 0x0000003f61027810 */ /* 0x000fe40007ffe0ff */
[----:B------:R-:W-:Y:S02]  /*04b0*/  IADD3 R0, R0, c[0x0][0x2e8], R97 ;  /* 0x0000ba0000007a10 */ /* 0x000fe40007ffe061 */
[----:B------:R-:W-:Y:S02]  /*04c0*/  SHF.R.S32.HI R3, RZ, 0x1f, R2 ;  /* 0x0000001fff037819 */ /* 0x000fe40000011402 */
[----:B--2---:R-:W-:Y:S02]  /*04d0*/  SHF.R.S32.HI R4, RZ, 0x1f, R0 ;  /* 0x0000001fff047819 */ /* 0x004fe40000011400 */
[----:B------:R-:W-:-:S02]  /*04e0*/  LEA.HI R2, R3, R2, RZ, 0x6 ;  /* 0x0000000203027211 */ /* 0x000fc400078f30ff */
[----:B------:R-:W-:Y:S02]  /*04f0*/  LEA.HI R0, R4, R0, RZ, 0x6 ;  /* 0x0000000004007211 */ /* 0x000fe400078f30ff */
[----:B------:R-:W-:Y:S02]  /*0500*/  SHF.R.S32.HI R2, RZ, 0x6, R2 ;  /* 0x00000006ff027819 */ /* 0x000fe40000011402 */
[----:B------:R-:W-:-:S04]  /*0510*/  SHF.R.S32.HI R0, RZ, 0x6, R0 ;  /* 0x00000006ff007819 */ /* 0x000fc80000011400 */
[----:B------:R-:W-:-:S04]  /*0520*/  IMNMX R116, R2, R0, PT ;  /* 0x0000000002747217 */ /* 0x000fc80003800200 */
[----:B------:R-:W-:Y:S01]  /*0530*/  ISETP.GE.AND P0, PT, R116, 0x1, PT ;  /* 0x000000017400780c */ /* 0x000fe20003f06270 */
[----:B------:R1:W-:-:S12]  /*0540*/  STL [R1+0x20], R116 ;  /* 0x0000207401007387 */ /* 0x0003d80000100800 */
[----:B------:R-:W-:Y:S05]  /*0550*/  @!P0 BRA `(.L_x_568) ;  /* 0x000147d000008947 */ /* 0x000fea0003800000 */
[----:B------:R-:W-:Y:S01]  /*0560*/  LOP3.LUT R0, R27, 0xffffffe0, RZ, 0xc0, !PT ;  /* 0xffffffe01b007812 */ /* 0x000fe200078ec0ff */
[----:B------:R-:W-:Y:S01]  /*0570*/  IMAD R7, R31, c[0x0][0x1c0], R22 ;  /* 0x000070001f077a24 */ /* 0x000fe200078e0216 */
[----:B------:R-:W-:Y:S02]  /*0580*/  ISETP.NE.AND P3, PT, R12, -0x1, PT ;  /* 0xffffffff0c00780c */ /* 0x000fe40003f65270 */
[----:B------:R-:W-:Y:S02]  /*0590*/  IADD3 R21, R30, -R0, RZ ;  /* 0x800000001e157210 */ /* 0x000fe40007ffe0ff */
[----:B------:R-:W-:Y:S02]  /*05a0*/  SHF.L.U32 R0, R7, 0x5, RZ ;  /* 0x0000000507007819 */ /* 0x000fe400000006ff */
[----:B------:R-:W-:Y:S02]  /*05b0*/  ISETP.NE.AND P0, PT, R11, -0x1, PT ;  /* 0xffffffff0b00780c */ /* 0x000fe40003f05270 */
[----:B------:R-:W-:-:S02]  /*05c0*/  IADD3 R106, P2, P1, R0, R8, R21 ;  /* 0x00000008006a7210 */ /* 0x000fc4000795e015 */
[----:B------:R-:W-:Y:S02]  /*05d0*/  SHF.R.S32.HI R0, RZ, 0x1f, R0 ;  /* 0x0000001fff007819 */ /* 0x000fe40000011400 */
[----:B------:R-:W-:Y:S01]  /*05e0*/  SHF.R.S32.HI R4, RZ, 0x1f, R21 ;  /* 0x0000001fff047819 */ /* 0x000fe20000011415 */
[----:B------:R2:W-:Y:S01]  /*05f0*/  STL [R1+0xa0], R106 ;  /* 0x0000a06a01007387 */ /* 0x0005e20000100800 */
[----:B------:R-:W-:Y:S01]  /*0600*/  @!P3 SHF.R.S32.HI R5, RZ, 0x1f, R31 ;  /* 0x0000001fff05b819 */ /* 0x000fe2000001141f */
[----:B------:R-:W-:Y:S01]  /*0610*/  @P3 IMAD.WIDE.U32 R2, R12, c[0x0][0x190], RZ ;  /* 0x000064000c023a25 */ /* 0x000fe200078e00ff */
[----:B------:R-:W-:Y:S02]  /*0620*/  IADD3.X R99, R0, R9, R4, P2, P1 ;  /* 0x0000000900637210 */ /* 0x000fe400017e2404 */
[----:B------:R-:W-:Y:S01]  /*0630*/  SHF.R.S32.HI R23, RZ, 0x1f, R22 ;  /* 0x0000001fff177819 */ /* 0x000fe20000011416 */
[----:B------:R-:W-:Y:S01]  /*0640*/  @P0 IMAD.IADD R6, R10, 0x1, R11 ;  /* 0x000000010a060824 */ /* 0x000fe200078e020b */
[----:B------:R-:W-:Y:S01]  /*0650*/  @P3 MOV R14, R2 ;  /* 0x00000002000e3202 */ /* 0x000fe20000000f00 */
[----:B------:R-:W-:-:S02]  /*0660*/  @!P3 IMAD R8, R5, c[0x0][0x178], RZ ;  /* 0x00005e000508ba24 */ /* 0x000fc400078e02ff */
[----:B------:R-:W-:Y:S02]  /*0670*/  @P3 IMAD R12, R12, c[0x0][0x194], R3 ;  /* 0x000065000c0c3a24 */ /* 0x000fe400078e0203 */
[----:B------:R-:W-:-:S04]  /*0680*/  @!P3 IMAD.WIDE.U32 R4, R31, c[0x0][0x178], RZ ;  /* 0x00005e001f04ba25 */ /* 0x000fc800078e00ff */
[----:B------:R-:W-:Y:S01]  /*0690*/  @P0 IMAD.WIDE.U32 R2, R6, c[0x0][0x198], RZ ;  /* 0x0000660006020a25 */ /* 0x000fe200078e00ff */
[----:B------:R-:W-:-:S03]  /*06a0*/  @!P3 MOV R14, R4 ;  /* 0x00000004000eb202 */ /* 0x000fc60000000f00 */
[----:B------:R-:W-:Y:S02]  /*06b0*/  @!P3 IMAD R8, R31, c[0x0][0x17c], R8 ;  /* 0x00005f001f08ba24 */ /* 0x000fe400078e0208 */
[----:B------:R-:W-:Y:S02]  /*06c0*/  IMAD R0, R7, c[0x0][0x224], R33 ;  /* 0x0000890007007a24 */ /* 0x000fe400078e0221 */
[----:B------:R-:W-:Y:S02]  /*06d0*/  @P0 IMAD R24, R6, c[0x0][0x19c], R3 ;  /* 0x0000670006180a24 */ /* 0x000fe400078e0203 */
[----:B------:R-:W-:Y:S02]  /*06e0*/  @P0 IMAD.MOV.U32 R20, RZ, RZ, R2 ;  /* 0x000000ffff140224 */ /* 0x000fe400078e0002 */
[----:B------:R-:W-:Y:S02]  /*06f0*/  @!P3 IMAD.IADD R12, R5, 0x1, R8 ;  /* 0x00000001050cb824 */ /* 0x000fe400078e0208 */
[----:B------:R-:W-:Y:S01]  /*0700*/  IMAD R29, R0, c[0x0][0x228], RZ ;  /* 0x00008a00001d7a24 */ /* 0x000fe200078e02ff */
[----:B------:R-:W-:Y:S05]  /*0710*/  @P0 BRA `(.L_x_569) ;  /* 0x000000b000000947 */ /* 0x000fea0003800000 */
[----:B--2---:R-:W-:Y:S01]  /*0720*/  SHF.R.S32.HI R0, RZ, 0x1f, R10 ;  /* 0x0000001fff007819 */ /* 0x004fe2000001140a */
[----:B------:R-:W-:Y:S01]  /*0730*/  IMAD.WIDE.U32 R2, R10, c[0x0][0x198], RZ ;  /* 0x000066000a027a25 */ /* 0x000fe200078e00ff */
[----:B------:R-:W-:-:S03]  /*0740*/  SHF.R.S32.HI R4, RZ, 0x1f, R31 ;  /* 0x0000001fff047819 */ /* 0x000fc6000001141f */
[----:B------:R-:W-:Y:S02]  /*0750*/  IMAD R0, R0, c[0x0][0x198], RZ ;  /* 0x0000660000007a24 */ /* 0x000fe400078e02ff */
[----:B------:R-:W-:Y:S02]  /*0760*/  IMAD R4, R4, c[0x0][0x180], RZ ;  /* 0x0000600004047a24 */ /* 0x000fe400078e02ff */
[----:B------:R-:W-:-:S05]  /*0770*/  IMAD R0, R10, c[0x0][0x19c], R0 ;  /* 0x000067000a007a24 */ /* 0x000fca00078e0200 */
[----:B------:R-:W-:Y:S01]  /*0780*/  IADD3 R3, R3, R0, RZ ;  /* 0x0000000003037210 */ /* 0x000fe20007ffe0ff */
[----:B------:R-:W-:-:S04]  /*0790*/  IMAD R0, R31, c[0x0][0x184], R4 ;  /* 0x000061001f007a24 */ /* 0x000fc800078e0204 */
[----:B------:R-:W-:-:S05]  /*07a0*/  IMAD.WIDE.U32 R2, R31, c[0x0][0x180], R2 ;  /* 0x000060001f027a25 */ /* 0x000fca00078e0002 */
[----:B------:R-:W-:Y:S02]  /*07b0*/  IADD3 R24, R3, R0, RZ ;  /* 0x0000000003187210 */ /* 0x000fe40007ffe0ff */
[----:B------:R-:W-:Y:S02]  /*07c0*/  MOV R20, R2 ;  /* 0x0000000200147202 */ /* 0x000fe40000000f00 */
.L_x_569:
[----:B--2---:R-:W-:Y:S02]  /*07d0*/  IABS R5, c[0x0][0x1c8] ;  /* 0x0000720000057a13 */ /* 0x004fe40000000000 */
[----:B------:R-:W-:Y:S02]  /*07e0*/  IABS R4, R22 ;  /* 0x0000001600047213 */ /* 0x000fe40000000000 */
[----:B------:R-:W2:Y:S08]  /*07f0*/  I2F.RP R2, R5 ;  /* 0x0000000500027306 */ /* 0x000eb00000209400 */
[----:B--2---:R-:W2:Y:S02]  /*0800*/  MUFU.RCP R2, R2 ;  /* 0x0000000200027308 */ /* 0x004ea40000001000 */
[----:B--2---:R-:W-:-:S06]  /*0810*/  IADD3 R2, R2, 0xffffffe, RZ ;  /* 0x0ffffffe02027810 */ /* 0x004fcc0007ffe0ff */
[----:B------:R-:W2:Y:S02]  /*0820*/  F2I.FTZ.U32.TRUNC.NTZ R3, R2 ;  /* 0x0000000200037305 */ /* 0x000ea4000021f000 */
[----:B--2---:R-:W-:Y:S02]  /*0830*/  IMAD.MOV R0, RZ, RZ, -R3 ;  /* 0x000000ffff007224 */ /* 0x004fe400078e0a03 */
[----:B------:R-:W-:Y:S02]  /*0840*/  IMAD.MOV.U32 R2, RZ, RZ, RZ ;  /* 0x000000ffff027224 */ /* 0x000fe400078e00ff */
[----:B------:R-:W-:-:S04]  /*0850*/  IMAD R0, R0, R5, RZ ;  /* 0x0000000500007224 */ /* 0x000fc800078e02ff */
[----:B------:R-:W-:-:S04]  /*0860*/  IMAD.HI.U32 R0, R3, R0, R2 ;  /* 0x0000000003007227 */ /* 0x000fc800078e0002 */
[----:B------:R-:W-:Y:S02]  /*0870*/  IMAD.MOV.U32 R2, RZ, RZ, R4 ;  /* 0x000000ffff027224 */ /* 0x000fe400078e0004 */
[----:B------:R-:W-:Y:S02]  /*0880*/  @P0 IMAD.IADD R4, R10, 0x1, R11 ;  /* 0x000000010a040824 */ /* 0x000fe400078e020b */
[----:B------:R-:W-:-:S05]  /*0890*/  IMAD.HI.U32 R0, R0, R2, RZ ;  /* 0x0000000200007227 */ /* 0x000fca00078e00ff */
[----:B------:R-:W-:-:S05]  /*08a0*/  IADD3 R3, -R0, RZ, RZ ;  /* 0x000000ff00037210 */ /* 0x000fca0007ffe1ff */
[----:B------:R-:W-:-:S05]  /*08b0*/  IMAD R2, R5, R3, R2 ;  /* 0x0000000305027224 */ /* 0x000fca00078e0202 */
[----:B------:R-:W-:-:S13]  /*08c0*/  ISETP.GT.U32.AND P2, PT, R5, R2, PT ;  /* 0x000000020500720c */ /* 0x000fda0003f44070 */
[----:B------:R-:W-:Y:S01]  /*08d0*/  @!P2 IMAD.IADD R2, R2, 0x1, -R5 ;  /* 0x000000010202a824 */ /* 0x000fe200078e0a05 */
[----:B------:R-:W-:Y:S02]  /*08e0*/  @!P2 IADD3 R0, R0, 0x1, RZ ;  /* 0x000000010000a810 */ /* 0x000fe40007ffe0ff */
[----:B------:R-:W-:Y:S02]  /*08f0*/  ISETP.NE.AND P2, PT, RZ, c[0x0][0x1c8], PT ;  /* 0x00007200ff007a0c */ /* 0x000fe40003f45270 */
[----:B------:R-:W-:Y:S02]  /*0900*/  ISETP.GE.U32.AND P3, PT, R2, R5, PT ;  /* 0x000000050200720c */ /* 0x000fe40003f66070 */
[----:B------:R-:W-:-:S04]  /*0910*/  LOP3.LUT R2, R22, c[0x0][0x1c8], RZ, 0x3c, !PT ;  /* 0x0000720016027a12 */ /* 0x000fc800078e3cff */
[----:B------:R-:W-:Y:S01]  /*0920*/  ISETP.GE.AND P1, PT, R2, RZ, PT ;  /* 0x000000ff0200720c */ /* 0x000fe20003f26270 */
[----:B------:R-:W-:-:S04]  /*0930*/  @P0 IMAD.WIDE.U32 R2, R4, c[0x0][0x1a0], RZ ;  /* 0x0000680004020a25 */ /* 0x000fc800078e00ff */
[----:B------:R-:W-:Y:S01]  /*0940*/  @P0 IMAD R19, R4, c[0x0][0x1a4], R3 ;  /* 0x0000690004130a24 */ /* 0x000fe200078e0203 */
[----:B------:R-:W-:Y:S02]  /*0950*/  @P0 MOV R16, R2 ;  /* 0x0000000200100202 */ /* 0x000fe40000000f00 */
[----:B------:R-:W-:-:S04]  /*0960*/  @P3 IADD3 R0, R0, 0x1, RZ ;  /* 0x0000000100003810 */ /* 0x000fc80007ffe0ff */
[----:B------:R-:W-:-:S05]  /*0970*/  MOV R9, R0 ;  /* 0x0000000000097202 */ /* 0x000fca0000000f00 */
        /* <DEDUP_REMOVED lines=14> */
.L_x_570:
[CC--:B------:R-:W-:Y:S01]  /*0a60*/  LEA.HI R0, R13.reuse, R30.reuse, RZ, 0x3 ;  /* 0x0000001e0d007211 */ /* 0x0c0fe200078f18ff */
[----:B------:R-:W-:Y:S01]  /*0a70*/  IMAD.MOV.U32 R35, RZ, RZ, 0x10 ;  /* 0x00000010ff237424 */ /* 0x000fe200078e00ff */
[-C--:B------:R-:W-:Y:S01]  /*0a80*/  LEA.HI R7, R13, R30.reuse, RZ, 0x4 ;  /* 0x0000001e0d077211 */ /* 0x080fe200078f20ff */
[----:B------:R-:W-:Y:S01]  /*0a90*/  IMAD.MOV.U32 R34, RZ, RZ, 0x20 ;  /* 0x00000020ff227424 */ /* 0x000fe200078e00ff */
[----:B------:R-:W-:Y:S01]  /*0aa0*/  SHF.R.S32.HI R2, RZ, 0x3, R0 ;  /* 0x00000003ff027819 */ /* 0x000fe20000011400 */
[----:B------:R-:W-:Y:S01]  /*0ab0*/  BSSY B0, `(.L_x_571) ;  /* 0x0000073000007945 */ /* 0x000fe20003800000 */
[----:B------:R-:W-:Y:S02]  /*0ac0*/  LOP3.LUT R0, R0, 0xfffffff8, RZ, 0xc0, !PT ;  /* 0xfffffff800007812 */ /* 0x000fe400078ec0ff */
[----:B------:R-:W-:Y:S01]  /*0ad0*/  LOP3.LUT R4, R7, 0xfffffff0, RZ, 0xc0, !PT ;  /* 0xfffffff007047812 */ /* 0x000fe200078ec0ff */
[----:B------:R-:W-:Y:S01]  /*0ae0*/  IMAD.SHL.U32 R3, R2, 0x40, RZ ;  /* 0x0000004002037824 */ /* 0x000fe200078e00ff */
[----:B------:R-:W-:Y:S01]  /*0af0*/  LEA.HI R8, R13, R30, RZ, 0x6 ;  /* 0x0000001e0d087211 */ /* 0x000fe200078f30ff */
[C---:B------:R-:W-:Y:S01]  /*0b00*/  IMAD.IADD R25, R30.reuse, 0x1, -R0 ;  /* 0x000000011e197824 */ /* 0x040fe200078e0a00 */
[----:B------:R-:W-:Y:S01]  /*0b10*/  SHF.R.S32.HI R11, RZ, 0x1f, R9 ;  /* 0x0000001fff0b7819 */ /* 0x000fe20000011409 */
[----:B------:R-:W-:Y:S01]  /*0b20*/  IMAD.IADD R0, R30, 0x1, -R4 ;  /* 0x000000011e007824 */ /* 0x000fe200078e0a04 */
[----:B------:R-:W-:Y:S01]  /*0b30*/  LOP3.LUT R5, R3, 0x1c0, RZ, 0xc0, !PT ;  /* 0x000001c003057812 */ /* 0x000fe200078ec0ff */
[----:B------:R-:W-:Y:S01]  /*0b40*/  IMAD.SHL.U32 R132, R25, 0x8, RZ ;  /* 0x0000000819847824 */ /* 0x000fe200078e00ff */
[----:B------:R-:W-:-:S02]  /*0b50*/  SHF.R.S32.HI R4, RZ, 0x4, R7 ;  /* 0x00000004ff047819 */ /* 0x000fc40000011407 */
[----:B------:R-:W-:Y:S02]  /*0b60*/  SHF.R.S32.HI R17, RZ, 0x1f, R0 ;  /* 0x0000001fff117819 */ /* 0x000fe40000011400 */
[----:B------:R-:W-:Y:S02]  /*0b70*/  LOP3.LUT R3, R5, 0x38, R132, 0xf8, !PT ;  /* 0x0000003805037812 */ /* 0x000fe400078ef884 */
[----:B------:R-:W-:Y:S02]  /*0b80*/  SHF.R.U32.HI R6, RZ, 0x3, R5 ;  /* 0x00000003ff067819 */ /* 0x000fe40000011605 */
[----:B------:R-:W-:Y:S02]  /*0b90*/  LEA.HI R17, R17, R0, RZ, 0x3 ;  /* 0x0000000011117211 */ /* 0x000fe400078f18ff */
[----:B------:R-:W-:Y:S01]  /*0ba0*/  LEA.HI R5, R7, R4, RZ, 0x1 ;  /* 0x0000000407057211 */ /* 0x000fe200078f08ff */
[----:B------:R-:W-:Y:S01]  /*0bb0*/  IMAD.SHL.U32 R7, R8, 0x8, RZ ;  /* 0x0000000808077824 */ /* 0x000fe200078e00ff */
[----:B------:R-:W-:-:S02]  /*0bc0*/  LOP3.LUT R6, R3, R6, RZ, 0x3c, !PT ;  /* 0x0000000603067212 */ /* 0x000fc400078e3cff */
[----:B------:R-:W-:Y:S02]  /*0bd0*/  LOP3.LUT R8, R17, 0xfffffff8, RZ, 0xc0, !PT ;  /* 0xfffffff811087812 */ /* 0x000fe400078ec0ff */
[----:B------:R-:W-:Y:S02]  /*0be0*/  SHF.R.S32.HI R3, RZ, 0x1f, R2 ;  /* 0x0000001fff037819 */ /* 0x000fe40000011402 */
[----:B------:R-:W-:Y:S01]  /*0bf0*/  LOP3.LUT R5, R5, 0xfffffffe, RZ, 0xc0, !PT ;  /* 0xfffffffe05057812 */ /* 0x000fe200078ec0ff */
[----:B------:R-:W-:Y:S01]  /*0c00*/  IMAD.IADD R8, R0, 0x1, -R8 ;  /* 0x0000000100087824 */ /* 0x000fe200078e0a08 */
[----:B------:R-:W-:Y:S01]  /*0c10*/  IADD3 R14, P0, R132, R14, RZ ;  /* 0x0000000e840e7210 */ /* 0x000fe20007f1e0ff */
[----:B------:R-:W-:Y:S01]  /*0c20*/  IMAD R0, R3, c[0x0][0x198], RZ ;  /* 0x0000660003007a24 */ /* 0x000fe200078e02ff */
[----:B------:R-:W-:Y:S01]  /*0c30*/  SHF.R.S32.HI R133, RZ, 0x1f, R132 ;  /* 0x0000001fff857819 */ /* 0x000fe20000011484 */
[----:B------:R-:W-:Y:S01]  /*0c40*/  IMAD.IADD R28, R4, 0x1, -R5 ;  /* 0x00000001041c7824 */ /* 0x000fe200078e0a05 */
[----:B------:R-:W-:Y:S01]  /*0c50*/  LOP3.LUT R188, R6, 0xfffffe00, R7, 0xf8, !PT ;  /* 0xfffffe0006bc7812 */ /* 0x000fe200078ef807 */
[----:B------:R-:W-:Y:S01]  /*0c60*/  IMAD R18, R2, c[0x0][0x19c], R0 ;  /* 0x0000670002127a24 */ /* 0x000fe200078e0200 */
[C---:B------:R-:W-:Y:S01]  /*0c70*/  LOP3.LUT P3, RZ, R8.reuse, 0x4, RZ, 0xc0, !PT ;  /* 0x0000000408ff7812 */ /* 0x040fe2000786c0ff */
[C---:B------:R-:W-:Y:S01]  /*0c80*/  IMAD.SHL.U32 R0, R8.reuse, 0x40, RZ ;  /* 0x0000004008007824 */ /* 0x040fe200078e00ff */
[----:B------:R-:W-:Y:S01]  /*0c90*/  LOP3.LUT P2, RZ, R8, 0x2, RZ, 0xc0, !PT ;  /* 0x0000000208ff7812 */ /* 0x000fe2000784c0ff */
[----:B------:R-:W-:Y:S01]  /*0ca0*/  IMAD.X R15, R133, 0x1, R12, P0 ;  /* 0x00000001850f7824 */ /* 0x000fe200000e060c */
[----:B------:R-:W-:Y:S01]  /*0cb0*/  SHF.R.S32.HI R26, RZ, 0x5, R27 ;  /* 0x00000005ff1a7819 */ /* 0x000fe2000001141b */
[----:B------:R-:W-:Y:S01]  /*0cc0*/  IMAD R10, R3, c[0x0][0x1a0], RZ ;  /* 0x00006800030a7a24 */ /* 0x000fe200078e02ff */
[----:B------:R-:W-:Y:S01]  /*0cd0*/  LOP3.LUT R0, R0, 0x1c0, RZ, 0xc0, !PT ;  /* 0x000001c000007812 */ /* 0x000fe200078ec0ff */
[----:B------:R-:W-:Y:S01]  /*0ce0*/  IMAD.SHL.U32 R12, R28, 0x8, RZ ;  /* 0x000000081c0c7824 */ /* 0x000fe200078e00ff */
[----:B------:R-:W-:Y:S01]  /*0cf0*/  IADD3 R115, R132, 0x40, RZ ;  /* 0x0000004084737810 */ /* 0x000fe20007ffe0ff */
[----:B------:R-:W-:Y:S01]  /*0d00*/  IMAD.WIDE.U32 R6, R2, c[0x0][0x198], R132 ;  /* 0x0000660002067a25 */ /* 0x000fe200078e0084 */
[----:B------:R2:W-:Y:S01]  /*0d10*/  STL.64 [R1+0x38], R132 ;  /* 0x0000388401007387 */ /* 0x0005e20000100a00 */
[----:B------:R-:W-:-:S02]  /*0d20*/  IADD3 R111, R132, 0x80, RZ ;  /* 0x00000080846f7810 */ /* 0x000fc40007ffe0ff */
[----:B------:R-:W-:Y:S01]  /*0d30*/  IMAD.WIDE.U32 R4, R2, c[0x0][0x1a0], R132 ;  /* 0x0000680002047a25 */ /* 0x000fe200078e0084 */
[----:B------:R-:W-:Y:S02]  /*0d40*/  LOP3.LUT R12, R0, 0x8, R12, 0xf8, !PT ;  /* 0x00000008000c7812 */ /* 0x000fe400078ef80c */
[----:B------:R-:W-:Y:S01]  /*0d50*/  IADD3 R6, P1, R20, R6, RZ ;  /* 0x0000000614067210 */ /* 0x000fe20007f3e0ff */
[----:B------:R-:W-:Y:S01]  /*0d60*/  IMAD R13, R2, c[0x0][0x1a4], R10 ;  /* 0x00006900020d7a24 */ /* 0x000fe200078e020a */
[----:B------:R-:W-:Y:S01]  /*0d70*/  SHF.R.U32.HI R10, RZ, 0x3, R0 ;  /* 0x00000003ff0a7819 */ /* 0x000fe20000011600 */
[C---:B------:R-:W-:Y:S01]  /*0d80*/  IMAD R0, R11.reuse, c[0x0][0x1b8], RZ ;  /* 0x00006e000b007a24 */ /* 0x040fe200078e02ff */
[----:B------:R-:W-:Y:S01]  /*0d90*/  IADD3 R4, P0, R16, R4, RZ ;  /* 0x0000000410047210 */ /* 0x000fe20007f1e0ff */
[----:B------:R-:W-:Y:S01]  /*0da0*/  IMAD R8, R11, c[0x0][0x1b0], RZ ;  /* 0x00006c000b087a24 */ /* 0x000fe200078e02ff */
[----:B------:R-:W-:Y:S01]  /*0db0*/  IADD3.X R7, R24, R7, R18, P1, !PT ;  /* 0x0000000718077210 */ /* 0x000fe20000ffe412 */
[----:B------:R-:W-:Y:S01]  /*0dc0*/  IMAD R11, R9, c[0x0][0x1bc], R0 ;  /* 0x00006f00090b7a24 */ /* 0x000fe200078e0200 */
[----:B------:R-:W-:Y:S01]  /*0dd0*/  IADD3.X R5, R19, R5, R13, P0, !PT ;  /* 0x0000000513057210 */ /* 0x000fe200007fe40d */
[----:B------:R-:W-:Y:S01]  /*0de0*/  IMAD.SHL.U32 R0, R17, 0x40, RZ ;  /* 0x0000004011007824 */ /* 0x000fe200078e00ff */
[----:B------:R-:W-:Y:S01]  /*0df0*/  LOP3.LUT R10, R12, R10, RZ, 0x3c, !PT ;  /* 0x0000000a0c0a7212 */ /* 0x000fe200078e3cff */
[----:B------:R-:W-:Y:S01]  /*0e00*/  IMAD.WIDE.U32 R42, R9, c[0x0][0x1b0], R6 ;  /* 0x00006c00092a7a25 */ /* 0x000fe200078e0006 */
[----:B------:R-:W-:-:S02]  /*0e10*/  SHF.R.S32.HI R13, RZ, 0x1f, R27 ;  /* 0x0000001fff0d7819 */ /* 0x000fc4000001141b */
[----:B------:R-:W-:Y:S01]  /*0e20*/  LOP3.LUT R6, R10, 0xfffffe00, R0, 0xf8, !PT ;  /* 0xfffffe000a067812 */ /* 0x000fe200078ef800 */
[----:B------:R-:W-:Y:S01]  /*0e30*/  IMAD.WIDE.U32 R38, R9, c[0x0][0x1b8], R4 ;  /* 0x00006e0009267a25 */ /* 0x000fe200078e0004 */
[----:B------:R-:W-:Y:S01]  /*0e40*/  SHF.R.S32.HI R5, RZ, 0x1f, R21 ;  /* 0x0000001fff057819 */ /* 0x000fe20000011415 */
[----:B------:R2:W-:Y:S01]  /*0e50*/  STL.64 [R1+0x50], R42 ;  /* 0x0000502a01007387 */ /* 0x0005e20000100a00 */
[----:B------:R-:W-:Y:S01]  /*0e60*/  LEA.HI R0, R13, R26, RZ, 0x2 ;  /* 0x0000001a0d007211 */ /* 0x000fe200078f10ff */
[----:B------:R-:W-:Y:S01]  /*0e70*/  IMAD R12, R9, c[0x0][0x1b4], R8 ;  /* 0x00006d00090c7a24 */ /* 0x000fe200078e0208 */
[----:B------:R-:W-:Y:S01]  /*0e80*/  LEA.HI R7, R5, R21, RZ, 0x2 ;  /* 0x0000001505077211 */ /* 0x000fe200078f10ff */
[----:B------:R-:W-:Y:S01]  /*0e90*/  IMAD.IADD R41, R39, 0x1, R11 ;  /* 0x0000000127297824 */ /* 0x000fe200078e020b */
[----:B------:R-:W-:Y:S01]  /*0ea0*/  LOP3.LUT R0, R0, 0xffffffc, RZ, 0xc0, !PT ;  /* 0x0ffffffc00007812 */ /* 0x000fe200078ec0ff */
[----:B------:R2:W-:Y:S01]  /*0eb0*/  STL.64 [R1+0x90], R38 ;  /* 0x0000902601007387 */ /* 0x0005e20000100a00 */
[----:B------:R-:W-:Y:S01]  /*0ec0*/  SHF.R.S32.HI R27, RZ, 0x2, R7 ;  /* 0x00000002ff1b7819 */ /* 0x000fe20000011407 */
[----:B------:R-:W-:Y:S01]  /*0ed0*/  IMAD.IADD R45, R43, 0x1, R12 ;  /* 0x000000012b2d7824 */ /* 0x000fe200078e020c */
[----:B------:R-:W-:Y:S01]  /*0ee0*/  SEL R5, R35, 0xfffffff0, !P2 ;  /* 0xfffffff023057807 */ /* 0x000fe20005000000 */
[----:B------:R-:W-:-:S02]  /*0ef0*/  IMAD.IADD R0, R26, 0x1, -R0 ;  /* 0x000000011a007824 */ /* 0x000fc400078e0a00 */
[----:B------:R-:W-:Y:S02]  /*0f00*/  IMAD.IADD R20, R36, 0x1, -R33 ;  /* 0x0000000124147824 */ /* 0x000fe400078e0a21 */
[----:B------:R-:W-:Y:S02]  /*0f10*/  IMAD R46, R0, 0x10, R27 ;  /* 0x00000010002e7824 */ /* 0x000fe400078e021b */
[----:B------:R-:W-:Y:S01]  /*0f20*/  IMAD R4, R23, c[0x0][0x1a8], RZ ;  /* 0x00006a0017047a24 */ /* 0x000fe200078e02ff */
[----:B------:R-:W-:Y:S01]  /*0f30*/  ISETP.GE.AND P0, PT, R2, R20, PT ;  /* 0x000000140200720c */ /* 0x000fe20003f06270 */
[C---:B------:R-:W-:Y:S01]  /*0f40*/  IMAD.WIDE.U32 R14, R22.reuse, c[0x0][0x1a8], R14 ;  /* 0x00006a00160e7a25 */ /* 0x040fe200078e000e */
[----:B------:R2:W-:Y:S03]  /*0f50*/  STL [R1+0xa4], R46 ;  /* 0x0000a42e01007387 */ /* 0x0005e60000100800 */
[----:B------:R-:W-:Y:S01]  /*0f60*/  IMAD R4, R22, c[0x0][0x1ac], R4 ;  /* 0x00006b0016047a24 */ /* 0x000fe200078e0204 */
[----:B------:R2:W-:Y:S01]  /*0f70*/  STL [R1+0x48], R115 ;  /* 0x0000487301007387 */ /* 0x0005e20000100800 */
[----:B------:R-:W-:-:S03]  /*0f80*/  IMAD.WIDE R8, R37, 0x40, R2 ;  /* 0x0000004025087825 */ /* 0x000fc600078e0202 */
[----:B------:R2:W-:Y:S01]  /*0f90*/  STL [R1+0x4c], R111 ;  /* 0x00004c6f01007387 */ /* 0x0005e20000100800 */
[----:B------:R-:W-:Y:S01]  /*0fa0*/  IMAD.IADD R13, R15, 0x1, R4 ;  /* 0x000000010f0d7824 */ /* 0x000fe200078e0204 */
[----:B------:R-:W-:Y:S01]  /*0fb0*/  SEL R4, R34, 0xffffffe0, !P3 ;  /* 0xffffffe022047807 */ /* 0x000fe20005800000 */
[----:B------:R-:W-:Y:S01]  /*0fc0*/  IMAD.SHL.U32 R188, R188, 0x2, RZ ;  /* 0x00000002bcbc7824 */ /* 0x000fe200078e00ff */
        /* <DEDUP_REMOVED lines=33> */
.L_x_572:
[----:B------:R-:W-:Y:S05]  /*11e0*/  BSYNC B0 ;  /* 0x0000000000007941 */ /* 0x000fea0003800000 */
.L_x_571:
[----:B------:R-:W-:Y:S01]  /*11f0*/  LOP3.LUT R0, R7, 0x7ffffffc, RZ, 0xc0, !PT ;  /* 0x7ffffffc07007812 */ /* 0x000fe200078ec0ff */
[----:B------:R-:W-:Y:S01]  /*1200*/  IMAD R7, R116, 0x40, R29 ;  /* 0x0000004074077824 */ /* 0x000fe200078e021d */
[----:B------:R-:W-:Y:S01]  /*1210*/  IADD3 R24, R2, 0x10, RZ ;  /* 0x0000001002187810 */ /* 0x000fe20007ffe0ff */
[----:B------:R-:W-:Y:S02]  /*1220*/  BSSY B0, `(.L_x_573) ;  /* 0x000002b000007945 */ /* 0x000fe40003800000 */
[----:B------:R-:W-:Y:S01]  /*1230*/  IMAD.IADD R0, R21, 0x1, -R0 ;  /* 0x0000000115007824 */ /* 0x000fe200078e0a00 */
[----:B------:R-:W-:Y:S02]  /*1240*/  ISETP.GE.AND P1, PT, R24, R20, PT ;  /* 0x000000141800720c */ /* 0x000fe40003f26270 */
[----:B------:R-:W-:Y:S01]  /*1250*/  IADD3 R7, R7, -0x40, RZ ;  /* 0xffffffc007077810 */ /* 0x000fe20007ffe0ff */
[----:B------:R-:W-:-:S04]  /*1260*/  IMAD.SHL.U32 R0, R0, 0x2, RZ ;  /* 0x0000000200007824 */ /* 0x000fc800078e00ff */
[----:B------:R-:W-:-:S05]  /*1270*/  IMAD R0, R46, c[0x0][0x228], R0 ;  /* 0x00008a002e007a24 */ /* 0x000fca00078e0200 */
[----:B------:R-:W-:Y:S02]  /*1280*/  IADD3 R198, P0, R7, R0, RZ ;  /* 0x0000000007c67210 */ /* 0x000fe40007f1e0ff */
[----:B------:R-:W-:-:S04]  /*1290*/  SHF.R.S32.HI R0, RZ, 0x1f, R0 ;  /* 0x0000001fff007819 */ /* 0x000fc80000011400 */
[----:B------:R-:W-:Y:S01]  /*12a0*/  LEA.HI.X.SX32 R173, R7, R0, 0x1, P0 ;  /* 0x0000000007ad7211 */ /* 0x000fe200000f0eff */
        /* <DEDUP_REMOVED lines=11> */
[C---:B---3--:R-:W-:Y:S01]  /*1360*/  @!P3 LEA R18, P4, R10.reuse, c[0x0][0x160], 0x1 ;  /* 0x000058000a12ba11 */ /* 0x048fe200078808ff */
        /* <DEDUP_REMOVED lines=22> */
.L_x_574:
[----:B------:R-:W-:Y:S05]  /*14d0*/  BSYNC B0 ;  /* 0x0000000000007941 */ /* 0x000fea0003800000 */
.L_x_573:
[----:B------:R-:W-:Y:S01]  /*14e0*/  IADD3 R21, R2, 0x20, RZ ;  /* 0x0000002002157810 */ /* 0x000fe20007ffe0ff */
        /* <DEDUP_REMOVED lines=36> */
.L_x_576:
[----:B------:R-:W-:Y:S05]  /*1730*/  BSYNC B0 ;  /* 0x0000000000007941 */ /* 0x000fea0003800000 */
.L_x_575:
[----:B---3--:R-:W-:Y:S01]  /*1740*/  IADD3 R18, R2, 0x30, RZ ;  /* 0x0000003002127810 */ /* 0x008fe20007ffe0ff */
[----:B------:R-:W-:Y:S01]  /*1750*/  IMAD.MOV.U32 R19, RZ, RZ, c[0x0][0x198] ;  /* 0x00006600ff137624 */ /* 0x000fe200078e00ff */
[----:B------:R-:W-:Y:S02]  /*1760*/  BSSY B0, `(.L_x_577) ;  /* 0x0000026000007945 */ /* 0x000fe40003800000 */
[----:B------:R-:W-:Y:S01]  /*1770*/  ISETP.GE.AND P0, PT, R18, R20, PT ;  /* 0x000000141200720c */ /* 0x000fe20003f06270 */
[----:B------:R-:W-:Y:S02]  /*1780*/  IMAD.MOV.U32 R20, RZ, RZ, 0x6 ;  /* 0x00000006ff147424 */ /* 0x000fe400078e00ff */
[----:B------:R-:W-:-:S03]  /*1790*/  IMAD.SHL.U32 R105, R19, 0x40, RZ ;  /* 0x0000004013697824 */ /* 0x000fc600078e00ff */
[----:B------:R-:W-:-:S07]  /*17a0*/  SHF.L.U64.HI R104, R19, R20, c[0x0][0x19c] ;  /* 0x0000670013687619 */ /* 0x000fce0000010214 */
        /* <DEDUP_REMOVED lines=33> */
.L_x_578:
[----:B------:R-:W-:Y:S05]  /*19c0*/  BSYNC B0 ;  /* 0x0000000000007941 */ /* 0x000fea0003800000 */
.L_x_577:
[----:B------:R-:W-:Y:S01]  /*19d0*/  IADD3 R96, R116, -0x1, RZ ;  /* 0xffffffff74607810 */ /* 0x000fe20007ffe0ff */
[----:B------:R-:W-:Y:S01]  /*19e0*/  BSSY B0, `(.L_x_579) ;  /* 0x0000028000007945 */ /* 0x000fe20003800000 */
[----:B------:R-:W-:Y:S01]  /*19f0*/  MOV R122, R44 ;  /* 0x0000002c007a7202 */ /* 0x000fe20000000f00 */
[----:B------:R-:W-:Y:S01]  /*1a00*/  IMAD.MOV.U32 R122, RZ, RZ, R42 ;  /* 0x000000ffff7a7224 */ /* 0x000fe200078e002a */
[----:B------:R-:W-:Y:S01]  /*1a10*/  MOV R123, R45 ;  /* 0x0000002d007b7202 */ /* 0x000fe20000000f00 */
[----:B------:R-:W-:Y:S01]  /*1a20*/  IMAD R17, R96, -0x40, R97 ;  /* 0xffffffc060117824 */ /* 0x000fe200078e0261 */
[-C--:B------:R-:W-:Y:S01]  /*1a30*/  MOV R107, R96.reuse ;  /* 0x00000060006b7202 */ /* 0x080fe20000000f00 */
[----:B---3--:R-:W-:Y:S01]  /*1a40*/  IMAD R10, R104, R96, RZ ;  /* 0x00000060680a7224 */ /* 0x008fe200078e02ff */
[----:B------:R-:W-:Y:S01]  /*1a50*/  SHF.R.S32.HI R16, RZ, 0x1f, R96 ;  /* 0x0000001fff107819 */ /* 0x000fe20000011460 */
[----:B------:R3:W-:Y:S01]  /*1a60*/  STL.64 [R1+0x40], R122 ;  /* 0x0000407a01007387 */ /* 0x0007e20000100a00 */
[----:B------:R-:W-:Y:S01]  /*1a70*/  ISETP.GE.AND P0, PT, R2, R17, PT ;  /* 0x000000110200720c */ /* 0x000fe20003f06270 */
[----:B------:R-:W-:-:S02]  /*1a80*/  IMAD.WIDE.U32 R8, R96, R105, R122 ;  /* 0x0000006960087225 */ /* 0x000fc400078e007a */
[----:B------:R3:W-:Y:S02]  /*1a90*/  STL [R1+0x78], R107 ;  /* 0x0000786b01007387 */ /* 0x0007e40000100800 */
[----:B------:R-:W-:-:S04]  /*1aa0*/  IMAD R10, R16, R105, R10 ;  /* 0x00000069100a7224 */ /* 0x000fc800078e020a */
[----:B------:R-:W-:-:S04]  /*1ab0*/  IMAD.IADD R11, R9, 0x1, R10 ;  /* 0x00000001090b7824 */ /* 0x000fc800078e020a */
        /* <DEDUP_REMOVED lines=26> */
.L_x_580:
[----:B------:R-:W-:Y:S05]  /*1c60*/  BSYNC B0 ;  /* 0x0000000000007941 */ /* 0x000fea0003800000 */
.L_x_579:
[C---:B------:R-:W-:Y:S01]  /*1c70*/  SHF.L.U64.HI R109, R19.reuse, R32, c[0x0][0x19c] ;  /* 0x00006700136d7619 */ /* 0x040fe20000010220 */
[----:B------:R-:W-:Y:S01]  /*1c80*/  BSSY B0, `(.L_x_581) ;  /* 0x0000020000007945 */ /* 0x000fe20003800000 */
[----:B------:R-:W-:Y:S01]  /*1c90*/  ISETP.GE.AND P0, PT, R24, R17, PT ;  /* 0x000000111800720c */ /* 0x000fe20003f06270 */
[----:B------:R-:W-:Y:S02]  /*1ca0*/  IMAD.SHL.U32 R110, R19, 0x10, RZ ;  /* 0x00000010136e7824 */ /* 0x000fe400078e00ff */
[----:B------:R1:W-:Y:S10]  /*1cb0*/  STL [R1+0x98], R109 ;  /* 0x0000986d01007387 */ /* 0x0003f40000100800 */
[----:B------:R-:W-:Y:S05]  /*1cc0*/  @P0 BRA `(.L_x_582) ;  /* 0x000001b000000947 */ /* 0x000fea0003800000 */
[----:B------:R-:W-:Y:S02]  /*1cd0*/  ISETP.GE.AND P3, PT, R132, c[0x0][0x220], PT ;  /* 0x0000880084007a0c */ /* 0x000fe40003f66270 */
[----:B------:R-:W-:-:S02]  /*1ce0*/  ISETP.GE.AND P2, PT, R115, c[0x0][0x220], PT ;  /* 0x0000880073007a0c */ /* 0x000fc40003f46270 */
[----:B------:R-:W-:Y:S02]  /*1cf0*/  IADD3 R0, P1, R110, R8, RZ ;  /* 0x000000086e007210 */ /* 0x000fe40007f3e0ff */
[----:B------:R-:W-:-:S03]  /*1d00*/  ISETP.GE.AND P0, PT, R111, c[0x0][0x220], PT ;  /* 0x000088006f007a0c */ /* 0x000fc60003f06270 */
[----:B------:R-:W-:-:S04]  /*1d10*/  IMAD.X R7, R109, 0x1, R11, P1 ;  /* 0x000000016d077824 */ /* 0x000fc800008e060b */
        /* <DEDUP_REMOVED lines=22> */
.L_x_582:
[----:B------:R-:W-:Y:S05]  /*1e80*/  BSYNC B0 ;  /* 0x0000000000007941 */ /* 0x000fea0003800000 */
.L_x_581:
[----:B------:R-:W-:Y:S01]  /*1e90*/  ISETP.GE.AND P0, PT, R21, R17, PT ;  /* 0x000000111500720c */ /* 0x000fe20003f06270 */
[----:B------:R-:W-:-:S12]  /*1ea0*/  BSSY B0, `(.L_x_583) ;  /* 0x000001e000007945 */ /* 0x000fd80003800000 */
[----:B------:R-:W-:Y:S05]  /*1eb0*/  @P0 BRA `(.L_x_584) ;  /* 0x000001c000000947 */ /* 0x000fea0003800000 */
[----:B------:R-:W-:Y:S01]  /*1ec0*/  ISETP.GE.AND P3, PT, R132, c[0x0][0x220], PT ;  /* 0x0000880084007a0c */ /* 0x000fe20003f66270 */
[----:B------:R-:W-:Y:S01]  /*1ed0*/  IMAD.MOV.U32 R7, RZ, RZ, c[0x0][0x19c] ;  /* 0x00006700ff077624 */ /* 0x000fe200078e00ff */
[----:B------:R-:W-:Y:S02]  /*1ee0*/  ISETP.GE.AND P2, PT, R115, c[0x0][0x220], PT ;  /* 0x0000880073007a0c */ /* 0x000fe40003f46270 */
[----:B------:R-:W-:Y:S02]  /*1ef0*/  LEA R0, P1, R19, R8, 0x5 ;  /* 0x0000000813007211 */ /* 0x000fe400078228ff */
[----:B------:R-:W-:Y:S02]  /*1f00*/  ISETP.GE.AND P0, PT, R111, c[0x0][0x220], PT ;  /* 0x000088006f007a0c */ /* 0x000fe40003f06270 */
[----:B------:R-:W-:-:S05]  /*1f10*/  LEA.HI.X R7, R19, R11, R7, 0x5, P1 ;  /* 0x0000000b13077211 */ /* 0x000fca00008f2c07 */
        /* <DEDUP_REMOVED lines=22> */
.L_x_584:
[----:B------:R-:W-:Y:S05]  /*2080*/  BSYNC B0 ;  /* 0x0000000000007941 */ /* 0x000fea0003800000 */
.L_x_583:
[----:B------:R-:W-:Y:S01]  /*2090*/  ISETP.GE.AND P0, PT, R18, R17, PT ;  /* 0x000000111200720c */ /* 0x000fe20003f06270 */
[----:B------:R-:W-:-:S12]  /*20a0*/  BSSY B0, `(.L_x_585) ;  /* 0x0000020000007945 */ /* 0x000fd80003800000 */
[----:B------:R-:W-:Y:S05]  /*20b0*/  @P0 BRA `(.L_x_586) ;  /* 0x000001e000000947 */ /* 0x000fea0003800000 */
[----:B------:R-:W-:Y:S01]  /*20c0*/  ISETP.GE.AND P3, PT, R132, c[0x0][0x220], PT ;  /* 0x0000880084007a0c */ /* 0x000fe20003f66270 */
[----:B------:R-:W-:Y:S01]  /*20d0*/  IMAD.MOV.U32 R10, RZ, RZ, R8 ;  /* 0x000000ffff0a7224 */ /* 0x000fe200078e0008 */
[----:B------:R-:W-:Y:S01]  /*20e0*/  ISETP.GE.AND P2, PT, R115, c[0x0][0x220], PT ;  /* 0x0000880073007a0c */ /* 0x000fe20003f46270 */
[----:B------:R-:W-:Y:S01]  /*20f0*/  ULDC UR4, c[0x0][0x19c] ;  /* 0x0000670000047ab9 */ /* 0x000fe20000000800 */
[----:B------:R-:W-:Y:S01]  /*2100*/  ISETP.GE.AND P0, PT, R111, c[0x0][0x220], PT ;  /* 0x000088006f007a0c */ /* 0x000fe20003f06270 */
[----:B------:R-:W-:Y:S01]  /*2110*/  UIMAD UR4, UR4, 0x30, URZ ;  /* 0x00000030040478a4 */ /* 0x000fe2000f8e023f */
[----:B----4-:R-:W-:-:S05]  /*2120*/  IMAD.WIDE.U32 R12, R19, 0x30, R10 ;  /* 0x00000030130c7825 */ /* 0x010fca00078e000a */
[----:B------:R-:W-:Y:S02]  /*2130*/  IADD3 R0, R13, UR4, RZ ;  /* 0x000000040d007c10 */ /* 0x000fe4000fffe0ff */
        /* <DEDUP_REMOVED lines=22> */
.L_x_586:
[----:B------:R-:W-:Y:S05]  /*22a0*/  BSYNC B0 ;  /* 0x0000000000007941 */ /* 0x000fea0003800000 */
.L_x_585:
[----:B------:R-:W-:Y:S01]  /*22b0*/  ISETP.NE.U32.AND P3, PT, RZ, c[0x0][0x318], PT ;  /* 0x0000c600ff007a0c */ /* 0x000fe20003f65070 */
[----:B------:R-:W0:Y:S01]  /*22c0*/  LDGDEPBAR ;  /* 0x00000000000079af */ /* 0x000e220000000000 */
[----:B----4-:R-:W-:Y:S02]  /*22d0*/  IMAD.MOV.U32 R14, RZ, RZ, R40 ;  /* 0x000000ffff0e7224 */ /* 0x010fe400078e0028 */
[----:B------:R-:W-:Y:S01]  /*22e0*/  ISETP.NE.AND.EX P3, PT, RZ, c[0x0][0x31c], PT, P3 ;  /* 0x0000c700ff007a0c */ /* 0x000fe20003f65330 */
[----:B------:R-:W-:-:S12]  /*22f0*/  IMAD.MOV.U32 R15, RZ, RZ, R41 ;  /* 0x000000ffff0f7224 */ /* 0x000fd800078e0029 */
[----:B------:R-:W-:Y:S01]  /*2300*/  @P3 SHF.R.S32.HI R0, RZ, 0x1f, R31 ;  /* 0x0000001fff003819 */ /* 0x000fe2000001141f */
[----:B------:R-:W-:-:S04]  /*2310*/  @P3 IMAD.WIDE.U32 R8, R31, c[0x0][0x320], R22 ;  /* 0x0000c8001f083a25 */ /* 0x000fc800078e0016 */
[----:B------:R-:W-:Y:S01]  /*2320*/  @P3 IMAD R0, R0, c[0x0][0x320], RZ ;  /* 0x0000c80000003a24 */ /* 0x000fe200078e02ff */
[----:B------:R-:W-:Y:S01]  /*2330*/  @P3 LEA R10, P0, R8, c[0x0][0x318], 0x2 ;  /* 0x0000c600080a3a11 */ /* 0x000fe200078010ff */
[----:B------:R-:W-:-:S04]  /*2340*/  DEPBAR.LE SB0, 0x0 ;  /* 0x000080000000791a */ /* 0x000fc80000000000 */
[----:B------:R-:W-:-:S04]  /*2350*/  @P3 IMAD R0, R31, c[0x0][0x324], R0 ;  /* 0x0000c9001f003a24 */ /* 0x000fc800078e0200 */
[----:B------:R-:W-:-:S05]  /*2360*/  @P3 IMAD.IADD R0, R9, 0x1, R0 ;  /* 0x0000000109003824 */ /* 0x000fca00078e0200 */
[----:B------:R-:W-:-:S05]  /*2370*/  @P3 LEA.HI.X R11, R8, c[0x0][0x31c], R0, 0x2, P0 ;  /* 0x0000c700080b3a11 */ /* 0x000fca00000f1400 */
[----:B------:R4:W5:Y:S01]  /*2380*/  @P3 LDG.E R10, [R10.64] ;  /* 0x000000080a0a3981 */ /* 0x000962000c1e1900 */
[C---:B------:R-:W-:Y:S01]  /*2390*/  ISETP.GE.AND P0, PT, R2.reuse, R17, PT ;  /* 0x000000110200720c */ /* 0x040fe20003f06270 */
[----:B------:R-:W-:Y:S01]  /*23a0*/  IMAD R108, R37, 0x4, R26 ;  /* 0x00000004256c7824 */ /* 0x000fe200078e021a */
[----:B------:R-:W-:Y:S01]  /*23b0*/  MOV R19, c[0x0][0x1a0] ;  /* 0x0000680000137a02 */ /* 0x000fe20000000f00 */
[----:B------:R-:W-:Y:S01]  /*23c0*/  BAR.SYNC.DEFER_BLOCKING 0x0 ;  /* 0x0000000000007b1d */ /* 0x000fe20000010000 */
[----:B------:R-:W-:Y:S01]  /*23d0*/  MOV R14, R38 ;  /* 0x00000026000e7202 */ /* 0x000fe20000000f00 */
[----:B------:R-:W-:Y:S01]  /*23e0*/  IMAD.SHL.U32 R3, R2, 0x8, RZ ;  /* 0x0000000802037824 */ /* 0x000fe200078e00ff */
[----:B------:R-:W-:Y:S01]  /*23f0*/  SHF.L.U64.HI R13, R19, R20, c[0x0][0x1a4] ;  /* 0x00006900130d7619 */ /* 0x000fe20000010214 */
[C---:B------:R-:W-:Y:S01]  /*2400*/  IMAD.SHL.U32 R0, R25.reuse, 0x40, RZ ;  /* 0x0000004019007824 */ /* 0x040fe200078e00ff */
[----:B------:R-:W-:Y:S01]  /*2410*/  LOP3.LUT P2, RZ, R25, 0x4, RZ, 0xc0, !PT ;  /* 0x0000000419ff7812 */ /* 0x000fe2000784c0ff */
[----:B------:R-:W5:Y:S01]  /*2420*/  @P3 MUFU.RCP R2, c[0x0][0x238] ;  /* 0x00008e0000023b08 */ /* 0x000f620000001000 */
[----:B------:R-:W-:Y:S01]  /*2430*/  IMAD R8, R26, 0x10, R33 ;  /* 0x000000101a087824 */ /* 0x000fe200078e0221 */
[----:B------:R1:W-:Y:S01]  /*2440*/  STL [R1+0xa8], R13 ;  /* 0x0000a80d01007387 */ /* 0x0003e20000100800 */
[----:B------:R-:W-:Y:S01]  /*2450*/  LOP3.LUT R0, R0, 0x1c0, RZ, 0xc0, !PT ;  /* 0x000001c000007812 */ /* 0x000fe200078ec0ff */
[----:B------:R-:W-:Y:S01]  /*2460*/  IMAD.SHL.U32 R12, R19, 0x40, RZ ;  /* 0x00000040130c7824 */ /* 0x000fe200078e00ff */
[----:B------:R-:W-:Y:S01]  /*2470*/  LOP3.LUT P1, RZ, R25, 0x2, RZ, 0xc0, !PT ;  /* 0x0000000219ff7812 */ /* 0x000fe2000782c0ff */
[----:B------:R1:W-:Y:S01]  /*2480*/  STL [R1+0x7c], R108 ;  /* 0x00007c6c01007387 */ /* 0x0003e20000100800 */
[----:B------:R-:W-:Y:S01]  /*2490*/  LOP3.LUT R7, R0, 0x8, R3, 0xf8, !PT ;  /* 0x0000000800077812 */ /* 0x000fe200078ef803 */
[----:B------:R-:W-:Y:S01]  /*24a0*/  IMAD.MOV.U32 R189, RZ, RZ, RZ ;  /* 0x000000ffffbd7224 */ /* 0x000fe200078e00ff */
[----:B------:R-:W-:Y:S01]  /*24b0*/  SHF.R.U32.HI R3, RZ, 0x3, R0 ;  /* 0x00000003ff037819 */ /* 0x000fe20000011600 */
[----:B------:R1:W-:Y:S01]  /*24c0*/  STL.64 [R1+0x80], R14 ;  /* 0x0000800e01007387 */ /* 0x0003e20000100a00 */
[----:B------:R-:W-:Y:S01]  /*24d0*/  IADD3 R8, R8, 0x1, R27 ;  /* 0x0000000108087810 */ /* 0x000fe20007ffe01b */
[----:B------:R-:W-:Y:S01]  /*24e0*/  IMAD R0, R13, R96, RZ ;  /* 0x000000600d007224 */ /* 0x000fe200078e02ff */
[----:B------:R-:W-:Y:S01]  /*24f0*/  LOP3.LUT R3, R7, R3, RZ, 0x3c, !PT ;  /* 0x0000000307037212 */ /* 0x000fe200078e3cff */
[----:B------:R-:W-:Y:S01]  /*2500*/  IMAD.SHL.U32 R30, R30, 0x2, RZ ;  /* 0x000000021e1e7824 */ /* 0x000fe200078e00ff */
[----:B------:R-:W-:Y:S01]  /*2510*/  BSSY B0, `(.L_x_587) ;  /* 0x000002b000007945 */ /* 0x000fe20003800000 */
[----:B----4-:R-:W-:Y:S01]  /*2520*/  IMAD R11, R16, R12, R0 ;  /* 0x0000000c100b7224 */ /* 0x010fe200078e0200 */
[----:B------:R-:W-:Y:S01]  /*2530*/  LEA R3, R28, R3, 0x9 ;  /* 0x000000031c037211 */ /* 0x000fe200078e48ff */
[----:B------:R1:W-:Y:S01]  /*2540*/  @P0 STS.128 [R188+0xc000], RZ ;  /* 0x00c000ffbc000388 */ /* 0x0003e20000000c00 */
[----:B------:R-:W-:Y:S01]  /*2550*/  IMAD R7, R26, 0x400, R6 ;  /* 0x000004001a077824 */ /* 0x000fe200078e0206 */
[----:B------:R-:W-:-:S02]  /*2560*/  IADD3 R114, R191, 0x646e171e, RZ ;  /* 0x646e171ebf727810 */ /* 0x000fc40007ffe0ff */
[----:B------:R1:W-:Y:S01]  /*2570*/  @P0 STS.128 [R188+0xe000], RZ ;  /* 0x00e000ffbc000388 */ /* 0x0003e20000000c00 */
[----:B------:R-:W-:Y:S01]  /*2580*/  LOP3.LUT R112, R30, 0x6, RZ, 0xc0, !PT ;  /* 0x000000061e707812 */ /* 0x000fe200078ec0ff */
[----:B------:R-:W-:Y:S01]  /*2590*/  IMAD.SHL.U32 R184, R7, 0x2, RZ ;  /* 0x0000000207b87824 */ /* 0x000fe200078e00ff */
[----:B------:R-:W-:Y:S01]  /*25a0*/  SEL R0, R35, 0xfffffff0, !P1 ;  /* 0xfffffff023007807 */ /* 0x000fe20004800000 */
[----:B------:R1:W-:Y:S01]  /*25b0*/  @P0 STS.128 [R188+0x10000], RZ ;  /* 0x010000ffbc000388 */ /* 0x0003e20000000c00 */
[----:B-----5:R-:W-:Y:S01]  /*25c0*/  @P3 FMUL.FTZ R189, R10, R2 ;  /* 0x000000020abd3220 */ /* 0x020fe20000410000 */
[----:B------:R-:W-:Y:S01]  /*25d0*/  IADD3 R10, R97, R8, -R36 ;  /* 0x00000008610a7210 */ /* 0x000fe20007ffe824 */
[----:B------:R-:W-:Y:S01]  /*25e0*/  IMAD.WIDE.U32 R8, R96, R12, R14 ;  /* 0x0000000c60087225 */ /* 0x000fe200078e000e */
[----:B------:R-:W-:Y:S02]  /*25f0*/  SEL R2, R34, 0xffffffe0, !P2 ;  /* 0xffffffe022027807 */ /* 0x000fe40005000000 */
[----:B------:R-:W-:Y:S01]  /*2600*/  IADD3 R98, R10, c[0x0][0x2e8], RZ ;  /* 0x0000ba000a627a10 */ /* 0x000fe20007ffe0ff */
[----:B------:R-:W-:Y:S01]  /*2610*/  IMAD.IADD R11, R9, 0x1, R11 ;  /* 0x00000001090b7824 */ /* 0x000fe200078e020b */
[----:B------:R-:W-:Y:S05]  /*2620*/  @P0 BRA `(.L_x_588) ;  /* 0x0000019000000947 */ /* 0x000fea0003800000 */
[----:B-1----:R-:W-:Y:S02]  /*2630*/  ISETP.GE.AND P3, PT, R132, c[0x0][0x220], PT ;  /* 0x0000880084007a0c */ /* 0x002fe40003f66270 */
        /* <DEDUP_REMOVED lines=24> */
.L_x_588:
[----:B-1----:R-:W-:Y:S05]  /*27c0*/  BSYNC B0 ;  /* 0x0000000000007941 */ /* 0x002fea0003800000 */
.L_x_587:
[----:B------:R-:W-:Y:S01]  /*27d0*/  ISETP.GE.AND P0, PT, R24, R17, PT ;  /* 0x000000111800720c */ /* 0x000fe20003f06270 */
[----:B------:R-:W-:Y:S01]  /*27e0*/  BSSY B0, `(.L_x_589) ;  /* 0x0000023000007945 */ /* 0x000fe20003800000 */
[C---:B------:R-:W-:Y:S01]  /*27f0*/  SHF.L.U64.HI R12, R19.reuse, R32, c[0x0][0x1a4] ;  /* 0x00006900130c7619 */ /* 0x040fe20000010220 */
[----:B------:R-:W-:-:S04]  /*2800*/  IMAD.SHL.U32 R7, R19, 0x10, RZ ;  /* 0x0000001013077824 */ /* 0x000fc800078e00ff */
[----:B------:R1:W-:Y:S06]  /*2810*/  STL [R1+0x9c], R12 ;  /* 0x00009c0c01007387 */ /* 0x0003ec0000100800 */
        /* <DEDUP_REMOVED lines=9> */
[C---:B------:R-:W-:Y:S01]  /*28b0*/  @!P3 LEA R14, P4, R7.reuse, c[0x0][0x170], 0x1 ;  /* 0x00005c00070eba11 */ /* 0x040fe200078808ff */
[----:B------:R4:W-:Y:S01]  /*28c0*/  @P3 STS.128 [R188+0xc800], RZ ;  /* 0x00c800ffbc003388 */ /* 0x0009e20000000c00 */
[C---:B-1----:R-:W-:Y:S02]  /*28d0*/  @!P2 LEA R12, P1, R7.reuse, c[0x0][0x170], 0x1 ;  /* 0x00005c00070caa11 */ /* 0x042fe400078208ff */
        /* <DEDUP_REMOVED lines=19> */
.L_x_590:
[----:B------:R-:W-:Y:S05]  /*2a10*/  BSYNC B0 ;  /* 0x0000000000007941 */ /* 0x000fea0003800000 */
.L_x_589:
        /* <DEDUP_REMOVED lines=9> */
[----:B------:R-:W-:Y:S02]  /*2ab0*/  LEA R7, P1, R19, R8, 0x5 ;  /* 0x0000000813077211 */ /* 0x000fe400078228ff */
[----:B------:R-:W-:Y:S02]  /*2ac0*/  ISETP.GE.AND P0, PT, R111, c[0x0][0x220], PT ;  /* 0x000088006f007a0c */ /* 0x000fe40003f06270 */
[----:B------:R-:W-:-:S05]  /*2ad0*/  LEA.HI.X R16, R19, R11, R16, 0x5, P1 ;  /* 0x0000000b13107211 */ /* 0x000fca00008f2c10 */
[C---:B----4-:R-:W-:Y:S01]  /*2ae0*/  @!P3 LEA R14, P4, R7.reuse, c[0x0][0x170], 0x1 ;  /* 0x00005c00070eba11 */ /* 0x050fe200078808ff */
        /* <DEDUP_REMOVED lines=21> */
.L_x_592:
[----:B------:R-:W-:Y:S05]  /*2c40*/  BSYNC B0 ;  /* 0x0000000000007941 */ /* 0x000fea0003800000 */
.L_x_591:
        /* <DEDUP_REMOVED lines=12> */
[----:B-1--4-:R-:W-:-:S05]  /*2d10*/  IMAD.WIDE.U32 R12, R19, 0x30, R10 ;  /* 0x00000030130c7825 */ /* 0x012fca00078e000a */
        /* <DEDUP_REMOVED lines=23> */
.L_x_594:
[----:B------:R-:W-:Y:S05]  /*2e90*/  BSYNC B0 ;  /* 0x0000000000007941 */ /* 0x000fea0003800000 */
.L_x_593:
[----:B------:R-:W-:Y:S01]  /*2ea0*/  IMAD.SHL.U32 R176, R3, 0x2, RZ ;  /* 0x0000000203b07824 */ /* 0x000fe200078e00ff */
[----:B-1----:R-:W-:Y:S01]  /*2eb0*/  LDSM.16.M88.4 R8, [R184] ;  /* 0x00000000b808783b */ /* 0x002fe20000000200 */
[----:B------:R-:W-:Y:S02]  /*2ec0*/  IMAD R185, R5, 0x2, R184 ;  /* 0x0000000205b97824 */ /* 0x000fe400078e02b8 */
[----:B------:R-:W-:Y:S01]  /*2ed0*/  IMAD R7, R0, 0x2, R176 ;  /* 0x0000000200077824 */ /* 0x000fe200078e02b0 */
[----:B----4-:R-:W1:Y:S01]  /*2ee0*/  LDSM.16.M88.4 R12, [R176+0x6000] ;  /* 0x00600000b00c783b */ /* 0x010e620000000200 */
[----:B------:R-:W-:Y:S01]  /*2ef0*/  IMAD R187, R4, 0x2, R184 ;  /* 0x0000000204bb7824 */ /* 0x000fe200078e02b8 */
[----:B------:R-:W-:Y:S01]  /*2f00*/  IADD3 R3, R176, 0x6000, RZ ;  /* 0x00006000b0037810 */ /* 0x000fe20007ffe0ff */
[----:B------:R-:W-:Y:S01]  /*2f10*/  IMAD R182, R2, 0x2, R176 ;  /* 0x0000000202b67824 */ /* 0x000fe200078e02b0 */
[----:B------:R-:W4:Y:S01]  /*2f20*/  LDSM.16.M88.4 R20, [R176+0x6800] ;  /* 0x00680000b014783b */ /* 0x000f220000000200 */
[----:B------:R-:W-:-:S02]  /*2f30*/  IMAD R186, R4, 0x2, R185 ;  /* 0x0000000204ba7824 */ /* 0x000fc400078e02b9 */
[----:B------:R-:W-:Y:S01]  /*2f40*/  IMAD R183, R0, 0x2, R3 ;  /* 0x0000000200b77824 */ /* 0x000fe200078e0203 */
[----:B------:R-:W5:Y:S01]  /*2f50*/  LDSM.16.M88.4 R16, [R176+0x7000] ;  /* 0x00700000b010783b */ /* 0x000f620000000200 */
[----:B------:R-:W-:Y:S02]  /*2f60*/  IMAD R0, R96, 0x40, R112 ;  /* 0x0000004060007824 */ /* 0x000fe400078e0270 */
[----:B------:R-:W-:Y:S01]  /*2f70*/  IMAD R181, R2, 0x2, R183 ;  /* 0x0000000202b57824 */ /* 0x000fe200078e02b7 */
[----:B------:R-:W2:Y:S01]  /*2f80*/  LDSM.16.M88.4 R60, [R176+0x7800] ;  /* 0x00780000b03c783b */ /* 0x000ea20000000200 */
[----:B------:R-:W-:Y:S02]  /*2f90*/  IADD3 R2, R98, 0x8, RZ ;  /* 0x0000000862027810 */ /* 0x000fe40007ffe0ff */
[C---:B------:R-:W-:Y:S01]  /*2fa0*/  IADD3 R3, R0.reuse, 0x8, RZ ;  /* 0x0000000800037810 */ /* 0x040fe20007ffe0ff */
[----:B--2---:R-:W-:Y:S04]  /*2fb0*/  LDSM.16.M88.4 R44, [R7+0x6000] ;  /* 0x00600000072c783b */ /* 0x004fe80000000200 */
[----:B------:R-:W-:Y:S04]  /*2fc0*/  LDSM.16.M88.4 R40, [R7+0x6800] ;  /* 0x006800000728783b */ /* 0x000fe80000000200 */
[----:B------:R-:W-:Y:S04]  /*2fd0*/  LDSM.16.M88.4 R52, [R7+0x7000] ;  /* 0x007000000734783b */ /* 0x000fe80000000200 */
[----:B------:R-:W-:Y:S04]  /*2fe0*/  LDSM.16.M88.4 R68, [R7+0x7800] ;  /* 0x007800000744783b */ /* 0x000fe80000000200 */
[----:B------:R-:W-:Y:S04]  /*2ff0*/  LDSM.16.M88.4 R84, [R182+0x6000] ;  /* 0x00600000b654783b */ /* 0x000fe80000000200 */
[----:B------:R-:W-:Y:S01]  /*3000*/  LDSM.16.M88.4 R76, [R182+0x7800] ;  /* 0x00780000b64c783b */ /* 0x000fe20000000200 */
[C---:B-1----:R-:W-:Y:S03]  /*3010*/  HMMA.16816.F32 R48, R8.reuse, R12, RZ ;  /* 0x0000000c0830723c */ /* 0x042fe600000018ff */
[----:B------:R-:W-:Y:S04]  /*3020*/  LDSM.16.M88.4 R92, [R181+0x1000] ;  /* 0x00100000b55c783b */ /* 0x000fe80000000200 */
[----:B------:R-:W-:Y:S01]  /*3030*/  LDSM.16.M88.4 R88, [R176+0x8000] ;  /* 0x00800000b058783b */ /* 0x000fe20000000200 */
[C---:B------:R-:W-:Y:S03]  /*3040*/  HMMA.16816.F32 R36, R8.reuse, R14, RZ ;  /* 0x0000000e0824723c */ /* 0x040fe600000018ff */
[----:B------:R-:W1:Y:S04]  /*3050*/  LDSM.16.M88.4 R12, [R185] ;  /* 0x00000000b90c783b */ /* 0x000e680000000200 */
[----:B------:R-:W-:Y:S01]  /*3060*/  LDSM.16.M88.4 R100, [R182+0xb000] ;  /* 0x00b00000b664783b */ /* 0x000fe20000000200 */
[C---:B----4-:R-:W-:Y:S03]  /*3070*/  HMMA.16816.F32 R28, R8.reuse, R22, RZ ;  /* 0x00000016081c723c */ /* 0x050fe600000018ff */
[----:B------:R-:W0:Y:S05]  /*3080*/  LDGDEPBAR ;  /* 0x00000000000079af */ /* 0x000e2a0000000000 */
[C---:B------:R-:W-:Y:S08]  /*3090*/  HMMA.16816.F32 R32, R8.reuse, R20, RZ ;  /* 0x000000140820723c */ /* 0x040ff000000018ff */
[C---:B-----5:R-:W-:Y:S08]  /*30a0*/  HMMA.16816.F32 R24, R8.reuse, R16, RZ ;  /* 0x000000100818723c */ /* 0x060ff000000018ff */
[C---:B------:R-:W-:Y:S01]  /*30b0*/  HMMA.16816.F32 R20, R8.reuse, R18, RZ ;  /* 0x000000120814723c */ /* 0x040fe200000018ff */
[----:B------:R-:W2:Y:S07]  /*30c0*/  LDSM.16.M88.4 R16, [R187] ;  /* 0x00000000bb10783b */ /* 0x000eae0000000200 */
[C---:B------:R-:W-:Y:S08]  /*30d0*/  HMMA.16816.F32 R56, R8.reuse, R60, RZ ;  /* 0x0000003c0838723c */ /* 0x040ff000000018ff */
[----:B------:R-:W-:Y:S08]  /*30e0*/  HMMA.16816.F32 R60, R8, R62, RZ ;  /* 0x0000003e083c723c */ /* 0x000ff000000018ff */
[C---:B-1----:R-:W-:Y:S08]  /*30f0*/  HMMA.16816.F32 R48, R12.reuse, R44, R48 ;  /* 0x0000002c0c30723c */ /* 0x042ff00000001830 */
[C---:B------:R-:W-:Y:S01]  /*3100*/  HMMA.16816.F32 R64, R12.reuse, R42, R28 ;  /* 0x0000002a0c40723c */ /* 0x040fe2000000181c */
[----:B------:R-:W1:Y:S07]  /*3110*/  LDSM.16.M88.4 R28, [R182+0x7000] ;  /* 0x00700000b61c783b */ /* 0x000e6e0000000200 */
[C---:B------:R-:W-:Y:S01]  /*3120*/  HMMA.16816.F32 R72, R12.reuse, R46, R36 ;  /* 0x0000002e0c48723c */ /* 0x040fe20000001824 */
[----:B------:R-:W4:Y:S04]  /*3130*/  LDSM.16.M88.4 R36, [R182+0x6800] ;  /* 0x00680000b624783b */ /* 0x000f280000000200 */
[----:B------:R-:W-:Y:S03]  /*3140*/  LDSM.16.M88.4 R44, [R181] ;  /* 0x00000000b52c783b */ /* 0x000fe60000000200 */
[C---:B------:R-:W-:Y:S08]  /*3150*/  HMMA.16816.F32 R80, R12.reuse, R40, R32 ;  /* 0x000000280c50723c */ /* 0x040ff00000001820 */
[C---:B------:R-:W-:Y:S08]  /*3160*/  HMMA.16816.F32 R32, R12.reuse, R52, R24 ;  /* 0x000000340c20723c */ /* 0x040ff00000001818 */
[C---:B------:R-:W-:Y:S08]  /*3170*/  HMMA.16816.F32 R24, R12.reuse, R54, R20 ;  /* 0x000000360c18723c */ /* 0x040ff00000001814 */
[C---:B------:R-:W-:Y:S08]  /*3180*/  HMMA.16816.F32 R8, R12.reuse, R68, R56 ;  /* 0x000000440c08723c */ /* 0x040ff00000001838 */
[----:B------:R-:W-:Y:S01]  /*3190*/  HMMA.16816.F32 R20, R12, R70, R60 ;  /* 0x000000460c14723c */ /* 0x000fe2000000183c */
[----:B------:R-:W5:Y:S04]  /*31a0*/  LDSM.16.M88.4 R12, [R186] ;  /* 0x00000000ba0c783b */ /* 0x000f680000000200 */
[----:B------:R-:W-:Y:S03]  /*31b0*/  LDSM.16.M88.4 R68, [R181+0x1800] ;  /* 0x00180000b544783b */ /* 0x000fe60000000200 */
[C---:B--2---:R-:W-:Y:S08]  /*31c0*/  HMMA.16816.F32 R40, R16.reuse, R84, R48 ;  /* 0x000000541028723c */ /* 0x044ff00000001830 */
[C---:B------:R-:W-:Y:S01]  /*31d0*/  HMMA.16816.F32 R48, R16.reuse, R86, R72 ;  /* 0x000000561030723c */ /* 0x040fe20000001848 */
[----:B------:R-:W2:Y:S04]  /*31e0*/  LDSM.16.M88.4 R72, [R181+0x800] ;  /* 0x00080000b548783b */ /* 0x000ea80000000200 */
[----:B------:R-:W-:Y:S03]  /*31f0*/  LDSM.16.M88.4 R84, [R176+0x8800] ;  /* 0x00880000b054783b */ /* 0x000fe60000000200 */
[C---:B-1----:R-:W-:Y:S08]  /*3200*/  HMMA.16816.F32 R56, R16.reuse, R28, R32 ;  /* 0x0000001c1038723c */ /* 0x042ff00000001820 */
[C---:B----4-:R-:W-:Y:S01]  /*3210*/  HMMA.16816.F32 R52, R16.reuse, R36, R80 ;  /* 0x000000241034723c */ /* 0x050fe20000001850 */
[----:B------:R-:W-:Y:S07]  /*3220*/  LDSM.16.M88.4 R80, [R176+0x9000] ;  /* 0x00900000b050783b */ /* 0x000fee0000000200 */
[C---:B------:R-:W-:Y:S08]  /*3230*/  HMMA.16816.F32 R64, R16.reuse, R38, R64 ;  /* 0x000000261040723c */ /* 0x040ff00000001840 */
[C---:B------:R-:W-:Y:S08]  /*3240*/  HMMA.16816.F32 R32, R16.reuse, R30, R24 ;  /* 0x0000001e1020723c */ /* 0x040ff00000001818 */
[C---:B------:R-:W-:Y:S01]  /*3250*/  HMMA.16816.F32 R60, R16.reuse, R76, R8 ;  /* 0x0000004c103c723c */ /* 0x040fe20000001808 */
[----:B------:R-:W1:Y:S07]  /*3260*/  LDSM.16.M88.4 R8, [R184+0x2000] ;  /* 0x00200000b808783b */ /* 0x000e6e0000000200 */
[----:B------:R-:W-:Y:S01]  /*3270*/  HMMA.16816.F32 R24, R16, R78, R20 ;  /* 0x0000004e1018723c */ /* 0x000fe20000001814 */
[----:B------:R-:W4:Y:S04]  /*3280*/  LDSM.16.M88.4 R76, [R176+0x9800] ;  /* 0x00980000b04c783b */ /* 0x000f280000000200 */
[----:B------:R-:W-:Y:S03]  /*3290*/  LDSM.16.M88.4 R16, [R185+0x2000] ;  /* 0x00200000b910783b */ /* 0x000fe60000000200 */
[C---:B-----5:R-:W-:Y:S08]  /*32a0*/  HMMA.16816.F32 R20, R12.reuse, R44, R40 ;  /* 0x0000002c0c14723c */ /* 0x060ff00000001828 */
[C---:B------:R-:W-:Y:S08]  /*32b0*/  HMMA.16816.F32 R28, R12.reuse, R46, R48 ;  /* 0x0000002e0c1c723c */ /* 0x040ff00000001830 */
[C---:B--2---:R-:W-:Y:S08]  /*32c0*/  HMMA.16816.F32 R36, R12.reuse, R72, R52 ;  /* 0x000000480c24723c */ /* 0x044ff00000001834 */
[C---:B------:R-:W-:Y:S01]  /*32d0*/  HMMA.16816.F32 R44, R12.reuse, R74, R64 ;  /* 0x0000004a0c2c723c */ /* 0x040fe20000001840 */
[----:B------:R-:W-:Y:S07]  /*32e0*/  LDSM.16.M88.4 R64, [R7+0x9000] ;  /* 0x009000000740783b */ /* 0x000fee0000000200 */
[C---:B------:R-:W-:Y:S08]  /*32f0*/  HMMA.16816.F32 R56, R12.reuse, R92, R56 ;  /* 0x0000005c0c38723c */ /* 0x040ff00000001838 */
[C---:B------:R-:W-:Y:S01]  /*3300*/  HMMA.16816.F32 R40, R12.reuse, R94, R32 ;  /* 0x0000005e0c28723c */ /* 0x040fe20000001820 */
[----:B------:R-:W2:Y:S07]  /*3310*/  LDSM.16.M88.4 R92, [R7+0x8000] ;  /* 0x00800000075c783b */ /* 0x000eae0000000200 */
[C---:B------:R-:W-:Y:S08]  /*3320*/  HMMA.16816.F32 R48, R12.reuse, R68, R60 ;  /* 0x000000440c30723c */ /* 0x040ff0000000183c */
[----:B------:R-:W-:Y:S01]  /*3330*/  HMMA.16816.F32 R32, R12, R70, R24 ;  /* 0x000000460c20723c */ /* 0x000fe20000001818 */
[----:B------:R-:W5:Y:S07]  /*3340*/  LDSM.16.M88.4 R68, [R7+0x8800] ;  /* 0x008800000744783b */ /* 0x000f6e0000000200 */
[C---:B-1----:R-:W-:Y:S08]  /*3350*/  HMMA.16816.F32 R12, R8.reuse, R88, R20 ;  /* 0x00000058080c723c */ /* 0x042ff00000001814 */
[C---:B------:R-:W-:Y:S01]  /*3360*/  HMMA.16816.F32 R28, R8.reuse, R90, R28 ;  /* 0x0000005a081c723c */ /* 0x040fe2000000181c */
[----:B------:R-:W-:Y:S07]  /*3370*/  LDSM.16.M88.4 R88, [R181+0x2000] ;  /* 0x00200000b558783b */ /* 0x000fee0000000200 */
[C---:B------:R-:W-:Y:S08]  /*3380*/  HMMA.16816.F32 R24, R8.reuse, R84, R36 ;  /* 0x000000540818723c */ /* 0x040ff00000001824 */
[C---:B------:R-:W-:Y:S01]  /*3390*/  HMMA.16816.F32 R20, R8.reuse, R86, R44 ;  /* 0x000000560814723c */ /* 0x040fe2000000182c */
[----:B------:R-:W1:Y:S07]  /*33a0*/  LDSM.16.M88.4 R84, [R7+0x9800] ;  /* 0x009800000754783b */ /* 0x000e6e0000000200 */
[----:B----4-:R-:W-:Y:S01]  /*33b0*/  HMMA.16816.F32 R72, R8, R76, R48 ;  /* 0x0000004c0848723c */ /* 0x010fe20000001830 */
[----:B------:R-:W-:Y:S07]  /*33c0*/  LDSM.16.M88.4 R48, [R182+0x8000] ;  /* 0x00800000b630783b */ /* 0x000fee0000000200 */
[----:B--2---:R-:W-:Y:S01]  /*33d0*/  HMMA.16816.F32 R44, R16, R92, R12 ;  /* 0x0000005c102c723c */ /* 0x004fe2000000180c */
[----:B------:R-:W2:Y:S07]  /*33e0*/  LDSM.16.M88.4 R12, [R187+0x2000] ;  /* 0x00200000bb0c783b */ /* 0x000eae0000000200 */
[C---:B------:R-:W-:Y:S08]  /*33f0*/  HMMA.16816.F32 R52, R8.reuse, R82, R40 ;  /* 0x000000520834723c */ /* 0x040ff00000001828 */
[----:B------:R-:W-:Y:S01]  /*3400*/  HMMA.16816.F32 R60, R8, R78, R32 ;  /* 0x0000004e083c723c */ /* 0x000fe20000001820 */
[----:B------:R-:W4:Y:S07]  /*3410*/  LDSM.16.M88.4 R76, [R182+0x8800] ;  /* 0x00880000b64c783b */ /* 0x000f2e0000000200 */
[----:B------:R-:W-:Y:S01]  /*3420*/  HMMA.16816.F32 R40, R16, R94, R28 ;  /* 0x0000005e1028723c */ /* 0x000fe2000000181c */
[----:B------:R-:W3:Y:S07]  /*3430*/  LDSM.16.M88.4 R92, [R182+0x9800] ;  /* 0x00980000b65c783b */ /* 0x000eee0000000200 */
[----:B------:R-:W-:Y:S01]  /*3440*/  HMMA.16816.F32 R56, R8, R80, R56 ;  /* 0x000000500838723c */ /* 0x000fe20000001838 */
[----:B------:R-:W2:Y:S04]  /*3450*/  LDSM.16.M88.4 R80, [R182+0x9000] ;  /* 0x00900000b650783b */ /* 0x000ea80000000200 */
[----:B------:R-:W2:Y:S03]  /*3460*/  LDSM.16.M88.4 R8, [R186+0x2000] ;  /* 0x00200000ba08783b */ /* 0x000ea60000000200 */
[C---:B-----5:R-:W-:Y:S08]  /*3470*/  HMMA.16816.F32 R36, R16.reuse, R68, R24 ;  /* 0x000000441024723c */ /* 0x060ff00000001818 */
[C---:B------:R-:W-:Y:S01]  /*3480*/  HMMA.16816.F32 R32, R16.reuse, R70, R20 ;  /* 0x000000461020723c */ /* 0x040fe20000001814 */
[----:B------:R-:W-:Y:S07]  /*3490*/  LDSM.16.M88.4 R68, [R176+0xa000] ;  /* 0x00a00000b044783b */ /* 0x000fee0000000200 */
[C---:B-1----:R-:W-:Y:S01]  /*34a0*/  HMMA.16816.F32 R20, R16.reuse, R84, R72 ;  /* 0x000000541014723c */ /* 0x042fe20000001848 */
[----:B------:R-:W-:Y:S07]  /*34b0*/  LDSM.16.M88.4 R72, [R176+0xb000] ;  /* 0x00b00000b048783b */ /* 0x000fee0000000200 */
[C---:B------:R-:W-:Y:S08]  /*34c0*/  HMMA.16816.F32 R28, R16.reuse, R64, R56 ;  /* 0x00000040101c723c */ /* 0x040ff00000001838 */
[C---:B------:R-:W-:Y:S08]  /*34d0*/  HMMA.16816.F32 R24, R16.reuse, R66, R52 ;  /* 0x000000421018723c */ /* 0x040ff00000001834 */
[----:B------:R-:W-:Y:S01]  /*34e0*/  HMMA.16816.F32 R64, R16, R86, R60 ;  /* 0x000000561040723c */ /* 0x000fe2000000183c */
[----:B------:R-:W1:Y:S07]  /*34f0*/  LDSM.16.M88.4 R84, [R181+0x2800] ;  /* 0x00280000b554783b */ /* 0x000e6e0000000200 */
[C---:B--2---:R-:W-:Y:S08]  /*3500*/  HMMA.16816.F32 R16, R12.reuse, R50, R40 ;  /* 0x000000320c10723c */ /* 0x044ff00000001828 */
[C---:B------:R-:W-:Y:S01]  /*3510*/  HMMA.16816.F32 R52, R12.reuse, R48, R44 ;  /* 0x000000300c34723c */ /* 0x040fe2000000182c */
[----:B------:R-:W2:Y:S07]  /*3520*/  LDSM.16.M88.4 R44, [R181+0x3000] ;  /* 0x00300000b52c783b */ /* 0x000eae0000000200 */
[C---:B----4-:R-:W-:Y:S01]  /*3530*/  HMMA.16816.F32 R48, R12.reuse, R76, R36 ;  /* 0x0000004c0c30723c */ /* 0x050fe20000001824 */
[----:B------:R-:W4:Y:S07]  /*3540*/  LDSM.16.M88.4 R36, [R181+0x3800] ;  /* 0x00380000b524783b */ /* 0x000f2e0000000200 */
[C---:B------:R-:W-:Y:S01]  /*3550*/  HMMA.16816.F32 R60, R12.reuse, R78, R32 ;  /* 0x0000004e0c3c723c */ /* 0x040fe20000001820 */
[----:B------:R-:W-:Y:S07]  /*3560*/  LDSM.16.M88.4 R76, [R182+0xa000] ;  /* 0x00a00000b64c783b */ /* 0x000fee0000000200 */
[C---:B---3--:R-:W-:Y:S01]  /*3570*/  HMMA.16816.F32 R32, R12.reuse, R92, R20 ;  /* 0x0000005c0c20723c */ /* 0x048fe20000001814 */
[----:B------:R-:W3:Y:S07]  /*3580*/  LDSM.16.M88.4 R20, [R184+0x4000] ;  /* 0x00400000b814783b */ /* 0x000eee0000000200 */
[C---:B------:R-:W-:Y:S08]  /*3590*/  HMMA.16816.F32 R40, R12.reuse, R82, R24 ;  /* 0x000000520c28723c */ /* 0x040ff00000001818 */
[C---:B------:R-:W-:Y:S01]  /*35a0*/  HMMA.16816.F32 R24, R12.reuse, R94, R64 ;  /* 0x0000005e0c18723c */ /* 0x040fe20000001840 */
[----:B------:R-:W5:Y:S04]  /*35b0*/  LDSM.16.M88.4 R64, [R176+0xa800] ;  /* 0x00a80000b040783b */ /* 0x000f680000000200 */
[----:B------:R-:W-:Y:S03]  /*35c0*/  LDSM.16.M88.4 R92, [R7+0xa000] ;  /* 0x00a00000075c783b */ /* 0x000fe60000000200 */
[----:B------:R-:W-:Y:S08]  /*35d0*/  HMMA.16816.F32 R56, R12, R80, R28 ;  /* 0x000000500c38723c */ /* 0x000ff0000000181c */
[C---:B------:R-:W-:Y:S01]  /*35e0*/  HMMA.16816.F32 R28, R8.reuse, R90, R16 ;  /* 0x0000005a081c723c */ /* 0x040fe20000001810 */
[----:B------:R-:W3:Y:S07]  /*35f0*/  LDSM.16.M88.4 R16, [R185+0x4000] ;  /* 0x00400000b910783b */ /* 0x000eee0000000200 */
[C---:B------:R-:W-:Y:S08]  /*3600*/  HMMA.16816.F32 R12, R8.reuse, R88, R52 ;  /* 0x00000058080c723c */ /* 0x040ff00000001834 */
[C---:B-1----:R-:W-:Y:S08]  /*3610*/  HMMA.16816.F32 R48, R8.reuse, R84, R48 ;  /* 0x000000540830723c */ /* 0x042ff00000001830 */
[C---:B------:R-:W-:Y:S01]  /*3620*/  HMMA.16816.F32 R52, R8.reuse, R86, R60 ;  /* 0x000000560834723c */ /* 0x040fe2000000183c */
[----:B------:R-:W-:Y:S07]  /*3630*/  LDSM.16.M88.4 R84, [R182+0xa800] ;  /* 0x00a80000b654783b */ /* 0x000fee0000000200 */
[C---:B--2---:R-:W-:Y:S08]  /*3640*/  HMMA.16816.F32 R56, R8.reuse, R44, R56 ;  /* 0x0000002c0838723c */ /* 0x044ff00000001838 */
[C---:B------:R-:W-:Y:S08]  /*3650*/  HMMA.16816.F32 R60, R8.reuse, R46, R40 ;  /* 0x0000002e083c723c */ /* 0x040ff00000001828 */
[C---:B----4-:R-:W-:Y:S08]  /*3660*/  HMMA.16816.F32 R88, R8.reuse, R36, R32 ;  /* 0x000000240858723c */ /* 0x050ff00000001820 */
[----:B------:R-:W-:Y:S01]  /*3670*/  HMMA.16816.F32 R80, R8, R38, R24 ;  /* 0x000000260850723c */ /* 0x000fe20000001818 */
[----:B------:R-:W1:Y:S07]  /*3680*/  LDSM.16.M88.4 R36, [R7+0xa800] ;  /* 0x00a800000724783b */ /* 0x000e6e0000000200 */
[C---:B---3--:R-:W-:Y:S01]  /*3690*/  HMMA.16816.F32 R8, R20.reuse, R70, R28 ;  /* 0x000000461408723c */ /* 0x048fe2000000181c */
[----:B------:R-:W2:Y:S07]  /*36a0*/  LDSM.16.M88.4 R28, [R176+0xb800] ;  /* 0x00b80000b01c783b */ /* 0x000eae0000000200 */
[C---:B------:R-:W-:Y:S01]  /*36b0*/  HMMA.16816.F32 R24, R20.reuse, R68, R12 ;  /* 0x000000441418723c */ /* 0x040fe2000000180c */
[----:B------:R-:W3:Y:S07]  /*36c0*/  LDSM.16.M88.4 R12, [R187+0x4000] ;  /* 0x00400000bb0c783b */ /* 0x000eee0000000200 */
[C---:B-----5:R-:W-:Y:S01]  /*36d0*/  HMMA.16816.F32 R32, R20.reuse, R64, R48 ;  /* 0x000000401420723c */ /* 0x060fe20000001830 */
[----:B------:R-:W4:Y:S07]  /*36e0*/  LDSM.16.M88.4 R48, [R7+0xb000] ;  /* 0x00b000000730783b */ /* 0x000f2e0000000200 */
[----:B------:R-:W-:Y:S08]  /*36f0*/  HMMA.16816.F32 R40, R20, R66, R52 ;  /* 0x000000421428723c */ /* 0x000ff00000001834 */
[----:B------:R-:W-:Y:S01]  /*3700*/  HMMA.16816.F32 R52, R16, R94, R8 ;  /* 0x0000005e1034723c */ /* 0x000fe20000001808 */
[----:B------:R-:W-:Y:S07]  /*3710*/  LDSM.16.M88.4 R8, [R186+0x4000] ;  /* 0x00400000ba08783b */ /* 0x000fee0000000200 */
[C---:B------:R-:W-:Y:S08]  /*3720*/  HMMA.16816.F32 R44, R20.reuse, R72, R56 ;  /* 0x00000048142c723c */ /* 0x040ff00000001838 */
[----:B------:R-:W-:Y:S01]  /*3730*/  HMMA.16816.F32 R60, R20, R74, R60 ;  /* 0x0000004a143c723c */ /* 0x000fe2000000183c */
[----:B------:R5:W3:Y:S07]  /*3740*/  LDSM.16.M88.4 R72, [R7+0xb800] ;  /* 0x00b800000748783b */ /* 0x000aee0000000200 */
[C---:B------:R-:W-:Y:S01]  /*3750*/  HMMA.16816.F32 R56, R16.reuse, R92, R24 ;  /* 0x0000005c1038723c */ /* 0x040fe20000001818 */
[----:B------:R-:W4:Y:S07]  /*3760*/  LDSM.16.M88.4 R92, [R181+0x4000] ;  /* 0x00400000b55c783b */ /* 0x000f2e0000000200 */
[----:B-1----:R-:W-:Y:S08]  /*3770*/  HMMA.16816.F32 R32, R16, R36, R32 ;  /* 0x000000241020723c */ /* 0x002ff00000001820 */
[----:B--2---:R-:W-:Y:S01]  /*3780*/  HMMA.16816.F32 R64, R20, R28, R88 ;  /* 0x0000001c1440723c */ /* 0x004fe20000001858 */
[----:B-----5:R-:W-:-:S07]  /*3790*/  IADD3 R7, R0, 0x1, RZ ;  /* 0x0000000100077810 */ /* 0x020fce0007ffe0ff */
[----:B------:R-:W-:Y:S08]  /*37a0*/  HMMA.16816.F32 R68, R20, R30, R80 ;  /* 0x0000001e1444723c */ /* 0x000ff00000001850 */
[----:B------:R-:W-:Y:S08]  /*37b0*/  HMMA.16816.F32 R28, R16, R38, R40 ;  /* 0x00000026101c723c */ /* 0x000ff00000001828 */
[----:B---3--:R-:W-:Y:S01]  /*37c0*/  HMMA.16816.F32 R36, R12, R78, R52 ;  /* 0x0000004e0c24723c */ /* 0x008fe20000001834 */
[----:B------:R-:W1:Y:S07]  /*37d0*/  LDSM.16.M88.4 R52, [R181+0x4800] ;  /* 0x00480000b534783b */ /* 0x000e6e0000000200 */
[C---:B----4-:R-:W-:Y:S08]  /*37e0*/  HMMA.16816.F32 R24, R16.reuse, R48, R44 ;  /* 0x000000301018723c */ /* 0x050ff0000000182c */
[----:B------:R-:W-:Y:S08]  /*37f0*/  HMMA.16816.F32 R40, R16, R50, R60 ;  /* 0x000000321028723c */ /* 0x000ff0000000183c */
[C---:B------:R-:W-:Y:S01]  /*3800*/  HMMA.16816.F32 R20, R12.reuse, R76, R56 ;  /* 0x0000004c0c14723c */ /* 0x040fe20000001838 */
[----:B------:R-:W2:Y:S07]  /*3810*/  LDSM.16.M88.4 R76, [R182+0xb800] ;  /* 0x00b80000b64c783b */ /* 0x000eae0000000200 */
[----:B------:R-:W-:Y:S08]  /*3820*/  HMMA.16816.F32 R32, R12, R84, R32 ;  /* 0x000000540c20723c */ /* 0x000ff00000001820 */
[C---:B------:R-:W-:Y:S08]  /*3830*/  HMMA.16816.F32 R44, R16.reuse, R72, R64 ;  /* 0x00000048102c723c */ /* 0x040ff00000001840 */
[----:B------:R-:W-:Y:S01]  /*3840*/  HMMA.16816.F32 R72, R16, R74, R68 ;  /* 0x0000004a1048723c */ /* 0x000fe20000001844 */
[----:B------:R-:W3:Y:S07]  /*3850*/  I2F R16, R7 ;  /* 0x0000000700107306 */ /* 0x000eee0000201400 */
[----:B------:R-:W-:Y:S01]  /*3860*/  HMMA.16816.F32 R64, R12, R100, R24 ;  /* 0x000000640c40723c */ /* 0x000fe20000001818 */
[----:B------:R4:W5:Y:S07]  /*3870*/  I2F R18, R3 ;  /* 0x0000000300127306 */ /* 0x00096e0000201400 */
[----:B------:R-:W-:Y:S07]  /*3880*/  HMMA.16816.F32 R68, R8, R92, R20 ;  /* 0x0000005c0844723c */ /* 0x000fee0000001814 */
[----:B------:R-:W-:Y:S01]  /*3890*/  IMNMX R20, R2, R97, PT ;  /* 0x0000006102147217 */ /* 0x000fe20003800200 */
[----:B------:R-:W-:Y:S01]  /*38a0*/  HMMA.16816.F32 R56, R12, R102, R40 ;  /* 0x000000660c38723c */ /* 0x000fe20000001828 */
[----:B------:R-:W2:Y:S01]  /*38b0*/  LDSM.16.M88.4 R40, [R181+0x5000] ;  /* 0x00500000b528783b */ /* 0x000ea20000000200 */
[----:B------:R-:W-:-:S02]  /*38c0*/  IADD3 R2, R0, 0x9, RZ ;  /* 0x0000000900027810 */ /* 0x000fc40007ffe0ff */
[----:B------:R-:W-:Y:S02]  /*38d0*/  IMNMX R21, R98, R97, PT ;  /* 0x0000006162157217 */ /* 0x000fe40003800200 */
[----:B------:R1:W1:Y:S01]  /*38e0*/  I2F R19, R2 ;  /* 0x0000000200137306 */ /* 0x0002620000201400 */
[CC--:B------:R-:W-:Y:S01]  /*38f0*/  ISETP.GE.AND P0, PT, R3.reuse, R20.reuse, PT ;  /* 0x000000140300720c */ /* 0x0c0fe20003f06270 */
[----:B------:R-:W-:Y:S01]  /*3900*/  HMMA.16816.F32 R24, R8, R94, R36 ;  /* 0x0000005e0818723c */ /* 0x000fe20000001824 */
[-C--:B------:R-:W-:Y:S02]  /*3910*/  ISETP.GE.AND P3, PT, R3, R21.reuse, PT ;  /* 0x000000150300720c */ /* 0x080fe40003f66270 */
[----:B----4-:R-:W-:Y:S02]  /*3920*/  IADD3 R3, R0, 0x10, RZ ;  /* 0x0000001000037810 */ /* 0x010fe40007ffe0ff */
[C---:B------:R-:W-:Y:S02]  /*3930*/  ISETP.GE.AND P6, PT, R7.reuse, R21, PT ;  /* 0x000000150700720c */ /* 0x040fe40003fc6270 */
[----:B------:R4:W-:Y:S01]  /*3940*/  I2F R22, R3 ;  /* 0x0000000300167306 */ /* 0x0009e20000201400 */
[----:B------:R-:W-:Y:S01]  /*3950*/  HMMA.16816.F32 R48, R12, R86, R28 ;  /* 0x000000560c30723c */ /* 0x000fe2000000181c */
[-C--:B------:R-:W-:Y:S01]  /*3960*/  ISETP.GE.AND P2, PT, R7, R20.reuse, PT ;  /* 0x000000140700720c */ /* 0x080fe20003f46270 */
[----:B---3--:R-:W-:Y:S01]  /*3970*/  FFMA.FTZ R17, R16, R189, R69 ;  /* 0x000000bd10117223 */ /* 0x008fe20000010045 */
[----:B------:R-:W-:Y:S01]  /*3980*/  ISETP.GE.AND P4, PT, R2, R21, PT ;  /* 0x000000150200720c */ /* 0x000fe20003f86270 */
[----:B------:R-:W-:Y:S01]  /*3990*/  FFMA.FTZ R7, R16, R189, R71 ;  /* 0x000000bd10077223 */ /* 0x000fe20000010047 */
[----:B------:R-:W-:-:S02]  /*39a0*/  ISETP.GE.AND P5, PT, R2, R20, PT ;  /* 0x000000140200720c */ /* 0x000fc40003fa6270 */
[----:B-1----:R-:W-:Y:S01]  /*39b0*/  IADD3 R2, R0, 0x11, RZ ;  /* 0x0000001100027810 */ /* 0x002fe20007ffe0ff */
[----:B------:R-:W-:Y:S01]  /*39c0*/  HMMA.16816.F32 R28, R8, R52, R32 ;  /* 0x00000034081c723c */ /* 0x000fe20000001820 */
[----:B------:R-:W-:Y:S02]  /*39d0*/  FSEL R69, R17, -INF , !P6 ;  /* 0xff80000011457808 */ /* 0x000fe40007000000 */
[C---:B------:R-:W-:Y:S01]  /*39e0*/  ISETP.GE.AND P1, PT, R3.reuse, R21, PT ;  /* 0x000000150300720c */ /* 0x040fe20003f26270 */
[----:B------:R-:W1:Y:S01]  /*39f0*/  I2F R33, R2 ;  /* 0x0000000200217306 */ /* 0x000e620000201400 */
[----:B------:R-:W-:Y:S02]  /*3a00*/  ISETP.GE.AND P6, PT, R3, R20, PT ;  /* 0x000000140300720c */ /* 0x000fe40003fc6270 */
[----:B------:R-:W-:Y:S01]  /*3a10*/  FSEL R53, R7, -INF , !P2 ;  /* 0xff80000007357808 */ /* 0x000fe20005000000 */
[CC--:B-----5:R-:W-:Y:S01]  /*3a20*/  FFMA.FTZ R16, R18.reuse, R189.reuse, R24 ;  /* 0x000000bd12107223 */ /* 0x0e0fe20000010018 */
[----:B--2---:R-:W-:Y:S01]  /*3a30*/  HMMA.16816.F32 R60, R12, R76, R44 ;  /* 0x0000004c0c3c723c */ /* 0x004fe2000000182c */
[----:B------:R-:W2:Y:S01]  /*3a40*/  LDSM.16.M88.4 R44, [R181+0x5800] ;  /* 0x00580000b52c783b */ /* 0x000ea20000000200 */
[-C--:B------:R-:W-:Y:S01]  /*3a50*/  FFMA.FTZ R7, R18, R189.reuse, R26 ;  /* 0x000000bd12077223 */ /* 0x080fe2000001001a */
[----:B----4-:R-:W-:Y:S01]  /*3a60*/  IADD3 R3, R0, 0x18, RZ ;  /* 0x0000001800037810 */ /* 0x010fe20007ffe0ff */
[CC--:B------:R-:W-:Y:S01]  /*3a70*/  FFMA.FTZ R17, R19.reuse, R189.reuse, R27 ;  /* 0x000000bd13117223 */ /* 0x0c0fe2000001001b */
[----:B------:R-:W-:Y:S01]  /*3a80*/  FSEL R71, R16, -INF , !P3 ;  /* 0xff80000010477808 */ /* 0x000fe20005800000 */
[----:B------:R-:W-:Y:S01]  /*3a90*/  FFMA.FTZ R16, R19, R189, R25 ;  /* 0x000000bd13107223 */ /* 0x000fe20000010019 */
[----:B------:R-:W-:Y:S01]  /*3aa0*/  FSEL R52, R7, -INF , !P0 ;  /* 0xff80000007347808 */ /* 0x000fe20004000000 */
[----:B------:R-:W-:Y:S01]  /*3ab0*/  HMMA.16816.F32 R36, R8, R54, R48 ;  /* 0x000000360824723c */ /* 0x000fe20000001830 */
[----:B------:R3:W4:Y:S01]  /*3ac0*/  I2F R32, R3 ;  /* 0x0000000300207306 */ /* 0x0007220000201400 */
[----:B------:R-:W-:Y:S01]  /*3ad0*/  ISETP.GE.AND P0, PT, R3, R21, PT ;  /* 0x000000150300720c */ /* 0x000fe20003f06270 */
[----:B------:R-:W-:-:S04]  /*3ae0*/  DEPBAR.LE SB0, 0x0 ;  /* 0x000080000000791a */ /* 0x000fc80000000000 */
[----:B------:R-:W-:Y:S01]  /*3af0*/  FSEL R54, R16, -INF , !P4 ;  /* 0xff80000010367808 */ /* 0x000fe20006000000 */
[----:B------:R-:W-:Y:S01]  /*3b00*/  HMMA.16816.F32 R48, R12, R78, R72 ;  /* 0x0000004e0c30723c */ /* 0x000fe20000001848 */
[-C--:B------:R-:W-:Y:S01]  /*3b10*/  ISETP.GE.AND P4, PT, R3, R20.reuse, PT ;  /* 0x000000140300720c */ /* 0x080fe20003f86270 */
[----:B-1----:R-:W-:Y:S01]  /*3b20*/  FFMA.FTZ R7, R33, R189, R29 ;  /* 0x000000bd21077223 */ /* 0x002fe2000001001d */
[----:B------:R-:W-:Y:S01]  /*3b30*/  BAR.SYNC.DEFER_BLOCKING 0x0 ;  /* 0x0000000000007b1d */ /* 0x000fe20000010000 */
[C---:B------:R-:W-:Y:S02]  /*3b40*/  ISETP.GE.AND P2, PT, R2.reuse, R21, PT ;  /* 0x000000150200720c */ /* 0x040fe40003f46270 */
[----:B------:R-:W-:Y:S02]  /*3b50*/  ISETP.GE.AND P3, PT, R2, R20, PT ;  /* 0x000000140200720c */ /* 0x000fe40003f66270 */
[----:B------:R-:W-:Y:S01]  /*3b60*/  IADD3 R2, R0, 0x19, RZ ;  /* 0x0000001900027810 */ /* 0x000fe20007ffe0ff */
[----:B---3--:R-:W-:Y:S01]  /*3b70*/  FFMA.FTZ R3, R22, R189, R28 ;  /* 0x000000bd16037223 */ /* 0x008fe2000001001c */
[----:B------:R-:W-:Y:S01]  /*3b80*/  FSEL R35, R17, -INF , !P5 ;  /* 0xff80000011237808 */ /* 0x000fe20006800000 */
[----:B------:R-:W-:Y:S01]  /*3b90*/  HMMA.16816.F32 R24, R8, R42, R56 ;  /* 0x0000002a0818723c */ /* 0x000fe20000001838 */
[----:B------:R1:W3:Y:S01]  /*3ba0*/  I2F R23, R2 ;  /* 0x0000000200177306 */ /* 0x0002e20000201400 */
[----:B------:R-:W-:-:S02]  /*3bb0*/  ISETP.GE.AND P5, PT, R2, R21, PT ;  /* 0x000000150200720c */ /* 0x000fc40003fa6270 */
[----:B------:R-:W-:Y:S01]  /*3bc0*/  FSEL R72, R3, -INF , !P1 ;  /* 0xff80000003487808 */ /* 0x000fe20004800000 */
[-C--:B------:R-:W-:Y:S01]  /*3bd0*/  FFMA.FTZ R3, R22, R189.reuse, R30 ;  /* 0x000000bd16037223 */ /* 0x080fe2000001001e */
[----:B------:R-:W-:Y:S01]  /*3be0*/  ISETP.GE.AND P1, PT, R2, R20, PT ;  /* 0x000000140200720c */ /* 0x000fe20003f26270 */
[-C--:B----4-:R-:W-:Y:S01]  /*3bf0*/  FFMA.FTZ R12, R32, R189.reuse, R36 ;  /* 0x000000bd200c7223 */ /* 0x090fe20000010024 */
[C---:B------:R-:W-:Y:S01]  /*3c00*/  HMMA.16816.F32 R16, R8.reuse, R40, R64 ;  /* 0x000000280810723c */ /* 0x040fe20000001840 */
[----:B------:R-:W-:Y:S02]  /*3c10*/  IADD3 R13, R0, 0x21, RZ ;  /* 0x00000021000d7810 */ /* 0x000fe40007ffe0ff */
[----:B------:R-:W-:Y:S01]  /*3c20*/  FSEL R34, R3, -INF , !P6 ;  /* 0xff80000003227808 */ /* 0x000fe20007000000 */
[-C--:B------:R-:W-:Y:S01]  /*3c30*/  FFMA.FTZ R3, R33, R189.reuse, R31 ;  /* 0x000000bd21037223 */ /* 0x080fe2000001001f */
[----:B------:R-:W-:Y:S01]  /*3c40*/  FSEL R55, R7, -INF , !P2 ;  /* 0xff80000007377808 */ /* 0x000fe20005000000 */
[----:B------:R-:W-:Y:S01]  /*3c50*/  FFMA.FTZ R7, R32, R189, R38 ;  /* 0x000000bd20077223 */ /* 0x000fe20000010026 */
[----:B------:R-:W4:Y:S01]  /*3c60*/  I2F R14, R13 ;  /* 0x0000000d000e7306 */ /* 0x000f220000201400 */
[----:B------:R-:W-:Y:S01]  /*3c70*/  FSEL R36, R12, -INF , !P0 ;  /* 0xff8000000c247808 */ /* 0x000fe20004000000 */
[----:B--2---:R-:W-:Y:S01]  /*3c80*/  HMMA.16816.F32 R28, R8, R44, R60 ;  /* 0x0000002c081c723c */ /* 0x004fe2000000183c */
[----:B-1----:R-:W-:-:S02]  /*3c90*/  IADD3 R2, R0, 0x20, RZ ;  /* 0x0000002000027810 */ /* 0x002fc40007ffe0ff */
[----:B------:R-:W-:Y:S01]  /*3ca0*/  FSEL R32, R3, -INF , !P3 ;  /* 0xff80000003207808 */ /* 0x000fe20005800000 */
[----:B---3--:R-:W-:Y:S01]  /*3cb0*/  FFMA.FTZ R3, R23, R189, R37 ;  /* 0x000000bd17037223 */ /* 0x008fe20000010025 */
[C---:B------:R-:W-:Y:S01]  /*3cc0*/  ISETP.GE.AND P6, PT, R2.reuse, R21, PT ;  /* 0x000000150200720c */ /* 0x040fe20003fc6270 */
[----:B------:R-:W1:Y:S01]  /*3cd0*/  I2F R15, R2 ;  /* 0x00000002000f7306 */ /* 0x000e620000201400 */
[-C--:B------:R-:W-:Y:S02]  /*3ce0*/  ISETP.GE.AND P2, PT, R2, R20.reuse, PT ;  /* 0x000000140200720c */ /* 0x080fe40003f46270 */
[----:B------:R-:W-:Y:S02]  /*3cf0*/  FSEL R33, R7, -INF , !P4 ;  /* 0xff80000007217808 */ /* 0x000fe40006000000 */
[----:B------:R-:W-:Y:S01]  /*3d00*/  FSEL R37, R3, -INF , !P5 ;  /* 0xff80000003257808 */ /* 0x000fe20006800000 */
[----:B------:R-:W-:Y:S01]  /*3d10*/  FFMA.FTZ R3, R23, R189, R39 ;  /* 0x000000bd17037223 */ /* 0x000fe20000010027 */
[C---:B------:R-:W-:Y:S01]  /*3d20*/  ISETP.GE.AND P3, PT, R13.reuse, R21, PT ;  /* 0x000000150d00720c */ /* 0x040fe20003f66270 */
[----:B------:R-:W-:Y:S01]  /*3d30*/  I2F R23, R0 ;  /* 0x0000000000177306 */ /* 0x000fe20000201400 */
[----:B------:R-:W-:Y:S01]  /*3d40*/  ISETP.GE.AND P0, PT, R13, R20, PT ;  /* 0x000000140d00720c */ /* 0x000fe20003f06270 */
[CC--:B----4-:R-:W-:Y:S01]  /*3d50*/  FFMA.FTZ R13, R14.reuse, R189.reuse, R17 ;  /* 0x000000bd0e0d7223 */ /* 0x0d0fe20000010011 */
[----:B------:R-:W-:Y:S01]  /*3d60*/  FSEL R41, R3, -INF , !P1 ;  /* 0xff80000003297808 */ /* 0x000fe20004800000 */
[----:B------:R-:W-:Y:S01]  /*3d70*/  FFMA.FTZ R14, R14, R189, R19 ;  /* 0x000000bd0e0e7223 */ /* 0x000fe20000010013 */
[----:B------:R-:W-:-:S02]  /*3d80*/  IADD3 R3, R0, 0x31, RZ ;  /* 0x0000003100037810 */ /* 0x000fc40007ffe0ff */
[----:B------:R-:W-:Y:S01]  /*3d90*/  FSEL R137, R13, -INF , !P3 ;  /* 0xff8000000d897808 */ /* 0x000fe20005800000 */
[CC--:B-1----:R-:W-:Y:S01]  /*3da0*/  FFMA.FTZ R7, R15.reuse, R189.reuse, R16 ;  /* 0x000000bd0f077223 */ /* 0x0c2fe20000010010 */
[----:B------:R-:W-:Y:S01]  /*3db0*/  IADD3 R2, R0, 0x28, RZ ;  /* 0x0000002800027810 */ /* 0x000fe20007ffe0ff */
[----:B------:R-:W-:Y:S01]  /*3dc0*/  FFMA.FTZ R12, R15, R189, R18 ;  /* 0x000000bd0f0c7223 */ /* 0x000fe20000010012 */
[----:B------:R-:W-:Y:S01]  /*3dd0*/  I2F R19, R3 ;  /* 0x0000000300137306 */ /* 0x000fe20000201400 */
[----:B------:R-:W-:Y:S02]  /*3de0*/  FSEL R126, R14, -INF , !P0 ;  /* 0xff8000000e7e7808 */ /* 0x000fe40004000000 */
[CC--:B------:R-:W-:Y:S02]  /*3df0*/  ISETP.GE.AND P4, PT, R2.reuse, R21.reuse, PT ;  /* 0x000000150200720c */ /* 0x0c0fe40003f86270 */
[----:B------:R-:W-:Y:S02]  /*3e00*/  ISETP.GE.AND P5, PT, R2, R20, PT ;  /* 0x000000140200720c */ /* 0x000fe40003fa6270 */
[----:B------:R-:W-:Y:S01]  /*3e10*/  FSEL R139, R7, -INF , !P6 ;  /* 0xff800000078b7808 */ /* 0x000fe20007000000 */
[----:B------:R1:W2:Y:S01]  /*3e20*/  I2F R22, R2 ;  /* 0x0000000200167306 */ /* 0x0002a20000201400 */
[----:B------:R-:W-:-:S02]  /*3e30*/  ISETP.GE.AND P0, PT, R3, R21, PT ;  /* 0x000000150300720c */ /* 0x000fc40003f06270 */
[----:B------:R-:W-:Y:S02]  /*3e40*/  FSEL R128, R12, -INF , !P2 ;  /* 0xff8000000c807808 */ /* 0x000fe40005000000 */
[----:B------:R-:W-:Y:S01]  /*3e50*/  HMMA.16816.F32 R12, R8, R46, R48 ;  /* 0x0000002e080c723c */ /* 0x000fe20000001830 */
[----:B-1----:R-:W-:Y:S01]  /*3e60*/  IADD3 R2, R0, 0x29, RZ ;  /* 0x0000002900027810 */ /* 0x002fe20007ffe0ff */
[CC--:B--2---:R-:W-:Y:S02]  /*3e70*/  FFMA.FTZ R7, R22.reuse, R189.reuse, R24 ;  /* 0x000000bd16077223 */ /* 0x0c4fe40000010018 */
[----:B------:R-:W-:Y:S01]  /*3e80*/  FFMA.FTZ R16, R22, R189, R26 ;  /* 0x000000bd16107223 */ /* 0x000fe2000001001a */
[----:B------:R1:W2:Y:S01]  /*3e90*/  I2F R18, R2 ;  /* 0x0000000200127306 */ /* 0x0002a20000201400 */
[C---:B------:R-:W-:Y:S02]  /*3ea0*/  ISETP.GE.AND P1, PT, R2.reuse, R21, PT ;  /* 0x000000150200720c */ /* 0x040fe40003f26270 */
[----:B------:R-:W-:-:S02]  /*3eb0*/  ISETP.GE.AND P6, PT, R2, R20, PT ;  /* 0x000000140200720c */ /* 0x000fc40003fc6270 */
[----:B------:R-:W-:Y:S02]  /*3ec0*/  FSEL R138, R7, -INF , !P4 ;  /* 0xff800000078a7808 */ /* 0x000fe40006000000 */
[----:B------:R-:W-:Y:S02]  /*3ed0*/  ISETP.GE.AND P4, PT, R3, R20, PT ;  /* 0x000000140300720c */ /* 0x000fe40003f86270 */
[----:B------:R-:W-:Y:S02]  /*3ee0*/  FSEL R121, R16, -INF , !P5 ;  /* 0xff80000010797808 */ /* 0x000fe40006800000 */
[----:B-1----:R-:W-:Y:S01]  /*3ef0*/  IADD3 R2, R0, 0x30, RZ ;  /* 0x0000003000027810 */ /* 0x002fe20007ffe0ff */
[CC--:B--2---:R-:W-:Y:S02]  /*3f00*/  FFMA.FTZ R3, R18.reuse, R189.reuse, R25 ;  /* 0x000000bd12037223 */ /* 0x0c4fe40000010019 */
[----:B------:R-:W-:Y:S01]  /*3f10*/  FFMA.FTZ R8, R18, R189, R27 ;  /* 0x000000bd12087223 */ /* 0x000fe2000001001b */
[----:B------:R1:W2:Y:S01]  /*3f20*/  I2F R17, R2 ;  /* 0x0000000200117306 */ /* 0x0002a20000201400 */
[----:B------:R-:W-:-:S02]  /*3f30*/  ISETP.GE.AND P2, PT, R2, R21, PT ;  /* 0x000000150200720c */ /* 0x000fc40003f46270 */
[-C--:B------:R-:W-:Y:S02]  /*3f40*/  ISETP.GE.AND P3, PT, R2, R20.reuse, PT ;  /* 0x000000140200720c */ /* 0x080fe40003f66270 */
[----:B------:R-:W-:Y:S02]  /*3f50*/  FSEL R131, R3, -INF , !P1 ;  /* 0xff80000003837808 */ /* 0x000fe40004800000 */
[----:B------:R-:W-:Y:S02]  /*3f60*/  FSEL R117, R8, -INF , !P6 ;  /* 0xff80000008757808 */ /* 0x000fe40007000000 */
[C---:B------:R-:W-:Y:S02]  /*3f70*/  ISETP.GE.AND P6, PT, R0.reuse, R21, PT ;  /* 0x000000150000720c */ /* 0x040fe40003fc6270 */
[----:B-1----:R-:W-:Y:S01]  /*3f80*/  IADD3 R2, R0, 0x38, RZ ;  /* 0x0000003800027810 */ /* 0x002fe20007ffe0ff */
[CC--:B--2---:R-:W-:Y:S02]  /*3f90*/  FFMA.FTZ R3, R17.reuse, R189.reuse, R30 ;  /* 0x000000bd11037223 */ /* 0x0c4fe4000001001e */
[----:B------:R-:W-:Y:S01]  /*3fa0*/  FFMA.FTZ R7, R17, R189, R28 ;  /* 0x000000bd11077223 */ /* 0x000fe2000001001c */
[C---:B------:R-:W-:Y:S01]  /*3fb0*/  ISETP.GE.AND P5, PT, R2.reuse, R21, PT ;  /* 0x000000150200720c */ /* 0x040fe20003fa6270 */
[----:B------:R1:W2:Y:S01]  /*3fc0*/  I2F R10, R2 ;  /* 0x00000002000a7306 */ /* 0x0002a20000201400 */
[----:B------:R-:W-:-:S02]  /*3fd0*/  ISETP.GE.AND P1, PT, R2, R20, PT ;  /* 0x000000140200720c */ /* 0x000fc40003f26270 */
[----:B------:R-:W-:Y:S01]  /*3fe0*/  FSEL R118, R3, -INF , !P3 ;  /* 0xff80000003767808 */ /* 0x000fe20005800000 */
[-C--:B------:R-:W-:Y:S01]  /*3ff0*/  FFMA.FTZ R3, R19, R189.reuse, R31 ;  /* 0x000000bd13037223 */ /* 0x080fe2000001001f */
[----:B------:R-:W-:Y:S01]  /*4000*/  FSEL R136, R7, -INF , !P2 ;  /* 0xff80000007887808 */ /* 0x000fe20005000000 */
[----:B------:R-:W-:Y:S01]  /*4010*/  FFMA.FTZ R7, R23, R189, R70 ;  /* 0x000000bd17077223 */ /* 0x000fe20000010046 */
[----:B------:R-:W-:Y:S02]  /*4020*/  ISETP.GE.AND P2, PT, R0, R20, PT ;  /* 0x000000140000720c */ /* 0x000fe40003f46270 */
[----:B------:R-:W-:Y:S02]  /*4030*/  FSEL R112, R3, -INF , !P4 ;  /* 0xff80000003707808 */ /* 0x000fe40006000000 */
[----:B------:R-:W-:Y:S02]  /*4040*/  ISETP.GE.AND P4, PT, R116, 0x2, PT ;  /* 0x000000027400780c */ /* 0x000fe40003f86270 */
[----:B------:R-:W-:-:S02]  /*4050*/  FSEL R18, R7, -INF , !P2 ;  /* 0xff80000007127808 */ /* 0x000fc40005000000 */
[----:B-1----:R-:W-:Y:S01]  /*4060*/  IADD3 R2, R0, 0x39, RZ ;  /* 0x0000003900027810 */ /* 0x002fe20007ffe0ff */
[-C--:B------:R-:W-:Y:S02]  /*4070*/  FFMA.FTZ R0, R19, R189.reuse, R29 ;  /* 0x000000bd13007223 */ /* 0x080fe4000001001d */
[----:B--2---:R-:W-:Y:S01]  /*4080*/  FFMA.FTZ R9, R10, R189, R12 ;  /* 0x000000bd0a097223 */ /* 0x004fe2000001000c */
[----:B------:R1:W2:Y:S01]  /*4090*/  I2F R11, R2 ;  /* 0x00000002000b7306 */ /* 0x0002a20000201400 */
[----:B------:R-:W-:Y:S02]  /*40a0*/  ISETP.GE.AND P3, PT, R2, R21, PT ;  /* 0x000000150200720c */ /* 0x000fe40003f66270 */
[----:B------:R-:W-:Y:S02]  /*40b0*/  FSEL R130, R0, -INF , !P0 ;  /* 0xff80000000827808 */ /* 0x000fe40004000000 */
[----:B------:R-:W-:Y:S02]  /*40c0*/  ISETP.GE.AND P0, PT, R2, R20, PT ;  /* 0x000000140200720c */ /* 0x000fe40003f06270 */
[----:B------:R-:W-:Y:S01]  /*40d0*/  FSEL R127, R9, -INF , !P5 ;  /* 0xff800000097f7808 */ /* 0x000fe20006800000 */
[----:B-1----:R-:W-:-:S02]  /*40e0*/  FFMA.FTZ R2, R10, R189, R14 ;  /* 0x000000bd0a027223 */ /* 0x002fc4000001000e */
[-C--:B------:R-:W-:Y:S02]  /*40f0*/  FFMA.FTZ R10, R23, R189.reuse, R68 ;  /* 0x000000bd170a7223 */ /* 0x080fe40000010044 */
[CC--:B--2---:R-:W-:Y:S01]  /*4100*/  FFMA.FTZ R8, R11.reuse, R189.reuse, R13 ;  /* 0x000000bd0b087223 */ /* 0x0c4fe2000001000d */
[----:B------:R-:W-:Y:S01]  /*4110*/  FSEL R113, R2, -INF , !P1 ;  /* 0xff80000002717808 */ /* 0x000fe20004800000 */
[----:B------:R-:W-:Y:S01]  /*4120*/  FFMA.FTZ R0, R11, R189, R15 ;  /* 0x000000bd0b007223 */ /* 0x000fe2000001000f */
[----:B------:R-:W-:Y:S02]  /*4130*/  FSEL R19, R10, -INF , !P6 ;  /* 0xff8000000a137808 */ /* 0x000fe40007000000 */
[----:B------:R-:W-:Y:S02]  /*4140*/  FSEL R125, R8, -INF , !P3 ;  /* 0xff800000087d7808 */ /* 0x000fe40005800000 */
[----:B------:R-:W-:Y:S01]  /*4150*/  FSEL R124, R0, -INF , !P0 ;  /* 0xff800000007c7808 */ /* 0x000fe20004000000 */
[----:B------:R-:W-:Y:S05]  /*4160*/  @!P4 BRA `(.L_x_595) ;  /* 0x000006700000c947 */ /* 0x000fea0003800000 */
[----:B------:R-:W-:Y:S01]  /*4170*/  IADD3 R2, R116, -0x2, RZ ;  /* 0xfffffffe74027810 */ /* 0x000fe20007ffe0ff */
[----:B------:R-:W-:Y:S01]  /*4180*/  BSSY B0, `(.L_x_596) ;  /* 0x0000064000007945 */ /* 0x000fe20003800000 */
[----:B------:R-:W-:-:S02]  /*4190*/  ISETP.GE.AND P3, PT, R132, c[0x0][0x220], PT ;  /* 0x0000880084007a0c */ /* 0x000fc40003f66270 */
        /* <DEDUP_REMOVED lines=22> */
[----:B------:R-:W-:Y:S02]  /*4300*/  IADD3 R0, P5, R110, R3, RZ ;  /* 0x000000036e007210 */ /* 0x000fe40007fbe0ff */
[C---:B------:R-:W-:Y:S01]  /*4310*/  @!P3 LEA.HI.X R13, R3.reuse, c[0x0][0x16c], R2, 0x1, P0 ;  /* 0x00005b00030dba11 */ /* 0x040fe200000f0c02 */
        /* <DEDUP_REMOVED lines=24> */
[--C-:B------:R-:W-:Y:S01]  /*44a0*/  @!P1 LEA.HI.X R15, R3, c[0x0][0x16c], R2.reuse, 0x1, P0 ;  /* 0x00005b00030f9a11 */ /* 0x100fe200000f0c02 */
[----:B------:R-:W-:Y:S01]  /*44b0*/  IMAD.X R3, R109, 0x1, R2, P5 ;  /* 0x000000016d037824 */ /* 0x000fe200028e0602 */
[C---:B---3--:R-:W-:Y:S02]  /*44c0*/  @!P1 LEA R10, P0, R0.reuse, c[0x0][0x168], 0x1 ;  /* 0x00005a00000a9a11 */ /* 0x048fe400078008ff */
[C---:B-----5:R-:W-:Y:S01]  /*44d0*/  @!P2 LEA R12, P5, R0.reuse, c[0x0][0x168], 0x1 ;  /* 0x00005a00000caa11 */ /* 0x060fe200078a08ff */
[----:B------:R-:W-:Y:S01]  /*44e0*/  @!PT LDS RZ, [RZ] ;  /* 0x00000000fffff984 */ /* 0x000fe20000000800 */
[----:B------:R-:W-:Y:S01]  /*44f0*/  @!PT LDS RZ, [RZ] ;  /* 0x00000000fffff984 */ /* 0x000fe20000000800 */
[----:B------:R-:W-:Y:S01]  /*4500*/  @!PT LDS RZ, [RZ] ;  /* 0x00000000fffff984 */ /* 0x000fe20000000800 */
[----:B------:R3:W-:Y:S01]  /*4510*/  @!P1 LDGSTS.E.BYPASS.LTC128B.128 [R188+0xa800], [R14.64+0x100] ;  /* 0x0a8001000ebc9fae */ /* 0x0007e2000b901d48 */
[--C-:B------:R-:W-:Y:S02]  /*4520*/  @!P3 LEA.HI.X R17, R0, c[0x0][0x16c], R3.reuse, 0x1, P6 ;  /* 0x00005b000011ba11 */ /* 0x100fe400030f0c03 */
[----:B------:R-:W-:Y:S01]  /*4530*/  IADD3 R2, P6, R110, R0, RZ ;  /* 0x000000006e027210 */ /* 0x000fe20007fde0ff */
[----:B------:R1:W-:Y:S01]  /*4540*/  @P3 STS.128 [R188+0x7000], RZ ;  /* 0x007000ffbc003388 */ /* 0x0003e20000000c00 */
[----:B------:R-:W-:-:S02]  /*4550*/  @!P2 LEA.HI.X R13, R0, c[0x0][0x16c], R3, 0x1, P5 ;  /* 0x00005b00000daa11 */ /* 0x000fc400028f0c03 */
[--C-:B------:R-:W-:Y:S01]  /*4560*/  @!P1 LEA.HI.X R11, R0, c[0x0][0x16c], R3.reuse, 0x1, P0 ;  /* 0x00005b00000b9a11 */ /* 0x100fe200000f0c03 */
[----:B------:R-:W-:Y:S01]  /*4570*/  IMAD.X R3, R109, 0x1, R3, P6 ;  /* 0x000000016d037824 */ /* 0x000fe200030e0603 */
[C---:B--2---:R-:W-:Y:S01]  /*4580*/  @!P2 LEA R8, P0, R2.reuse, c[0x0][0x168], 0x1 ;  /* 0x00005a000208aa11 */ /* 0x044fe200078008ff */
[----:B------:R-:W-:Y:S01]  /*4590*/  @!PT LDS RZ, [RZ] ;  /* 0x00000000fffff984 */ /* 0x000fe20000000800 */
[----:B------:R-:W-:Y:S01]  /*45a0*/  @!PT LDS RZ, [RZ] ;  /* 0x00000000fffff984 */ /* 0x000fe20000000800 */
[----:B------:R-:W-:Y:S01]  /*45b0*/  @!PT LDS RZ, [RZ] ;  /* 0x00000000fffff984 */ /* 0x000fe20000000800 */
[----:B------:R1:W-:Y:S03]  /*45c0*/  @!P3 LDGSTS.E.BYPASS.LTC128B.128 [R188+0x7000], [R16.64] ;  /* 0x0700000010bcbfae */ /* 0x0003e6000b901d48 */
[C---:B------:R-:W-:Y:S01]  /*45d0*/  @!P2 LEA.HI.X R9, R2.reuse, c[0x0][0x16c], R3, 0x1, P0 ;  /* 0x00005b000209aa11 */ /* 0x040fe200000f0c03 */
        /* <DEDUP_REMOVED lines=9> */
[----:B------:R1:W-:Y:S01]  /*4670*/  @!P1 LDGSTS.E.BYPASS.LTC128B.128 [R188+0xb000], [R10.64+0x100] ;  /* 0x0b0001000abc9fae */ /* 0x0003e2000b901d48 */
[----:B---3--:R-:W-:-:S03]  /*4680*/  @!P3 LEA R14, P5, R2, c[0x0][0x168], 0x1 ;  /* 0x00005a00020eba11 */ /* 0x008fc600078a08ff */
        /* <DEDUP_REMOVED lines=19> */
.L_x_597:
[----:B------:R-:W-:Y:S05]  /*47c0*/  BSYNC B0 ;  /* 0x0000000000007941 */ /* 0x000fea0003800000 */
.L_x_596:
[----:B------:R-:W0:Y:S02]  /*47d0*/  LDGDEPBAR ;  /* 0x00000000000079af */ /* 0x000e240000000000 */
.L_x_595:
[----:B------:R-:W-:Y:S01]  /*47e0*/  FMNMX.FTZ R0, R18, R53, !PT ;  /* 0x0000003512007209 */ /* 0x000fe20007810000 */
[----:B------:R-:W-:Y:S01]  /*47f0*/  STL [R1+0xb8], R181 ;  /* 0x0000b8b501007387 */ /* 0x000fe20000100800 */
[----:B------:R-:W-:Y:S01]  /*4800*/  FMNMX.FTZ R2, R19, R69, !PT ;  /* 0x0000004513027209 */ /* 0x000fe20007810000 */
[----:B------:R-:W-:Y:S01]  /*4810*/  IMAD.WIDE.U32 R132, R108, -0x326172a9, RZ ;  /* 0xcd9e8d576c847825 */ /* 0x000fe200078e00ff */
[----:B------:R-:W-:Y:S01]  /*4820*/  FMNMX.FTZ R0, R52, R0, !PT ;  /* 0x0000000034007209 */ /* 0x000fe20007810000 */
[----:B------:R-:W-:Y:S01]  /*4830*/  STL [R1+0xb4], R176 ;  /* 0x0000b4b001007387 */ /* 0x000fe20000100800 */
[----:B------:R-:W-:Y:S01]  /*4840*/  FMNMX.FTZ R2, R71, R2, !PT ;  /* 0x0000000247027209 */ /* 0x000fe20007810000 */
[----:B------:R-:W-:Y:S01]  /*4850*/  IMAD.SHL.U32 R104, R107, 0x2, RZ ;  /* 0x000000026b687824 */ /* 0x000fe200078e00ff */
        /* <DEDUP_REMOVED lines=8> */
[----:B------:R-:W-:-:S02]  /*48e0*/  FMNMX.FTZ R0, R32, R0, !PT ;  /* 0x0000000020007209 */ /* 0x000fc40007810000 */
[----:B------:R-:W-:Y:S01]  /*48f0*/  FMNMX.FTZ R2, R55, R2, !PT ;  /* 0x0000000237027209 */ /* 0x000fe20007810000 */
[--C-:B------:R-:W-:Y:S01]  /*4900*/  IMAD R178, R5, 0x2, R177.reuse ;  /* 0x0000000205b27824 */ /* 0x100fe200078e02b1 */
[----:B------:R-:W-:Y:S01]  /*4910*/  FMNMX.FTZ R0, R33, R0, !PT ;  /* 0x0000000021007209 */ /* 0x000fe20007810000 */
[----:B------:R-:W-:Y:S01]  /*4920*/  LDSM.16.MT88.4 R28, [R177+0xc000] ;  /* 0x00c00000b11c783b */ /* 0x000fe20000004200 */
[----:B------:R-:W-:Y:S01]  /*4930*/  FMNMX.FTZ R2, R36, R2, !PT ;  /* 0x0000000224027209 */ /* 0x000fe20007810000 */
[C---:B------:R-:W-:Y:S01]  /*4940*/  IMAD R180, R4.reuse, 0x2, R177 ;  /* 0x0000000204b47824 */ /* 0x040fe200078e02b1 */
[----:B------:R-:W-:Y:S01]  /*4950*/  FMNMX.FTZ R0, R41, R0, !PT ;  /* 0x0000000029007209 */ /* 0x000fe20007810000 */
[----:B------:R-:W-:Y:S01]  /*4960*/  LDSM.16.MT88.4 R44, [R178+0xc000] ;  /* 0x00c00000b22c783b */ /* 0x000fe20000004200 */
        /* <DEDUP_REMOVED lines=26> */
[----:B------:R-:W-:Y:S01]  /*4b10*/  LOP3.LUT R2, R99, R190, RZ, 0x3c, !PT ;  /* 0x000000be63027212 */ /* 0x000fe200078e3cff */
[----:B------:R-:W2:Y:S01]  /*4b20*/  SHFL.BFLY PT, R3, R0, 0x2, 0x1f ;  /* 0x0c401f0000037f89 */ /* 0x000ea200000e0000 */
[C---:B------:R-:W-:Y:S02]  /*4b30*/  IADD3 R105, R190.reuse, -0x61c88647, RZ ;  /* 0x9e3779b9be697810 */ /* 0x040fe40007ffe0ff */
[----:B------:R-:W-:Y:S01]  /*4b40*/  IADD3 R107, R190, 0x3c6ef372, RZ ;  /* 0x3c6ef372be6b7810 */ /* 0x000fe20007ffe0ff */
[----:B------:R3:W-:Y:S01]  /*4b50*/  STL [R1+0x8c], R2 ;  /* 0x00008c0201007387 */ /* 0x0007e20000100800 */
[----:B------:R-:W-:-:S02]  /*4b60*/  IADD3 R106, R191, 0x76cf5d0a, RZ ;  /* 0x76cf5d0abf6a7810 */ /* 0x000fc40007ffe0ff */
[C---:B------:R-:W-:Y:S01]  /*4b70*/  IADD3 R110, R190.reuse, -0x255992d5, RZ ;  /* 0xdaa66d2bbe6e7810 */ /* 0x040fe20007ffe0ff */
[----:B-1----:R-:W1:Y:S01]  /*4b80*/  SHFL.BFLY PT, R10, R7, 0x2, 0x1f ;  /* 0x0c401f00070a7f89 */ /* 0x002e6200000e0000 */
[C---:B------:R-:W-:Y:S02]  /*4b90*/  IADD3 R111, R190.reuse, 0x78dde6e4, RZ ;  /* 0x78dde6e4be6f7810 */ /* 0x040fe40007ffe0ff */
[----:B------:R-:W-:Y:S01]  /*4ba0*/  IADD3 R134, R191, -0x56f99767, RZ ;  /* 0xa9066899bf867810 */ /* 0x000fe20007ffe0ff */
[----:B------:R-:W-:Y:S01]  /*4bb0*/  LDSM.16.MT88.4 R100, [R178+0xe800] ;  /* 0x00e80000b264783b */ /* 0x000fe20000004200 */
[----:B------:R-:W-:-:S03]  /*4bc0*/  IADD3 R135, R190, 0x1715609d, RZ ;  /* 0x1715609dbe877810 */ /* 0x000fc60007ffe0ff */
[----:B------:R-:W-:Y:S04]  /*4bd0*/  STL [R1+0x28], R134 ;  /* 0x0000288601007387 */ /* 0x000fe80000100800 */
[----:B------:R-:W-:Y:S01]  /*4be0*/  STL [R1+0x18], R135 ;  /* 0x0000188701007387 */ /* 0x000fe20000100800 */
[----:B--2---:R-:W-:Y:S02]  /*4bf0*/  FMNMX.FTZ R0, R0, R3, !PT ;  /* 0x0000000300007209 */ /* 0x004fe40007810000 */
[----:B------:R-:W-:-:S03]  /*4c00*/  LOP3.LUT R3, R104, R191, RZ, 0x3c, !PT ;  /* 0x000000bf68037212 */ /* 0x000fc600078e3cff */
[----:B------:R-:W2:Y:S01]  /*4c10*/  SHFL.BFLY PT, R9, R0, 0x1, 0x1f ;  /* 0x0c201f0000097f89 */ /* 0x000ea200000e0000 */
[----:B---3--:R-:W-:Y:S02]  /*4c20*/  LOP3.LUT R2, R133, R2, RZ, 0x3c, !PT ;  /* 0x0000000285027212 */ /* 0x008fe400078e3cff */
[----:B------:R-:W-:Y:S02]  /*4c30*/  LOP3.LUT R3, R109, R3, RZ, 0x3c, !PT ;  /* 0x000000036d037212 */ /* 0x000fe400078e3cff */
[----:B-1----:R-:W-:Y:S01]  /*4c40*/  FMNMX.FTZ R7, R7, R10, !PT ;  /* 0x0000000a07077209 */ /* 0x002fe20007810000 */
[----:B------:R-:W-:Y:S01]  /*4c50*/  IMAD.WIDE.U32 R96, R2, -0x2daee0ad, RZ ;  /* 0xd2511f5302607825 */ /* 0x000fe200078e00ff */
[----:B------:R-:W-:-:S03]  /*4c60*/  IADD3 R2, R191, -0x4498517b, RZ ;  /* 0xbb67ae85bf027810 */ /* 0x000fc60007ffe0ff */
[----:B------:R-:W1:Y:S01]  /*4c70*/  SHFL.BFLY PT, R116, R7, 0x1, 0x1f ;  /* 0x0c201f0007747f89 */ /* 0x000e6200000e0000 */
[----:B------:R-:W-:Y:S01]  /*4c80*/  LOP3.LUT R8, R97, R108, R2, 0x96, !PT ;  /* 0x0000006c61087212 */ /* 0x000fe200078e9602 */
[----:B------:R-:W-:Y:S01]  /*4c90*/  IMAD.WIDE.U32 R2, R3, -0x326172a9, RZ ;  /* 0xcd9e8d5703027825 */ /* 0x000fe200078e00ff */
[C---:B------:R-:W-:Y:S02]  /*4ca0*/  IADD3 R108, R191.reuse, 0x32370b8f, RZ ;  /* 0x32370b8fbf6c7810 */ /* 0x040fe40007ffe0ff */
[----:B------:R-:W-:Y:S01]  /*4cb0*/  IADD3 R97, R191, -0x126145ec, RZ ;  /* 0xed9eba14bf617810 */ /* 0x000fe20007ffe0ff */
[----:B------:R-:W-:Y:S01]  /*4cc0*/  IMAD.WIDE.U32 R56, R8, -0x326172a9, RZ ;  /* 0xcd9e8d5708387825 */ /* 0x000fe200078e00ff */
[----:B------:R-:W-:-:S04]  /*4cd0*/  LOP3.LUT R8, R3, R132, R105, 0x96, !PT ;  /* 0x0000008403087212 */ /* 0x000fc800078e9669 */
[----:B------:R-:W-:Y:S02]  /*4ce0*/  LOP3.LUT R12, R57, R2, R107, 0x96, !PT ;  /* 0x00000002390c7212 */ /* 0x000fe400078e966b */
[----:B--2---:R-:W-:Y:S01]  /*4cf0*/  FMNMX.FTZ R3, R0, R9, !PT ;  /* 0x0000000900037209 */ /* 0x004fe20007810000 */
[----:B------:R-:W-:-:S03]  /*4d00*/  IMAD.WIDE.U32 R8, R8, -0x2daee0ad, RZ ;  /* 0xd2511f5308087825 */ /* 0x000fc600078e00ff */
[C---:B------:R-:W-:Y:S01]  /*4d10*/  FSETP.NEU.FTZ.AND P0, PT, R3.reuse, -INF , PT ;  /* 0xff8000000300780b */ /* 0x040fe20003f1d000 */
[----:B------:R-:W-:Y:S01]  /*4d20*/  FMUL.FTZ R0, R3, c[0x0][0x23c] ;  /* 0x00008f0003007a20 */ /* 0x000fe20000410000 */
[----:B------:R-:W-:Y:S01]  /*4d30*/  LOP3.LUT R9, R9, R96, R106, 0x96, !PT ;  /* 0x0000006009097212 */ /* 0x000fe200078e966a */
[----:B------:R-:W-:-:S03]  /*4d40*/  IMAD.WIDE.U32 R12, R12, -0x2daee0ad, RZ ;  /* 0xd2511f530c0c7825 */ /* 0x000fc600078e00ff */
[----:B------:R-:W-:Y:S02]  /*4d50*/  FSEL R0, R0, RZ, P0 ;  /* 0x000000ff00007208 */ /* 0x000fe40000000000 */
[----:B------:R-:W-:Y:S01]  /*4d60*/  LOP3.LUT R10, R13, R8, R108, 0x96, !PT ;  /* 0x000000080d0a7212 */ /* 0x000fe200078e966c */
[----:B------:R-:W-:Y:S01]  /*4d70*/  IMAD.WIDE.U32 R8, R9, -0x326172a9, RZ ;  /* 0xcd9e8d5709087825 */ /* 0x000fe200078e00ff */
[----:B-1----:R-:W-:-:S03]  /*4d80*/  FMNMX.FTZ R116, R7, R116, !PT ;  /* 0x0000007407747209 */ /* 0x002fc60007810000 */
[----:B------:R-:W-:Y:S01]  /*4d90*/  FFMA.FTZ R2, R18, c[0x0][0x23c], -R0 ;  /* 0x00008f0012027a23 */ /* 0x000fe20000010800 */
[----:B------:R-:W-:Y:S01]  /*4da0*/  LOP3.LUT R9, R9, R56, R110, 0x96, !PT ;  /* 0x0000003809097212 */ /* 0x000fe200078e966e */
[----:B------:R-:W-:Y:S01]  /*4db0*/  IMAD.WIDE.U32 R10, R10, -0x326172a9, RZ ;  /* 0xcd9e8d570a0a7825 */ /* 0x000fe200078e00ff */
[----:B------:R-:W-:Y:S01]  /*4dc0*/  FSETP.NEU.FTZ.AND P0, PT, R116, -INF , PT ;  /* 0xff8000007400780b */ /* 0x000fe20003f1d000 */
[----:B------:R1:W-:Y:S02]  /*4dd0*/  MUFU.EX2 R181, R2 ;  /* 0x0000000200b57308 */ /* 0x0003e40000000800 */
[--C-:B------:R-:W-:Y:S02]  /*4de0*/  FFMA.FTZ R7, R34, c[0x0][0x23c], -R0.reuse ;  /* 0x00008f0022077a23 */ /* 0x100fe40000010800 */
[----:B------:R-:W-:-:S04]  /*4df0*/  FFMA.FTZ R13, R53, c[0x0][0x23c], -R0 ;  /* 0x00008f00350d7a23 */ /* 0x000fc80000010800 */
[----:B------:R2:W-:Y:S01]  /*4e00*/  MUFU.EX2 R174, R7 ;  /* 0x0000000700ae7308 */ /* 0x0005e20000000800 */
[----:B-1----:R-:W-:Y:S01]  /*4e10*/  LOP3.LUT R2, R11, R8, R111, 0x96, !PT ;  /* 0x000000080b027212 */ /* 0x002fe200078e966f */
[----:B------:R-:W-:-:S06]  /*4e20*/  IMAD.WIDE.U32 R8, R9, -0x2daee0ad, RZ ;  /* 0xd2511f5309087825 */ /* 0x000fcc00078e00ff */
[----:B------:R-:W-:Y:S01]  /*4e30*/  MUFU.EX2 R145, R13 ;  /* 0x0000000d00917308 */ /* 0x000fe20000000800 */
[----:B------:R-:W-:-:S04]  /*4e40*/  IMAD.WIDE.U32 R98, R2, -0x2daee0ad, RZ ;  /* 0xd2511f5302627825 */ /* 0x000fc800078e00ff */
[----:B------:R-:W-:Y:S01]  /*4e50*/  FFMA.FTZ R2, R52, c[0x0][0x23c], -R0 ;  /* 0x00008f0034027a23 */ /* 0x000fe20000010800 */
[----:B------:R-:W-:Y:S02]  /*4e60*/  LOP3.LUT R16, R99, R8, R134, 0x96, !PT ;  /* 0x0000000863107212 */ /* 0x000fe400078e9686 */
[----:B------:R-:W-:Y:S01]  /*4e70*/  LOP3.LUT R8, R9, R12, R97, 0x96, !PT ;  /* 0x0000000c09087212 */ /* 0x000fe200078e9661 */
[----:B------:R1:W-:Y:S01]  /*4e80*/  MUFU.EX2 R146, R2 ;  /* 0x0000000200927308 */ /* 0x0003e20000000800 */
[----:B------:R-:W-:Y:S01]  /*4e90*/  IADD3 R99, R190, -0x4ab325aa, RZ ;  /* 0xb54cda56be637810 */ /* 0x000fe20007ffe0ff */
[----:B------:R-:W-:-:S04]  /*4ea0*/  IMAD.WIDE.U32 R16, R16, -0x326172a9, RZ ;  /* 0xcd9e8d5710107825 */ /* 0x000fc800078e00ff */
[----:B------:R-:W-:Y:S01]  /*4eb0*/  IMAD.WIDE.U32 R58, R8, -0x326172a9, RZ ;  /* 0xcd9e8d57083a7825 */ /* 0x000fe200078e00ff */
[C---:B--2---:R-:W-:Y:S02]  /*4ec0*/  LOP3.LUT R7, R16.reuse, 0xffff, RZ, 0xc0, !PT ;  /* 0x0000ffff10077812 */ /* 0x044fe400078ec0ff */
[----:B------:R-:W-:Y:S02]  /*4ed0*/  LOP3.LUT R8, R16, 0xff, RZ, 0xc0, !PT ;  /* 0x000000ff10087812 */ /* 0x000fe400078ec0ff */
[----:B------:R-:W-:Y:S02]  /*4ee0*/  SHF.R.U32.HI R7, RZ, 0x8, R7 ;  /* 0x00000008ff077819 */ /* 0x000fe40000011607 */
[----:B------:R-:W-:Y:S01]  /*4ef0*/  LOP3.LUT R18, R59, R10, R135, 0x96, !PT ;  /* 0x0000000a3b127212 */ /* 0x000fe200078e9687 */
[----:B------:R-:W-:Y:S01]  /*4f00*/  IMAD R59, R148, 0x10000, R148 ;  /* 0x00010000943b7824 */ /* 0x000fe200078e0294 */
[----:B------:R-:W-:Y:S01]  /*4f10*/  PRMT R24, R8, 0x5410, R7 ;  /* 0x0000541008187816 */ /* 0x000fe20000000007 */
[----:B-1----:R-:W-:Y:S01]  /*4f20*/  FFMA.FTZ R2, R35, c[0x0][0x23c], -R0 ;  /* 0x00008f0023027a23 */ /* 0x002fe20000010800 */
[----:B------:R-:W-:-:S02]  /*4f30*/  LOP3.LUT R7, R17, R58, R99, 0x96, !PT ;  /* 0x0000003a11077212 */ /* 0x000fc400078e9663 */
[--C-:B------:R-:W-:Y:S01]  /*4f40*/  SHF.R.U32.HI R10, RZ, 0x10, R16.reuse ;  /* 0x00000010ff0a7819 */ /* 0x100fe20000011610 */
[----:B------:R1:W-:Y:S01]  /*4f50*/  MUFU.EX2 R147, R2 ;  /* 0x0000000200937308 */ /* 0x0003e20000000800 */
[----:B------:R-:W-:Y:S02]  /*4f60*/  LOP3.LUT R12, R7, 0xff, RZ, 0xc0, !PT ;  /* 0x000000ff070c7812 */ /* 0x000fe400078ec0ff */
[----:B------:R-:W-:Y:S02]  /*4f70*/  SHF.R.U32.HI R11, RZ, 0x18, R7 ;  /* 0x00000018ff0b7819 */ /* 0x000fe40000011607 */
[----:B------:R-:W-:Y:S02]  /*4f80*/  SHF.R.U32.HI R13, RZ, 0x18, R16 ;  /* 0x00000018ff0d7819 */ /* 0x000fe40000011610 */
[----:B------:R-:W-:-:S04]  /*4f90*/  LOP3.LUT R10, R10, 0xff, RZ, 0xc0, !PT ;  /* 0x000000ff0a0a7812 */ /* 0x000fc800078ec0ff */
[----:B------:R-:W-:Y:S01]  /*4fa0*/  PRMT R23, R10, 0x5410, R13 ;  /* 0x000054100a177816 */ /* 0x000fe2000000000d */
[----:B-1----:R-:W-:-:S05]  /*4fb0*/  FMUL.FTZ R2, R116, c[0x0][0x23c] ;  /* 0x00008f0074027a20 */ /* 0x002fca0000410000 */
[----:B------:R-:W-:-:S05]  /*4fc0*/  FSEL R2, R2, RZ, P0 ;  /* 0x000000ff02027208 */ /* 0x000fca0000000000 */
[--C-:B------:R-:W-:Y:S02]  /*4fd0*/  FFMA.FTZ R9, R19, c[0x0][0x23c], -R2.reuse ;  /* 0x00008f0013097a23 */ /* 0x100fe40000010802 */
[----:B------:R-:W-:Y:S02]  /*4fe0*/  FFMA.FTZ R8, R69, c[0x0][0x23c], -R2 ;  /* 0x00008f0045087a23 */ /* 0x000fe40000010802 */
[----:B------:R1:W-:Y:S01]  /*4ff0*/  MUFU.EX2 R144, R9 ;  /* 0x0000000900907308 */ /* 0x0003e20000000800 */
[----:B------:R-:W-:-:S05]  /*5000*/  IMAD.WIDE.U32 R18, R18, -0x2daee0ad, RZ ;  /* 0xd2511f5312127825 */ /* 0x000fca00078e00ff */
[--C-:B------:R-:W-:Y:S02]  /*5010*/  SHF.R.U32.HI R10, RZ, 0x10, R18.reuse ;  /* 0x00000010ff0a7819 */ /* 0x100fe40000011612 */
[----:B------:R2:W3:Y:S01]  /*5020*/  MUFU.EX2 R176, R8 ;  /* 0x0000000800b07308 */ /* 0x0004e20000000800 */
[----:B------:R-:W-:Y:S02]  /*5030*/  LOP3.LUT R13, R18, 0xff, RZ, 0xc0, !PT ;  /* 0x000000ff120d7812 */ /* 0x000fe400078ec0ff */
[----:B------:R-:W-:Y:S02]  /*5040*/  SHF.R.U32.HI R14, RZ, 0x18, R18 ;  /* 0x00000018ff0e7819 */ /* 0x000fe40000011612 */
[----:B-1----:R-:W-:-:S04]  /*5050*/  LOP3.LUT R9, R7, 0xffff, RZ, 0xc0, !PT ;  /* 0x0000ffff07097812 */ /* 0x002fc800078ec0ff */
[----:B------:R-:W-:Y:S02]  /*5060*/  SHF.R.U32.HI R9, RZ, 0x8, R9 ;  /* 0x00000008ff097819 */ /* 0x000fe40000011609 */
[----:B--2---:R-:W-:Y:S01]  /*5070*/  SHF.R.U32.HI R8, RZ, 0x10, R7 ;  /* 0x00000010ff087819 */ /* 0x004fe20000011607 */
[--C-:B------:R-:W-:Y:S01]  /*5080*/  FFMA.FTZ R7, R71, c[0x0][0x23c], -R2.reuse ;  /* 0x00008f0047077a23 */ /* 0x100fe20000010802 */
[----:B------:R-:W-:Y:S01]  /*5090*/  PRMT R22, R12, 0x5410, R9 ;  /* 0x000054100c167816 */ /* 0x000fe20000000009 */
[----:B------:R-:W-:Y:S01]  /*50a0*/  FFMA.FTZ R9, R54, c[0x0][0x23c], -R2 ;  /* 0x00008f0036097a23 */ /* 0x000fe20000010802 */
[----:B------:R-:W-:Y:S01]  /*50b0*/  LOP3.LUT R8, R8, 0xff, RZ, 0xc0, !PT ;  /* 0x000000ff08087812 */ /* 0x000fe200078ec0ff */
[----:B------:R1:W-:Y:S01]  /*50c0*/  MUFU.EX2 R172, R7 ;  /* 0x0000000700ac7308 */ /* 0x0003e20000000800 */
[----:B------:R-:W-:Y:S01]  /*50d0*/  LOP3.LUT R12, R10, 0xff, RZ, 0xc0, !PT ;  /* 0x000000ff0a0c7812 */ /* 0x000fe200078ec0ff */
[----:B------:R-:W-:Y:S01]  /*50e0*/  HSET2.LE.AND R5, R22, R59, PT ;  /* 0x0000003b16057233 */ /* 0x000fe20003803000 */
[----:B------:R-:W-:Y:S01]  /*50f0*/  PRMT R15, R8, 0x5410, R11 ;  /* 0x00005410080f7816 */ /* 0x000fe2000000000b */
[----:B------:R-:W-:Y:S01]  /*5100*/  FFMA.FTZ R11, R32, c[0x0][0x23c], -R0 ;  /* 0x00008f00200b7a23 */ /* 0x000fe20000010800 */
[----:B------:R-:W-:Y:S01]  /*5110*/  LOP3.LUT R8, R18, 0xffff, RZ, 0xc0, !PT ;  /* 0x0000ffff12087812 */ /* 0x000fe200078ec0ff */
[----:B------:R-:W-:Y:S01]  /*5120*/  LDSM.16.MT88.4 R68, [R179+0xe000] ;  /* 0x00e00000b344783b */ /* 0x000fe20000004200 */
[----:B---3--:R-:W-:Y:S01]  /*5130*/  F2FP.PACK_AB R6, R176, R144 ;  /* 0x00000090b006723e */ /* 0x008fe200000000ff */
[----:B------:R2:W3:Y:S01]  /*5140*/  MUFU.EX2 R197, R9 ;  /* 0x0000000900c57308 */ /* 0x0004e20000000800 */
[----:B------:R-:W-:Y:S01]  /*5150*/  PRMT R14, R12, 0x5410, R14 ;  /* 0x000054100c0e7816 */ /* 0x000fe2000000000e */
[----:B------:R-:W-:Y:S01]  /*5160*/  FFMA.FTZ R12, R41, c[0x0][0x23c], -R0 ;  /* 0x00008f00290c7a23 */ /* 0x000fe20000010800 */
[----:B------:R-:W-:-:S02]  /*5170*/  PRMT R157, R6, 0x7610, R157 ;  /* 0x00007610069d7816 */ /* 0x000fc4000000009d */
[----:B------:R-:W-:Y:S02]  /*5180*/  PRMT R158, R6, 0x7632, R158 ;  /* 0x00007632069e7816 */ /* 0x000fe4000000009e */
[----:B-1----:R-:W-:Y:S01]  /*5190*/  LOP3.LUT R7, R19, R98, R114, 0x96, !PT ;  /* 0x0000006213077212 */ /* 0x002fe200078e9672 */
[----:B------:R1:W-:Y:S01]  /*51a0*/  MUFU.EX2 R21, R11 ;  /* 0x0000000b00157308 */ /* 0x0003e20000000800 */
[----:B--2---:R-:W-:-:S07]  /*51b0*/  SHF.R.U32.HI R9, RZ, 0x8, R8 ;  /* 0x00000008ff097819 */ /* 0x004fce0000011608 */
[----:B------:R-:W-:Y:S01]  /*51c0*/  MUFU.EX2 R169, R12 ;  /* 0x0000000c00a97308 */ /* 0x000fe20000000800 */
[----:B------:R-:W-:Y:S02]  /*51d0*/  LOP3.LUT R8, R7, 0xffff, RZ, 0xc0, !PT ;  /* 0x0000ffff07087812 */ /* 0x000fe400078ec0ff */
[----:B---3--:R-:W-:Y:S02]  /*51e0*/  F2FP.PACK_AB R6, R197, R172 ;  /* 0x000000acc506723e */ /* 0x008fe400000000ff */
[----:B------:R-:W-:Y:S01]  /*51f0*/  SHF.R.U32.HI R10, RZ, 0x8, R8 ;  /* 0x00000008ff0a7819 */ /* 0x000fe20000011608 */
[----:B------:R-:W-:Y:S01]  /*5200*/  FFMA.FTZ R8, R33, c[0x0][0x23c], -R0 ;  /* 0x00008f0021087a23 */ /* 0x000fe20000010800 */
[----:B------:R-:W-:Y:S01]  /*5210*/  PRMT R40, R13, 0x5410, R9 ;  /* 0x000054100d287816 */ /* 0x000fe20000000009 */
[----:B------:R-:W-:Y:S01]  /*5220*/  FFMA.FTZ R9, R72, c[0x0][0x23c], -R2 ;  /* 0x00008f0048097a23 */ /* 0x000fe20000010802 */
[C---:B------:R-:W-:Y:S01]  /*5230*/  PRMT R165, R6.reuse, 0x7610, R165 ;  /* 0x0000761006a57816 */ /* 0x040fe200000000a5 */
[----:B------:R2:W-:Y:S01]  /*5240*/  MUFU.EX2 R196, R8 ;  /* 0x0000000800c47308 */ /* 0x0005e20000000800 */
[----:B------:R-:W-:Y:S01]  /*5250*/  PRMT R159, R6, 0x7632, R159 ;  /* 0x00007632069f7816 */ /* 0x000fe2000000009f */
[----:B------:R-:W-:Y:S01]  /*5260*/  LDSM.16.MT88.4 R72, [R177+0xe000] ;  /* 0x00e00000b148783b */ /* 0x000fe20000004200 */
[----:B------:R-:W-:-:S02]  /*5270*/  F2FP.PACK_AB R6, R147, R146 ;  /* 0x000000929306723e */ /* 0x000fc400000000ff */
[----:B-1----:R-:W-:Y:S02]  /*5280*/  LOP3.LUT R11, R7, 0xff, RZ, 0xc0, !PT ;  /* 0x000000ff070b7812 */ /* 0x002fe400078ec0ff */
[C---:B------:R-:W-:Y:S01]  /*5290*/  PRMT R168, R6.reuse, 0x7610, R168 ;  /* 0x0000761006a87816 */ /* 0x040fe200000000a8 */
[----:B------:R1:W-:Y:S01]  /*52a0*/  MUFU.EX2 R175, R9 ;  /* 0x0000000900af7308 */ /* 0x0003e20000000800 */
[----:B------:R-:W-:Y:S01]  /*52b0*/  PRMT R166, R6, 0x7632, R166 ;  /* 0x0000763206a67816 */ /* 0x000fe200000000a6 */
[--C-:B------:R-:W-:Y:S01]  /*52c0*/  HSET2.LE.AND R6, R15, R59.reuse, PT ;  /* 0x0000003b0f067233 */ /* 0x100fe20003803000 */
[----:B------:R-:W-:Y:S01]  /*52d0*/  PRMT R13, R11, 0x5410, R10 ;  /* 0x000054100b0d7816 */ /* 0x000fe2000000000a */
[----:B------:R-:W-:Y:S01]  /*52e0*/  HSET2.LE.AND R10, R24, R59, PT ;  /* 0x0000003b180a7233 */ /* 0x000fe20003803000 */
[----:B------:R-:W-:Y:S01]  /*52f0*/  FFMA.FTZ R11, R37, c[0x0][0x23c], -R2 ;  /* 0x00008f00250b7a23 */ /* 0x000fe20000010802 */
[----:B--2---:R-:W-:-:S03]  /*5300*/  F2FP.PACK_AB R8, R145, R181 ;  /* 0x000000b59108723e */ /* 0x004fc600000000ff */
[----:B------:R-:W-:Y:S01]  /*5310*/  MUFU.EX2 R148, R11 ;  /* 0x0000000b00947308 */ /* 0x000fe20000000800 */
[----:B------:R-:W-:Y:S01]  /*5320*/  HSET2.LE.AND R4, R13, R59, PT ;  /* 0x0000003b0d047233 */ /* 0x000fe20003803000 */
[C---:B------:R-:W-:Y:S02]  /*5330*/  PRMT R167, R8.reuse, 0x7610, R167 ;  /* 0x0000761008a77816 */ /* 0x040fe400000000a7 */
[----:B------:R-:W-:Y:S01]  /*5340*/  PRMT R164, R8, 0x7632, R164 ;  /* 0x0000763208a47816 */ /* 0x000fe200000000a4 */
[--C-:B------:R-:W-:Y:S02]  /*5350*/  FFMA.FTZ R8, R55, c[0x0][0x23c], -R2.reuse ;  /* 0x00008f0037087a23 */ /* 0x100fe40000010802 */
[----:B-1----:R-:W-:Y:S01]  /*5360*/  FFMA.FTZ R9, R36, c[0x0][0x23c], -R2 ;  /* 0x00008f0024097a23 */ /* 0x002fe20000010802 */
[----:B------:R-:W1:Y:S01]  /*5370*/  LDSM.16.MT88.4 R52, [R179+0xc000] ;  /* 0x00c00000b334783b */ /* 0x000e620000004200 */
[----:B------:R2:W3:Y:S03]  /*5380*/  MUFU.EX2 R20, R8 ;  /* 0x0000000800147308 */ /* 0x0004e60000000800 */
[----:B------:R-:W4:Y:S05]  /*5390*/  LDSM.16.MT88.4 R36, [R177+0xc800] ;  /* 0x00c80000b124783b */ /* 0x000f2a0000004200 */
[----:B------:R3:W1:Y:S01]  /*53a0*/  MUFU.EX2 R199, R9 ;  /* 0x0000000900c77308 */ /* 0x0006620000000800 */
[----:B--2---:R-:W-:-:S04]  /*53b0*/  PRMT R8, R157, 0x5410, R158 ;  /* 0x000054109d087816 */ /* 0x004fc8000000009e */
[----:B------:R-:W-:Y:S02]  /*53c0*/  LOP3.LUT R8, R5, R8, RZ, 0xc0, !PT ;  /* 0x0000000805087212 */ /* 0x000fe400078ec0ff */
[----:B------:R-:W-:-:S04]  /*53d0*/  PRMT R5, R167, 0x5410, R164 ;  /* 0x00005410a7057816 */ /* 0x000fc800000000a4 */
[----:B---3--:R-:W-:Y:S01]  /*53e0*/  LOP3.LUT R9, R6, R5, RZ, 0xc0, !PT ;  /* 0x0000000506097212 */ /* 0x008fe200078ec0ff */
[----:B------:R-:W-:Y:S01]  /*53f0*/  HSET2.LE.AND R5, R23, R59, PT ;  /* 0x0000003b17057233 */ /* 0x000fe20003803000 */
[----:B------:R-:W-:Y:S02]  /*5400*/  PRMT R6, R165, 0x5410, R159 ;  /* 0x00005410a5067816 */ /* 0x000fe4000000009f */
[----:B------:R-:W-:Y:S02]  /*5410*/  LOP3.LUT R23, R17, R58, R99, 0x96, !PT ;  /* 0x0000003a11177212 */ /* 0x000fe400078e9663 */
[----:B------:R-:W-:Y:S02]  /*5420*/  LOP3.LUT R10, R10, R6, RZ, 0xc0, !PT ;  /* 0x000000060a0a7212 */ /* 0x000fe400078ec0ff */
[----:B------:R-:W-:-:S04]  /*5430*/  PRMT R6, R168, 0x5410, R166 ;  /* 0x00005410a8067816 */ /* 0x000fc800000000a6 */
[----:B------:R-:W-:Y:S02]  /*5440*/  LOP3.LUT R11, R5, R6, RZ, 0xc0, !PT ;  /* 0x00000006050b7212 */ /* 0x000fe400078ec0ff */
[--C-:B------:R-:W-:Y:S02]  /*5450*/  SHF.R.U32.HI R5, RZ, 0x10, R7.reuse ;  /* 0x00000010ff057819 */ /* 0x100fe40000011607 */
[----:B------:R-:W-:Y:S02]  /*5460*/  SHF.R.U32.HI R7, RZ, 0x18, R7 ;  /* 0x00000018ff077819 */ /* 0x000fe40000011607 */
[----:B------:R-:W-:Y:S01]  /*5470*/  LOP3.LUT R6, R5, 0xff, RZ, 0xc0, !PT ;  /* 0x000000ff05067812 */ /* 0x000fe200078ec0ff */
[----:B------:R-:W-:Y:S01]  /*5480*/  HMMA.16816.F32 R32, R8, R28, RZ ;  /* 0x0000001c0820723c */ /* 0x000fe200000018ff */
[----:B------:R-:W-:Y:S02]  /*5490*/  F2FP.PACK_AB R5, R20, R175 ;  /* 0x000000af1405723e */ /* 0x000fe400000000ff */
[----:B------:R-:W-:-:S02]  /*54a0*/  PRMT R7, R6, 0x5410, R7 ;  /* 0x0000541006077816 */ /* 0x000fc40000000007 */
[C---:B------:R-:W-:Y:S02]  /*54b0*/  PRMT R155, R5.reuse, 0x7610, R155 ;  /* 0x00007610059b7816 */ /* 0x040fe4000000009b */
[----:B------:R-:W-:Y:S01]  /*54c0*/  PRMT R154, R5, 0x7632, R154 ;  /* 0x00007632059a7816 */ /* 0x000fe2000000009a */
[C---:B------:R-:W-:Y:S01]  /*54d0*/  HMMA.16816.F32 R28, R8.reuse, R30, RZ ;  /* 0x0000001e081c723c */ /* 0x040fe200000018ff */
[----:B-1----:R-:W-:Y:S02]  /*54e0*/  F2FP.PACK_AB R5, R148, R199 ;  /* 0x000000c79405723e */ /* 0x002fe400000000ff */
[----:B------:R-:W-:Y:S02]  /*54f0*/  F2FP.PACK_AB R6, R21, R174 ;  /* 0x000000ae1506723e */ /* 0x000fe400000000ff */
[C---:B------:R-:W-:Y:S02]  /*5500*/  PRMT R152, R5.reuse, 0x7610, R152 ;  /* 0x0000761005987816 */ /* 0x040fe40000000098 */
[----:B------:R-:W-:Y:S01]  /*5510*/  PRMT R143, R5, 0x7632, R143 ;  /* 0x00007632058f7816 */ /* 0x000fe2000000008f */
[----:B------:R-:W-:Y:S01]  /*5520*/  HMMA.16816.F32 R24, R8, R44, RZ ;  /* 0x0000002c0818723c */ /* 0x000fe200000018ff */
[----:B------:R-:W-:-:S02]  /*5530*/  PRMT R156, R6, 0x7610, R156 ;  /* 0x00007610069c7816 */ /* 0x000fc4000000009c */
[----:B------:R-:W-:Y:S02]  /*5540*/  PRMT R153, R6, 0x7632, R153 ;  /* 0x0000763206997816 */ /* 0x000fe40000000099 */
[----:B------:R-:W-:Y:S02]  /*5550*/  F2FP.PACK_AB R5, R169, R196 ;  /* 0x000000c4a905723e */ /* 0x000fe400000000ff */
[----:B------:R-:W-:Y:S02]  /*5560*/  PRMT R6, R155, 0x5410, R154 ;  /* 0x000054109b067816 */ /* 0x000fe4000000009a */
[C---:B------:R-:W-:Y:S02]  /*5570*/  PRMT R142, R5.reuse, 0x7610, R142 ;  /* 0x00007610058e7816 */ /* 0x040fe4000000008e */
[----:B------:R-:W-:Y:S01]  /*5580*/  PRMT R141, R5, 0x7632, R141 ;  /* 0x00007632058d7816 */ /* 0x000fe2000000008d */
[--C-:B------:R-:W-:Y:S01]  /*5590*/  HSET2.LE.AND R5, R7, R59.reuse, PT ;  /* 0x0000003b07057233 */ /* 0x100fe20003803000 */
[----:B------:R-:W-:Y:S01]  /*55a0*/  LOP3.LUT R12, R4, R6, RZ, 0xc0, !PT ;  /* 0x00000006040c7212 */ /* 0x000fe200078ec0ff */
[--C-:B------:R-:W-:Y:S01]  /*55b0*/  HSET2.LE.AND R6, R40, R59.reuse, PT ;  /* 0x0000003b28067233 */ /* 0x100fe20003803000 */
[----:B------:R-:W-:Y:S01]  /*55c0*/  PRMT R4, R156, 0x5410, R153 ;  /* 0x000054109c047816 */ /* 0x000fe20000000099 */
[----:B------:R-:W1:Y:S03]  /*55d0*/  LDSM.16.MT88.4 R40, [R179+0xc800] ;  /* 0x00c80000b328783b */ /* 0x000e660000004200 */
[----:B------:R-:W-:Y:S01]  /*55e0*/  LOP3.LUT R13, R5, R4, RZ, 0xc0, !PT ;  /* 0x00000004050d7212 */ /* 0x000fe200078ec0ff */
[----:B------:R-:W-:Y:S01]  /*55f0*/  HSET2.LE.AND R4, R14, R59, PT ;  /* 0x0000003b0e047233 */ /* 0x000fe20003803000 */
[----:B------:R-:W-:-:S04]  /*5600*/  PRMT R5, R152, 0x5410, R143 ;  /* 0x0000541098057816 */ /* 0x000fc8000000008f */
[----:B------:R-:W-:Y:S02]  /*5610*/  LOP3.LUT R14, R6, R5, RZ, 0xc0, !PT ;  /* 0x00000005060e7212 */ /* 0x000fe400078ec0ff */
[----:B------:R-:W-:-:S04]  /*5620*/  PRMT R5, R142, 0x5410, R141 ;  /* 0x000054108e057816 */ /* 0x000fc8000000008d */
[----:B------:R-:W-:Y:S02]  /*5630*/  LOP3.LUT R15, R4, R5, RZ, 0xc0, !PT ;  /* 0x00000005040f7212 */ /* 0x000fe400078ec0ff */
[----:B------:R-:W-:Y:S08]  /*5640*/  HMMA.16816.F32 R4, R8, R52, RZ ;  /* 0x000000340804723c */ /* 0x000ff000000018ff */
[----:B----4-:R-:W-:Y:S08]  /*5650*/  HMMA.16816.F32 R240, R12, R36, R32 ;  /* 0x000000240cf0723c */ /* 0x010ff00000001820 */
[----:B------:R-:W-:Y:S01]  /*5660*/  HMMA.16816.F32 R32, R8, R46, RZ ;  /* 0x0000002e0820723c */ /* 0x000fe200000018ff */
[----:B------:R-:W2:Y:S07]  /*5670*/  LDSM.16.MT88.4 R44, [R178+0xe000] ;  /* 0x00e00000b22c783b */ /* 0x000eae0000004200 */
[C---:B------:R-:W-:Y:S01]  /*5680*/  HMMA.16816.F32 R236, R12.reuse, R38, R28 ;  /* 0x000000260cec723c */ /* 0x040fe2000000181c */
[----:B------:R-:W3:Y:S07]  /*5690*/  LDSM.16.MT88.4 R36, [R180+0xc800] ;  /* 0x00c80000b424783b */ /* 0x000eee0000004200 */
[----:B------:R-:W-:Y:S08]  /*56a0*/  HMMA.16816.F32 R244, R12, R76, R24 ;  /* 0x0000004c0cf4723c */ /* 0x000ff00000001818 */
[C---:B------:R-:W-:Y:S08]  /*56b0*/  HMMA.16816.F32 R28, R8.reuse, R48, RZ ;  /* 0x00000030081c723c */ /* 0x040ff000000018ff */
[C---:B------:R-:W-:Y:S08]  /*56c0*/  HMMA.16816.F32 R24, R8.reuse, R50, RZ ;  /* 0x000000320818723c */ /* 0x040ff000000018ff */
[C---:B------:R-:W-:Y:S08]  /*56d0*/  HMMA.16816.F32 R52, R8.reuse, R54, RZ ;  /* 0x000000360834723c */ /* 0x040ff000000018ff */
[----:B------:R-:W-:Y:S08]  /*56e0*/  HMMA.16816.F32 R48, R8, R72, RZ ;  /* 0x000000480830723c */ /* 0x000ff000000018ff */
[----:B-1----:R-:W-:Y:S08]  /*56f0*/  HMMA.16816.F32 R232, R12, R40, R4 ;  /* 0x000000280ce8723c */ /* 0x002ff00000001804 */
[----:B--2---:R-:W-:Y:S08]  /*5700*/  HMMA.16816.F32 R4, R8, R44, RZ ;  /* 0x0000002c0804723c */ /* 0x004ff000000018ff */
[C---:B---3--:R-:W-:Y:S08]  /*5710*/  HMMA.16816.F32 R224, R12.reuse, R36, R28 ;  /* 0x000000240ce0723c */ /* 0x048ff0000000181c */
[C---:B------:R-:W-:Y:S08]  /*5720*/  HMMA.16816.F32 R228, R12.reuse, R78, R32 ;  /* 0x0000004e0ce4723c */ /* 0x040ff00000001820 */
[C---:B------:R-:W-:Y:S08]  /*5730*/  HMMA.16816.F32 R220, R12.reuse, R38, R24 ;  /* 0x000000260cdc723c */ /* 0x040ff00000001818 */
[----:B------:R-:W-:Y:S08]  /*5740*/  HMMA.16816.F32 R216, R12, R42, R52 ;  /* 0x0000002a0cd8723c */ /* 0x000ff00000001834 */
[C---:B------:R-:W-:Y:S08]  /*5750*/  HMMA.16816.F32 R28, R8.reuse, R46, RZ ;  /* 0x0000002e081c723c */ /* 0x040ff000000018ff */
[C---:B------:R-:W-:Y:S08]  /*5760*/  HMMA.16816.F32 R32, R8.reuse, R60, RZ ;  /* 0x0000003c0820723c */ /* 0x040ff000000018ff */
[C---:B------:R-:W-:Y:S08]  /*5770*/  HMMA.16816.F32 R36, R8.reuse, R62, RZ ;  /* 0x0000003e0824723c */ /* 0x040ff000000018ff */
[C---:B------:R-:W-:Y:S08]  /*5780*/  HMMA.16816.F32 R40, R8.reuse, R68, RZ ;  /* 0x000000440828723c */ /* 0x040ff000000018ff */
[C---:B------:R-:W-:Y:S08]  /*5790*/  HMMA.16816.F32 R44, R8.reuse, R70, RZ ;  /* 0x00000046082c723c */ /* 0x040ff000000018ff */
[----:B------:R-:W-:Y:S08]  /*57a0*/  HMMA.16816.F32 R24, R8, R74, RZ ;  /* 0x0000004a0818723c */ /* 0x000ff000000018ff */
[----:B------:R-:W-:Y:S07]  /*57b0*/  HMMA.16816.F32 R212, R12, R64, R48 ;  /* 0x000000400cd4723c */ /* 0x000fee0000001830 */
[----:B------:R-:W-:Y:S01]  /*57c0*/  IMAD.MOV.U32 R65, RZ, RZ, R147 ;  /* 0x000000ffff417224 */ /* 0x000fe200078e0093 */
[----:B------:R-:W-:Y:S01]  /*57d0*/  HMMA.16816.F32 R60, R8, R92, RZ ;  /* 0x0000005c083c723c */ /* 0x000fe200000018ff */
[----:B------:R-:W-:-:S07]  /*57e0*/  IMAD.MOV.U32 R64, RZ, RZ, R148 ;  /* 0x000000ffff407224 */ /* 0x000fce00078e0094 */
[C---:B------:R-:W-:Y:S08]  /*57f0*/  HMMA.16816.F32 R68, R8.reuse, R88, RZ ;  /* 0x000000580844723c */ /* 0x040ff000000018ff */
[C---:B------:R-:W-:Y:S08]  /*5800*/  HMMA.16816.F32 R48, R8.reuse, R80, RZ ;  /* 0x000000500830723c */ /* 0x040ff000000018ff */
[C---:B------:R-:W-:Y:S08]  /*5810*/  HMMA.16816.F32 R52, R8.reuse, R82, RZ ;  /* 0x000000520834723c */ /* 0x040ff000000018ff */
[C---:B------:R-:W-:Y:S08]  /*5820*/  HMMA.16816.F32 R92, R8.reuse, R94, RZ ;  /* 0x0000005e085c723c */ /* 0x040ff000000018ff */
[C---:B------:R-:W-:Y:S08]  /*5830*/  HMMA.16816.F32 R88, R8.reuse, R90, RZ ;  /* 0x0000005a0858723c */ /* 0x040ff000000018ff */
[C---:B------:R-:W-:Y:S07]  /*5840*/  HMMA.16816.F32 R76, R8.reuse, R84, RZ ;  /* 0x00000054084c723c */ /* 0x040fee00000018ff */
[----:B------:R-:W-:Y:S01]  /*5850*/  IMAD.MOV.U32 R85, RZ, RZ, R146 ;  /* 0x000000ffff557224 */ /* 0x000fe200078e0092 */
[----:B------:R-:W-:Y:S01]  /*5860*/  HMMA.16816.F32 R72, R8, R86, RZ ;  /* 0x000000560848723c */ /* 0x000fe200000018ff */
[----:B------:R-:W1:Y:S01]  /*5870*/  LDSM.16.MT88.4 R8, [R180+0xe800] ;  /* 0x00e80000b408783b */ /* 0x000e620000004200 */
[----:B------:R-:W-:-:S05]  /*5880*/  IMAD.MOV.U32 R84, RZ, RZ, R145 ;  /* 0x000000ffff547224 */ /* 0x000fca00078e0091 */
[----:B------:R-:W-:Y:S01]  /*5890*/  IMAD.MOV.U32 R87, RZ, RZ, R144 ;  /* 0x000000ffff577224 */ /* 0x000fe200078e0090 */
[----:B------:R-:W-:Y:S01]  /*58a0*/  HMMA.16816.F32 R208, R12, R100, R4 ;  /* 0x000000640cd0723c */ /* 0x000fe20000001804 */
[----:B------:R-:W-:-:S06]  /*58b0*/  IMAD.MOV.U32 R86, RZ, RZ, R135 ;  /* 0x000000ffff567224 */ /* 0x000fcc00078e0087 */
[----:B------:R-:W-:Y:S01]  /*58c0*/  IADD3 R4, R104, 0x1, RZ ;  /* 0x0000000168047810 */ /* 0x000fe20007ffe0ff */
[C---:B------:R-:W-:Y:S01]  /*58d0*/  HMMA.16816.F32 R204, R12.reuse, R66, R24 ;  /* 0x000000420ccc723c */ /* 0x040fe20000001818 */
[----:B------:R-:W2:Y:S01]  /*58e0*/  LDSM.16.MT88.4 R24, [R179+0xe800] ;  /* 0x00e80000b318783b */ /* 0x000ea20000004200 */
[----:B------:R-:W-:Y:S01]  /*58f0*/  IMAD.MOV.U32 R104, RZ, RZ, R84 ;  /* 0x000000ffff687224 */ /* 0x000fe200078e0054 */
[----:B------:R-:W-:Y:S02]  /*5900*/  LOP3.LUT R4, R4, R191, RZ, 0x3c, !PT ;  /* 0x000000bf04047212 */ /* 0x000fe400078e3cff */
[----:B------:R-:W-:Y:S02]  /*5910*/  SHF.R.U32.HI R101, RZ, 0x10, R18 ;  /* 0x00000010ff657819 */ /* 0x000fe40000011612 */
[----:B------:R-:W-:Y:S01]  /*5920*/  LOP3.LUT R4, R109, R4, RZ, 0x3c, !PT ;  /* 0x000000046d047212 */ /* 0x000fe200078e3cff */
[----:B------:R-:W-:Y:S01]  /*5930*/  HMMA.16816.F32 R200, R12, R102, R28 ;  /* 0x000000660cc8723c */ /* 0x000fe2000000181c */
[----:B------:R-:W3:Y:S01]  /*5940*/  LDSM.16.MT88.4 R28, [R177+0x10800] ;  /* 0x01080000b11c783b */ /* 0x000ee20000004200 */
[----:B------:R-:W-:-:S02]  /*5950*/  IMAD.MOV.U32 R67, RZ, RZ, R134 ;  /* 0x000000ffff437224 */ /* 0x000fc400078e0086 */
[----:B------:R-:W-:-:S04]  /*5960*/  IMAD.WIDE.U32 R4, R4, -0x326172a9, RZ ;  /* 0xcd9e8d5704047825 */ /* 0x000fc800078e00ff */
[----:B------:R-:W-:Y:S01]  /*5970*/  IMAD.MOV.U32 R66, RZ, RZ, R198 ;  /* 0x000000ffff427224 */ /* 0x000fe200078e00c6 */
[----:B------:R-:W-:Y:S01]  /*5980*/  LOP3.LUT R5, R5, R132, R105, 0x96, !PT ;  /* 0x0000008405057212 */ /* 0x000fe200078e9669 */
[----:B------:R-:W-:Y:S01]  /*5990*/  IMAD.MOV.U32 R105, RZ, RZ, R197 ;  /* 0x000000ffff697224 */ /* 0x000fe200078e00c5 */
[----:B------:R-:W-:Y:S01]  /*59a0*/  LOP3.LUT R6, R57, R4, R107, 0x96, !PT ;  /* 0x0000000439067212 */ /* 0x000fe200078e966b */
[----:B------:R-:W-:Y:S02]  /*59b0*/  IMAD.MOV.U32 R109, RZ, RZ, R196 ;  /* 0x000000ffff6d7224 */ /* 0x000fe400078e00c4 */
[----:B------:R-:W-:Y:S01]  /*59c0*/  IMAD.WIDE.U32 R4, R5, -0x2daee0ad, RZ ;  /* 0xd2511f5305047825 */ /* 0x000fe200078e00ff */
[----:B-1----:R-:W-:Y:S01]  /*59d0*/  HMMA.16816.F32 R144, R12, R8, R32 ;  /* 0x000000080c90723c */ /* 0x002fe20000001820 */
[----:B------:R-:W1:Y:S03]  /*59e0*/  LDSM.16.MT88.4 R32, [R178+0x10800] ;  /* 0x01080000b220783b */ /* 0x000e660000004200 */
[----:B------:R-:W-:-:S03]  /*59f0*/  LOP3.LUT R7, R5, R96, R106, 0x96, !PT ;  /* 0x0000006005077212 */ /* 0x000fc600078e966a */
[----:B------:R-:W-:Y:S01]  /*5a00*/  IMAD.WIDE.U32 R8, R6, -0x2daee0ad, RZ ;  /* 0xd2511f5306087825 */ /* 0x000fe200078e00ff */
[----:B------:R-:W-:Y:S03]  /*5a10*/  HMMA.16816.F32 R80, R12, R10, R36 ;  /* 0x0000000a0c50723c */ /* 0x000fe60000001824 */
[----:B------:R-:W-:Y:S01]  /*5a20*/  IMAD.WIDE.U32 R6, R7, -0x326172a9, RZ ;  /* 0xcd9e8d5707067825 */ /* 0x000fe200078e00ff */
[----:B------:R-:W-:-:S03]  /*5a30*/  LOP3.LUT R4, R9, R4, R108, 0x96, !PT ;  /* 0x0000000409047212 */ /* 0x000fc600078e966c */
[----:B------:R-:W-:Y:S01]  /*5a40*/  IMAD.MOV.U32 R39, RZ, RZ, R87 ;  /* 0x000000ffff277224 */ /* 0x000fe200078e0057 */
[CCC-:B------:R-:W-:Y:S01]  /*5a50*/  LOP3.LUT R9, R7.reuse, R56.reuse, R110.reuse, 0x96, !PT ;  /* 0x0000003807097212 */ /* 0x1c0fe200078e966e */
[----:B------:R-:W-:Y:S01]  /*5a60*/  IMAD.WIDE.U32 R4, R4, -0x326172a9, RZ ;  /* 0xcd9e8d5704047825 */ /* 0x000fe200078e00ff */
[----:B------:R-:W-:Y:S01]  /*5a70*/  LOP3.LUT R22, R7, R56, R110, 0x96, !PT ;  /* 0x0000003807167212 */ /* 0x000fe200078e966e */
[C---:B--2---:R-:W-:Y:S01]  /*5a80*/  HMMA.16816.F32 R132, R12.reuse, R26, R44 ;  /* 0x0000001a0c84723c */ /* 0x044fe2000000182c */
[----:B------:R-:W-:Y:S01]  /*5a90*/  LOP3.LUT R87, R18, 0xff, RZ, 0xc0, !PT ;  /* 0x000000ff12577812 */ /* 0x000fe200078ec0ff */
[----:B------:R-:W-:Y:S01]  /*5aa0*/  IMAD.MOV.U32 R38, RZ, RZ, R85 ;  /* 0x000000ffff267224 */ /* 0x000fe200078e0055 */
[CC--:B------:R-:W-:Y:S01]  /*5ab0*/  LOP3.LUT R10, R5.reuse, R6.reuse, R111, 0x96, !PT ;  /* 0x00000006050a7212 */ /* 0x0c0fe200078e966f */
[----:B------:R-:W-:Y:S01]  /*5ac0*/  IMAD.MOV.U32 R37, RZ, RZ, R175 ;  /* 0x000000ffff257224 */ /* 0x000fe200078e00af */
[----:B------:R-:W-:Y:S01]  /*5ad0*/  LOP3.LUT R11, R5, R6, R111, 0x96, !PT ;  /* 0x00000006050b7212 */ /* 0x000fe200078e966f */
[----:B------:R-:W-:Y:S01]  /*5ae0*/  IMAD.WIDE.U32 R6, R9, -0x2daee0ad, RZ ;  /* 0xd2511f5309067825 */ /* 0x000fe200078e00ff */
[----:B------:R-:W-:Y:S01]  /*5af0*/  SHF.R.U32.HI R85, RZ, 0x18, R18 ;  /* 0x00000018ff557819 */ /* 0x000fe20000011612 */
[----:B------:R-:W-:Y:S01]  /*5b00*/  HMMA.16816.F32 R192, R12, R24, R40 ;  /* 0x000000180cc0723c */ /* 0x000fe20000001828 */
[----:B------:R-:W2:Y:S01]  /*5b10*/  LDC.U8 R40, c[0x0][0x2d8] ;  /* 0x0000b600ff287b82 */ /* 0x000ea20000000000 */
[----:B------:R-:W-:Y:S01]  /*5b20*/  IMAD.WIDE.U32 R26, R10, -0x2daee0ad, RZ ;  /* 0xd2511f530a1a7825 */ /* 0x000fe200078e00ff */
[----:B------:R-:W-:-:S02]  /*5b30*/  LOP3.LUT R7, R7, R8, R97, 0x96, !PT ;  /* 0x0000000807077212 */ /* 0x000fc400078e9661 */
[----:B------:R-:W-:Y:S01]  /*5b40*/  LOP3.LUT R10, R19, R98, R114, 0x96, !PT ;  /* 0x00000062130a7212 */ /* 0x000fe200078e9672 */
[----:B------:R-:W-:Y:S01]  /*5b50*/  IMAD R5, R22, -0x2daee0ad, RZ ;  /* 0xd2511f5316057824 */ /* 0x000fe200078e02ff */
[--C-:B------:R-:W-:Y:S01]  /*5b60*/  LOP3.LUT R8, R27, R6, R67.reuse, 0x96, !PT ;  /* 0x000000061b087212 */ /* 0x100fe200078e9643 */
[----:B------:R-:W-:Y:S01]  /*5b70*/  IMAD.WIDE.U32 R24, R11, -0x2daee0ad, RZ ;  /* 0xd2511f530b187825 */ /* 0x000fe200078e00ff */
[----:B---3--:R-:W-:Y:S03]  /*5b80*/  HMMA.16816.F32 R48, R12, R28, R48 ;  /* 0x0000001c0c30723c */ /* 0x008fe60000001830 */
[----:B------:R-:W-:Y:S01]  /*5b90*/  IMAD.WIDE.U32 R6, R7, -0x326172a9, RZ ;  /* 0xcd9e8d5707067825 */ /* 0x000fe200078e00ff */
[----:B------:R-:W-:-:S03]  /*5ba0*/  LOP3.LUT R5, R25, R5, R67, 0x96, !PT ;  /* 0x0000000519057212 */ /* 0x000fc600078e9643 */
[----:B------:R-:W-:Y:S01]  /*5bb0*/  IMAD.WIDE.U32 R8, R8, -0x326172a9, RZ ;  /* 0xcd9e8d5708087825 */ /* 0x000fe200078e00ff */
[CCC-:B------:R-:W-:Y:S01]  /*5bc0*/  LOP3.LUT R11, R7.reuse, R4.reuse, R86.reuse, 0x96, !PT ;  /* 0x00000004070b7212 */ /* 0x1c0fe200078e9656 */
[C---:B-1----:R-:W-:Y:S01]  /*5bd0*/  HMMA.16816.F32 R160, R12.reuse, R32, R60 ;  /* 0x000000200ca0723c */ /* 0x042fe2000000183c */
[----:B------:R-:W-:Y:S01]  /*5be0*/  LOP3.LUT R7, R7, R4, R86, 0x96, !PT ;  /* 0x0000000407077212 */ /* 0x000fe200078e9656 */
[----:B------:R-:W-:Y:S01]  /*5bf0*/  IMAD.WIDE.U32 R4, R5, -0x326172a9, RZ ;  /* 0xcd9e8d5705047825 */ /* 0x000fe200078e00ff */
[-C--:B------:R-:W-:Y:S02]  /*5c00*/  LOP3.LUT R84, R9, R6.reuse, R99, 0x96, !PT ;  /* 0x0000000609547212 */ /* 0x080fe400078e9663 */
[----:B------:R-:W-:Y:S01]  /*5c10*/  SHF.R.U32.HI R103, RZ, 0x10, R8 ;  /* 0x00000010ff677819 */ /* 0x000fe20000011608 */
[----:B------:R-:W-:Y:S01]  /*5c20*/  IMAD.MOV.U32 R41, RZ, RZ, R169 ;  /* 0x000000ffff297224 */ /* 0x000fe200078e00a9 */
[----:B------:R-:W-:Y:S01]  /*5c30*/  LOP3.LUT R169, R8, 0xffff, RZ, 0xc0, !PT ;  /* 0x0000ffff08a97812 */ /* 0x000fe200078ec0ff */
[----:B------:R-:W-:Y:S01]  /*5c40*/  IMAD.WIDE.U32 R32, R11, -0x2daee0ad, RZ ;  /* 0xd2511f530b207825 */ /* 0x000fe200078e00ff */
[----:B------:R-:W-:Y:S01]  /*5c50*/  LOP3.LUT R22, R5, R6, R99, 0x96, !PT ;  /* 0x0000000605167212 */ /* 0x000fe200078e9663 */
[C---:B------:R-:W-:Y:S01]  /*5c60*/  HMMA.16816.F32 R148, R12.reuse, R30, R52 ;  /* 0x0000001e0c94723c */ /* 0x040fe20000001834 */
[C---:B------:R-:W-:Y:S01]  /*5c70*/  LOP3.LUT R9, R4.reuse, 0xffff, RZ, 0xc0, !PT ;  /* 0x0000ffff04097812 */ /* 0x040fe200078ec0ff */
[----:B------:R-:W-:Y:S01]  /*5c80*/  IMAD.WIDE.U32 R6, R7, -0x2daee0ad, RZ ;  /* 0xd2511f5307067825 */ /* 0x000fe200078e00ff */
[----:B------:R-:W-:Y:S01]  /*5c90*/  LOP3.LUT R100, R33, R26, R114, 0x96, !PT ;  /* 0x0000001a21647212 */ /* 0x000fe200078e9672 */
[----:B------:R-:W1:Y:S01]  /*5ca0*/  LDSM.16.MT88.4 R28, [R180+0x10800] ;  /* 0x01080000b41c783b */ /* 0x000e620000004200 */
[----:B------:R-:W-:Y:S01]  /*5cb0*/  LOP3.LUT R27, R4, 0xff, RZ, 0xc0, !PT ;  /* 0x000000ff041b7812 */ /* 0x000fe200078ec0ff */
[----:B------:R-:W-:Y:S01]  /*5cc0*/  IMAD.MOV.U32 R67, RZ, RZ, R199 ;  /* 0x000000ffff437224 */ /* 0x000fe200078e00c7 */
[----:B------:R-:W-:Y:S01]  /*5cd0*/  SHF.R.U32.HI R26, RZ, 0x10, R4 ;  /* 0x00000010ff1a7819 */ /* 0x000fe20000011604 */
[----:B------:R-:W-:Y:S01]  /*5ce0*/  IMAD.MOV.U32 R36, RZ, RZ, R174 ;  /* 0x000000ffff247224 */ /* 0x000fe200078e00ae */
[----:B------:R-:W-:Y:S01]  /*5cf0*/  SHF.R.U32.HI R25, RZ, 0x18, R4 ;  /* 0x00000018ff197819 */ /* 0x000fe20000011604 */
[----:B------:R-:W-:Y:S01]  /*5d00*/  IMAD.MOV.U32 R42, RZ, RZ, R173 ;  /* 0x000000ffff2a7224 */ /* 0x000fe200078e00ad */
[C---:B------:R-:W-:Y:S01]  /*5d10*/  LOP3.LUT R5, R10.reuse, 0xff, RZ, 0xc0, !PT ;  /* 0x000000ff0a057812 */ /* 0x040fe200078ec0ff */
[----:B------:R-:W-:Y:S01]  /*5d20*/  IMAD.MOV.U32 R43, RZ, RZ, R172 ;  /* 0x000000ffff2b7224 */ /* 0x000fe200078e00ac */
[----:B------:R-:W-:Y:S01]  /*5d30*/  LOP3.LUT R4, R10, 0xffff, RZ, 0xc0, !PT ;  /* 0x0000ffff0a047812 */ /* 0x000fe200078ec0ff */
[----:B------:R-:W-:Y:S01]  /*5d40*/  HMMA.16816.F32 R172, R12, R34, R92 ;  /* 0x000000220cac723c */ /* 0x000fe2000000185c */
[----:B--2---:R-:W-:Y:S01]  /*5d50*/  ISETP.GE.U32.AND P0, PT, R40, R5, PT ;  /* 0x000000052800720c */ /* 0x004fe20003f06070 */
[----:B------:R-:W-:Y:S01]  /*5d60*/  IMAD.MOV.U32 R110, RZ, RZ, R66 ;  /* 0x000000ffff6e7224 */ /* 0x000fe200078e0042 */
[----:B------:R-:W-:Y:S01]  /*5d70*/  SHF.R.U32.HI R4, RZ, 0x8, R4 ;  /* 0x00000008ff047819 */ /* 0x000fe20000011604 */
[----:B------:R-:W-:Y:S01]  /*5d80*/  IMAD.MOV.U32 R108, RZ, RZ, R67 ;  /* 0x000000ffff6c7224 */ /* 0x000fe200078e0043 */
[----:B------:R-:W-:-:S02]  /*5d90*/  LOP3.LUT R11, R7, R24, R114, 0x96, !PT ;  /* 0x00000018070b7212 */ /* 0x000fc400078e9672 */
[----:B------:R-:W-:Y:S02]  /*5da0*/  LOP3.LUT R4, R4, 0xffff, RZ, 0xc0, !PT ;  /* 0x0000ffff04047812 */ /* 0x000fe400078ec0ff */
[--C-:B------:R-:W-:Y:S02]  /*5db0*/  SHF.R.U32.HI R5, RZ, 0x10, R10.reuse ;  /* 0x00000010ff057819 */ /* 0x100fe4000001160a */
[C---:B------:R-:W-:Y:S02]  /*5dc0*/  ISETP.GE.U32.AND P1, PT, R40.reuse, R4, PT ;  /* 0x000000042800720c */ /* 0x040fe40003f26070 */
[----:B------:R-:W-:Y:S01]  /*5dd0*/  SHF.R.U32.HI R4, RZ, 0x18, R10 ;  /* 0x00000018ff047819 */ /* 0x000fe2000001160a */
[----:B------:R-:W-:Y:S01]  /*5de0*/  @!P0 HADD2 R114, -R155.H0_H0, -RZ.H0_H0 ;  /* 0xa00000ff9b728230 */ /* 0x000fe20000000900 */
[----:B------:R-:W-:Y:S02]  /*5df0*/  LOP3.LUT R5, R5, 0xff, RZ, 0xc0, !PT ;  /* 0x000000ff05057812 */ /* 0x000fe400078ec0ff */
[----:B------:R-:W-:-:S02]  /*5e00*/  ISETP.GE.U32.AND P2, PT, R40, R4, PT ;  /* 0x000000042800720c */ /* 0x000fc40003f46070 */
[C---:B------:R-:W-:Y:S02]  /*5e10*/  LOP3.LUT R4, R23.reuse, 0xff, RZ, 0xc0, !PT ;  /* 0x000000ff17047812 */ /* 0x040fe400078ec0ff */
[----:B------:R-:W-:Y:S02]  /*5e20*/  @!P0 PRMT R155, R114, 0x5410, RZ ;  /* 0x00005410729b8816 */ /* 0x000fe400000000ff */
[C---:B------:R-:W-:Y:S01]  /*5e30*/  ISETP.GE.U32.AND P0, PT, R40.reuse, R4, PT ;  /* 0x000000042800720c */ /* 0x040fe20003f06070 */
[----:B------:R-:W-:Y:S01]  /*5e40*/  @!P1 HADD2 R122, -R154.H0_H0, -RZ.H0_H0 ;  /* 0xa00000ff9a7a9230 */ /* 0x000fe20000000900 */
[----:B------:R-:W-:Y:S02]  /*5e50*/  LOP3.LUT R4, R23, 0xffff, RZ, 0xc0, !PT ;  /* 0x0000ffff17047812 */ /* 0x000fe400078ec0ff */
[----:B------:R-:W-:Y:S02]  /*5e60*/  ISETP.GE.U32.AND P3, PT, R40, R5, PT ;  /* 0x000000052800720c */ /* 0x000fe40003f66070 */
[----:B------:R-:W-:Y:S01]  /*5e70*/  SHF.R.U32.HI R4, RZ, 0x8, R4 ;  /* 0x00000008ff047819 */ /* 0x000fe20000011604 */
[----:B------:R-:W-:Y:S01]  /*5e80*/  @!P2 HADD2 R115, -R153.H0_H0, -RZ.H0_H0 ;  /* 0xa00000ff9973a230 */ /* 0x000fe20000000900 */
[----:B------:R-:W-:Y:S01]  /*5e90*/  @!P1 PRMT R154, R122, 0x5410, RZ ;  /* 0x000054107a9a9816 */ /* 0x000fe200000000ff */
[----:B-1----:R-:W-:Y:S01]  /*5ea0*/  HMMA.16816.F32 R196, R12, R28, R68 ;  /* 0x0000001c0cc4723c */ /* 0x002fe20000001844 */
[----:B------:R-:W-:-:S02]  /*5eb0*/  LOP3.LUT R4, R4, 0xffff, RZ, 0xc0, !PT ;  /* 0x0000ffff04047812 */ /* 0x000fc400078ec0ff */
[----:B------:R-:W-:Y:S01]  /*5ec0*/  @!P2 PRMT R153, R115, 0x5410, RZ ;  /* 0x000054107399a816 */ /* 0x000fe200000000ff */
[----:B------:R-:W-:Y:S01]  /*5ed0*/  @!P0 HADD2 R123, -R157.H0_H0, -RZ.H0_H0 ;  /* 0xa00000ff9d7b8230 */ /* 0x000fe20000000900 */
[C---:B------:R-:W-:Y:S02]  /*5ee0*/  ISETP.GE.U32.AND P1, PT, R40.reuse, R4, PT ;  /* 0x000000042800720c */ /* 0x040fe40003f26070 */
[--C-:B------:R-:W-:Y:S01]  /*5ef0*/  SHF.R.U32.HI R4, RZ, 0x18, R23.reuse ;  /* 0x00000018ff047819 */ /* 0x100fe20000011617 */
[----:B------:R-:W-:Y:S01]  /*5f00*/  @!P3 HADD2 R119, -R156.H0_H0, -RZ.H0_H0 ;  /* 0xa00000ff9c77b230 */ /* 0x000fe20000000900 */
[----:B------:R-:W-:Y:S02]  /*5f10*/  @!P0 PRMT R157, R123, 0x5410, RZ ;  /* 0x000054107b9d8816 */ /* 0x000fe400000000ff */
[----:B------:R-:W-:Y:S02]  /*5f20*/  ISETP.GE.U32.AND P2, PT, R40, R4, PT ;  /* 0x000000042800720c */ /* 0x000fe40003f46070 */
[----:B------:R-:W-:-:S02]  /*5f30*/  SHF.R.U32.HI R4, RZ, 0x10, R23 ;  /* 0x00000010ff047819 */ /* 0x000fc40000011617 */
[----:B------:R-:W-:Y:S02]  /*5f40*/  LOP3.LUT R29, R16, 0xffff, RZ, 0xc0, !PT ;  /* 0x0000ffff101d7812 */ /* 0x000fe400078ec0ff */
[----:B------:R-:W-:Y:S01]  /*5f50*/  LOP3.LUT R4, R4, 0xff, RZ, 0xc0, !PT ;  /* 0x000000ff04047812 */ /* 0x000fe200078ec0ff */
[----:B------:R-:W-:Y:S01]  /*5f60*/  @!P1 HADD2 R120, -R158.H0_H0, -RZ.H0_H0 ;  /* 0xa00000ff9e789230 */ /* 0x000fe20000000900 */
[----:B------:R-:W-:Y:S02]  /*5f70*/  SHF.R.U32.HI R5, RZ, 0x8, R9 ;  /* 0x00000008ff057819 */ /* 0x000fe40000011609 */
[----:B------:R-:W-:Y:S02]  /*5f80*/  ISETP.GE.U32.AND P0, PT, R40, R4, PT ;  /* 0x000000042800720c */ /* 0x000fe40003f06070 */
[----:B------:R-:W-:Y:S02]  /*5f90*/  LOP3.LUT R4, R26, 0xff, RZ, 0xc0, !PT ;  /* 0x000000ff1a047812 */ /* 0x000fe400078ec0ff */
[----:B------:R-:W-:Y:S01]  /*5fa0*/  PRMT R27, R27, 0x5410, R5 ;  /* 0x000054101b1b7816 */ /* 0x000fe20000000005 */
[----:B------:R-:W-:Y:S01]  /*5fb0*/  FFMA.FTZ R5, R128, c[0x0][0x23c], -R0 ;  /* 0x00008f0080057a23 */ /* 0x000fe20000010800 */
[----:B------:R-:W-:-:S02]  /*5fc0*/  PRMT R23, R4, 0x5410, R25 ;  /* 0x0000541004177816 */ /* 0x000fc40000000019 */
[----:B------:R-:W-:Y:S01]  /*5fd0*/  SHF.R.U32.HI R4, RZ, 0x8, R29 ;  /* 0x00000008ff047819 */ /* 0x000fe2000001161d */
[----:B------:R1:W-:Y:S01]  /*5fe0*/  MUFU.EX2 R97, R5 ;  /* 0x0000000500617308 */ /* 0x0003e20000000800 */
[----:B------:R-:W-:Y:S02]  /*5ff0*/  SHF.R.U32.HI R28, RZ, 0x10, R16 ;  /* 0x00000010ff1c7819 */ /* 0x000fe40000011610 */
[----:B------:R-:W-:Y:S01]  /*6000*/  LOP3.LUT R4, R4, 0xffff, RZ, 0xc0, !PT ;  /* 0x0000ffff04047812 */ /* 0x000fe200078ec0ff */
[----:B------:R-:W-:Y:S01]  /*6010*/  @!P0 HADD2 R129, -R167.H0_H0, -RZ.H0_H0 ;  /* 0xa00000ffa7818230 */ /* 0x000fe20000000900 */
[----:B------:R-:W-:Y:S02]  /*6020*/  LOP3.LUT R17, R8, 0xff, RZ, 0xc0, !PT ;  /* 0x000000ff08117812 */ /* 0x000fe400078ec0ff */
[----:B------:R-:W-:Y:S02]  /*6030*/  SHF.R.U32.HI R102, RZ, 0x18, R8 ;  /* 0x00000018ff667819 */ /* 0x000fe40000011608 */
[----:B------:R-:W-:-:S02]  /*6040*/  @!P0 PRMT R167, R129, 0x5410, RZ ;  /* 0x0000541081a78816 */ /* 0x000fc400000000ff */
[----:B------:R-:W-:Y:S02]  /*6050*/  ISETP.GE.U32.AND P0, PT, R40, R4, PT ;  /* 0x000000042800720c */ /* 0x000fe40003f06070 */
[----:B------:R-:W-:Y:S02]  /*6060*/  LOP3.LUT R8, R28, 0xff, RZ, 0xc0, !PT ;  /* 0x000000ff1c087812 */ /* 0x000fe400078ec0ff */
[----:B------:R-:W-:Y:S01]  /*6070*/  LOP3.LUT R4, R22, 0xffff, RZ, 0xc0, !PT ;  /* 0x0000ffff16047812 */ /* 0x000fe200078ec0ff */
[----:B-1----:R-:W-:Y:S01]  /*6080*/  FFMA.FTZ R5, R126, c[0x0][0x23c], -R0 ;  /* 0x00008f007e057a23 */ /* 0x002fe20000010800 */
[----:B------:R-:W-:Y:S01]  /*6090*/  @!P1 PRMT R158, R120, 0x5410, RZ ;  /* 0x00005410789e9816 */ /* 0x000fe200000000ff */
[----:B------:R-:W-:Y:S01]  /*60a0*/  IMAD.MOV.U32 R126, RZ, RZ, R41 ;  /* 0x000000ffff7e7224 */ /* 0x000fe200078e0029 */
[----:B------:R-:W-:Y:S01]  /*60b0*/  ISETP.GE.U32.AND P1, PT, R40, R8, PT ;  /* 0x000000082800720c */ /* 0x000fe20003f26070 */
[----:B------:R1:W-:Y:S01]  /*60c0*/  MUFU.EX2 R56, R5 ;  /* 0x0000000500387308 */ /* 0x0003e20000000800 */
[C---:B------:R-:W-:Y:S01]  /*60d0*/  LOP3.LUT R7, R6.reuse, 0xffff, RZ, 0xc0, !PT ;  /* 0x0000ffff06077812 */ /* 0x040fe200078ec0ff */
[----:B------:R-:W-:Y:S01]  /*60e0*/  IMAD.MOV.U32 R41, RZ, RZ, R36 ;  /* 0x000000ffff297224 */ /* 0x000fe200078e0024 */
[----:B------:R-:W-:Y:S01]  /*60f0*/  LOP3.LUT R10, R6, 0xff, RZ, 0xc0, !PT ;  /* 0x000000ff060a7812 */ /* 0x000fe200078ec0ff */
[----:B------:R-:W-:Y:S01]  /*6100*/  @!P0 HADD2 R170, -R159.H0_H0, -RZ.H0_H0 ;  /* 0xa00000ff9faa8230 */ /* 0x000fe20000000900 */
[----:B------:R-:W-:-:S02]  /*6110*/  SHF.R.U32.HI R9, RZ, 0x10, R6 ;  /* 0x00000010ff097819 */ /* 0x000fc40000011606 */
[----:B------:R-:W-:Y:S01]  /*6120*/  SHF.R.U32.HI R8, RZ, 0x18, R6 ;  /* 0x00000018ff087819 */ /* 0x000fe20000011606 */
[----:B------:R-:W-:Y:S01]  /*6130*/  FFMA.FTZ R6, R121, c[0x0][0x23c], -R0 ;  /* 0x00008f0079067a23 */ /* 0x000fe20000010800 */
[----:B------:R-:W-:Y:S02]  /*6140*/  LOP3.LUT R86, R18, 0xffff, RZ, 0xc0, !PT ;  /* 0x0000ffff12567812 */ /* 0x000fe400078ec0ff */
[----:B------:R-:W-:Y:S01]  /*6150*/  LOP3.LUT R24, R16, 0xff, RZ, 0xc0, !PT ;  /* 0x000000ff10187812 */ /* 0x000fe200078ec0ff */
[----:B------:R2:W-:Y:S01]  /*6160*/  MUFU.EX2 R98, R6 ;  /* 0x0000000600627308 */ /* 0x0005e20000000800 */
[----:B------:R-:W-:Y:S01]  /*6170*/  SHF.R.U32.HI R16, RZ, 0x18, R16 ;  /* 0x00000018ff107819 */ /* 0x000fe20000011610 */
[----:B------:R-:W-:Y:S01]  /*6180*/  @!P1 HADD2 R171, -R168.H0_H0, -RZ.H0_H0 ;  /* 0xa00000ffa8ab9230 */ /* 0x000fe20000000900 */
[----:B------:R-:W-:Y:S02]  /*6190*/  @!P3 PRMT R156, R119, 0x5410, RZ ;  /* 0x00005410779cb816 */ /* 0x000fe400000000ff */
[----:B-1----:R-:W-:-:S02]  /*61a0*/  SHF.R.U32.HI R5, RZ, 0x8, R4 ;  /* 0x00000008ff057819 */ /* 0x002fc40000011604 */
[----:B------:R-:W-:Y:S02]  /*61b0*/  LOP3.LUT R4, R22, 0xff, RZ, 0xc0, !PT ;  /* 0x000000ff16047812 */ /* 0x000fe400078ec0ff */
[----:B------:R-:W-:Y:S02]  /*61c0*/  ISETP.GE.U32.AND P3, PT, R40, R17, PT ;  /* 0x000000112800720c */ /* 0x000fe40003f66070 */
[----:B------:R-:W-:Y:S01]  /*61d0*/  PRMT R19, R4, 0x5410, R5 ;  /* 0x0000541004137816 */ /* 0x000fe20000000005 */
[----:B------:R-:W-:Y:S01]  /*61e0*/  FFMA.FTZ R4, R117, c[0x0][0x23c], -R0 ;  /* 0x00008f0075047a23 */ /* 0x000fe20000010800 */
[--C-:B------:R-:W-:Y:S02]  /*61f0*/  SHF.R.U32.HI R5, RZ, 0x18, R22.reuse ;  /* 0x00000018ff057819 */ /* 0x100fe40000011616 */
[----:B------:R-:W-:Y:S01]  /*6200*/  ISETP.GE.U32.AND P5, PT, R40, R16, PT ;  /* 0x000000102800720c */ /* 0x000fe20003fa6070 */
[----:B------:R1:W-:Y:S01]  /*6210*/  MUFU.EX2 R57, R4 ;  /* 0x0000000400397308 */ /* 0x0003e20000000800 */
[----:B--2---:R-:W-:-:S02]  /*6220*/  SHF.R.U32.HI R6, RZ, 0x10, R22 ;  /* 0x00000010ff067819 */ /* 0x004fc40000011616 */
[----:B------:R-:W-:Y:S01]  /*6230*/  ISETP.GE.U32.AND P6, PT, R40, R24, PT ;  /* 0x000000182800720c */ /* 0x000fe20003fc6070 */
[----:B------:R-:W-:Y:S01]  /*6240*/  IMAD.MOV.U32 R40, RZ, RZ, R37 ;  /* 0x000000ffff287224 */ /* 0x000fe200078e0025 */
[----:B------:R-:W-:Y:S01]  /*6250*/  @!P1 PRMT R168, R171, 0x5410, RZ ;  /* 0x00005410aba89816 */ /* 0x000fe200000000ff */
[----:B------:R-:W-:Y:S01]  /*6260*/  IMAD.MOV.U32 R37, RZ, RZ, R38 ;  /* 0x000000ffff257224 */ /* 0x000fe200078e0026 */
[----:B------:R-:W-:Y:S01]  /*6270*/  @!P0 PRMT R159, R170, 0x5410, RZ ;  /* 0x00005410aa9f8816 */ /* 0x000fe200000000ff */
[----:B------:R-:W-:Y:S02]  /*6280*/  IMAD.MOV.U32 R38, RZ, RZ, R39 ;  /* 0x000000ffff267224 */ /* 0x000fe400078e0027 */
[----:B------:R-:W-:Y:S02]  /*6290*/  IMAD.MOV.U32 R39, RZ, RZ, R176 ;  /* 0x000000ffff277224 */ /* 0x000fe400078e00b0 */
[----:B------:R-:W-:Y:S01]  /*62a0*/  IMAD.MOV.U32 R36, RZ, RZ, R37 ;  /* 0x000000ffff247224 */ /* 0x000fe200078e0025 */
[----:B------:R-:W-:Y:S01]  /*62b0*/  @!P5 HADD2 R250, -R166.H0_H0, -RZ.H0_H0 ;  /* 0xa00000ffa6fad230 */ /* 0x000fe20000000900 */
[----:B------:R-:W-:Y:S01]  /*62c0*/  IMAD.MOV.U32 R37, RZ, RZ, R105 ;  /* 0x000000ffff257224 */ /* 0x000fe200078e0069 */
[----:B-1----:R-:W-:Y:S01]  /*62d0*/  LOP3.LUT R4, R6, 0xff, RZ, 0xc0, !PT ;  /* 0x000000ff06047812 */ /* 0x002fe200078ec0ff */
[----:B------:R-:W-:-:S02]  /*62e0*/  FFMA.FTZ R6, R118, c[0x0][0x23c], -R0 ;  /* 0x00008f0076067a23 */ /* 0x000fc40000010800 */
[----:B------:R-:W-:Y:S01]  /*62f0*/  @!P5 PRMT R166, R250, 0x5410, RZ ;  /* 0x00005410faa6d816 */ /* 0x000fe200000000ff */
[----:B------:R-:W-:Y:S01]  /*6300*/  IMAD.MOV.U32 R105, RZ, RZ, R109 ;  /* 0x000000ffff697224 */ /* 0x000fe200078e006d */
[----:B------:R-:W-:Y:S01]  /*6310*/  PRMT R18, R4, 0x5410, R5 ;  /* 0x0000541004127816 */ /* 0x000fe20000000005 */
[----:B------:R1:W-:Y:S01]  /*6320*/  MUFU.EX2 R176, R6 ;  /* 0x0000000600b07308 */ /* 0x0003e20000000800 */
[----:B------:R-:W-:Y:S01]  /*6330*/  SHF.R.U32.HI R5, RZ, 0x8, R7 ;  /* 0x00000008ff057819 */ /* 0x000fe20000011607 */
[----:B------:R-:W-:Y:S01]  /*6340*/  FFMA.FTZ R7, R131, c[0x0][0x23c], -R2 ;  /* 0x00008f0083077a23 */ /* 0x000fe20000010802 */
[----:B------:R-:W-:Y:S01]  /*6350*/  LOP3.LUT R4, R9, 0xff, RZ, 0xc0, !PT ;  /* 0x000000ff09047812 */ /* 0x000fe200078ec0ff */
[----:B------:R-:W-:Y:S01]  /*6360*/  IMAD.MOV.U32 R109, RZ, RZ, R181 ;  /* 0x000000ffff6d7224 */ /* 0x000fe200078e00b5 */
[----:B------:R-:W-:Y:S01]  /*6370*/  PRMT R17, R10, 0x5410, R5 ;  /* 0x000054100a117816 */ /* 0x000fe20000000005 */
[----:B------:R-:W-:Y:S01]  /*6380*/  FFMA.FTZ R5, R113, c[0x0][0x23c], -R0 ;  /* 0x00008f0071057a23 */ /* 0x000fe20000010800 */
[----:B------:R-:W-:Y:S01]  /*6390*/  PRMT R16, R4, 0x5410, R8 ;  /* 0x0000541004107816 */ /* 0x000fe20000000008 */
[----:B------:R2:W-:Y:S01]  /*63a0*/  MUFU.EX2 R181, R7 ;  /* 0x0000000700b57308 */ /* 0x0005e20000000800 */
[----:B------:R-:W-:Y:S01]  /*63b0*/  LOP3.LUT R4, R11, 0xffff, RZ, 0xc0, !PT ;  /* 0x0000ffff0b047812 */ /* 0x000fe200078ec0ff */
[--C-:B------:R-:W-:Y:S01]  /*63c0*/  HSET2.LE.AND R9, R23, R59.reuse, PT ;  /* 0x0000003b17097233 */ /* 0x100fe20003803000 */
[----:B------:R-:W-:Y:S01]  /*63d0*/  IMAD.MOV.U32 R107, RZ, RZ, R37 ;  /* 0x000000ffff6b7224 */ /* 0x000fe200078e0025 */
[--C-:B------:R-:W-:Y:S01]  /*63e0*/  HSET2.LE.AND R17, R17, R59.reuse, PT ;  /* 0x0000003b11117233 */ /* 0x100fe20003803000 */
[----:B------:R-:W-:Y:S01]  /*63f0*/  IMAD.MOV.U32 R106, RZ, RZ, R38 ;  /* 0x000000ffff6a7224 */ /* 0x000fe200078e0026 */
[----:B------:R-:W-:Y:S01]  /*6400*/  HSET2.LE.AND R16, R16, R59, PT ;  /* 0x0000003b10107233 */ /* 0x000fe20003803000 */
[----:B------:R-:W-:Y:S01]  /*6410*/  IMAD.MOV.U32 R96, RZ, RZ, R39 ;  /* 0x000000ffff607224 */ /* 0x000fe200078e0027 */
[----:B------:R3:W-:Y:S01]  /*6420*/  MUFU.EX2 R92, R5 ;  /* 0x00000005005c7308 */ /* 0x0007e20000000800 */
[----:B-1----:R-:W-:Y:S01]  /*6430*/  FFMA.FTZ R6, R112, c[0x0][0x23c], -R0 ;  /* 0x00008f0070067a23 */ /* 0x002fe20000010800 */
[----:B------:R-:W-:Y:S01]  /*6440*/  @!P2 HADD2 R112, -R164.H0_H0, -RZ.H0_H0 ;  /* 0xa00000ffa470a230 */ /* 0x000fe20000000900 */
[----:B------:R-:W-:Y:S01]  /*6450*/  IMAD.MOV.U32 R99, RZ, RZ, R96 ;  /* 0x000000ffff637224 */ /* 0x000fe200078e0060 */
[----:B------:R-:W-:Y:S01]  /*6460*/  @!P6 HADD2 R248, -R165.H0_H0, -RZ.H0_H0 ;  /* 0xa00000ffa5f8e230 */ /* 0x000fe20000000900 */
[----:B------:R-:W-:-:S02]  /*6470*/  IMAD.MOV.U32 R111, RZ, RZ, R106 ;  /* 0x000000ffff6f7224 */ /* 0x000fc400078e006a */
[----:B------:R-:W-:Y:S01]  /*6480*/  @!P2 PRMT R164, R112, 0x5410, RZ ;  /* 0x0000541070a4a816 */ /* 0x000fe200000000ff */
[----:B------:R1:W-:Y:S01]  /*6490*/  MUFU.EX2 R93, R6 ;  /* 0x00000006005d7308 */ /* 0x0003e20000000800 */
[----:B--2---:R-:W-:Y:S01]  /*64a0*/  FFMA.FTZ R7, R136, c[0x0][0x23c], -R2 ;  /* 0x00008f0088077a23 */ /* 0x004fe20000010802 */
[----:B------:R-:W-:Y:S01]  /*64b0*/  @!P6 PRMT R165, R248, 0x5410, RZ ;  /* 0x00005410f8a5e816 */ /* 0x000fe200000000ff */
[----:B------:R-:W-:Y:S02]  /*64c0*/  IMAD.MOV.U32 R96, RZ, RZ, R64 ;  /* 0x000000ffff607224 */ /* 0x000fe400078e0040 */
[----:B------:R-:W-:Y:S01]  /*64d0*/  IMAD.MOV.U32 R106, RZ, RZ, R65 ;  /* 0x000000ffff6a7224 */ /* 0x000fe200078e0041 */
[----:B---3--:R-:W-:Y:S02]  /*64e0*/  SHF.R.U32.HI R5, RZ, 0x8, R4 ;  /* 0x00000008ff057819 */ /* 0x008fe40000011604 */
[----:B------:R2:W-:Y:S01]  /*64f0*/  MUFU.EX2 R95, R7 ;  /* 0x00000007005f7308 */ /* 0x0005e20000000800 */
[----:B------:R-:W-:-:S04]  /*6500*/  LOP3.LUT R4, R11, 0xff, RZ, 0xc0, !PT ;  /* 0x000000ff0b047812 */ /* 0x000fc800078ec0ff */
[----:B------:R-:W-:Y:S01]  /*6510*/  PRMT R10, R4, 0x5410, R5 ;  /* 0x00005410040a7816 */ /* 0x000fe20000000005 */
[--C-:B------:R-:W-:Y:S01]  /*6520*/  FFMA.FTZ R4, R137, c[0x0][0x23c], -R2.reuse ;  /* 0x00008f0089047a23 */ /* 0x100fe20000010802 */
[----:B------:R-:W-:Y:S01]  /*6530*/  SHF.R.U32.HI R5, RZ, 0x18, R11 ;  /* 0x00000018ff057819 */ /* 0x000fe2000001160b */
[--C-:B-1----:R-:W-:Y:S02]  /*6540*/  FFMA.FTZ R6, R139, c[0x0][0x23c], -R2.reuse ;  /* 0x00008f008b067a23 */ /* 0x102fe40000010802 */
[----:B------:R-:W-:Y:S01]  /*6550*/  MUFU.EX2 R129, R4 ;  /* 0x0000000400817308 */ /* 0x000fe20000000800 */
[----:B------:R-:W-:Y:S01]  /*6560*/  HSET2.LE.AND R10, R10, R59, PT ;  /* 0x0000003b0a0a7233 */ /* 0x000fe20003803000 */
[----:B--2---:R-:W-:-:S06]  /*6570*/  FFMA.FTZ R7, R127, c[0x0][0x23c], -R2 ;  /* 0x00008f007f077a23 */ /* 0x004fcc0000010802 */
[----:B------:R1:W2:Y:S01]  /*6580*/  MUFU.EX2 R94, R6 ;  /* 0x00000006005e7308 */ /* 0x0002a20000000800 */
[----:B------:R-:W-:-:S07]  /*6590*/  IMAD.MOV.U32 R127, RZ, RZ, R42 ;  /* 0x000000ffff7f7224 */ /* 0x000fce00078e002a */
[----:B------:R-:W-:Y:S01]  /*65a0*/  MUFU.EX2 R128, R7 ;  /* 0x0000000700807308 */ /* 0x000fe20000000800 */
[----:B-1----:R-:W-:Y:S01]  /*65b0*/  SHF.R.U32.HI R6, RZ, 0x10, R11 ;  /* 0x00000010ff067819 */ /* 0x002fe2000001160b */
[--C-:B------:R-:W-:Y:S02]  /*65c0*/  FFMA.FTZ R11, R125, c[0x0][0x23c], -R2.reuse ;  /* 0x00008f007d0b7a23 */ /* 0x100fe40000010802 */
[----:B------:R-:W-:Y:S01]  /*65d0*/  IMAD.MOV.U32 R125, RZ, RZ, R43 ;  /* 0x000000ffff7d7224 */ /* 0x000fe200078e002b */
[----:B------:R-:W-:Y:S01]  /*65e0*/  LOP3.LUT R4, R6, 0xff, RZ, 0xc0, !PT ;  /* 0x000000ff06047812 */ /* 0x000fe200078ec0ff */
[----:B------:R-:W-:-:S03]  /*65f0*/  FFMA.FTZ R6, R138, c[0x0][0x23c], -R2 ;  /* 0x00008f008a067a23 */ /* 0x000fc60000010802 */
[----:B------:R-:W-:Y:S01]  /*6600*/  PRMT R8, R4, 0x5410, R5 ;  /* 0x0000541004087816 */ /* 0x000fe20000000005 */
[--C-:B------:R-:W-:Y:S01]  /*6610*/  HSET2.LE.AND R5, R18, R59.reuse, PT ;  /* 0x0000003b12057233 */ /* 0x100fe20003803000 */
[----:B------:R-:W1:Y:S01]  /*6620*/  MUFU.EX2 R24, R6 ;  /* 0x0000000600187308 */ /* 0x000e620000000800 */
[----:B------:R-:W-:Y:S01]  /*6630*/  FFMA.FTZ R18, R124, c[0x0][0x23c], -R0 ;  /* 0x00008f007c127a23 */ /* 0x000fe20000010800 */
[--C-:B------:R-:W-:Y:S01]  /*6640*/  HSET2.LE.AND R4, R19, R59.reuse, PT ;  /* 0x0000003b13047233 */ /* 0x100fe20003803000 */
[----:B------:R-:W-:Y:S01]  /*6650*/  FFMA.FTZ R0, R130, c[0x0][0x23c], -R2 ;  /* 0x00008f0082007a23 */ /* 0x000fe20000010802 */
[----:B--2---:R-:W-:Y:S01]  /*6660*/  F2FP.PACK_AB R2, R129, R94 ;  /* 0x0000005e8102723e */ /* 0x004fe200000000ff */
[----:B------:R-:W-:Y:S01]  /*6670*/  HSET2.LE.AND R8, R8, R59, PT ;  /* 0x0000003b08087233 */ /* 0x000fe20003803000 */
[----:B------:R-:W-:Y:S02]  /*6680*/  IMAD.MOV.U32 R124, RZ, RZ, R41 ;  /* 0x000000ffff7c7224 */ /* 0x000fe400078e0029 */
[----:B------:R2:W-:Y:S01]  /*6690*/  MUFU.EX2 R58, R0 ;  /* 0x00000000003a7308 */ /* 0x0005e20000000800 */
[----:B------:R-:W-:-:S02]  /*66a0*/  PRMT R140, R2, 0x7610, R140 ;  /* 0x00007610028c7816 */ /* 0x000fc4000000008c */
[----:B------:R-:W-:Y:S02]  /*66b0*/  PRMT R139, R2, 0x7632, R139 ;  /* 0x00007632028b7816 */ /* 0x000fe4000000008b */
[----:B------:R-:W-:Y:S01]  /*66c0*/  F2FP.PACK_AB R2, R57, R98 ;  /* 0x000000623902723e */ /* 0x000fe200000000ff */
[----:B-1----:R-:W-:Y:S01]  /*66d0*/  IMAD.MOV.U32 R131, RZ, RZ, R24 ;  /* 0x000000ffff837224 */ /* 0x002fe200078e0018 */
[----:B------:R-:W-:Y:S02]  /*66e0*/  HSET2.LE.AND R6, R27, R59, PT ;  /* 0x0000003b1b067233 */ /* 0x000fe40003803000 */
[C---:B------:R-:W-:Y:S01]  /*66f0*/  PRMT R118, R2.reuse, 0x7610, R118 ;  /* 0x0000761002767816 */ /* 0x040fe20000000076 */
[----:B------:R-:W-:Y:S01]  /*6700*/  MUFU.EX2 R18, R18 ;  /* 0x0000001200127308 */ /* 0x000fe20000000800 */
[----:B------:R-:W-:Y:S01]  /*6710*/  PRMT R117, R2, 0x7632, R117 ;  /* 0x0000763202757816 */ /* 0x000fe20000000075 */
[----:B------:R-:W-:Y:S02]  /*6720*/  IMAD.MOV.U32 R59, RZ, RZ, R40 ;  /* 0x000000ffff3b7224 */ /* 0x000fe400078e0028 */
[----:B------:R-:W-:Y:S01]  /*6730*/  HMMA.16816.F32 R40, R12, R30, R88 ;  /* 0x0000001e0c28723c */ /* 0x000fe20000001858 */
[----:B--2---:R-:W-:-:S03]  /*6740*/  F2FP.PACK_AB R0, R56, R97 ;  /* 0x000000613800723e */ /* 0x004fc600000000ff */
[----:B------:R-:W1:Y:S01]  /*6750*/  MUFU.EX2 R130, R11 ;  /* 0x0000000b00827308 */ /* 0x000e620000000800 */
[C---:B------:R-:W-:Y:S02]  /*6760*/  PRMT R138, R0.reuse, 0x7632, R138 ;  /* 0x00007632008a7816 */ /* 0x040fe4000000008a */
[----:B------:R-:W-:Y:S01]  /*6770*/  PRMT R137, R0, 0x7610, R137 ;  /* 0x0000761000897816 */ /* 0x000fe20000000089 */
[----:B------:R-:W-:Y:S01]  /*6780*/  IMAD.MOV.U32 R91, RZ, RZ, R36 ;  /* 0x000000ffff5b7224 */ /* 0x000fe200078e0024 */
[----:B------:R-:W-:-:S04]  /*6790*/  PRMT R0, R140, 0x5410, R139 ;  /* 0x000054108c007816 */ /* 0x000fc8000000008b */
[----:B------:R-:W-:Y:S02]  /*67a0*/  LOP3.LUT R4, R4, R0, RZ, 0xc0, !PT ;  /* 0x0000000004047212 */ /* 0x000fe400078ec0ff */
[----:B------:R-:W-:-:S04]  /*67b0*/  PRMT R0, R137, 0x5410, R138 ;  /* 0x0000541089007816 */ /* 0x000fc8000000008a */
[----:B------:R-:W-:Y:S02]  /*67c0*/  LOP3.LUT R5, R5, R0, RZ, 0xc0, !PT ;  /* 0x0000000005057212 */ /* 0x000fe400078ec0ff */
[----:B------:R-:W-:Y:S02]  /*67d0*/  F2FP.PACK_AB R0, R181, R131 ;  /* 0x00000083b500723e */ /* 0x000fe400000000ff */
[----:B-1----:R-:W-:Y:S02]  /*67e0*/  F2FP.PACK_AB R2, R130, R128 ;  /* 0x000000808202723e */ /* 0x002fe400000000ff */
[C---:B------:R-:W-:Y:S02]  /*67f0*/  PRMT R136, R0.reuse, 0x7610, R136 ;  /* 0x0000761000887816 */ /* 0x040fe40000000088 */
[----:B------:R-:W-:Y:S02]  /*6800*/  PRMT R119, R0, 0x7632, R119 ;  /* 0x0000763200777816 */ /* 0x000fe40000000077 */
[----:B------:R-:W-:-:S02]  /*6810*/  F2FP.PACK_AB R0, R58, R95 ;  /* 0x0000005f3a00723e */ /* 0x000fc400000000ff */
[----:B------:R-:W-:Y:S02]  /*6820*/  PRMT R29, R2, 0x7610, R29 ;  /* 0x00007610021d7816 */ /* 0x000fe4000000001d */
[C---:B------:R-:W-:Y:S02]  /*6830*/  PRMT R35, R0.reuse, 0x7610, R35 ;  /* 0x0000761000237816 */ /* 0x040fe40000000023 */
[----:B------:R-:W-:Y:S02]  /*6840*/  PRMT R34, R0, 0x7632, R34 ;  /* 0x0000763200227816 */ /* 0x000fe40000000022 */
[----:B------:R-:W-:Y:S02]  /*6850*/  PRMT R0, R136, 0x5410, R119 ;  /* 0x0000541088007816 */ /* 0x000fe40000000077 */
[----:B------:R-:W-:Y:S02]  /*6860*/  PRMT R28, R2, 0x7632, R28 ;  /* 0x00007632021c7816 */ /* 0x000fe4000000001c */
[----:B------:R-:W-:-:S02]  /*6870*/  LOP3.LUT R6, R6, R0, RZ, 0xc0, !PT ;  /* 0x0000000006067212 */ /* 0x000fc400078ec0ff */
[----:B------:R-:W-:Y:S02]  /*6880*/  PRMT R0, R118, 0x5410, R117 ;  /* 0x0000541076007816 */ /* 0x000fe40000000075 */
[----:B------:R-:W-:Y:S02]  /*6890*/  LOP3.LUT R2, R101, 0xff, RZ, 0xc0, !PT ;  /* 0x000000ff65027812 */ /* 0x000fe400078ec0ff */
[----:B------:R-:W-:Y:S02]  /*68a0*/  LOP3.LUT R7, R9, R0, RZ, 0xc0, !PT ;  /* 0x0000000009077212 */ /* 0x000fe400078ec0ff */
[----:B------:R-:W-:-:S04]  /*68b0*/  PRMT R0, R35, 0x5410, R34 ;  /* 0x0000541023007816 */ /* 0x000fc80000000022 */
[----:B------:R-:W-:Y:S02]  /*68c0*/  LOP3.LUT R112, R10, R0, RZ, 0xc0, !PT ;  /* 0x000000000a707212 */ /* 0x000fe400078ec0ff */
[----:B------:R-:W-:-:S04]  /*68d0*/  F2FP.PACK_AB R0, R93, R176 ;  /* 0x000000b05d00723e */ /* 0x000fc800000000ff */
[C---:B------:R-:W-:Y:S02]  /*68e0*/  PRMT R31, R0.reuse, 0x7610, R31 ;  /* 0x00007610001f7816 */ /* 0x040fe4000000001f */
[----:B------:R-:W-:Y:S02]  /*68f0*/  PRMT R30, R0, 0x7632, R30 ;  /* 0x00007632001e7816 */ /* 0x000fe4000000001e */
[----:B------:R-:W-:-:S04]  /*6900*/  F2FP.PACK_AB R0, R18, R92 ;  /* 0x0000005c1200723e */ /* 0x000fc800000000ff */
        /* <DEDUP_REMOVED lines=8> */
[----:B------:R-:W-:Y:S02]  /*6990*/  LOP3.LUT R115, R16, R0, RZ, 0xc0, !PT ;  /* 0x0000000010737212 */ /* 0x000fe400078ec0ff */
[----:B------:R-:W-:-:S04]  /*69a0*/  SHF.R.U32.HI R0, RZ, 0x8, R86 ;  /* 0x00000008ff007819 */ /* 0x000fc80000011656 */
[----:B------:R-:W-:Y:S01]  /*69b0*/  LOP3.LUT R0, R0, 0xffff, RZ, 0xc0, !PT ;  /* 0x0000ffff00007812 */ /* 0x000fe200078ec0ff */
[C---:B-1----:R-:W-:Y:S08]  /*69c0*/  HMMA.16816.F32 R36, R12.reuse, R8, R76 ;  /* 0x000000080c24723c */ /* 0x042ff0000000184c */
[----:B------:R-:W-:Y:S01]  /*69d0*/  HMMA.16816.F32 R24, R12, R10, R72 ;  /* 0x0000000a0c18723c */ /* 0x000fe20000001848 */
[----:B------:R-:W1:Y:S04]  /*69e0*/  LDSM.16.MT88.4 R8, [R177+0xd000] ;  /* 0x00d00000b108783b */ /* 0x000e680000004200 */
[----:B------:R-:W2:Y:S03]  /*69f0*/  LDSM.16.MT88.4 R12, [R178+0xd000] ;  /* 0x00d00000b20c783b */ /* 0x000ea60000004200 */
[C---:B-1----:R-:W-:Y:S07]  /*6a00*/  HMMA.16816.F32 R120, R4.reuse, R8, R240 ;  /* 0x000000080478723c */ /* 0x042fee00000018f0 */
[----:B------:R-:W-:Y:S01]  /*6a10*/  IMAD.MOV.U32 R242, RZ, RZ, R18 ;  /* 0x000000fffff27224 */ /* 0x000fe200078e0012 */
[----:B--2---:R-:W-:Y:S01]  /*6a20*/  HMMA.16816.F32 R44, R4, R12, R244 ;  /* 0x0000000c042c723c */ /* 0x004fe200000018f4 */
[----:B------:R-:W-:-:S02]  /*6a30*/  IMAD.MOV.U32 R240, RZ, RZ, R92 ;  /* 0x000000fffff07224 */ /* 0x000fc400078e005c */
[----:B------:R-:W-:Y:S02]  /*6a40*/  IMAD.MOV.U32 R243, RZ, RZ, R130 ;  /* 0x000000fffff37224 */ /* 0x000fe400078e0082 */
[----:B------:R-:W-:Y:S02]  /*6a50*/  IMAD.MOV.U32 R241, RZ, RZ, R128 ;  /* 0x000000fffff17224 */ /* 0x000fe400078e0080 */
[----:B------:R-:W-:Y:S01]  /*6a60*/  IMAD.MOV.U32 R247, RZ, RZ, R108 ;  /* 0x000000fffff77224 */ /* 0x000fe200078e006c */
[----:B------:R-:W-:Y:S01]  /*6a70*/  HMMA.16816.F32 R16, R4, R10, R236 ;  /* 0x0000000a0410723c */ /* 0x000fe200000018ec */
[----:B------:R-:W1:Y:S01]  /*6a80*/  LDSM.16.MT88.4 R8, [R180+0xd000] ;  /* 0x00d00000b408783b */ /* 0x000e620000004200 */
[----:B------:R-:W-:Y:S02]  /*6a90*/  IMAD.MOV.U32 R244, RZ, RZ, R98 ;  /* 0x000000fffff47224 */ /* 0x000fe400078e0062 */
[----:B------:R-:W-:Y:S02]  /*6aa0*/  IMAD.MOV.U32 R245, RZ, RZ, R131 ;  /* 0x000000fffff57224 */ /* 0x000fe400078e0083 */
[----:B------:R-:W-:-:S02]  /*6ab0*/  IMAD.MOV.U32 R246, RZ, RZ, R57 ;  /* 0x000000fffff67224 */ /* 0x000fc400078e0039 */
[----:B------:R-:W-:Y:S01]  /*6ac0*/  HMMA.16816.F32 R52, R4, R14, R228 ;  /* 0x0000000e0434723c */ /* 0x000fe200000018e4 */
[----:B------:R-:W2:Y:S01]  /*6ad0*/  LDSM.16.MT88.4 R12, [R179+0xd000] ;  /* 0x00d00000b30c783b */ /* 0x000ea20000004200 */
[----:B------:R-:W-:Y:S02]  /*6ae0*/  IMAD.MOV.U32 R237, RZ, RZ, R95 ;  /* 0x000000ffffed7224 */ /* 0x000fe400078e005f */
[----:B------:R-:W-:Y:S02]  /*6af0*/  IMAD.MOV.U32 R236, RZ, RZ, R97 ;  /* 0x000000ffffec7224 */ /* 0x000fe400078e0061 */
[----:B------:R-:W-:Y:S02]  /*6b00*/  IMAD.MOV.U32 R238, RZ, RZ, R93 ;  /* 0x000000ffffee7224 */ /* 0x000fe400078e005d */
[----:B------:R-:W-:Y:S02]  /*6b10*/  IMAD.MOV.U32 R229, RZ, RZ, R94 ;  /* 0x000000ffffe57224 */ /* 0x000fe400078e005e */
[----:B------:R-:W-:-:S02]  /*6b20*/  IMAD.MOV.U32 R228, RZ, RZ, R96 ;  /* 0x000000ffffe47224 */ /* 0x000fc400078e0060 */
[----:B------:R-:W-:Y:S02]  /*6b30*/  IMAD.MOV.U32 R231, RZ, RZ, R129 ;  /* 0x000000ffffe77224 */ /* 0x000fe400078e0081 */
[----:B------:R-:W-:Y:S02]  /*6b40*/  IMAD.MOV.U32 R239, RZ, RZ, R58 ;  /* 0x000000ffffef7224 */ /* 0x000fe400078e003a */
[----:B------:R-:W-:Y:S01]  /*6b50*/  IMAD.MOV.U32 R230, RZ, RZ, R56 ;  /* 0x000000ffffe67224 */ /* 0x000fe200078e0038 */
[C---:B-1----:R-:W-:Y:S07]  /*6b60*/  HMMA.16816.F32 R60, R4.reuse, R8, R224 ;  /* 0x00000008043c723c */ /* 0x042fee00000018e0 */
[----:B------:R-:W-:Y:S01]  /*6b70*/  IMAD.MOV.U32 R224, RZ, RZ, R106 ;  /* 0x000000ffffe07224 */ /* 0x000fe200078e006a */
[----:B------:R-:W-:Y:S01]  /*6b80*/  HMMA.16816.F32 R64, R4, R10, R220 ;  /* 0x0000000a0440723c */ /* 0x000fe200000018dc */
[----:B------:R-:W1:Y:S01]  /*6b90*/  LDSM.16.MT88.4 R8, [R177+0xf000] ;  /* 0x00f00000b108783b */ /* 0x000e620000004200 */
[----:B------:R-:W-:-:S02]  /*6ba0*/  IMAD.MOV.U32 R225, RZ, RZ, R107 ;  /* 0x000000ffffe17224 */ /* 0x000fc400078e006b */
[----:B------:R-:W-:Y:S02]  /*6bb0*/  IMAD.MOV.U32 R226, RZ, RZ, R105 ;  /* 0x000000ffffe27224 */ /* 0x000fe400078e0069 */
[----:B------:R-:W-:Y:S02]  /*6bc0*/  IMAD.MOV.U32 R227, RZ, RZ, R126 ;  /* 0x000000ffffe37224 */ /* 0x000fe400078e007e */
[C---:B--2---:R-:W-:Y:S01]  /*6bd0*/  HMMA.16816.F32 R68, R4.reuse, R12, R232 ;  /* 0x0000000c0444723c */ /* 0x044fe200000018e8 */
[----:B------:R-:W-:Y:S02]  /*6be0*/  IMAD.MOV.U32 R220, RZ, RZ, R125 ;  /* 0x000000ffffdc7224 */ /* 0x000fe400078e007d */
[----:B------:R-:W-:Y:S02]  /*6bf0*/  IMAD.MOV.U32 R221, RZ, RZ, R127 ;  /* 0x000000ffffdd7224 */ /* 0x000fe400078e007f */
[----:B------:R-:W-:Y:S02]  /*6c00*/  IMAD.MOV.U32 R222, RZ, RZ, R124 ;  /* 0x000000ffffde7224 */ /* 0x000fe400078e007c */
[----:B------:R-:W-:Y:S01]  /*6c10*/  IMAD.MOV.U32 R234, RZ, RZ, R91 ;  /* 0x000000ffffea7224 */ /* 0x000fe200078e005b */
[----:B------:R-:W-:Y:S01]  /*6c20*/  HMMA.16816.F32 R72, R4, R14, R216 ;  /* 0x0000000e0448723c */ /* 0x000fe200000018d8 */
[----:B------:R-:W-:Y:S01]  /*6c30*/  IMAD.MOV.U32 R235, RZ, RZ, R110 ;  /* 0x000000ffffeb7224 */ /* 0x000fe200078e006e */
[----:B------:R-:W2:Y:S01]  /*6c40*/  LDSM.16.MT88.4 R12, [R178+0xf000] ;  /* 0x00f00000b20c783b */ /* 0x000ea20000004200 */
[----:B------:R-:W-:Y:S01]  /*6c50*/  IMAD.MOV.U32 R232, RZ, RZ, R109 ;  /* 0x000000ffffe87224 */ /* 0x000fe200078e006d */
[----:B------:R-:W3:Y:S01]  /*6c60*/  LDC.U8 R217, c[0x0][0x2d8] ;  /* 0x0000b600ffd97b82 */ /* 0x000ee20000000000 */
[----:B------:R-:W-:Y:S01]  /*6c70*/  IMAD.MOV.U32 R233, RZ, RZ, R104 ;  /* 0x000000ffffe97224 */ /* 0x000fe200078e0068 */
[----:B------:R-:W4:Y:S01]  /*6c80*/  LDSM.16.MT88.4 R124, [R177+0xd800] ;  /* 0x00d80000b17c783b */ /* 0x000f220000004200 */
[----:B------:R-:W-:-:S02]  /*6c90*/  IMAD.MOV.U32 R218, RZ, RZ, R111 ;  /* 0x000000ffffda7224 */ /* 0x000fc400078e006f */
[----:B------:R-:W-:Y:S02]  /*6ca0*/  IMAD.MOV.U32 R219, RZ, RZ, R99 ;  /* 0x000000ffffdb7224 */ /* 0x000fe400078e0063 */
[----:B------:R-:W-:Y:S02]  /*6cb0*/  IMAD.MOV.U32 R223, RZ, RZ, R59 ;  /* 0x000000ffffdf7224 */ /* 0x000fe400078e003b */
[----:B------:R-:W-:Y:S01]  /*6cc0*/  LDSM.16.MT88.4 R56, [R179+0xd800] ;  /* 0x00d80000b338783b */ /* 0x000fe20000004200 */
[----:B-1----:R-:W-:Y:S01]  /*6cd0*/  HMMA.16816.F32 R76, R4, R8, R212 ;  /* 0x00000008044c723c */ /* 0x002fe200000018d4 */
[C---:B---3--:R-:W-:Y:S02]  /*6ce0*/  ISETP.GE.U32.AND P1, PT, R217.reuse, R2, PT ;  /* 0x00000002d900720c */ /* 0x048fe40003f26070 */
[C---:B------:R-:W-:Y:S02]  /*6cf0*/  ISETP.GE.U32.AND P0, PT, R217.reuse, R0, PT ;  /* 0x00000000d900720c */ /* 0x040fe40003f06070 */
[----:B------:R-:W-:-:S03]  /*6d00*/  ISETP.GE.U32.AND P2, PT, R217, R87, PT ;  /* 0x00000057d900720c */ /* 0x000fc60003f46070 */
[C---:B------:R-:W-:Y:S01]  /*6d10*/  HMMA.16816.F32 R88, R4.reuse, R10, R204 ;  /* 0x0000000a0458723c */ /* 0x040fe200000018cc */
[----:B------:R-:W1:Y:S01]  /*6d20*/  LDSM.16.MT88.4 R8, [R180+0xf000] ;  /* 0x00f00000b408783b */ /* 0x000e620000004200 */
[----:B------:R-:W-:Y:S02]  /*6d30*/  SHF.R.U32.HI R0, RZ, 0x10, R84 ;  /* 0x00000010ff007819 */ /* 0x000fe40000011654 */
[C---:B------:R-:W-:Y:S02]  /*6d40*/  ISETP.GE.U32.AND P6, PT, R217.reuse, R85, PT ;  /* 0x00000055d900720c */ /* 0x040fe40003fc6070 */
[----:B------:R-:W-:Y:S02]  /*6d50*/  LOP3.LUT R0, R0, 0xff, RZ, 0xc0, !PT ;  /* 0x000000ff00007812 */ /* 0x000fe400078ec0ff */
[----:B--2---:R-:W-:Y:S01]  /*6d60*/  HMMA.16816.F32 R92, R4, R12, R208 ;  /* 0x0000000c045c723c */ /* 0x004fe200000018d0 */
[----:B------:R-:W-:Y:S01]  /*6d70*/  @!P0 HADD2 R251, -R143.H0_H0, -RZ.H0_H0 ;  /* 0xa00000ff8ffb8230 */ /* 0x000fe20000000900 */
[----:B------:R-:W-:Y:S01]  /*6d80*/  ISETP.GE.U32.AND P5, PT, R217, R0, PT ;  /* 0x00000000d900720c */ /* 0x000fe20003fa6070 */
[----:B------:R-:W-:-:S05]  /*6d90*/  @!P2 HADD2 R249, -R152.H0_H0, -RZ.H0_H0 ;  /* 0xa00000ff98f9a230 */ /* 0x000fca0000000900 */
[----:B------:R-:W-:Y:S01]  /*6da0*/  HMMA.16816.F32 R96, R4, R14, R200 ;  /* 0x0000000e0460723c */ /* 0x000fe200000018c8 */
[----:B------:R-:W2:Y:S07]  /*6db0*/  LDSM.16.MT88.4 R12, [R179+0xf000] ;  /* 0x00f00000b30c783b */ /* 0x000eae0000004200 */
[C---:B----4-:R-:W-:Y:S08]  /*6dc0*/  HMMA.16816.F32 R120, R112.reuse, R124, R120 ;  /* 0x0000007c7078723c */ /* 0x050ff00000001878 */
[----:B------:R-:W-:Y:S08]  /*6dd0*/  HMMA.16816.F32 R124, R112, R126, R16 ;  /* 0x0000007e707c723c */ /* 0x000ff00000001810 */
[C---:B-1----:R-:W-:Y:S08]  /*6de0*/  HMMA.16816.F32 R104, R4.reuse, R8, R144 ;  /* 0x000000080468723c */ /* 0x042ff00000001890 */
[----:B------:R-:W-:Y:S01]  /*6df0*/  HMMA.16816.F32 R108, R4, R10, R80 ;  /* 0x0000000a046c723c */ /* 0x000fe20000001850 */
[----:B------:R-:W1:Y:S01]  /*6e00*/  LDSM.16.MT88.4 R8, [R177+0x11000] ;  /* 0x01100000b108783b */ /* 0x000e620000004200 */
[----:B------:R-:W-:-:S02]  /*6e10*/  @!P0 PRMT R143, R251, 0x5410, RZ ;  /* 0x00005410fb8f8816 */ /* 0x000fc400000000ff */
[----:B------:R-:W-:Y:S01]  /*6e20*/  LOP3.LUT R0, R84, 0xff, RZ, 0xc0, !PT ;  /* 0x000000ff54007812 */ /* 0x000fe200078ec0ff */
[----:B------:R-:W-:Y:S01]  /*6e30*/  IMAD.MOV.U32 R217, RZ, RZ, R218 ;  /* 0x000000ffffd97224 */ /* 0x000fe200078e00da */
[----:B------:R-:W-:Y:S01]  /*6e40*/  @!P2 PRMT R152, R249, 0x5410, RZ ;  /* 0x00005410f998a816 */ /* 0x000fe200000000ff */
[----:B------:R-:W-:Y:S01]  /*6e50*/  @!P6 HADD2 R252, -R141.H0_H0, -RZ.H0_H0 ;  /* 0xa00000ff8dfce230 */ /* 0x000fe20000000900 */
[----:B------:R-:W-:Y:S01]  /*6e60*/  LDSM.16.MT88.4 R80, [R180+0xf800] ;  /* 0x00f80000b450783b */ /* 0x000fe20000004200 */
[C---:B--2---:R-:W-:Y:S08]  /*6e70*/  HMMA.16816.F32 R128, R4.reuse, R12, R192 ;  /* 0x0000000c0480723c */ /* 0x044ff000000018c0 */
[C---:B------:R-:W-:Y:S01]  /*6e80*/  HMMA.16816.F32 R132, R4.reuse, R14, R132 ;  /* 0x0000000e0484723c */ /* 0x040fe20000001884 */
[----:B------:R-:W2:Y:S07]  /*6e90*/  LDSM.16.MT88.4 R12, [R178+0x11000] ;  /* 0x01100000b20c783b */ /* 0x000eae0000004200 */
[C---:B-1----:R-:W-:Y:S08]  /*6ea0*/  HMMA.16816.F32 R144, R4.reuse, R8, R48 ;  /* 0x000000080490723c */ /* 0x042ff00000001830 */
[C---:B------:R-:W-:Y:S01]  /*6eb0*/  HMMA.16816.F32 R148, R4.reuse, R10, R148 ;  /* 0x0000000a0494723c */ /* 0x040fe20000001894 */
[----:B------:R-:W1:Y:S01]  /*6ec0*/  LDSM.16.MT88.4 R8, [R180+0x11000] ;  /* 0x01100000b408783b */ /* 0x000e620000004200 */
[----:B------:R-:W3:Y:S01]  /*6ed0*/  LDC.U8 R251, c[0x0][0x2d8] ;  /* 0x0000b600fffb7b82 */ /* 0x000ee20000000000 */
[----:B------:R-:W-:Y:S01]  /*6ee0*/  IMAD.MOV.U32 R218, RZ, RZ, R219 ;  /* 0x000000ffffda7224 */ /* 0x000fe200078e00db */
[----:B------:R-:W-:Y:S01]  /*6ef0*/  @!P6 PRMT R141, R252, 0x5410, RZ ;  /* 0x00005410fc8de816 */ /* 0x000fe200000000ff */
[----:B------:R-:W-:Y:S03]  /*6f00*/  LDSM.16.MT88.4 R48, [R180+0xd800] ;  /* 0x00d80000b430783b */ /* 0x000fe60000004200 */
[C---:B--2---:R-:W-:Y:S08]  /*6f10*/  HMMA.16816.F32 R160, R4.reuse, R12, R160 ;  /* 0x0000000c04a0723c */ /* 0x044ff000000018a0 */
[C---:B------:R-:W-:Y:S08]  /*6f20*/  HMMA.16816.F32 R172, R4.reuse, R14, R172 ;  /* 0x0000000e04ac723c */ /* 0x040ff000000018ac */
[C---:B-1----:R-:W-:Y:S08]  /*6f30*/  HMMA.16816.F32 R196, R4.reuse, R8, R196 ;  /* 0x0000000804c4723c */ /* 0x042ff000000018c4 */
[C---:B------:R-:W-:Y:S01]  /*6f40*/  HMMA.16816.F32 R192, R4.reuse, R10, R40 ;  /* 0x0000000a04c0723c */ /* 0x040fe20000001828 */
[----:B------:R-:W1:Y:S01]  /*6f50*/  LDSM.16.MT88.4 R8, [R179+0x11000] ;  /* 0x01100000b308783b */ /* 0x000e620000004200 */
[C---:B---3--:R-:W-:Y:S01]  /*6f60*/  ISETP.GE.U32.AND P0, PT, R251.reuse, R0, PT ;  /* 0x00000000fb00720c */ /* 0x048fe20003f06070 */
[----:B------:R-:W-:Y:S01]  /*6f70*/  IMAD.MOV.U32 R219, RZ, RZ, R232 ;  /* 0x000000ffffdb7224 */ /* 0x000fe200078e00e8 */
[----:B------:R-:W-:Y:S01]  /*6f80*/  ISETP.GE.U32.AND P6, PT, R251, R102, PT ;  /* 0x00000066fb00720c */ /* 0x000fe20003fc6070 */
[----:B------:R-:W-:Y:S01]  /*6f90*/  IMAD.MOV.U32 R216, RZ, RZ, R218 ;  /* 0x000000ffffd87224 */ /* 0x000fe200078e00da */
[----:B------:R-:W2:Y:S02]  /*6fa0*/  LDSM.16.MT88.4 R40, [R178+0xd800] ;  /* 0x00d80000b228783b */ /* 0x000ea40000004200 */
[C---:B-1----:R-:W-:Y:S08]  /*6fb0*/  HMMA.16816.F32 R200, R4.reuse, R8, R36 ;  /* 0x0000000804c8723c */ /* 0x042ff00000001824 */
[----:B------:R-:W-:Y:S01]  /*6fc0*/  HMMA.16816.F32 R24, R4, R10, R24 ;  /* 0x0000000a0418723c */ /* 0x000fe20000001818 */
[----:B------:R1:W3:Y:S01]  /*6fd0*/  LDL.LU.S16 R6, [R1] ;  /* 0x0000000001067983 */ /* 0x0002e20000300600 */
[----:B------:R-:W-:-:S04]  /*6fe0*/  SHF.R.U32.HI R0, RZ, 0x18, R84 ;  /* 0x00000018ff007819 */ /* 0x000fc80000011654 */
[----:B------:R-:W-:Y:S02]  /*6ff0*/  ISETP.GE.U32.AND P2, PT, R251, R0, PT ;  /* 0x00000000fb00720c */ /* 0x000fe40003f46070 */
[----:B------:R-:W-:Y:S01]  /*7000*/  LOP3.LUT R0, R84, 0xffff, RZ, 0xc0, !PT ;  /* 0x0000ffff54007812 */ /* 0x000fe200078ec0ff */
[----:B------:R-:W-:Y:S01]  /*7010*/  IMAD.MOV.U32 R232, RZ, RZ, R233 ;  /* 0x000000ffffe87224 */ /* 0x000fe200078e00e9 */
[----:B--2---:R-:W-:Y:S01]  /*7020*/  HMMA.16816.F32 R36, R112, R40, R44 ;  /* 0x000000287024723c */ /* 0x004fe2000000182c */
[----:B---3--:R-:W-:Y:S01]  /*7030*/  @!P1 HADD2 R6, -R142.H0_H0, -RZ.H0_H0 ;  /* 0xa00000ff8e069230 */ /* 0x008fe20000000900 */
[----:B------:R-:W-:Y:S01]  /*7040*/  SHF.R.U32.HI R0, RZ, 0x8, R0 ;  /* 0x00000008ff007819 */ /* 0x000fe20000011600 */
[----:B------:R-:W-:-:S05]  /*7050*/  IMAD.MOV.U32 R233, RZ, RZ, R234 ;  /* 0x000000ffffe97224 */ /* 0x000fca00078e00ea */
[----:B------:R-:W-:Y:S01]  /*7060*/  HMMA.16816.F32 R44, R112, R48, R60 ;  /* 0x00000030702c723c */ /* 0x000fe2000000183c */
[----:B------:R-:W-:-:S04]  /*7070*/  PRMT R5, R6, 0x7610, R5 ;  /* 0x0000761006057816 */ /* 0x000fc80000000005 */
[----:B------:R-:W-:Y:S02]  /*7080*/  @!P1 PRMT R142, R5, 0x5410, RZ ;  /* 0x00005410058e9816 */ /* 0x000fe400000000ff */
[----:B------:R1:W2:Y:S01]  /*7090*/  LDL.LU.S16 R5, [R1+0x4] ;  /* 0x0000040001057983 */ /* 0x0002a20000300600 */
[----:B------:R-:W-:Y:S01]  /*70a0*/  LOP3.LUT R0, R0, 0xffff, RZ, 0xc0, !PT ;  /* 0x0000ffff00007812 */ /* 0x000fe200078ec0ff */
[----:B------:R-:W-:Y:S01]  /*70b0*/  IMAD.MOV.U32 R234, RZ, RZ, R220 ;  /* 0x000000ffffea7224 */ /* 0x000fe200078e00dc */
[C---:B------:R-:W-:Y:S01]  /*70c0*/  HMMA.16816.F32 R48, R112.reuse, R50, R64 ;  /* 0x000000327030723c */ /* 0x040fe20000001840 */
[----:B------:R1:W3:Y:S01]  /*70d0*/  LDL.LU.S16 R16, [R1+0x10] ;  /* 0x0000100001107983 */ /* 0x0002e20000300600 */
[----:B------:R-:W-:Y:S01]  /*70e0*/  ISETP.GE.U32.AND P1, PT, R251, R0, PT ;  /* 0x00000000fb00720c */ /* 0x000fe20003f26070 */
[----:B------:R-:W-:Y:S02]  /*70f0*/  IMAD.MOV.U32 R215, RZ, RZ, R219 ;  /* 0x000000ffffd77224 */ /* 0x000fe400078e00db */
[----:B------:R-:W-:Y:S01]  /*7100*/  IMAD.MOV.U32 R214, RZ, RZ, R232 ;  /* 0x000000ffffd67224 */ /* 0x000fe200078e00e8 */
[----:B------:R-:W4:Y:S01]  /*7110*/  LDSM.16.MT88.4 R64, [R177+0xf800] ;  /* 0x00f80000b140783b */ /* 0x000f220000004200 */
[----:B------:R-:W-:Y:S01]  /*7120*/  LOP3.LUT R7, R32, 0xffff, RZ, 0xc0, !PT ;  /* 0x0000ffff20077812 */ /* 0x000fe200078ec0ff */
[----:B------:R-:W-:Y:S07]  /*7130*/  HMMA.16816.F32 R40, R112, R42, R52 ;  /* 0x0000002a7028723c */ /* 0x000fee0000001834 */
[----:B---3--:R-:W-:-:S02]  /*7140*/  @!P1 HADD2 R16, -R139.H0_H0, -RZ.H0_H0 ;  /* 0xa00000ff8b109230 */ /* 0x008fc40000000900 */
[----:B--2---:R-:W-:Y:S01]  /*7150*/  @!P0 HADD2 R5, -R140.H0_H0, -RZ.H0_H0 ;  /* 0xa00000ff8c058230 */ /* 0x004fe20000000900 */
[----:B------:R-:W-:Y:S01]  /*7160*/  LOP3.LUT R0, R103, 0xff, RZ, 0xc0, !PT ;  /* 0x000000ff67007812 */ /* 0x000fe200078ec0ff */
[----:B------:R-:W-:Y:S01]  /*7170*/  IMAD.MOV.U32 R220, RZ, RZ, R221 ;  /* 0x000000ffffdc7224 */ /* 0x000fe200078e00dd */
[----:B------:R-:W-:Y:S01]  /*7180*/  PRMT R15, R16, 0x7610, R15 ;  /* 0x00007610100f7816 */ /* 0x000fe2000000000f */
[----:B------:R-:W-:Y:S01]  /*7190*/  IMAD.MOV.U32 R218, RZ, RZ, R233 ;  /* 0x000000ffffda7224 */ /* 0x000fe200078e00e9 */
[----:B------:R1:W2:Y:S01]  /*71a0*/  LDL.LU.S16 R16, [R1+0x8] ;  /* 0x0000080001107983 */ /* 0x0002a20000300600 */
[----:B------:R-:W-:Y:S01]  /*71b0*/  PRMT R4, R5, 0x7610, R4 ;  /* 0x0000761005047816 */ /* 0x000fe20000000004 */
[----:B------:R-:W-:Y:S01]  /*71c0*/  IMAD.MOV.U32 R219, RZ, RZ, R234 ;  /* 0x000000ffffdb7224 */ /* 0x000fe200078e00ea */
[----:B------:R-:W-:Y:S01]  /*71d0*/  SHF.R.U32.HI R6, RZ, 0x10, R32 ;  /* 0x00000010ff067819 */ /* 0x000fe20000011620 */
[----:B------:R-:W-:Y:S01]  /*71e0*/  HMMA.16816.F32 R52, R112, R56, R68 ;  /* 0x000000387034723c */ /* 0x000fe20000001844 */
[----:B------:R-:W-:-:S02]  /*71f0*/  @!P0 PRMT R140, R4, 0x5410, RZ ;  /* 0x00005410048c8816 */ /* 0x000fc400000000ff */
[----:B------:R-:W-:Y:S02]  /*7200*/  ISETP.GE.U32.AND P0, PT, R251, R0, PT ;  /* 0x00000000fb00720c */ /* 0x000fe40003f06070 */
[----:B------:R-:W-:Y:S02]  /*7210*/  SHF.R.U32.HI R0, RZ, 0x8, R169 ;  /* 0x00000008ff007819 */ /* 0x000fe400000116a9 */
[----:B------:R-:W-:Y:S01]  /*7220*/  @!P1 PRMT R139, R15, 0x5410, RZ ;  /* 0x000054100f8b9816 */ /* 0x000fe200000000ff */
[----:B----4-:R-:W-:Y:S01]  /*7230*/  HMMA.16816.F32 R60, R112, R64, R76 ;  /* 0x00000040703c723c */ /* 0x010fe2000000184c */
[----:B------:R-:W-:-:S04]  /*7240*/  LOP3.LUT R0, R0, 0xffff, RZ, 0xc0, !PT ;  /* 0x0000ffff00007812 */ /* 0x000fc800078ec0ff */
[----:B------:R-:W-:Y:S01]  /*7250*/  ISETP.GE.U32.AND P1, PT, R251, R0, PT ;  /* 0x00000000fb00720c */ /* 0x000fe20003f26070 */
[----:B--2---:R-:W-:Y:S01]  /*7260*/  @!P2 HADD2 R16, -R138.H0_H0, -RZ.H0_H0 ;  /* 0xa00000ff8a10a230 */ /* 0x004fe20000000900 */
[----:B------:R-:W-:Y:S02]  /*7270*/  IMAD.MOV.U32 R221, RZ, RZ, R222 ;  /* 0x000000ffffdd7224 */ /* 0x000fe400078e00de */
[----:B------:R-:W-:Y:S01]  /*7280*/  IMAD.MOV.U32 R234, RZ, RZ, R220 ;  /* 0x000000ffffea7224 */ /* 0x000fe200078e00dc */
[----:B------:R-:W-:Y:S01]  /*7290*/  LOP3.LUT R4, R32, 0xff, RZ, 0xc0, !PT ;  /* 0x000000ff20047812 */ /* 0x000fe200078ec0ff */
[C---:B------:R-:W-:Y:S01]  /*72a0*/  HMMA.16816.F32 R56, R112.reuse, R58, R72 ;  /* 0x0000003a7038723c */ /* 0x040fe20000001848 */
[----:B------:R-:W-:Y:S01]  /*72b0*/  PRMT R11, R16, 0x7610, R11 ;  /* 0x00007610100b7816 */ /* 0x000fe2000000000b */
[----:B------:R-:W-:Y:S01]  /*72c0*/  IMAD.MOV.U32 R222, RZ, RZ, R223 ;  /* 0x000000ffffde7224 */ /* 0x000fe200078e00df */
[----:B------:R1:W2:Y:S04]  /*72d0*/  LDL.LU.S16 R16, [R1+0xc] ;  /* 0x00000c0001107983 */ /* 0x0002a80000300600 */
[----:B------:R1:W3:Y:S01]  /*72e0*/  LDL.LU.S16 R0, [R1+0x14] ;  /* 0x0000140001007983 */ /* 0x0002e20000300600 */
[----:B------:R-:W-:Y:S01]  /*72f0*/  @!P2 PRMT R138, R11, 0x5410, RZ ;  /* 0x000054100b8aa816 */ /* 0x000fe200000000ff */
[----:B------:R-:W-:Y:S02]  /*7300*/  HMMA.16816.F32 R64, R112, R66, R88 ;  /* 0x000000427040723c */ /* 0x000fe40000001858 */
[----:B------:R1:W4:Y:S01]  /*7310*/  LDL.LU.S16 R11, [R1+0x24] ;  /* 0x00002400010b7983 */ /* 0x0003220000300600 */
[----:B------:R-:W-:-:S02]  /*7320*/  IMAD.MOV.U32 R223, RZ, RZ, R224 ;  /* 0x000000ffffdf7224 */ /* 0x000fc400078e00e0 */
[----:B------:R-:W-:Y:S01]  /*7330*/  IMAD.MOV.U32 R224, RZ, RZ, R225 ;  /* 0x000000ffffe07224 */ /* 0x000fe200078e00e1 */
[----:B------:R-:W1:Y:S01]  /*7340*/  LDSM.16.MT88.4 R72, [R178+0xf800] ;  /* 0x00f80000b248783b */ /* 0x000e620000004200 */
[----:B------:R-:W-:Y:S01]  /*7350*/  IMAD.MOV.U32 R225, RZ, RZ, R226 ;  /* 0x000000ffffe17224 */ /* 0x000fe200078e00e2 */
[----:B------:R-:W-:Y:S01]  /*7360*/  SHF.R.U32.HI R5, RZ, 0x18, R32 ;  /* 0x00000018ff057819 */ /* 0x000fe20000011620 */
[----:B------:R-:W-:Y:S01]  /*7370*/  IMAD.MOV.U32 R226, RZ, RZ, R247 ;  /* 0x000000ffffe27224 */ /* 0x000fe200078e00f7 */
[----:B------:R-:W1:Y:S01]  /*7380*/  LDSM.16.MT88.4 R88, [R179+0xf800] ;  /* 0x00f80000b358783b */ /* 0x000e620000004200 */
[----:B------:R-:W-:Y:S01]  /*7390*/  IMAD.MOV.U32 R247, RZ, RZ, R181 ;  /* 0x000000fffff77224 */ /* 0x000fe200078e00b5 */
[----:B------:R-:W-:Y:S02]  /*73a0*/  HMMA.16816.F32 R76, R112, R80, R104 ;  /* 0x00000050704c723c */ /* 0x000fe40000001868 */
[----:B------:R1:W5:Y:S01]  /*73b0*/  LDL.LU R181, [R1+0xb8] ;  /* 0x0000b80001b57983 */ /* 0x0003620000300800 */
[----:B--2---:R-:W-:-:S02]  /*73c0*/  @!P5 HADD2 R16, -R137.H0_H0, -RZ.H0_H0 ;  /* 0xa00000ff8910d230 */ /* 0x004fc40000000900 */
[----:B---3--:R-:W-:-:S03]  /*73d0*/  @!P3 HADD2 R0, -R136.H0_H0, -RZ.H0_H0 ;  /* 0xa00000ff8800b230 */ /* 0x008fc60000000900 */
[----:B------:R-:W-:Y:S01]  /*73e0*/  PRMT R2, R16, 0x7610, R2 ;  /* 0x0000761010027816 */ /* 0x000fe20000000002 */
[----:B----4-:R-:W-:Y:S01]  /*73f0*/  @!P1 HADD2 R11, -R119.H0_H0, -RZ.H0_H0 ;  /* 0xa00000ff770b9230 */ /* 0x010fe20000000900 */
[----:B------:R-:W-:Y:S01]  /*7400*/  PRMT R10, R0, 0x7610, R10 ;  /* 0x00007610000a7816 */ /* 0x000fe2000000000a */
[----:B------:R-:W-:Y:S01]  /*7410*/  IMAD.MOV.U32 R233, RZ, RZ, R224 ;  /* 0x000000ffffe97224 */ /* 0x000fe200078e00e0 */
[----:B------:R-:W-:Y:S01]  /*7420*/  LOP3.LUT R0, R100, 0xffff, RZ, 0xc0, !PT ;  /* 0x0000ffff64007812 */ /* 0x000fe200078ec0ff */
[----:B------:R-:W-:Y:S01]  /*7430*/  IMAD.MOV.U32 R220, RZ, RZ, R221 ;  /* 0x000000ffffdc7224 */ /* 0x000fe200078e00dd */
[----:B------:R-:W-:Y:S01]  /*7440*/  @!P5 PRMT R137, R2, 0x5410, RZ ;  /* 0x000054100289d816 */ /* 0x000fe200000000ff */
[----:B------:R-:W-:Y:S01]  /*7450*/  IMAD.MOV.U32 R232, RZ, RZ, R223 ;  /* 0x000000ffffe87224 */ /* 0x000fe200078e00df */
[----:B------:R-:W-:Y:S01]  /*7460*/  SHF.R.U32.HI R0, RZ, 0x8, R0 ;  /* 0x00000008ff007819 */ /* 0x000fe20000011600 */
[----:B-1----:R-:W-:Y:S01]  /*7470*/  HMMA.16816.F32 R68, R112, R72, R92 ;  /* 0x000000487044723c */ /* 0x002fe2000000185c */
[----:B------:R-:W-:Y:S01]  /*7480*/  LOP3.LUT R2, R100, 0xff, RZ, 0xc0, !PT ;  /* 0x000000ff64027812 */ /* 0x000fe200078ec0ff */
[----:B------:R-:W-:Y:S01]  /*7490*/  LDSM.16.MT88.4 R104, [R178+0x11800] ;  /* 0x01180000b268783b */ /* 0x000fe20000004200 */
[----:B------:R-:W-:-:S02]  /*74a0*/  LOP3.LUT R0, R0, 0xffff, RZ, 0xc0, !PT ;  /* 0x0000ffff00007812 */ /* 0x000fc400078ec0ff */
[----:B------:R-:W-:Y:S02]  /*74b0*/  ISETP.GE.U32.AND P2, PT, R251, R2, PT ;  /* 0x00000002fb00720c */ /* 0x000fe40003f46070 */
[----:B------:R-:W-:Y:S01]  /*74c0*/  PRMT R2, R11, 0x7610, R2 ;  /* 0x000076100b027816 */ /* 0x000fe20000000002 */
[C---:B------:R-:W-:Y:S01]  /*74d0*/  HMMA.16816.F32 R84, R112.reuse, R88, R128 ;  /* 0x000000587054723c */ /* 0x040fe20000001880 */
[----:B------:R-:W-:Y:S02]  /*74e0*/  @!P3 PRMT R136, R10, 0x5410, RZ ;  /* 0x000054100a88b816 */ /* 0x000fe400000000ff */
[----:B------:R-:W-:Y:S02]  /*74f0*/  ISETP.GE.U32.AND P3, PT, R251, R0, PT ;  /* 0x00000000fb00720c */ /* 0x000fe40003f66070 */
[----:B------:R1:W2:Y:S01]  /*7500*/  LDL.LU.S16 R0, [R1+0x2c] ;  /* 0x00002c0001007983 */ /* 0x0002a20000300600 */
[----:B------:R-:W-:Y:S01]  /*7510*/  @!P1 PRMT R119, R2, 0x5410, RZ ;  /* 0x0000541002779816 */ /* 0x000fe200000000ff */
[----:B------:R-:W-:Y:S01]  /*7520*/  IMAD.MOV.U32 R224, RZ, RZ, R225 ;  /* 0x000000ffffe07224 */ /* 0x000fe200078e00e1 */
[----:B------:R-:W-:Y:S01]  /*7530*/  HMMA.16816.F32 R80, R112, R82, R108 ;  /* 0x000000527050723c */ /* 0x000fe2000000186c */
[----:B------:R1:W3:Y:S01]  /*7540*/  LDL.LU.S16 R2, [R1+0x34] ;  /* 0x0000340001027983 */ /* 0x0002e20000300600 */
[----:B------:R-:W-:-:S02]  /*7550*/  IMAD.MOV.U32 R225, RZ, RZ, R226 ;  /* 0x000000ffffe17224 */ /* 0x000fc400078e00e2 */
[----:B------:R-:W-:Y:S01]  /*7560*/  IMAD.MOV.U32 R226, RZ, RZ, R227 ;  /* 0x000000ffffe27224 */ /* 0x000fe200078e00e3 */
[----:B------:R1:W4:Y:S01]  /*7570*/  LDL.LU.S16 R10, [R1+0x30] ;  /* 0x00003000010a7983 */ /* 0x0003220000300600 */
[----:B------:R-:W-:Y:S02]  /*7580*/  IMAD.MOV.U32 R227, RZ, RZ, R228 ;  /* 0x000000ffffe37224 */ /* 0x000fe400078e00e4 */
[----:B------:R-:W-:Y:S02]  /*7590*/  IMAD.MOV.U32 R228, RZ, RZ, R236 ;  /* 0x000000ffffe47224 */ /* 0x000fe400078e00ec */
[----:B------:R-:W-:Y:S01]  /*75a0*/  IMAD.MOV.U32 R221, RZ, RZ, R222 ;  /* 0x000000ffffdd7224 */ /* 0x000fe200078e00de */
[----:B------:R-:W-:Y:S01]  /*75b0*/  ISETP.GE.U32.AND P5, PT, R251, R4, PT ;  /* 0x00000004fb00720c */ /* 0x000fe20003fa6070 */
[----:B------:R-:W-:Y:S01]  /*75c0*/  IMAD.MOV.U32 R236, RZ, RZ, R176 ;  /* 0x000000ffffec7224 */ /* 0x000fe200078e00b0 */
[----:B------:R-:W-:Y:S01]  /*75d0*/  HMMA.16816.F32 R72, R112, R74, R96 ;  /* 0x0000004a7048723c */ /* 0x000fe20000001860 */
[----:B------:R-:W-:-:S02]  /*75e0*/  IMAD.MOV.U32 R222, RZ, RZ, R21 ;  /* 0x000000ffffde7224 */ /* 0x000fc400078e0015 */
[----:B------:R-:W-:Y:S01]  /*75f0*/  IMAD.MOV.U32 R223, RZ, RZ, R20 ;  /* 0x000000ffffdf7224 */ /* 0x000fe200078e0014 */
[----:B--2---:R-:W-:Y:S01]  /*7600*/  @!P0 HADD2 R0, -R118.H0_H0, -RZ.H0_H0 ;  /* 0xa00000ff76008230 */ /* 0x004fe20000000900 */
[----:B------:R-:W-:-:S03]  /*7610*/  ISETP.GE.U32.AND P1, PT, R251, R5, PT ;  /* 0x00000005fb00720c */ /* 0x000fc60003f26070 */
[----:B------:R-:W-:Y:S01]  /*7620*/  HMMA.16816.F32 R88, R112, R90, R132 ;  /* 0x0000005a7058723c */ /* 0x000fe20000001884 */
[----:B------:R-:W2:Y:S01]  /*7630*/  LDSM.16.MT88.4 R96, [R177+0x11800] ;  /* 0x01180000b160783b */ /* 0x000ea20000004200 */
[----:B---3--:R-:W-:Y:S01]  /*7640*/  @!P6 HADD2 R2, -R117.H0_H0, -RZ.H0_H0 ;  /* 0xa00000ff7502e230 */ /* 0x008fe20000000900 */
[----:B------:R-:W-:Y:S02]  /*7650*/  PRMT R9, R0, 0x7610, R9 ;  /* 0x0000761000097816 */ /* 0x000fe40000000009 */
[----:B------:R-:W-:Y:S01]  /*7660*/  SHF.R.U32.HI R0, RZ, 0x10, R100 ;  /* 0x00000010ff007819 */ /* 0x000fe20000011664 */
[----:B----4-:R-:W-:Y:S01]  /*7670*/  @!P2 HADD2 R10, -R35.H0_H0, -RZ.H0_H0 ;  /* 0xa00000ff230aa230 */ /* 0x010fe20000000900 */
[----:B------:R-:W-:Y:S01]  /*7680*/  PRMT R8, R2, 0x7610, R8 ;  /* 0x0000761002087816 */ /* 0x000fe20000000008 */
[----:B------:R-:W3:Y:S01]  /*7690*/  LDSM.16.MT88.4 R132, [R180+0x11800] ;  /* 0x01180000b484783b */ /* 0x000ee20000004200 */
[----:B------:R-:W-:Y:S02]  /*76a0*/  LOP3.LUT R2, R0, 0xff, RZ, 0xc0, !PT ;  /* 0x000000ff00027812 */ /* 0x000fe400078ec0ff */
[----:B------:R-:W-:-:S02]  /*76b0*/  SHF.R.U32.HI R0, RZ, 0x18, R100 ;  /* 0x00000018ff007819 */ /* 0x000fc40000011664 */
[----:B------:R-:W-:Y:S02]  /*76c0*/  @!P6 PRMT R117, R8, 0x5410, RZ ;  /* 0x000054100875e816 */ /* 0x000fe400000000ff */
[----:B------:R-:W-:Y:S02]  /*76d0*/  ISETP.GE.U32.AND P6, PT, R251, R0, PT ;  /* 0x00000000fb00720c */ /* 0x000fe40003fc6070 */
[----:B------:R1:W4:Y:S04]  /*76e0*/  LDL.LU.S16 R0, [R1+0x5c] ;  /* 0x00005c0001007983 */ /* 0x0003280000300600 */
[----:B------:R1:W5:Y:S04]  /*76f0*/  LDL.LU R176, [R1+0xb4] ;  /* 0x0000b40001b07983 */ /* 0x0003680000300800 */
[----:B------:R1:W5:Y:S04]  /*7700*/  LDL.LU R21, [R1+0xb0] ;  /* 0x0000b00001157983 */ /* 0x0003680000300800 */
[----:B------:R1:W5:Y:S04]  /*7710*/  LDL.LU R20, [R1+0xac] ;  /* 0x0000ac0001147983 */ /* 0x0003680000300800 */
[----:B------:R1:W2:Y:S01]  /*7720*/  LDL.LU.S16 R15, [R1+0x60] ;  /* 0x00006000010f7983 */ /* 0x0002a20000300600 */
[----:B------:R-:W-:-:S02]  /*7730*/  @!P0 PRMT R118, R9, 0x5410, RZ ;  /* 0x0000541009768816 */ /* 0x000fc400000000ff */
[----:B------:R-:W-:Y:S01]  /*7740*/  ISETP.GE.U32.AND P0, PT, R251, R2, PT ;  /* 0x00000002fb00720c */ /* 0x000fe20003f06070 */
[----:B------:R1:W3:Y:S04]  /*7750*/  LDL.LU.S16 R19, [R1+0x74] ;  /* 0x0000740001137983 */ /* 0x0002e80000300600 */
[----:B------:R1:W3:Y:S04]  /*7760*/  LDL.LU.S16 R18, [R1+0x70] ;  /* 0x0000700001127983 */ /* 0x0002e80000300600 */
[----:B------:R1:W3:Y:S04]  /*7770*/  LDL.LU.S16 R17, [R1+0x6c] ;  /* 0x00006c0001117983 */ /* 0x0002e80000300600 */
[----:B------:R1:W3:Y:S01]  /*7780*/  LDL.LU.S16 R16, [R1+0x68] ;  /* 0x0000680001107983 */ /* 0x0002e20000300600 */
[----:B------:R-:W-:-:S02]  /*7790*/  PRMT R4, R10, 0x7610, R4 ;  /* 0x000076100a047816 */ /* 0x000fc40000000004 */
[----:B------:R-:W-:Y:S01]  /*77a0*/  SHF.R.U32.HI R2, RZ, 0x8, R7 ;  /* 0x00000008ff027819 */ /* 0x000fe20000011607 */
[----:B------:R-:W1:Y:S01]  /*77b0*/  LDSM.16.MT88.4 R8, [R179+0x11800] ;  /* 0x01180000b308783b */ /* 0x000e620000004200 */
[----:B------:R-:W-:Y:S01]  /*77c0*/  @!P2 PRMT R35, R4, 0x5410, RZ ;  /* 0x000054100423a816 */ /* 0x000fe200000000ff */
[----:B------:R-:W-:Y:S01]  /*77d0*/  FADD.FTZ R4, R217, R216 ;  /* 0x000000d8d9047221 */ /* 0x000fe20000010000 */
[----:B------:R-:W-:Y:S01]  /*77e0*/  LOP3.LUT R2, R2, 0xffff, RZ, 0xc0, !PT ;  /* 0x0000ffff02027812 */ /* 0x000fe200078ec0ff */
[----:B--2---:R-:W-:-:S05]  /*77f0*/  @!P0 HADD2 R15, -R31.H0_H0, -RZ.H0_H0 ;  /* 0xa00000ff1f0f8230 */ /* 0x004fca0000000900 */
[----:B------:R-:W-:Y:S02]  /*7800*/  PRMT R12, R15, 0x7610, R12 ;  /* 0x000076100f0c7816 */ /* 0x000fe4000000000c */
[----:B------:R2:W2:Y:S01]  /*7810*/  LDL.LU.S16 R15, [R1+0x64] ;  /* 0x00006400010f7983 */ /* 0x0004a20000300600 */
[----:B----4-:R-:W-:-:S05]  /*7820*/  @!P3 HADD2 R0, -R34.H0_H0, -RZ.H0_H0 ;  /* 0xa00000ff2200b230 */ /* 0x010fca0000000900 */
[----:B------:R-:W-:Y:S02]  /*7830*/  PRMT R13, R0, 0x7610, R13 ;  /* 0x00007610000d7816 */ /* 0x000fe4000000000d */
[----:B------:R-:W-:-:S04]  /*7840*/  LOP3.LUT R0, R6, 0xff, RZ, 0xc0, !PT ;  /* 0x000000ff06007812 */ /* 0x000fc800078ec0ff */
[----:B------:R-:W-:Y:S01]  /*7850*/  ISETP.GE.U32.AND P2, PT, R251, R0, PT ;  /* 0x00000000fb00720c */ /* 0x000fe20003f46070 */
[----:B------:R-:W-:Y:S01]  /*7860*/  FADD.FTZ R0, R215, R214 ;  /* 0x000000d6d7007221 */ /* 0x000fe20000010000 */
[----:B------:R-:W-:Y:S02]  /*7870*/  @!P3 PRMT R34, R13, 0x5410, RZ ;  /* 0x000054100d22b816 */ /* 0x000fe400000000ff */
[----:B------:R-:W-:Y:S01]  /*7880*/  ISETP.GE.U32.AND P3, PT, R251, R2, PT ;  /* 0x00000002fb00720c */ /* 0x000fe20003f66070 */
[----:B------:R-:W-:Y:S02]  /*7890*/  FADD.FTZ R0, R218, R0 ;  /* 0x00000000da007221 */ /* 0x000fe40000010000 */
[----:B------:R-:W-:Y:S02]  /*78a0*/  FADD.FTZ R2, R219, R4 ;  /* 0x00000004db027221 */ /* 0x000fe40000010000 */
[----:B------:R-:W-:Y:S02]  /*78b0*/  FADD.FTZ R0, R232, R0 ;  /* 0x00000000e8007221 */ /* 0x000fe40000010000 */
[----:B------:R-:W-:-:S02]  /*78c0*/  FADD.FTZ R2, R233, R2 ;  /* 0x00000002e9027221 */ /* 0x000fc40000010000 */
[----:B------:R-:W-:Y:S02]  /*78d0*/  FADD.FTZ R0, R220, R0 ;  /* 0x00000000dc007221 */ /* 0x000fe40000010000 */
[----:B------:R-:W-:Y:S02]  /*78e0*/  FADD.FTZ R2, R221, R2 ;  /* 0x00000002dd027221 */ /* 0x000fe40000010000 */
[----:B------:R-:W-:Y:S02]  /*78f0*/  FADD.FTZ R0, R222, R0 ;  /* 0x00000000de007221 */ /* 0x000fe40000010000 */
[----:B------:R-:W-:Y:S02]  /*7900*/  FADD.FTZ R2, R223, R2 ;  /* 0x00000002df027221 */ /* 0x000fe40000010000 */
[----:B------:R-:W-:Y:S02]  /*7910*/  FADD.FTZ R0, R224, R0 ;  /* 0x00000000e0007221 */ /* 0x000fe40000010000 */
[----:B------:R-:W-:Y:S01]  /*7920*/  FADD.FTZ R2, R225, R2 ;  /* 0x00000002e1027221 */ /* 0x000fe20000010000 */
[----:B---3--:R-:W-:Y:S01]  /*7930*/  @!P3 HADD2 R17, -R28.H0_H0, -RZ.H0_H0 ;  /* 0xa00000ff1c11b230 */ /* 0x008fe20000000900 */
[----:B------:R-:W-:-:S02]  /*7940*/  FADD.FTZ R0, R226, R0 ;  /* 0x00000000e2007221 */ /* 0x000fc40000010000 */
[----:B------:R-:W-:Y:S02]  /*7950*/  FADD.FTZ R2, R227, R2 ;  /* 0x00000002e3027221 */ /* 0x000fe40000010000 */
[----:B------:R-:W-:Y:S01]  /*7960*/  FADD.FTZ R0, R228, R0 ;  /* 0x00000000e4007221 */ /* 0x000fe20000010000 */
[----:B------:R-:W-:Y:S01]  /*7970*/  PRMT R4, R17, 0x7610, R4 ;  /* 0x0000761011047816 */ /* 0x000fe20000000004 */
[----:B------:R-:W-:Y:S01]  /*7980*/  FADD.FTZ R2, R229, R2 ;  /* 0x00000002e5027221 */ /* 0x000fe20000010000 */
[----:B------:R-:W-:Y:S01]  /*7990*/  @!P0 PRMT R31, R12, 0x5410, RZ ;  /* 0x000054100c1f8816 */ /* 0x000fe200000000ff */
[----:B------:R-:W-:Y:S01]  /*79a0*/  FADD.FTZ R0, R230, R0 ;  /* 0x00000000e6007221 */ /* 0x000fe20000010000 */
[----:B------:R-:W-:Y:S01]  /*79b0*/  LEA R12, P0, R235, c[0x0][0x1f8], 0x1 ;  /* 0x00007e00eb0c7a11 */ /* 0x000fe200078008ff */
[----:B------:R-:W-:Y:S01]  /*79c0*/  FADD.FTZ R2, R231, R2 ;  /* 0x00000002e7027221 */ /* 0x000fe20000010000 */
[----:B------:R-:W-:Y:S01]  /*79d0*/  @!P3 PRMT R28, R4, 0x5410, RZ ;  /* 0x00005410041cb816 */ /* 0x000fe200000000ff */
[----:B------:R-:W-:-:S02]  /*79e0*/  IMAD.MOV.U32 R4, RZ, RZ, c[0x0][0x228] ;  /* 0x00008a00ff047624 */ /* 0x000fc400078e00ff */
[----:B------:R-:W-:Y:S01]  /*79f0*/  FADD.FTZ R0, R244, R0 ;  /* 0x00000000f4007221 */ /* 0x000fe20000010000 */
[----:B------:R-:W-:Y:S01]  /*7a00*/  LEA.HI.X R13, R235, c[0x0][0x1fc], R234, 0x1, P0 ;  /* 0x00007f00eb0d7a11 */ /* 0x000fe200000f0cea */
[----:B------:R-:W-:Y:S02]  /*7a10*/  FADD.FTZ R2, R245, R2 ;  /* 0x00000002f5027221 */ /* 0x000fe40000010000 */
[----:B------:R-:W-:Y:S02]  /*7a20*/  IMAD.SHL.U32 R4, R4, 0x8, RZ ;  /* 0x0000000804047824 */ /* 0x000fe400078e00ff */
[----:B------:R-:W-:Y:S02]  /*7a30*/  FADD.FTZ R0, R246, R0 ;  /* 0x00000000f6007221 */ /* 0x000fe40000010000 */
[----:B------:R-:W-:Y:S02]  /*7a40*/  FADD.FTZ R2, R247, R2 ;  /* 0x00000002f7027221 */ /* 0x000fe40000010000 */
[----:B------:R-:W-:Y:S01]  /*7a50*/  FADD.FTZ R0, R236, R0 ;  /* 0x00000000ec007221 */ /* 0x000fe20000010000 */
[----:B------:R-:W-:Y:S01]  /*7a60*/  @!P6 HADD2 R19, -R30.H0_H0, -RZ.H0_H0 ;  /* 0xa00000ff1e13e230 */ /* 0x000fe20000000900 */
[----:B------:R-:W-:Y:S01]  /*7a70*/  FADD.FTZ R2, R237, R2 ;  /* 0x00000002ed027221 */ /* 0x000fe20000010000 */
[----:B------:R-:W-:Y:S01]  /*7a80*/  @!P5 HADD2 R18, -R29.H0_H0, -RZ.H0_H0 ;  /* 0xa00000ff1d12d230 */ /* 0x000fe20000000900 */
[----:B------:R-:W-:Y:S01]  /*7a90*/  STG.E.U16 [R12.64], R157 ;  /* 0x0000009d0c007986 */ /* 0x000fe2000c101508 */
[----:B------:R-:W-:Y:S01]  /*7aa0*/  @!P2 HADD2 R16, -R23.H0_H0, -RZ.H0_H0 ;  /* 0xa00000ff1710a230 */ /* 0x000fe20000000900 */
[----:B------:R-:W-:-:S02]  /*7ab0*/  FADD.FTZ R0, R238, R0 ;  /* 0x00000000ee007221 */ /* 0x000fc40000010000 */
[----:B------:R-:W-:Y:S01]  /*7ac0*/  STG.E.U16 [R12.64+0x2], R158 ;  /* 0x0000029e0c007986 */ /* 0x000fe2000c101508 */
[----:B------:R-:W-:Y:S01]  /*7ad0*/  FADD.FTZ R2, R239, R2 ;  /* 0x00000002ef027221 */ /* 0x000fe20000010000 */
[----:B------:R-:W-:Y:S01]  /*7ae0*/  PRMT R14, R19, 0x7610, R14 ;  /* 0x00007610130e7816 */ /* 0x000fe2000000000e */
[----:B------:R-:W-:Y:S01]  /*7af0*/  FADD.FTZ R0, R240, R0 ;  /* 0x00000000f0007221 */ /* 0x000fe20000010000 */
[----:B------:R-:W-:Y:S01]  /*7b00*/  PRMT R7, R18, 0x7610, R7 ;  /* 0x0000761012077816 */ /* 0x000fe20000000007 */
[----:B------:R-:W-:Y:S01]  /*7b10*/  FADD.FTZ R2, R241, R2 ;  /* 0x00000002f1027221 */ /* 0x000fe20000010000 */
[----:B------:R-:W-:Y:S01]  /*7b20*/  PRMT R6, R16, 0x7610, R6 ;  /* 0x0000761010067816 */ /* 0x000fe20000000006 */
[----:B------:R-:W-:Y:S01]  /*7b30*/  FADD.FTZ R236, R242, R0 ;  /* 0x00000000f2ec7221 */ /* 0x000fe20000010000 */
[----:B------:R-:W-:Y:S01]  /*7b40*/  @!P6 PRMT R30, R14, 0x5410, RZ ;  /* 0x000054100e1ee816 */ /* 0x000fe200000000ff */
[----:B------:R-:W-:Y:S01]  /*7b50*/  FADD.FTZ R240, R243, R2 ;  /* 0x00000002f3f07221 */ /* 0x000fe20000010000 */
[----:B------:R-:W-:-:S02]  /*7b60*/  @!P5 PRMT R29, R7, 0x5410, RZ ;  /* 0x00005410071dd816 */ /* 0x000fc400000000ff */
[----:B------:R-:W-:Y:S01]  /*7b70*/  @!P2 PRMT R23, R6, 0x5410, RZ ;  /* 0x000054100617a816 */ /* 0x000fe200000000ff */
[----:B------:R-:W-:Y:S04]  /*7b80*/  STL [R1+0x14], R236 ;  /* 0x000014ec01007387 */ /* 0x000fe80000100800 */
[----:B------:R-:W-:Y:S01]  /*7b90*/  STL [R1+0x10], R240 ;  /* 0x000010f001007387 */ /* 0x000fe20000100800 */
[C---:B------:R-:W-:Y:S08]  /*7ba0*/  HMMA.16816.F32 R92, R112.reuse, R96, R144 ;  /* 0x00000060705c723c */ /* 0x040ff00000001890 */
[C---:B------:R-:W-:Y:S08]  /*7bb0*/  HMMA.16816.F32 R100, R112.reuse, R104, R160 ;  /* 0x000000687064723c */ /* 0x040ff000000018a0 */
[C---:B------:R-:W-:Y:S08]  /*7bc0*/  HMMA.16816.F32 R128, R112.reuse, R132, R196 ;  /* 0x000000847080723c */ /* 0x040ff000000018c4 */
[C---:B------:R-:W-:Y:S08]  /*7bd0*/  HMMA.16816.F32 R96, R112.reuse, R98, R148 ;  /* 0x000000627060723c */ /* 0x040ff00000001894 */
[C---:B------:R-:W-:Y:S08]  /*7be0*/  HMMA.16816.F32 R104, R112.reuse, R106, R172 ;  /* 0x0000006a7068723c */ /* 0x040ff000000018ac */
[C---:B------:R-:W-:Y:S08]  /*7bf0*/  HMMA.16816.F32 R132, R112.reuse, R134, R192 ;  /* 0x000000867084723c */ /* 0x040ff000000018c0 */
[C---:B-1----:R-:W-:Y:S08]  /*7c00*/  HMMA.16816.F32 R108, R112.reuse, R8, R200 ;  /* 0x00000008706c723c */ /* 0x042ff000000018c8 */
[----:B------:R-:W-:Y:S01]  /*7c10*/  HMMA.16816.F32 R112, R112, R10, R24 ;  /* 0x0000000a7070723c */ /* 0x000fe20000001818 */
[----:B--2---:R-:W-:-:S05]  /*7c20*/  @!P1 HADD2 R15, -R22.H0_H0, -RZ.H0_H0 ;  /* 0xa00000ff160f9230 */ /* 0x004fca0000000900 */
[----:B------:R-:W-:-:S04]  /*7c30*/  PRMT R5, R15, 0x7610, R5 ;  /* 0x000076100f057816 */ /* 0x000fc80000000005 */
[----:B------:R-:W-:Y:S01]  /*7c40*/  @!P1 PRMT R22, R5, 0x5410, RZ ;  /* 0x0000541005169816 */ /* 0x000fe200000000ff */
[----:B------:R-:W-:-:S05]  /*7c50*/  IMAD.WIDE R4, R4, 0x2, R12 ;  /* 0x0000000204047825 */ /* 0x000fca00078e020c */
[----:B------:R-:W-:Y:S04]  /*7c60*/  STG.E.U16 [R4.64], R167 ;  /* 0x000000a704007986 */ /* 0x000fe8000c101508 */
        /* <DEDUP_REMOVED lines=32> */
[----:B------:R-:W2:Y:S01]  /*7e70*/  LDL R243, [R1+0x20] ;  /* 0x0000200001f37983 */ /* 0x000ea20000100800 */
[----:B------:R-:W-:-:S04]  /*7e80*/  DEPBAR.LE SB0, 0x0 ;  /* 0x000080000000791a */ /* 0x000fc80000000000 */
[----:B------:R-:W4:Y:S04]  /*7e90*/  LDL R241, [R1+0x4c] ;  /* 0x00004c0001f17983 */ /* 0x000f280000100800 */
[----:B---3--:R-:W3:Y:S04]  /*7ea0*/  LDL R237, [R1+0xa8] ;  /* 0x0000a80001ed7983 */ /* 0x008ee80000100800 */
[----:B------:R-:W3:Y:S04]  /*7eb0*/  LDL.64 R246, [R1+0x80] ;  /* 0x0000800001f67983 */ /* 0x000ee80000100a00 */
[----:B------:R-:W3:Y:S04]  /*7ec0*/  LDL.64 R238, [R1+0x90] ;  /* 0x0000900001ee7983 */ /* 0x000ee80000100a00 */
[----:B------:R-:W3:Y:S04]  /*7ed0*/  LDL.64 R230, [R1+0x38] ;  /* 0x0000380001e67983 */ /* 0x000ee80000100a00 */
[----:B------:R-:W3:Y:S04]  /*7ee0*/  LDL R245, [R1+0x48] ;  /* 0x0000480001f57983 */ /* 0x000ee80000100800 */
[----:B------:R-:W3:Y:S04]  /*7ef0*/  LDL R242, [R1+0x9c] ;  /* 0x00009c0001f27983 */ /* 0x000ee80000100800 */
[----:B------:R-:W-:Y:S01]  /*7f00*/  BAR.SYNC.DEFER_BLOCKING 0x0 ;  /* 0x0000000000007b1d */ /* 0x000fe20000010000 */
[----:B--2---:R-:W-:-:S02]  /*7f10*/  IADD3 R223, R243, -0x2, RZ ;  /* 0xfffffffef3df7810 */ /* 0x004fc40007ffe0ff */
[----:B----4-:R-:W-:Y:S01]  /*7f20*/  ISETP.GE.AND P1, PT, R241, c[0x0][0x220], PT ;  /* 0x00008800f1007a0c */ /* 0x010fe20003f26270 */
[----:B------:R-:W-:Y:S01]  /*7f30*/  IMAD.MOV.U32 R241, RZ, RZ, c[0x0][0x1a0] ;  /* 0x00006800fff17624 */ /* 0x000fe200078e00ff */
[----:B------:R-:W-:Y:S01]  /*7f40*/  SHF.R.S32.HI R2, RZ, 0x1f, R223 ;  /* 0x0000001fff027819 */ /* 0x000fe200000114df */
[----:B---3--:R-:W-:Y:S02]  /*7f50*/  IMAD R0, R237, R223, RZ ;  /* 0x000000dfed007224 */ /* 0x008fe400078e02ff */
[----:B------:R-:W-:Y:S02]  /*7f60*/  IMAD.SHL.U32 R241, R241, 0x40, RZ ;  /* 0x00000040f1f17824 */ /* 0x000fe400078e00ff */
[----:B------:R-:W-:Y:S02]  /*7f70*/  IMAD.MOV.U32 R5, RZ, RZ, R247 ;  /* 0x000000ffff057224 */ /* 0x000fe400078e00f7 */
[----:B------:R-:W-:Y:S01]  /*7f80*/  IMAD.MOV.U32 R4, RZ, RZ, R238 ;  /* 0x000000ffff047224 */ /* 0x000fe200078e00ee */
[----:B------:R-:W-:-:S03]  /*7f90*/  ISETP.GE.AND P3, PT, R230, c[0x0][0x220], PT ;  /* 0x00008800e6007a0c */ /* 0x000fc60003f66270 */
[----:B------:R-:W-:Y:S01]  /*7fa0*/  IMAD.WIDE.U32 R4, R223, R241, R4 ;  /* 0x000000f1df047225 */ /* 0x000fe200078e0004 */
[----:B------:R-:W-:-:S03]  /*7fb0*/  ISETP.GE.AND P2, PT, R245, c[0x0][0x220], PT ;  /* 0x00008800f5007a0c */ /* 0x000fc60003f46270 */
[----:B------:R-:W-:Y:S02]  /*7fc0*/  IMAD R0, R2, R241, R0 ;  /* 0x000000f102007224 */ /* 0x000fe400078e0200 */
[----:B------:R-:W-:-:S04]  /*7fd0*/  IMAD.MOV.U32 R241, RZ, RZ, c[0x0][0x1a0] ;  /* 0x00006800fff17624 */ /* 0x000fc800078e00ff */
[----:B------:R-:W-:Y:S01]  /*7fe0*/  IMAD.SHL.U32 R241, R241, 0x10, RZ ;  /* 0x00000010f1f17824 */ /* 0x000fe200078e00ff */
[C---:B------:R-:W-:Y:S01]  /*7ff0*/  @!P1 LEA R28, P4, R4.reuse, c[0x0][0x170], 0x1 ;  /* 0x00005c00041c9a11 */ /* 0x040fe200078808ff */
[----:B------:R-:W-:Y:S01]  /*8000*/  IMAD.IADD R0, R5, 0x1, R0 ;  /* 0x0000000105007824 */ /* 0x000fe200078e0200 */
[C---:B------:R-:W-:Y:S02]  /*8010*/  @!P3 LEA R32, P6, R4.reuse, c[0x0][0x170], 0x1 ;  /* 0x00005c000420ba11 */ /* 0x040fe400078c08ff */
[----:B------:R-:W-:Y:S02]  /*8020*/  IADD3 R2, P0, R241, R4, RZ ;  /* 0x00000004f1027210 */ /* 0x000fe40007f1e0ff */
[C---:B------:R-:W-:Y:S02]  /*8030*/  @!P2 LEA R30, P5, R4.reuse, c[0x0][0x170], 0x1 ;  /* 0x00005c00041eaa11 */ /* 0x040fe400078a08ff */
[C-C-:B------:R-:W-:Y:S02]  /*8040*/  @!P3 LEA.HI.X R33, R4.reuse, c[0x0][0x174], R0.reuse, 0x1, P6 ;  /* 0x00005d000421ba11 */ /* 0x140fe400030f0c00 */
[----:B------:R-:W-:-:S02]  /*8050*/  @!P2 LEA.HI.X R31, R4, c[0x0][0x174], R0, 0x1, P5 ;  /* 0x00005d00041faa11 */ /* 0x000fc400028f0c00 */
[--C-:B------:R-:W-:Y:S01]  /*8060*/  @!P1 LEA.HI.X R29, R4, c[0x0][0x174], R0.reuse, 0x1, P4 ;  /* 0x00005d00041d9a11 */ /* 0x100fe200020f0c00 */
[----:B------:R-:W-:Y:S01]  /*8070*/  IMAD.X R4, R242, 0x1, R0, P0 ;  /* 0x00000001f2047824 */ /* 0x000fe200000e0600 */
[C---:B------:R-:W-:Y:S02]  /*8080*/  @!P3 LEA R26, P5, R2.reuse, c[0x0][0x170], 0x1 ;  /* 0x00005c00021aba11 */ /* 0x040fe400078a08ff */
[----:B------:R-:W-:Y:S02]  /*8090*/  IADD3 R0, P6, R241, R2, RZ ;  /* 0x00000002f1007210 */ /* 0x000fe40007fde0ff */
[C---:B------:R-:W-:Y:S02]  /*80a0*/  @!P2 LEA R22, P0, R2.reuse, c[0x0][0x170], 0x1 ;  /* 0x00005c000216aa11 */ /* 0x040fe400078008ff */
[C---:B------:R-:W-:Y:S01]  /*80b0*/  @!P1 LEA R18, P4, R2.reuse, c[0x0][0x170], 0x1 ;  /* 0x00005c0002129a11 */ /* 0x040fe200078808ff */
[----:B------:R-:W-:Y:S01]  /*80c0*/  @P3 STS.128 [R188+0xc000], RZ ;  /* 0x00c000ffbc003388 */ /* 0x000fe20000000c00 */
[----:B------:R-:W-:-:S02]  /*80d0*/  @!P3 LEA.HI.X R27, R2, c[0x0][0x174], R4, 0x1, P5 ;  /* 0x00005d00021bba11 */ /* 0x000fc400028f0c04 */
[C-C-:B------:R-:W-:Y:S01]  /*80e0*/  @!P2 LEA.HI.X R23, R2.reuse, c[0x0][0x174], R4.reuse, 0x1, P0 ;  /* 0x00005d000217aa11 */ /* 0x140fe200000f0c04 */
[----:B------:R-:W-:Y:S01]  /*80f0*/  @!PT LDS RZ, [RZ] ;  /* 0x00000000fffff984 */ /* 0x000fe20000000800 */
[----:B------:R-:W-:Y:S01]  /*8100*/  @!PT LDS RZ, [RZ] ;  /* 0x00000000fffff984 */ /* 0x000fe20000000800 */
[----:B------:R-:W-:Y:S01]  /*8110*/  @!PT LDS RZ, [RZ] ;  /* 0x00000000fffff984 */ /* 0x000fe20000000800 */
[----:B------:R1:W-:Y:S01]  /*8120*/  @!P3 LDGSTS.E.BYPASS.LTC128B.128 [R188+0xc000], [R32.64] ;  /* 0x0c00000020bcbfae */ /* 0x0003e2000b901d48 */
[--C-:B------:R-:W-:Y:S01]  /*8130*/  @!P1 LEA.HI.X R19, R2, c[0x0][0x174], R4.reuse, 0x1, P4 ;  /* 0x00005d0002139a11 */ /* 0x100fe200020f0c04 */
[----:B------:R-:W-:Y:S02]  /*8140*/  IMAD.X R4, R242, 0x1, R4, P6 ;  /* 0x00000001f2047824 */ /* 0x000fe400030e0604 */
[----:B------:R-:W-:Y:S01]  /*8150*/  @P2 STS.128 [R188+0xe000], RZ ;  /* 0x00e000ffbc002388 */ /* 0x000fe20000000c00 */
[C---:B------:R-:W-:Y:S02]  /*8160*/  @!P3 LEA R24, P5, R0.reuse, c[0x0][0x170], 0x1 ;  /* 0x00005c000018ba11 */ /* 0x040fe400078a08ff */
[----:B------:R-:W-:Y:S01]  /*8170*/  @!P2 LEA R16, P0, R0, c[0x0][0x170], 0x1 ;  /* 0x00005c000010aa11 */ /* 0x000fe200078008ff */
[----:B------:R-:W-:Y:S01]  /*8180*/  @!PT LDS RZ, [RZ] ;  /* 0x00000000fffff984 */ /* 0x000fe20000000800 */
[----:B------:R-:W-:Y:S01]  /*8190*/  @!PT LDS RZ, [RZ] ;  /* 0x00000000fffff984 */ /* 0x000fe20000000800 */
[----:B------:R-:W-:Y:S01]  /*81a0*/  @!PT LDS RZ, [RZ] ;  /* 0x00000000fffff984 */ /* 0x000fe20000000800 */
[----:B------:R2:W-:Y:S01]  /*81b0*/  @!P2 LDGSTS.E.BYPASS.LTC128B.128 [R188+0xe000], [R30.64+0x80] ;  /* 0x0e0000801ebcafae */ /* 0x0005e2000b901d48 */
[----:B------:R-:W-:-:S02]  /*81c0*/  IADD3 R2, P6, R241, R0, RZ ;  /* 0x00000000f1027210 */ /* 0x000fc40007fde0ff */
[C---:B------:R-:W-:Y:S01]  /*81d0*/  @!P1 LEA R10, P4, R0.reuse, c[0x0][0x170], 0x1 ;  /* 0x00005c00000a9a11 */ /* 0x040fe200078808ff */
[----:B------:R-:W-:Y:S01]  /*81e0*/  @P1 STS.128 [R188+0x10000], RZ ;  /* 0x010000ffbc001388 */ /* 0x000fe20000000c00 */
[----:B------:R-:W-:-:S03]  /*81f0*/  @!P3 LEA.HI.X R25, R0, c[0x0][0x174], R4, 0x1, P5 ;  /* 0x00005d000019ba11 */ /* 0x000fc600028f0c04 */
[----:B------:R-:W-:Y:S01]  /*8200*/  @!PT LDS RZ, [RZ] ;  /* 0x00000000fffff984 */ /* 0x000fe20000000800 */
[----:B------:R-:W-:Y:S01]  /*8210*/  @!PT LDS RZ, [RZ] ;  /* 0x00000000fffff984 */ /* 0x000fe20000000800 */
[----:B------:R-:W-:Y:S01]  /*8220*/  @!PT LDS RZ, [RZ] ;  /* 0x00000000fffff984 */ /* 0x000fe20000000800 */
[----:B------:R2:W-:Y:S01]  /*8230*/  @!P1 LDGSTS.E.BYPASS.LTC128B.128 [R188+0x10000], [R28.64+0x100] ;  /* 0x100001001cbc9fae */ /* 0x0005e2000b901d48 */
[----:B------:R-:W-:-:S03]  /*8240*/  @!P2 LEA.HI.X R17, R0, c[0x0][0x174], R4, 0x1, P0 ;  /* 0x00005d000011aa11 */ /* 0x000fc600000f0c04 */
[----:B------:R-:W-:Y:S01]  /*8250*/  @P3 STS.128 [R188+0xc800], RZ ;  /* 0x00c800ffbc003388 */ /* 0x000fe20000000c00 */
[--C-:B------:R-:W-:Y:S01]  /*8260*/  @!P1 LEA.HI.X R11, R0, c[0x0][0x174], R4.reuse, 0x1, P4 ;  /* 0x00005d00000b9a11 */ /* 0x100fe200020f0c04 */
[----:B------:R-:W-:Y:S02]  /*8270*/  IMAD.X R4, R242, 0x1, R4, P6 ;  /* 0x00000001f2047824 */ /* 0x000fe400030e0604 */
[----:B------:R-:W-:Y:S01]  /*8280*/  @!PT LDS RZ, [RZ] ;  /* 0x00000000fffff984 */ /* 0x000fe20000000800 */
[----:B------:R-:W-:Y:S01]  /*8290*/  @!PT LDS RZ, [RZ] ;  /* 0x00000000fffff984 */ /* 0x000fe20000000800 */
[----:B------:R-:W-:Y:S01]  /*82a0*/  @!PT LDS RZ, [RZ] ;  /* 0x00000000fffff984 */ /* 0x000fe20000000800 */
[----:B------:R3:W-:Y:S01]  /*82b0*/  @!P3 LDGSTS.E.BYPASS.LTC128B.128 [R188+0xc800], [R26.64] ;  /* 0x0c8000001abcbfae */ /* 0x0007e2000b901d48 */
[----:B------:R-:W-:-:S03]  /*82c0*/  @!P3 LEA R14, P5, R2, c[0x0][0x170], 0x1 ;  /* 0x00005c00020eba11 */ /* 0x000fc600078a08ff */
[----:B------:R-:W-:Y:S01]  /*82d0*/  @P2 STS.128 [R188+0xe800], RZ ;  /* 0x00e800ffbc002388 */ /* 0x000fe20000000c00 */
[----:B------:R-:W-:-:S03]  /*82e0*/  @!P2 LEA R8, P4, R2, c[0x0][0x170], 0x1 ;  /* 0x00005c000208aa11 */ /* 0x000fc600078808ff */
[----:B------:R-:W-:Y:S01]  /*82f0*/  @!PT LDS RZ, [RZ] ;  /* 0x00000000fffff984 */ /* 0x000fe20000000800 */
[----:B------:R-:W-:Y:S01]  /*8300*/  @!PT LDS RZ, [RZ] ;  /* 0x00000000fffff984 */ /* 0x000fe20000000800 */
[----:B------:R-:W-:Y:S01]  /*8310*/  @!PT LDS RZ, [RZ] ;  /* 0x00000000fffff984 */ /* 0x000fe20000000800 */
[----:B------:R4:W-:Y:S04]  /*8320*/  @!P2 LDGSTS.E.BYPASS.LTC128B.128 [R188+0xe800], [R22.64+0x80] ;  /* 0x0e80008016bcafae */ /* 0x0009e8000b901d48 */
[----:B------:R-:W-:Y:S01]  /*8330*/  @P1 STS.128 [R188+0x10800], RZ ;  /* 0x010800ffbc001388 */ /* 0x000fe20000000c00 */
[----:B------:R-:W-:-:S03]  /*8340*/  @!P1 LEA R6, P0, R2, c[0x0][0x170], 0x1 ;  /* 0x00005c0002069a11 */ /* 0x000fc600078008ff */
[----:B------:R-:W-:Y:S01]  /*8350*/  @!PT LDS RZ, [RZ] ;  /* 0x00000000fffff984 */ /* 0x000fe20000000800 */
[----:B------:R-:W-:Y:S01]  /*8360*/  @!PT LDS RZ, [RZ] ;  /* 0x00000000fffff984 */ /* 0x000fe20000000800 */
[----:B------:R-:W-:Y:S01]  /*8370*/  @!PT LDS RZ, [RZ] ;  /* 0x00000000fffff984 */ /* 0x000fe20000000800 */
[----:B------:R1:W-:Y:S01]  /*8380*/  @!P1 LDGSTS.E.BYPASS.LTC128B.128 [R188+0x10800], [R18.64+0x100] ;  /* 0x1080010012bc9fae */ /* 0x0003e2000b901d48 */
[----:B------:R-:W-:-:S03]  /*8390*/  @!P3 LEA.HI.X R15, R2, c[0x0][0x174], R4, 0x1, P5 ;  /* 0x00005d00020fba11 */ /* 0x000fc600028f0c04 */
[----:B------:R-:W-:Y:S01]  /*83a0*/  @P3 STS.128 [R188+0xd000], RZ ;  /* 0x00d000ffbc003388 */ /* 0x000fe20000000c00 */
[----:B------:R-:W-:-:S03]  /*83b0*/  @!P2 LEA.HI.X R9, R2, c[0x0][0x174], R4, 0x1, P4 ;  /* 0x00005d000209aa11 */ /* 0x000fc600020f0c04 */
[----:B------:R-:W-:Y:S01]  /*83c0*/  @!PT LDS RZ, [RZ] ;  /* 0x00000000fffff984 */ /* 0x000fe20000000800 */
[----:B------:R-:W-:Y:S01]  /*83d0*/  @!PT LDS RZ, [RZ] ;  /* 0x00000000fffff984 */ /* 0x000fe20000000800 */
[----:B------:R-:W-:Y:S01]  /*83e0*/  @!PT LDS RZ, [RZ] ;  /* 0x00000000fffff984 */ /* 0x000fe20000000800 */
[----:B------:R3:W-:Y:S04]  /*83f0*/  @!P3 LDGSTS.E.BYPASS.LTC128B.128 [R188+0xd000], [R24.64] ;  /* 0x0d00000018bcbfae */ /* 0x0007e8000b901d48 */
        /* <DEDUP_REMOVED lines=26> */
[----:B-----5:R-:W-:Y:S04]  /*85a0*/  LDSM.16.M88.4 R136, [R176+0x6800] ;  /* 0x00680000b088783b */ /* 0x020fe80000000200 */
[----:B-1----:R-:W-:Y:S04]  /*85b0*/  LDSM.16.M88.4 R16, [R176+0x6000] ;  /* 0x00600000b010783b */ /* 0x002fe80000000200 */
[----:B------:R-:W-:Y:S04]  /*85c0*/  LDSM.16.M88.4 R32, [R176+0x7000] ;  /* 0x00700000b020783b */ /* 0x000fe80000000200 */
[----:B--2---:R-:W-:Y:S04]  /*85d0*/  LDSM.16.M88.4 R28, [R176+0x7800] ;  /* 0x00780000b01c783b */ /* 0x004fe80000000200 */
[----:B---3--:R-:W1:Y:S04]  /*85e0*/  LDSM.16.M88.4 R8, [R184] ;  /* 0x00000000b808783b */ /* 0x008e680000000200 */
[----:B------:R-:W-:Y:S04]  /*85f0*/  LDSM.16.M88.4 R172, [R183+0x800] ;  /* 0x00080000b7ac783b */ /* 0x000fe80000000200 */
[----:B----4-:R-:W2:Y:S04]  /*8600*/  LDSM.16.M88.4 R4, [R185] ;  /* 0x00000000b904783b */ /* 0x010ea80000000200 */
[----:B------:R-:W3:Y:S04]  /*8610*/  LDSM.16.M88.4 R152, [R183] ;  /* 0x00000000b798783b */ /* 0x000ee80000000200 */
[----:B------:R-:W4:Y:S04]  /*8620*/  LDSM.16.M88.4 R192, [R183+0x1000] ;  /* 0x00100000b7c0783b */ /* 0x000f280000000200 */
[----:B------:R-:W2:Y:S04]  /*8630*/  LDSM.16.M88.4 R196, [R183+0x1800] ;  /* 0x00180000b7c4783b */ /* 0x000ea80000000200 */
[----:B------:R-:W-:Y:S04]  /*8640*/  LDSM.16.M88.4 R24, [R187] ;  /* 0x00000000bb18783b */ /* 0x000fe80000000200 */
[----:B------:R-:W2:Y:S04]  /*8650*/  LDSM.16.M88.4 R200, [R182+0x6800] ;  /* 0x00680000b6c8783b */ /* 0x000ea80000000200 */
[----:B------:R-:W2:Y:S04]  /*8660*/  LDSM.16.M88.4 R204, [R182+0x6000] ;  /* 0x00600000b6cc783b */ /* 0x000ea80000000200 */
[----:B------:R-:W2:Y:S01]  /*8670*/  LDSM.16.M88.4 R208, [R182+0x7000] ;  /* 0x00700000b6d0783b */ /* 0x000ea20000000200 */
[C---:B-1----:R-:W-:Y:S03]  /*8680*/  HMMA.16816.F32 R148, R8.reuse, R136, RZ ;  /* 0x000000880894723c */ /* 0x042fe600000018ff */
[----:B------:R-:W-:Y:S04]  /*8690*/  LDSM.16.M88.4 R212, [R183+0x5800] ;  /* 0x00580000b7d4783b */ /* 0x000fe80000000200 */
[----:B------:R-:W1:Y:S01]  /*86a0*/  S2R R242, SR_TID.X ;  /* 0x0000000000f27919 */ /* 0x000e620000002100 */
[C---:B------:R-:W-:Y:S03]  /*86b0*/  HMMA.16816.F32 R140, R8.reuse, R16, RZ ;  /* 0x00000010088c723c */ /* 0x040fe600000018ff */
[----:B------:R-:W0:Y:S05]  /*86c0*/  LDGDEPBAR ;  /* 0x00000000000079af */ /* 0x000e2a0000000000 */
[C---:B------:R-:W-:Y:S08]  /*86d0*/  HMMA.16816.F32 R156, R8.reuse, R138, RZ ;  /* 0x0000008a089c723c */ /* 0x040ff000000018ff */
[C---:B------:R-:W-:Y:S08]  /*86e0*/  HMMA.16816.F32 R144, R8.reuse, R18, RZ ;  /* 0x000000120890723c */ /* 0x040ff000000018ff */
[C---:B------:R-:W-:Y:S08]  /*86f0*/  HMMA.16816.F32 R164, R8.reuse, R32, RZ ;  /* 0x0000002008a4723c */ /* 0x040ff000000018ff */
[C---:B------:R-:W-:Y:S08]  /*8700*/  HMMA.16816.F32 R168, R8.reuse, R34, RZ ;  /* 0x0000002208a8723c */ /* 0x040ff000000018ff */
[C---:B------:R-:W-:Y:S08]  /*8710*/  HMMA.16816.F32 R160, R8.reuse, R28, RZ ;  /* 0x0000001c08a0723c */ /* 0x040ff000000018ff */
[----:B------:R-:W-:Y:S08]  /*8720*/  HMMA.16816.F32 R28, R8, R30, RZ ;  /* 0x0000001e081c723c */ /* 0x000ff000000018ff */
[C---:B--2---:R-:W-:Y:S08]  /*8730*/  HMMA.16816.F32 R136, R4.reuse, R172, R148 ;  /* 0x000000ac0488723c */ /* 0x044ff00000001894 */
[C---:B---3--:R-:W-:Y:S08]  /*8740*/  HMMA.16816.F32 R16, R4.reuse, R152, R140 ;  /* 0x000000980410723c */ /* 0x048ff0000000188c */
[C---:B------:R-:W-:Y:S08]  /*8750*/  HMMA.16816.F32 R32, R4.reuse, R174, R156 ;  /* 0x000000ae0420723c */ /* 0x040ff0000000189c */
[C---:B------:R-:W-:Y:S01]  /*8760*/  HMMA.16816.F32 R8, R4.reuse, R154, R144 ;  /* 0x0000009a0408723c */ /* 0x040fe20000001890 */
[----:B------:R-:W2:Y:S04]  /*8770*/  LDSM.16.M88.4 R152, [R182+0x7800] ;  /* 0x00780000b698783b */ /* 0x000ea80000000200 */
[----:B------:R-:W-:Y:S03]  /*8780*/  LDSM.16.M88.4 R144, [R181+0x800] ;  /* 0x00080000b590783b */ /* 0x000fe60000000200 */
[C---:B----4-:R-:W-:Y:S08]  /*8790*/  HMMA.16816.F32 R140, R4.reuse, R192, R164 ;  /* 0x000000c0048c723c */ /* 0x050ff000000018a4 */
[C---:B------:R-:W-:Y:S08]  /*87a0*/  HMMA.16816.F32 R172, R4.reuse, R194, R168 ;  /* 0x000000c204ac723c */ /* 0x040ff000000018a8 */
[C---:B------:R-:W-:Y:S01]  /*87b0*/  HMMA.16816.F32 R192, R4.reuse, R196, R160 ;  /* 0x000000c404c0723c */ /* 0x040fe200000018a0 */
[----:B------:R-:W-:Y:S07]  /*87c0*/  LDSM.16.M88.4 R160, [R181] ;  /* 0x00000000b5a0783b */ /* 0x000fee0000000200 */
[----:B------:R-:W-:Y:S01]  /*87d0*/  HMMA.16816.F32 R168, R4, R198, R28 ;  /* 0x000000c604a8723c */ /* 0x000fe2000000181c */
[----:B------:R-:W3:Y:S04]  /*87e0*/  LDSM.16.M88.4 R4, [R186] ;  /* 0x00000000ba04783b */ /* 0x000ee80000000200 */
[----:B------:R-:W-:Y:S03]  /*87f0*/  LDSM.16.M88.4 R196, [R181+0x1800] ;  /* 0x00180000b5c4783b */ /* 0x000fe60000000200 */
[C---:B------:R-:W-:Y:S08]  /*8800*/  HMMA.16816.F32 R148, R24.reuse, R200, R136 ;  /* 0x000000c81894723c */ /* 0x040ff00000001888 */
[C---:B------:R-:W-:Y:S01]  /*8810*/  HMMA.16816.F32 R136, R24.reuse, R202, R32 ;  /* 0x000000ca1888723c */ /* 0x040fe20000001820 */
[----:B------:R-:W-:Y:S07]  /*8820*/  LDSM.16.M88.4 R200, [R176+0x8800] ;  /* 0x00880000b0c8783b */ /* 0x000fee0000000200 */
[C---:B------:R-:W-:Y:S08]  /*8830*/  HMMA.16816.F32 R156, R24.reuse, R206, R8 ;  /* 0x000000ce189c723c */ /* 0x040ff00000001808 */
[C---:B------:R-:W-:Y:S01]  /*8840*/  HMMA.16816.F32 R32, R24.reuse, R208, R140 ;  /* 0x000000d01820723c */ /* 0x040fe2000000188c */
[----:B------:R-:W4:Y:S07]  /*8850*/  LDSM.16.M88.4 R140, [R181+0x1000] ;  /* 0x00100000b58c783b */ /* 0x000f2e0000000200 */
[C---:B------:R-:W-:Y:S01]  /*8860*/  HMMA.16816.F32 R164, R24.reuse, R204, R16 ;  /* 0x000000cc18a4723c */ /* 0x040fe20000001810 */
[----:B------:R-:W-:Y:S04]  /*8870*/  LDSM.16.M88.4 R16, [R184+0x2000] ;  /* 0x00200000b810783b */ /* 0x000fe80000000200 */
[----:B------:R-:W-:Y:S03]  /*8880*/  LDSM.16.M88.4 R204, [R176+0x9000] ;  /* 0x00900000b0cc783b */ /* 0x000fe60000000200 */
[C---:B------:R-:W-:Y:S01]  /*8890*/  HMMA.16816.F32 R28, R24.reuse, R210, R172 ;  /* 0x000000d2181c723c */ /* 0x040fe200000018ac */
[----:B------:R-:W1:Y:S07]  /*88a0*/  LDSM.16.M88.4 R208, [R176+0x8000] ;  /* 0x00800000b0d0783b */ /* 0x000e6e0000000200 */
[----:B--2---:R-:W-:Y:S08]  /*88b0*/  HMMA.16816.F32 R8, R24, R152, R192 ;  /* 0x000000981808723c */ /* 0x004ff000000018c0 */
[----:B---3--:R-:W-:Y:S08]  /*88c0*/  HMMA.16816.F32 R192, R4, R162, R156 ;  /* 0x000000a204c0723c */ /* 0x008ff0000000189c */
[----:B------:R-:W-:Y:S08]  /*88d0*/  HMMA.16816.F32 R24, R24, R154, R168 ;  /* 0x0000009a1818723c */ /* 0x000ff000000018a8 */
[C---:B------:R-:W-:Y:S08]  /*88e0*/  HMMA.16816.F32 R172, R4.reuse, R160, R164 ;  /* 0x000000a004ac723c */ /* 0x040ff000000018a4 */
[C---:B------:R-:W-:Y:S01]  /*88f0*/  HMMA.16816.F32 R168, R4.reuse, R144, R148 ;  /* 0x0000009004a8723c */ /* 0x040fe20000001894 */
[----:B------:R-:W-:Y:S07]  /*8900*/  LDSM.16.M88.4 R148, [R183+0x2800] ;  /* 0x00280000b794783b */ /* 0x000fee0000000200 */
[C---:B------:R-:W-:Y:S01]  /*8910*/  HMMA.16816.F32 R156, R4.reuse, R146, R136 ;  /* 0x00000092049c723c */ /* 0x040fe20000001888 */
[----:B------:R-:W2:Y:S04]  /*8920*/  LDSM.16.M88.4 R144, [R176+0x9800] ;  /* 0x00980000b090783b */ /* 0x000ea80000000200 */
[----:B------:R-:W-:Y:S03]  /*8930*/  LDSM.16.M88.4 R136, [R183+0x2000] ;  /* 0x00200000b788783b */ /* 0x000fe60000000200 */
[C---:B----4-:R-:W-:Y:S08]  /*8940*/  HMMA.16816.F32 R164, R4.reuse, R140, R32 ;  /* 0x0000008c04a4723c */ /* 0x050ff00000001820 */
[C---:B------:R-:W-:Y:S08]  /*8950*/  HMMA.16816.F32 R160, R4.reuse, R142, R28 ;  /* 0x0000008e04a0723c */ /* 0x040ff0000000181c */
[----:B------:R-:W-:Y:S01]  /*8960*/  HMMA.16816.F32 R152, R4, R196, R8 ;  /* 0x000000c40498723c */ /* 0x000fe20000001808 */
[----:B------:R-:W3:Y:S07]  /*8970*/  LDSM.16.M88.4 R8, [R185+0x2000] ;  /* 0x00200000b908783b */ /* 0x000eee0000000200 */
[----:B-1----:R-:W-:Y:S01]  /*8980*/  HMMA.16816.F32 R28, R16, R210, R192 ;  /* 0x000000d2101c723c */ /* 0x002fe200000018c0 */
[----:B------:R-:W1:Y:S07]  /*8990*/  LDSM.16.M88.4 R192, [R183+0x3000] ;  /* 0x00300000b7c0783b */ /* 0x000e6e0000000200 */
[----:B------:R-:W-:Y:S01]  /*89a0*/  HMMA.16816.F32 R140, R4, R198, R24 ;  /* 0x000000c6048c723c */ /* 0x000fe20000001818 */
[----:B------:R-:W-:Y:S07]  /*89b0*/  LDSM.16.M88.4 R4, [R187+0x2000] ;  /* 0x00200000bb04783b */ /* 0x000fee0000000200 */
[C---:B------:R-:W-:Y:S08]  /*89c0*/  HMMA.16816.F32 R24, R16.reuse, R200, R168 ;  /* 0x000000c81018723c */ /* 0x040ff000000018a8 */
[C---:B------:R-:W-:Y:S01]  /*89d0*/  HMMA.16816.F32 R156, R16.reuse, R202, R156 ;  /* 0x000000ca109c723c */ /* 0x040fe2000000189c */
[----:B------:R-:W4:Y:S07]  /*89e0*/  LDSM.16.M88.4 R200, [R183+0x3800] ;  /* 0x00380000b7c8783b */ /* 0x000f2e0000000200 */
[C---:B------:R-:W-:Y:S08]  /*89f0*/  HMMA.16816.F32 R168, R16.reuse, R204, R164 ;  /* 0x000000cc10a8723c */ /* 0x040ff000000018a4 */
[C---:B------:R-:W-:Y:S01]  /*8a00*/  HMMA.16816.F32 R32, R16.reuse, R208, R172 ;  /* 0x000000d01020723c */ /* 0x040fe200000018ac */
[----:B------:R-:W4:Y:S07]  /*8a10*/  LDSM.16.M88.4 R208, [R182+0x8000] ;  /* 0x00800000b6d0783b */ /* 0x000f2e0000000200 */
[C---:B------:R-:W-:Y:S01]  /*8a20*/  HMMA.16816.F32 R172, R16.reuse, R206, R160 ;  /* 0x000000ce10ac723c */ /* 0x040fe200000018a0 */
[----:B------:R-:W-:Y:S07]  /*8a30*/  LDSM.16.M88.4 R204, [R181+0x3800] ;  /* 0x00380000b5cc783b */ /* 0x000fee0000000200 */
[C---:B--2---:R-:W-:Y:S08]  /*8a40*/  HMMA.16816.F32 R196, R16.reuse, R144, R152 ;  /* 0x0000009010c4723c */ /* 0x044ff00000001898 */
[----:B------:R-:W-:Y:S01]  /*8a50*/  HMMA.16816.F32 R164, R16, R146, R140 ;  /* 0x0000009210a4723c */ /* 0x000fe2000000188c */
[----:B------:R-:W2:Y:S04]  /*8a60*/  LDSM.16.M88.4 R144, [R182+0x8800] ;  /* 0x00880000b690783b */ /* 0x000ea80000000200 */
[----:B------:R-:W2:Y:S03]  /*8a70*/  LDSM.16.M88.4 R140, [R182+0x9000] ;  /* 0x00900000b68c783b */ /* 0x000ea60000000200 */
[C---:B---3--:R-:W-:Y:S08]  /*8a80*/  HMMA.16816.F32 R152, R8.reuse, R138, R28 ;  /* 0x0000008a0898723c */ /* 0x048ff0000000181c */
[C---:B-1----:R-:W-:Y:S01]  /*8a90*/  HMMA.16816.F32 R28, R8.reuse, R192, R168 ;  /* 0x000000c0081c723c */ /* 0x042fe200000018a8 */
[----:B------:R-:W1:Y:S07]  /*8aa0*/  LDSM.16.M88.4 R168, [R182+0x9800] ;  /* 0x00980000b6a8783b */ /* 0x000e6e0000000200 */
[C---:B------:R-:W-:Y:S08]  /*8ab0*/  HMMA.16816.F32 R160, R8.reuse, R136, R32 ;  /* 0x0000008808a0723c */ /* 0x040ff00000001820 */
[C---:B------:R-:W-:Y:S01]  /*8ac0*/  HMMA.16816.F32 R136, R8.reuse, R148, R24 ;  /* 0x000000940888723c */ /* 0x040fe20000001818 */
[----:B------:R-:W-:Y:S07]  /*8ad0*/  LDSM.16.M88.4 R24, [R186+0x2000] ;  /* 0x00200000ba18783b */ /* 0x000fee0000000200 */
[C---:B------:R-:W-:Y:S01]  /*8ae0*/  HMMA.16816.F32 R16, R8.reuse, R194, R172 ;  /* 0x000000c20810723c */ /* 0x040fe200000018ac */
[----:B------:R-:W3:Y:S04]  /*8af0*/  LDSM.16.M88.4 R172, [R181+0x2000] ;  /* 0x00200000b5ac783b */ /* 0x000ee80000000200 */
[----:B------:R-:W-:Y:S03]  /*8b00*/  LDSM.16.M88.4 R192, [R176+0xa800] ;  /* 0x00a80000b0c0783b */ /* 0x000fe60000000200 */
[C---:B------:R-:W-:Y:S08]  /*8b10*/  HMMA.16816.F32 R32, R8.reuse, R150, R156 ;  /* 0x000000960820723c */ /* 0x040ff0000000189c */
[C---:B----4-:R-:W-:Y:S01]  /*8b20*/  HMMA.16816.F32 R156, R8.reuse, R200, R196 ;  /* 0x000000c8089c723c */ /* 0x050fe200000018c4 */
[----:B------:R-:W4:Y:S07]  /*8b30*/  LDSM.16.M88.4 R196, [R181+0x2800] ;  /* 0x00280000b5c4783b */ /* 0x000f2e0000000200 */
[----:B------:R-:W-:Y:S01]  /*8b40*/  HMMA.16816.F32 R8, R8, R202, R164 ;  /* 0x000000ca0808723c */ /* 0x000fe200000018a4 */
[----:B------:R-:W1:Y:S07]  /*8b50*/  LDSM.16.M88.4 R200, [R181+0x3000] ;  /* 0x00300000b5c8783b */ /* 0x000e6e0000000200 */
[C---:B------:R-:W-:Y:S08]  /*8b60*/  HMMA.16816.F32 R160, R4.reuse, R208, R160 ;  /* 0x000000d004a0723c */ /* 0x040ff000000018a0 */
[C---:B------:R-:W-:Y:S01]  /*8b70*/  HMMA.16816.F32 R152, R4.reuse, R210, R152 ;  /* 0x000000d20498723c */ /* 0x040fe20000001898 */
[----:B------:R-:W-:Y:S07]  /*8b80*/  LDSM.16.M88.4 R208, [R182+0xa000] ;  /* 0x00a00000b6d0783b */ /* 0x000fee0000000200 */
[C---:B--2---:R-:W-:Y:S01]  /*8b90*/  HMMA.16816.F32 R164, R4.reuse, R144, R136 ;  /* 0x0000009004a4723c */ /* 0x044fe20000001888 */
[----:B------:R-:W-:Y:S07]  /*8ba0*/  LDSM.16.M88.4 R136, [R176+0xa000] ;  /* 0x00a00000b088783b */ /* 0x000fee0000000200 */
[C---:B------:R-:W-:Y:S08]  /*8bb0*/  HMMA.16816.F32 R148, R4.reuse, R146, R32 ;  /* 0x000000920494723c */ /* 0x040ff00000001820 */
[C---:B------:R-:W-:Y:S08]  /*8bc0*/  HMMA.16816.F32 R144, R4.reuse, R140, R28 ;  /* 0x0000008c0490723c */ /* 0x040ff0000000181c */
[C---:B------:R-:W-:Y:S08]  /*8bd0*/  HMMA.16816.F32 R28, R4.reuse, R142, R16 ;  /* 0x0000008e041c723c */ /* 0x040ff00000001810 */
[C---:B-1----:R-:W-:Y:S01]  /*8be0*/  HMMA.16816.F32 R16, R4.reuse, R168, R156 ;  /* 0x000000a80410723c */ /* 0x042fe2000000189c */
[----:B------:R-:W-:Y:S07]  /*8bf0*/  LDSM.16.M88.4 R156, [R176+0xb000] ;  /* 0x00b00000b09c783b */ /* 0x000fee0000000200 */
[----:B------:R-:W-:Y:S01]  /*8c00*/  HMMA.16816.F32 R8, R4, R170, R8 ;  /* 0x000000aa0408723c */ /* 0x000fe20000001808 */
[----:B------:R-:W1:Y:S07]  /*8c10*/  LDSM.16.M88.4 R4, [R184+0x4000] ;  /* 0x00400000b804783b */ /* 0x000e6e0000000200 */
[C---:B---3--:R-:W-:Y:S08]  /*8c20*/  HMMA.16816.F32 R32, R24.reuse, R172, R160 ;  /* 0x000000ac1820723c */ /* 0x048ff000000018a0 */
[C---:B------:R-:W-:Y:S01]  /*8c30*/  HMMA.16816.F32 R140, R24.reuse, R174, R152 ;  /* 0x000000ae188c723c */ /* 0x040fe20000001898 */
[----:B------:R-:W2:Y:S07]  /*8c40*/  LDSM.16.M88.4 R172, [R176+0xb800] ;  /* 0x00b80000b0ac783b */ /* 0x000eae0000000200 */
[C---:B----4-:R-:W-:Y:S08]  /*8c50*/  HMMA.16816.F32 R168, R24.reuse, R196, R164 ;  /* 0x000000c418a8723c */ /* 0x050ff000000018a4 */
[C---:B------:R-:W-:Y:S01]  /*8c60*/  HMMA.16816.F32 R164, R24.reuse, R198, R148 ;  /* 0x000000c618a4723c */ /* 0x040fe20000001894 */
[----:B------:R-:W-:Y:S07]  /*8c70*/  LDSM.16.M88.4 R196, [R183+0x4000] ;  /* 0x00400000b7c4783b */ /* 0x000fee0000000200 */
[C---:B------:R-:W-:Y:S01]  /*8c80*/  HMMA.16816.F32 R148, R24.reuse, R204, R16 ;  /* 0x000000cc1894723c */ /* 0x040fe20000001810 */
[----:B------:R-:W3:Y:S07]  /*8c90*/  LDSM.16.M88.4 R16, [R185+0x4000] ;  /* 0x00400000b910783b */ /* 0x000eee0000000200 */
[C---:B------:R-:W-:Y:S08]  /*8ca0*/  HMMA.16816.F32 R152, R24.reuse, R202, R28 ;  /* 0x000000ca1898723c */ /* 0x040ff0000000181c */
[C---:B------:R-:W-:Y:S01]  /*8cb0*/  HMMA.16816.F32 R160, R24.reuse, R200, R144 ;  /* 0x000000c818a0723c */ /* 0x040fe20000001890 */
[----:B------:R-:W4:Y:S07]  /*8cc0*/  LDSM.16.M88.4 R200, [R183+0x4800] ;  /* 0x00480000b7c8783b */ /* 0x000f2e0000000200 */
[----:B------:R-:W-:Y:S01]  /*8cd0*/  HMMA.16816.F32 R28, R24, R206, R8 ;  /* 0x000000ce181c723c */ /* 0x000fe20000001808 */
[----:B------:R-:W3:Y:S04]  /*8ce0*/  LDSM.16.M88.4 R8, [R187+0x4000] ;  /* 0x00400000bb08783b */ /* 0x000ee80000000200 */
[----:B------:R-:W3:Y:S03]  /*8cf0*/  LDSM.16.M88.4 R204, [R183+0x5000] ;  /* 0x00500000b7cc783b */ /* 0x000ee60000000200 */
[C---:B-1----:R-:W-:Y:S08]  /*8d00*/  HMMA.16816.F32 R24, R4.reuse, R136, R32 ;  /* 0x000000880418723c */ /* 0x042ff00000001820 */
[C---:B------:R-:W-:Y:S08]  /*8d10*/  HMMA.16816.F32 R32, R4.reuse, R138, R140 ;  /* 0x0000008a0420723c */ /* 0x040ff0000000188c */
[C---:B--2---:R-:W-:Y:S08]  /*8d20*/  HMMA.16816.F32 R148, R4.reuse, R172, R148 ;  /* 0x000000ac0494723c */ /* 0x044ff00000001894 */
[C---:B------:R-:W-:Y:S01]  /*8d30*/  HMMA.16816.F32 R136, R4.reuse, R192, R168 ;  /* 0x000000c00488723c */ /* 0x040fe200000018a8 */
[----:B------:R-:W1:Y:S07]  /*8d40*/  LDSM.16.M88.4 R168, [R182+0xa800] ;  /* 0x00a80000b6a8783b */ /* 0x000e6e0000000200 */
[C---:B------:R-:W-:Y:S01]  /*8d50*/  HMMA.16816.F32 R144, R4.reuse, R194, R164 ;  /* 0x000000c20490723c */ /* 0x040fe200000018a4 */
[----:B------:R-:W-:Y:S07]  /*8d60*/  LDSM.16.M88.4 R192, [R181+0x4000] ;  /* 0x00400000b5c0783b */ /* 0x000fee0000000200 */
[----:B------:R-:W-:Y:S01]  /*8d70*/  HMMA.16816.F32 R164, R4, R174, R28 ;  /* 0x000000ae04a4723c */ /* 0x000fe2000000181c */
[----:B------:R-:W-:Y:S07]  /*8d80*/  LDSM.16.M88.4 R172, [R182+0xb000] ;  /* 0x00b00000b6ac783b */ /* 0x000fee0000000200 */
[C---:B---3--:R-:W-:Y:S08]  /*8d90*/  HMMA.16816.F32 R28, R16.reuse, R198, R32 ;  /* 0x000000c6101c723c */ /* 0x048ff00000001820 */
[----:B------:R-:W-:Y:S08]  /*8da0*/  HMMA.16816.F32 R24, R16, R196, R24 ;  /* 0x000000c41018723c */ /* 0x000ff00000001818 */
[C---:B------:R-:W-:Y:S08]  /*8db0*/  HMMA.16816.F32 R160, R4.reuse, R156, R160 ;  /* 0x0000009c04a0723c */ /* 0x040ff000000018a0 */
[----:B------:R-:W-:Y:S01]  /*8dc0*/  HMMA.16816.F32 R140, R4, R158, R152 ;  /* 0x0000009e048c723c */ /* 0x000fe20000001898 */
[----:B------:R-:W2:Y:S07]  /*8dd0*/  LDSM.16.M88.4 R4, [R186+0x4000] ;  /* 0x00400000ba04783b */ /* 0x000eae0000000200 */
[C---:B------:R-:W-:Y:S01]  /*8de0*/  HMMA.16816.F32 R152, R16.reuse, R212, R148 ;  /* 0x000000d41098723c */ /* 0x040fe20000001894 */
[----:B------:R-:W3:Y:S07]  /*8df0*/  LDSM.16.M88.4 R148, [R182+0xb800] ;  /* 0x00b80000b694783b */ /* 0x000eee0000000200 */
[----:B----4-:R-:W-:Y:S08]  /*8e00*/  HMMA.16816.F32 R32, R16, R200, R136 ;  /* 0x000000c81020723c */ /* 0x010ff00000001888 */
[----:B------:R-:W-:Y:S08]  /*8e10*/  HMMA.16816.F32 R28, R8, R210, R28 ;  /* 0x000000d2081c723c */ /* 0x000ff0000000181c */
[----:B------:R-:W-:Y:S08]  /*8e20*/  HMMA.16816.F32 R144, R16, R202, R144 ;  /* 0x000000ca1090723c */ /* 0x000ff00000001890 */
[----:B------:R-:W-:Y:S08]  /*8e30*/  HMMA.16816.F32 R24, R8, R208, R24 ;  /* 0x000000d00818723c */ /* 0x000ff00000001818 */
[----:B------:R-:W-:Y:S01]  /*8e40*/  HMMA.16816.F32 R156, R16, R204, R160 ;  /* 0x000000cc109c723c */ /* 0x000fe200000018a0 */
[----:B------:R-:W4:Y:S01]  /*8e50*/  LDSM.16.M88.4 R160, [R181+0x4800] ;  /* 0x00480000b5a0783b */ /* 0x000f220000000200 */
[----:B------:R-:W-:-:S05]  /*8e60*/  IMAD.SHL.U32 R242, R242, 0x2, RZ ;  /* 0x00000002f2f27824 */ /* 0x000fca00078e00ff */
[----:B------:R-:W-:Y:S01]  /*8e70*/  LOP3.LUT R242, R242, 0x6, RZ, 0xc0, !PT ;  /* 0x00000006f2f27812 */ /* 0x000fe200078ec0ff */
[----:B-1----:R-:W-:Y:S04]  /*8e80*/  HMMA.16816.F32 R32, R8, R168, R32 ;  /* 0x000000a80820723c */ /* 0x002fe80000001820 */
[----:B------:R-:W-:-:S04]  /*8e90*/  IMAD R0, R223, 0x40, R242 ;  /* 0x00000040df007824 */ /* 0x000fc800078e02f2 */
[----:B------:R-:W-:Y:S01]  /*8ea0*/  HMMA.16816.F32 R140, R16, R206, R140 ;  /* 0x000000ce108c723c */ /* 0x000fe2000000188c */
[----:B------:R-:W-:-:S07]  /*8eb0*/  IADD3 R2, R0, 0x8, RZ ;  /* 0x0000000800027810 */ /* 0x000fce0007ffe0ff */
[----:B------:R-:W-:Y:S01]  /*8ec0*/  HMMA.16816.F32 R136, R16, R214, R164 ;  /* 0x000000d61088723c */ /* 0x000fe200000018a4 */
[----:B------:R-:W-:-:S07]  /*8ed0*/  IADD3 R14, R0, 0x1, RZ ;  /* 0x00000001000e7810 */ /* 0x000fce0007ffe0ff */
[----:B--2---:R-:W-:Y:S01]  /*8ee0*/  HMMA.16816.F32 R28, R4, R194, R28 ;  /* 0x000000c2041c723c */ /* 0x004fe2000000181c */
[----:B------:R1:W-:Y:S07]  /*8ef0*/  I2F R17, R2 ;  /* 0x0000000200117306 */ /* 0x0003ee0000201400 */
[----:B------:R-:W-:Y:S08]  /*8f00*/  HMMA.16816.F32 R144, R8, R170, R144 ;  /* 0x000000aa0890723c */ /* 0x000ff00000001890 */
[----:B------:R-:W-:Y:S01]  /*8f10*/  HMMA.16816.F32 R168, R4, R192, R24 ;  /* 0x000000c004a8723c */ /* 0x000fe20000001818 */
[----:B------:R-:W2:Y:S07]  /*8f20*/  I2F R16, R14 ;  /* 0x0000000e00107306 */ /* 0x000eae0000201400 */
[----:B---3--:R-:W-:Y:S01]  /*8f30*/  HMMA.16816.F32 R164, R8, R148, R152 ;  /* 0x0000009408a4723c */ /* 0x008fe20000001898 */
[----:B------:R-:W3:Y:S01]  /*8f40*/  LDSM.16.M88.4 R152, [R181+0x5000] ;  /* 0x00500000b598783b */ /* 0x000ee20000000200 */
[----:B------:R-:W-:-:S02]  /*8f50*/  IADD3 R15, R0, 0x9, RZ ;  /* 0x00000009000f7810 */ /* 0x000fc40007ffe0ff */
[C---:B------:R-:W-:Y:S02]  /*8f60*/  ISETP.GE.AND P6, PT, R2.reuse, R21, PT ;  /* 0x000000150200720c */ /* 0x040fe40003fc6270 */
[----:B------:R-:W3:Y:S02]  /*8f70*/  I2F R22, R15 ;  /* 0x0000000f00167306 */ /* 0x000ee40000201400 */
[----:B------:R-:W-:Y:S01]  /*8f80*/  HMMA.16816.F32 R156, R8, R172, R156 ;  /* 0x000000ac089c723c */ /* 0x000fe2000000189c */
[----:B------:R-:W-:Y:S02]  /*8f90*/  ISETP.GE.AND P4, PT, R2, R20, PT ;  /* 0x000000140200720c */ /* 0x000fe40003f86270 */
[----:B-1----:R-:W-:-:S05]  /*8fa0*/  IADD3 R2, R0, 0x10, RZ ;  /* 0x0000001000027810 */ /* 0x002fca0007ffe0ff */
[----:B----4-:R-:W-:Y:S01]  /*8fb0*/  HMMA.16816.F32 R32, R4, R160, R32 ;  /* 0x000000a00420723c */ /* 0x010fe20000001820 */
[C---:B------:R-:W-:Y:S02]  /*8fc0*/  ISETP.GE.AND P5, PT, R14.reuse, R21, PT ;  /* 0x000000150e00720c */ /* 0x040fe40003fa6270 */
[----:B------:R-:W-:Y:S01]  /*8fd0*/  ISETP.GE.AND P0, PT, R14, R20, PT ;  /* 0x000000140e00720c */ /* 0x000fe20003f06270 */
[----:B--2---:R-:W-:-:S04]  /*8fe0*/  FFMA.FTZ R14, R16, R189, R169 ;  /* 0x000000bd100e7223 */ /* 0x004fc800000100a9 */
[C---:B------:R-:W-:Y:S01]  /*8ff0*/  HMMA.16816.F32 R172, R8.reuse, R174, R140 ;  /* 0x000000ae08ac723c */ /* 0x040fe2000000188c */
[----:B------:R-:W1:Y:S01]  /*9000*/  LDSM.16.M88.4 R140, [R181+0x5800] ;  /* 0x00580000b58c783b */ /* 0x000e620000000200 */
[----:B------:R2:W4:Y:S06]  /*9010*/  I2F R24, R2 ;  /* 0x0000000200187306 */ /* 0x00052c0000201400 */
[----:B------:R-:W-:Y:S01]  /*9020*/  HMMA.16816.F32 R148, R8, R150, R136 ;  /* 0x000000960894723c */ /* 0x000fe20000001888 */
[----:B------:R-:W-:Y:S01]  /*9030*/  FSEL R192, R14, -INF , !P5 ;  /* 0xff8000000ec07808 */ /* 0x000fe20006800000 */
[----:B------:R-:W-:Y:S01]  /*9040*/  IMAD.MOV.U32 R195, RZ, RZ, R243 ;  /* 0x000000ffffc37224 */ /* 0x000fe200078e00f3 */
[----:B------:R-:W-:-:S04]  /*9050*/  DEPBAR.LE SB0, 0x0 ;  /* 0x000080000000791a */ /* 0x000fc80000000000 */
[CC--:B------:R-:W-:Y:S02]  /*9060*/  FFMA.FTZ R11, R17.reuse, R189.reuse, R28 ;  /* 0x000000bd110b7223 */ /* 0x0c0fe4000001001c */
[-C--:B------:R-:W-:Y:S02]  /*9070*/  FFMA.FTZ R9, R17, R189.reuse, R30 ;  /* 0x000000bd11097223 */ /* 0x080fe4000001001e */
[----:B------:R-:W-:Y:S02]  /*9080*/  FFMA.FTZ R10, R16, R189, R171 ;  /* 0x000000bd100a7223 */ /* 0x000fe400000100ab */
[----:B------:R-:W-:Y:S01]  /*9090*/  HMMA.16816.F32 R16, R4, R162, R144 ;  /* 0x000000a20410723c */ /* 0x000fe20000001890 */
[----:B------:R-:W-:Y:S02]  /*90a0*/  FSEL R169, R11, -INF , !P6 ;  /* 0xff8000000ba97808 */ /* 0x000fe40007000000 */
[----:B------:R-:W-:Y:S02]  /*90b0*/  FSEL R171, R9, -INF , !P4 ;  /* 0xff80000009ab7808 */ /* 0x000fe40006000000 */
[C---:B------:R-:W-:Y:S01]  /*90c0*/  ISETP.GE.AND P6, PT, R2.reuse, R21, PT ;  /* 0x000000150200720c */ /* 0x040fe20003fc6270 */
[----:B------:R-:W-:Y:S01]  /*90d0*/  BAR.SYNC.DEFER_BLOCKING 0x0 ;  /* 0x0000000000007b1d */ /* 0x000fe20000010000 */
[----:B------:R-:W-:-:S02]  /*90e0*/  ISETP.GE.AND P4, PT, R2, R20, PT ;  /* 0x000000140200720c */ /* 0x000fc40003f86270 */
[C---:B------:R-:W-:Y:S02]  /*90f0*/  IADD3 R8, R0.reuse, 0x11, RZ ;  /* 0x0000001100087810 */ /* 0x040fe40007ffe0ff */
[----:B--2---:R-:W-:Y:S02]  /*9100*/  IADD3 R2, R0, 0x18, RZ ;  /* 0x0000001800027810 */ /* 0x004fe40007ffe0ff */
[----:B------:R2:W1:Y:S01]  /*9110*/  I2F R14, R8 ;  /* 0x00000008000e7306 */ /* 0x0004620000201400 */
[----:B------:R-:W-:Y:S01]  /*9120*/  FSEL R193, R10, -INF , !P0 ;  /* 0xff8000000ac17808 */ /* 0x000fe20004000000 */
[C---:B---3--:R-:W-:Y:S01]  /*9130*/  FFMA.FTZ R11, R22.reuse, R189, R29 ;  /* 0x000000bd160b7223 */ /* 0x048fe2000001001d */
[----:B------:R-:W-:Y:S01]  /*9140*/  ISETP.GE.AND P5, PT, R15, R21, PT ;  /* 0x000000150f00720c */ /* 0x000fe20003fa6270 */
[----:B------:R-:W-:-:S04]  /*9150*/  FFMA.FTZ R10, R22, R189, R31 ;  /* 0x000000bd160a7223 */ /* 0x000fc8000001001f */
[----:B------:R-:W3:Y:S01]  /*9160*/  I2F R23, R2 ;  /* 0x0000000200177306 */ /* 0x000ee20000201400 */
[----:B------:R-:W-:Y:S02]  /*9170*/  ISETP.GE.AND P0, PT, R15, R20, PT ;  /* 0x000000140f00720c */ /* 0x000fe40003f06270 */
[----:B------:R-:W-:Y:S01]  /*9180*/  IADD3 R9, R0, 0x19, RZ ;  /* 0x0000001900097810 */ /* 0x000fe20007ffe0ff */
[----:B------:R-:W-:Y:S01]  /*9190*/  HMMA.16816.F32 R136, R4, R152, R156 ;  /* 0x000000980488723c */ /* 0x000fe2000000189c */
[----:B------:R-:W-:Y:S01]  /*91a0*/  FSEL R160, R11, -INF , !P5 ;  /* 0xff8000000ba07808 */ /* 0x000fe20006800000 */
[-C--:B----4-:R-:W-:Y:S01]  /*91b0*/  FFMA.FTZ R11, R24, R189.reuse, R32 ;  /* 0x000000bd180b7223 */ /* 0x090fe20000010020 */
[----:B------:R-:W-:Y:S01]  /*91c0*/  FSEL R161, R10, -INF , !P0 ;  /* 0xff8000000aa17808 */ /* 0x000fe20004000000 */
[----:B------:R-:W4:Y:S01]  /*91d0*/  I2F R22, R9 ;  /* 0x0000000900167306 */ /* 0x000f220000201400 */
[----:B------:R-:W-:Y:S01]  /*91e0*/  FFMA.FTZ R10, R24, R189, R34 ;  /* 0x000000bd180a7223 */ /* 0x000fe20000010022 */
[----:B------:R-:W-:-:S02]  /*91f0*/  ISETP.GE.AND P5, PT, R8, R21, PT ;  /* 0x000000150800720c */ /* 0x000fc40003fa6270 */
[-C--:B------:R-:W-:Y:S02]  /*9200*/  ISETP.GE.AND P0, PT, R8, R20.reuse, PT ;  /* 0x000000140800720c */ /* 0x080fe40003f06270 */
[----:B--2---:R-:W-:Y:S02]  /*9210*/  IADD3 R8, R0, 0x20, RZ ;  /* 0x0000002000087810 */ /* 0x004fe40007ffe0ff */
[----:B------:R-:W-:Y:S02]  /*9220*/  FSEL R146, R11, -INF , !P6 ;  /* 0xff8000000b927808 */ /* 0x000fe40007000000 */
[----:B------:R-:W-:Y:S01]  /*9230*/  FSEL R157, R10, -INF , !P4 ;  /* 0xff8000000a9d7808 */ /* 0x000fe20006000000 */
[----:B-1----:R-:W-:Y:S01]  /*9240*/  FFMA.FTZ R15, R14, R189, R33 ;  /* 0x000000bd0e0f7223 */ /* 0x002fe20000010021 */
[C---:B------:R-:W-:Y:S01]  /*9250*/  ISETP.GE.AND P6, PT, R2.reuse, R21, PT ;  /* 0x000000150200720c */ /* 0x040fe20003fc6270 */
[-C--:B---3--:R-:W-:Y:S01]  /*9260*/  FFMA.FTZ R10, R23, R189.reuse, R16 ;  /* 0x000000bd170a7223 */ /* 0x088fe20000010010 */
[----:B------:R-:W-:Y:S01]  /*9270*/  ISETP.GE.AND P4, PT, R2, R20, PT ;  /* 0x000000140200720c */ /* 0x000fe20003f86270 */
[----:B------:R-:W-:Y:S01]  /*9280*/  FFMA.FTZ R14, R14, R189, R35 ;  /* 0x000000bd0e0e7223 */ /* 0x000fe20000010023 */
[----:B------:R-:W-:Y:S01]  /*9290*/  IADD3 R2, R0, 0x21, RZ ;  /* 0x0000002100027810 */ /* 0x000fe20007ffe0ff */
[----:B------:R-:W1:Y:S01]  /*92a0*/  I2F R30, R8 ;  /* 0x00000008001e7306 */ /* 0x000e620000201400 */
[----:B------:R-:W-:Y:S01]  /*92b0*/  HMMA.16816.F32 R32, R4, R154, R172 ;  /* 0x0000009a0420723c */ /* 0x000fe200000018ac */
[----:B------:R-:W-:-:S02]  /*92c0*/  FSEL R144, R10, -INF , !P6 ;  /* 0xff8000000a907808 */ /* 0x000fc40007000000 */
[----:B------:R-:W-:-:S04]  /*92d0*/  IADD3 R10, R0, 0x29, RZ ;  /* 0x00000029000a7810 */ /* 0x000fc80007ffe0ff */
[----:B------:R-:W2:Y:S01]  /*92e0*/  I2F R28, R2 ;  /* 0x00000002001c7306 */ /* 0x000ea20000201400 */
[----:B------:R-:W-:Y:S01]  /*92f0*/  FSEL R145, R15, -INF , !P5 ;  /* 0xff8000000f917808 */ /* 0x000fe20006800000 */
[-C--:B----4-:R-:W-:Y:S01]  /*9300*/  FFMA.FTZ R15, R22, R189.reuse, R17 ;  /* 0x000000bd160f7223 */ /* 0x090fe20000010011 */
[----:B------:R-:W-:Y:S01]  /*9310*/  FSEL R156, R14, -INF , !P0 ;  /* 0xff8000000e9c7808 */ /* 0x000fe20004000000 */
[----:B------:R-:W-:Y:S01]  /*9320*/  FFMA.FTZ R14, R22, R189, R19 ;  /* 0x000000bd160e7223 */ /* 0x000fe20000010013 */
[C---:B------:R-:W-:Y:S02]  /*9330*/  ISETP.GE.AND P5, PT, R9.reuse, R21, PT ;  /* 0x000000150900720c */ /* 0x040fe40003fa6270 */
[----:B------:R-:W-:Y:S01]  /*9340*/  ISETP.GE.AND P0, PT, R9, R20, PT ;  /* 0x000000140900720c */ /* 0x000fe20003f06270 */
[----:B------:R-:W-:Y:S01]  /*9350*/  FFMA.FTZ R9, R23, R189, R18 ;  /* 0x000000bd17097223 */ /* 0x000fe20000010012 */
[----:B------:R-:W3:Y:S01]  /*9360*/  I2F R22, R10 ;  /* 0x0000000a00167306 */ /* 0x000ee20000201400 */
[----:B------:R-:W-:Y:S01]  /*9370*/  IADD3 R11, R0, 0x28, RZ ;  /* 0x00000028000b7810 */ /* 0x000fe20007ffe0ff */
[----:B------:R-:W-:Y:S01]  /*9380*/  HMMA.16816.F32 R24, R4, R140, R164 ;  /* 0x0000008c0418723c */ /* 0x000fe200000018a4 */
[----:B------:R-:W-:-:S02]  /*9390*/  ISETP.GE.AND P6, PT, R8, R21, PT ;  /* 0x000000150800720c */ /* 0x000fc40003fc6270 */
[----:B------:R-:W-:Y:S02]  /*93a0*/  FSEL R152, R9, -INF , !P4 ;  /* 0xff80000009987808 */ /* 0x000fe40006000000 */
[-C--:B------:R-:W-:Y:S01]  /*93b0*/  ISETP.GE.AND P4, PT, R8, R20.reuse, PT ;  /* 0x000000140800720c */ /* 0x080fe20003f86270 */
[----:B------:R-:W4:Y:S01]  /*93c0*/  I2F R29, R11 ;  /* 0x0000000b001d7306 */ /* 0x000f220000201400 */
[-C--:B-1----:R-:W-:Y:S01]  /*93d0*/  FFMA.FTZ R8, R30, R189.reuse, R136 ;  /* 0x000000bd1e087223 */ /* 0x082fe20000010088 */
[----:B------:R-:W-:Y:S02]  /*93e0*/  IADD3 R9, R0, 0x30, RZ ;  /* 0x0000003000097810 */ /* 0x000fe40007ffe0ff */
[----:B------:R-:W-:Y:S01]  /*93f0*/  FSEL R117, R15, -INF , !P5 ;  /* 0xff8000000f757808 */ /* 0x000fe20006800000 */
[-C--:B--2---:R-:W-:Y:S01]  /*9400*/  FFMA.FTZ R15, R28, R189.reuse, R137 ;  /* 0x000000bd1c0f7223 */ /* 0x084fe20000010089 */
[----:B------:R-:W-:Y:S01]  /*9410*/  FSEL R147, R14, -INF , !P0 ;  /* 0xff8000000e937808 */ /* 0x000fe20004000000 */
[----:B------:R-:W-:Y:S01]  /*9420*/  FFMA.FTZ R14, R28, R189, R139 ;  /* 0x000000bd1c0e7223 */ /* 0x000fe2000001008b */
[C---:B------:R-:W-:Y:S01]  /*9430*/  ISETP.GE.AND P5, PT, R2.reuse, R21, PT ;  /* 0x000000150200720c */ /* 0x040fe20003fa6270 */
[----:B------:R-:W1:Y:S01]  /*9440*/  I2F R23, R9 ;  /* 0x0000000900177306 */ /* 0x000e620000201400 */
[----:B------:R-:W-:-:S02]  /*9450*/  ISETP.GE.AND P0, PT, R2, R20, PT ;  /* 0x000000140200720c */ /* 0x000fc40003f06270 */
[----:B------:R-:W-:Y:S02]  /*9460*/  FSEL R153, R8, -INF , !P6 ;  /* 0xff80000008997808 */ /* 0x000fe40007000000 */
[----:B------:R-:W-:Y:S01]  /*9470*/  IADD3 R8, R0, 0x31, RZ ;  /* 0x0000003100087810 */ /* 0x000fe20007ffe0ff */
[----:B------:R-:W-:Y:S01]  /*9480*/  HMMA.16816.F32 R16, R4, R142, R148 ;  /* 0x0000008e0410723c */ /* 0x000fe20000001894 */
[----:B------:R-:W-:Y:S02]  /*9490*/  FSEL R140, R15, -INF , !P5 ;  /* 0xff8000000f8c7808 */ /* 0x000fe40006800000 */
[----:B------:R-:W-:Y:S01]  /*94a0*/  FSEL R154, R14, -INF , !P0 ;  /* 0xff8000000e9a7808 */ /* 0x000fe20004000000 */
[----:B------:R-:W-:Y:S01]  /*94b0*/  FFMA.FTZ R2, R30, R189, R138 ;  /* 0x000000bd1e027223 */ /* 0x000fe2000001008a */
[C---:B------:R-:W-:Y:S02]  /*94c0*/  ISETP.GE.AND P5, PT, R10.reuse, R21, PT ;  /* 0x000000150a00720c */ /* 0x040fe40003fa6270 */
[----:B------:R-:W-:Y:S01]  /*94d0*/  ISETP.GE.AND P0, PT, R10, R20, PT ;  /* 0x000000140a00720c */ /* 0x000fe20003f06270 */
[CC--:B---3--:R-:W-:Y:S01]  /*94e0*/  FFMA.FTZ R5, R22.reuse, R189.reuse, R33 ;  /* 0x000000bd16057223 */ /* 0x0c8fe20000010021 */
[----:B------:R-:W2:Y:S01]  /*94f0*/  I2F R10, R8 ;  /* 0x00000008000a7306 */ /* 0x000ea20000201400 */
[-C--:B------:R-:W-:Y:S01]  /*9500*/  FFMA.FTZ R7, R22, R189.reuse, R35 ;  /* 0x000000bd16077223 */ /* 0x080fe20000010023 */
[----:B------:R-:W-:Y:S01]  /*9510*/  FSEL R155, R2, -INF , !P4 ;  /* 0xff800000029b7808 */ /* 0x000fe20006000000 */
[----:B----4-:R-:W-:Y:S01]  /*9520*/  FFMA.FTZ R4, R29, R189, R34 ;  /* 0x000000bd1d047223 */ /* 0x010fe20000010022 */
[----:B------:R-:W-:-:S02]  /*9530*/  FSEL R136, R5, -INF , !P5 ;  /* 0xff80000005887808 */ /* 0x000fc40006800000 */
[----:B------:R-:W-:Y:S01]  /*9540*/  FSEL R139, R7, -INF , !P0 ;  /* 0xff800000078b7808 */ /* 0x000fe20004000000 */
[----:B------:R-:W-:Y:S01]  /*9550*/  FFMA.FTZ R6, R29, R189, R32 ;  /* 0x000000bd1d067223 */ /* 0x000fe20000010020 */
[CC--:B------:R-:W-:Y:S02]  /*9560*/  ISETP.GE.AND P5, PT, R8.reuse, R21.reuse, PT ;  /* 0x000000150800720c */ /* 0x0c0fe40003fa6270 */
[-C--:B------:R-:W-:Y:S02]  /*9570*/  ISETP.GE.AND P0, PT, R8, R20.reuse, PT ;  /* 0x000000140800720c */ /* 0x080fe40003f06270 */
[C---:B------:R-:W-:Y:S01]  /*9580*/  ISETP.GE.AND P4, PT, R11.reuse, R20, PT ;  /* 0x000000140b00720c */ /* 0x040fe20003f86270 */
[----:B------:R3:W4:Y:S01]  /*9590*/  I2F R8, R0 ;  /* 0x0000000000087306 */ /* 0x0007220000201400 */
[----:B------:R-:W-:Y:S01]  /*95a0*/  ISETP.GE.AND P6, PT, R11, R21, PT ;  /* 0x000000150b00720c */ /* 0x000fe20003fc6270 */
[CC--:B-1----:R-:W-:Y:S01]  /*95b0*/  FFMA.FTZ R5, R23.reuse, R189.reuse, R24 ;  /* 0x000000bd17057223 */ /* 0x0c2fe20000010018 */
[----:B------:R-:W-:Y:S01]  /*95c0*/  FSEL R142, R4, -INF , !P4 ;  /* 0xff800000048e7808 */ /* 0x000fe20006000000 */
[----:B------:R-:W-:Y:S01]  /*95d0*/  FFMA.FTZ R4, R23, R189, R26 ;  /* 0x000000bd17047223 */ /* 0x000fe2000001001a */
[----:B------:R-:W-:-:S02]  /*95e0*/  IADD3 R2, R0, 0x38, RZ ;  /* 0x0000003800027810 */ /* 0x000fc40007ffe0ff */
[----:B------:R-:W-:Y:S02]  /*95f0*/  FSEL R137, R6, -INF , !P6 ;  /* 0xff80000006897808 */ /* 0x000fe40007000000 */
[C---:B------:R-:W-:Y:S02]  /*9600*/  ISETP.GE.AND P6, PT, R9.reuse, R21, PT ;  /* 0x000000150900720c */ /* 0x040fe40003fc6270 */
[----:B------:R-:W-:Y:S01]  /*9610*/  ISETP.GE.AND P4, PT, R9, R20, PT ;  /* 0x000000140900720c */ /* 0x000fe20003f86270 */
[----:B------:R-:W1:Y:S01]  /*9620*/  I2F R11, R2 ;  /* 0x00000002000b7306 */ /* 0x000e620000201400 */
[CC--:B--2---:R-:W-:Y:S01]  /*9630*/  FFMA.FTZ R7, R10.reuse, R189.reuse, R25 ;  /* 0x000000bd0a077223 */ /* 0x0c4fe20000010019 */
[----:B------:R-:W-:Y:S01]  /*9640*/  FSEL R35, R5, -INF , !P6 ;  /* 0xff80000005237808 */ /* 0x000fe20007000000 */
[----:B------:R-:W-:Y:S01]  /*9650*/  FFMA.FTZ R6, R10, R189, R27 ;  /* 0x000000bd0a067223 */ /* 0x000fe2000001001b */
[----:B------:R-:W-:Y:S02]  /*9660*/  FSEL R143, R4, -INF , !P4 ;  /* 0xff800000048f7808 */ /* 0x000fe40006000000 */
[----:B------:R-:W-:-:S02]  /*9670*/  ISETP.GE.AND P6, PT, R0, R21, PT ;  /* 0x000000150000720c */ /* 0x000fc40003fc6270 */
[C---:B------:R-:W-:Y:S02]  /*9680*/  ISETP.GE.AND P4, PT, R0.reuse, R20, PT ;  /* 0x000000140000720c */ /* 0x040fe40003f86270 */
[----:B---3--:R-:W-:Y:S02]  /*9690*/  IADD3 R0, R0, 0x39, RZ ;  /* 0x0000003900007810 */ /* 0x008fe40007ffe0ff */
[----:B------:R-:W-:Y:S02]  /*96a0*/  FSEL R34, R7, -INF , !P5 ;  /* 0xff80000007227808 */ /* 0x000fe40006800000 */
[----:B------:R-:W-:Y:S01]  /*96b0*/  FSEL R141, R6, -INF , !P0 ;  /* 0xff800000068d7808 */ /* 0x000fe20004000000 */
[----:B------:R-:W2:Y:S01]  /*96c0*/  I2F R7, R0 ;  /* 0x0000000000077306 */ /* 0x000ea20000201400 */
[----:B----4-:R-:W-:-:S05]  /*96d0*/  FFMA.FTZ R6, R8, R189, R168 ;  /* 0x000000bd08067223 */ /* 0x010fca00000100a8 */
[----:B------:R-:W-:Y:S02]  /*96e0*/  FSEL R27, R6, -INF , !P6 ;  /* 0xff800000061b7808 */ /* 0x000fe40007000000 */
[----:B------:R-:W-:Y:S01]  /*96f0*/  ISETP.GE.AND P6, PT, R195, 0x3, PT ;  /* 0x00000003c300780c */ /* 0x000fe20003fc6270 */
[C---:B-1----:R-:W-:Y:S01]  /*9700*/  FFMA.FTZ R5, R11.reuse, R189, R16 ;  /* 0x000000bd0b057223 */ /* 0x042fe20000010010 */
[C---:B------:R-:W-:Y:S01]  /*9710*/  ISETP.GE.AND P5, PT, R2.reuse, R21, PT ;  /* 0x000000150200720c */ /* 0x040fe20003fa6270 */
[-C--:B------:R-:W-:Y:S01]  /*9720*/  FFMA.FTZ R4, R11, R189.reuse, R18 ;  /* 0x000000bd0b047223 */ /* 0x080fe20000010012 */
[-C--:B------:R-:W-:Y:S02]  /*9730*/  ISETP.GE.AND P0, PT, R2, R20.reuse, PT ;  /* 0x000000140200720c */ /* 0x080fe40003f06270 */
[----:B------:R-:W-:Y:S02]  /*9740*/  FSEL R32, R5, -INF , !P5 ;  /* 0xff80000005207808 */ /* 0x000fe40006800000 */
[----:B------:R-:W-:Y:S01]  /*9750*/  FSEL R138, R4, -INF , !P0 ;  /* 0xff800000048a7808 */ /* 0x000fe20004000000 */
[----:B------:R-:W-:Y:S01]  /*9760*/  FFMA.FTZ R2, R8, R189, R170 ;  /* 0x000000bd08027223 */ /* 0x000fe200000100aa */
[C---:B------:R-:W-:Y:S01]  /*9770*/  ISETP.GE.AND P5, PT, R0.reuse, R21, PT ;  /* 0x000000150000720c */ /* 0x040fe20003fa6270 */
[CC--:B--2---:R-:W-:Y:S01]  /*9780*/  FFMA.FTZ R4, R7.reuse, R189.reuse, R17 ;  /* 0x000000bd07047223 */ /* 0x0c4fe20000010011 */
[----:B------:R-:W-:Y:S01]  /*9790*/  ISETP.GE.AND P0, PT, R0, R20, PT ;  /* 0x000000140000720c */ /* 0x000fe20003f06270 */
[----:B------:R-:W-:Y:S01]  /*97a0*/  FFMA.FTZ R0, R7, R189, R19 ;  /* 0x000000bd07007223 */ /* 0x000fe20000010013 */
[----:B------:R-:W-:-:S02]  /*97b0*/  FSEL R31, R2, -INF , !P4 ;  /* 0xff800000021f7808 */ /* 0x000fc40006000000 */
[----:B------:R-:W-:Y:S02]  /*97c0*/  FSEL R30, R4, -INF , !P5 ;  /* 0xff800000041e7808 */ /* 0x000fe40006800000 */
[----:B------:R-:W-:Y:S01]  /*97d0*/  FSEL R33, R0, -INF , !P0 ;  /* 0xff80000000217808 */ /* 0x000fe20004000000 */
[----:B------:R-:W-:Y:S05]  /*97e0*/  @!P6 BRA `(.L_x_599) ;  /* 0x000006f00000e947 */ /* 0x000fea0003800000 */
[----:B------:R-:W2:Y:S04]  /*97f0*/  LDL.64 R246, [R1+0x40] ;  /* 0x0000400001f67983 */ /* 0x000ea80000100a00 */
[----:B------:R-:W3:Y:S04]  /*9800*/  LDL.64 R238, [R1+0x50] ;  /* 0x0000500001ee7983 */ /* 0x000ee80000100a00 */
[----:B------:R-:W4:Y:S01]  /*9810*/  LDL R243, [R1+0x98] ;  /* 0x0000980001f37983 */ /* 0x000f220000100800 */
[----:B------:R-:W-:Y:S01]  /*9820*/  UMOV UR6, 0x6 ;  /* 0x0000000600067882 */ /* 0x000fe20000000000 */
[----:B------:R-:W-:Y:S01]  /*9830*/  IADD3 R4, R195, -0x3, RZ ;  /* 0xfffffffdc3047810 */ /* 0x000fe20007ffe0ff */
[----:B------:R-:W-:Y:S01]  /*9840*/  ULDC.64 UR4, c[0x0][0x198] ;  /* 0x0000660000047ab9 */ /* 0x000fe20000000a00 */
[----:B------:R-:W-:Y:S01]  /*9850*/  IMAD.MOV.U32 R242, RZ, RZ, c[0x0][0x198] ;  /* 0x00006600fff27624 */ /* 0x000fe200078e00ff */
[----:B------:R-:W-:Y:S01]  /*9860*/  USHF.L.U64.HI UR5, UR4, UR6, UR5 ;  /* 0x0000000604057299 */ /* 0x000fe20008010205 */
[----:B------:R-:W-:Y:S01]  /*9870*/  SHF.R.S32.HI R2, RZ, 0x1f, R4 ;  /* 0x0000001fff027819 */ /* 0x000fe20000011404 */
[----:B------:R-:W-:Y:S01]  /*9880*/  USHF.L.U32 UR4, UR4, 0x6, URZ ;  /* 0x0000000604047899 */ /* 0x000fe2000800063f */
[----:B------:R-:W-:Y:S01]  /*9890*/  IMAD.SHL.U32 R242, R242, 0x10, RZ ;  /* 0x00000010f2f27824 */ /* 0x000fe200078e00ff */
[----:B------:R1:W-:Y:S01]  /*98a0*/  @P3 STS.128 [R188+0x6000], RZ ;  /* 0x006000ffbc003388 */ /* 0x0003e20000000c00 */
[----:B------:R-:W-:Y:S01]  /*98b0*/  BSSY B0, `(.L_x_600) ;  /* 0x0000061000007945 */ /* 0x000fe20003800000 */
[----:B------:R-:W-:-:S04]  /*98c0*/  IMAD R0, R4, UR5, RZ ;  /* 0x0000000504007c24 */ /* 0x000fc8000f8e02ff */
[----:B------:R-:W-:Y:S02]  /*98d0*/  IMAD R0, R2, UR4, R0 ;  /* 0x0000000402007c24 */ /* 0x000fe4000f8e0200 */
[----:B--2---:R-:W-:Y:S02]  /*98e0*/  IMAD.MOV.U32 R7, RZ, RZ, R247 ;  /* 0x000000ffff077224 */ /* 0x004fe400078e00f7 */
[----:B---3--:R-:W-:-:S04]  /*98f0*/  IMAD.MOV.U32 R6, RZ, RZ, R238 ;  /* 0x000000ffff067224 */ /* 0x008fc800078e00ee */
[----:B------:R-:W-:-:S04]  /*9900*/  IMAD.WIDE.U32 R4, R4, UR4, R6 ;  /* 0x0000000404047c25 */ /* 0x000fc8000f8e0006 */
[----:B------:R-:W-:Y:S01]  /*9910*/  IMAD.IADD R0, R5, 0x1, R0 ;  /* 0x0000000105007824 */ /* 0x000fe200078e0200 */
[C---:B------:R-:W-:Y:S02]  /*9920*/  @!P3 LEA R6, P5, R4.reuse, c[0x0][0x168], 0x1 ;  /* 0x00005a000406ba11 */ /* 0x040fe400078a08ff */
        /* <DEDUP_REMOVED lines=10> */
[----:B----4-:R-:W-:Y:S01]  /*99d0*/  IMAD.X R4, R243, 0x1, R0, P5 ;  /* 0x00000001f3047824 */ /* 0x010fe200028e0600 */
[----:B------:R-:W-:Y:S01]  /*99e0*/  @!P3 LEA R10, P0, R2, c[0x0][0x168], 0x1 ;  /* 0x00005a00020aba11 */ /* 0x000fe200078008ff */
        /* <DEDUP_REMOVED lines=77> */
.L_x_601:
[----:B------:R-:W-:Y:S05]  /*9ec0*/  BSYNC B0 ;  /* 0x0000000000007941 */ /* 0x000fea0003800000 */
.L_x_600:
[----:B------:R-:W0:Y:S02]  /*9ed0*/  LDGDEPBAR ;  /* 0x00000000000079af */ /* 0x000e240000000000 */
.L_x_599:
[----:B------:R-:W2:Y:S04]  /*9ee0*/  LDL R0, [R1+0x18] ;  /* 0x0000180001007983 */ /* 0x000ea80000100800 */
[----:B------:R-:W3:Y:S04]  /*9ef0*/  LDL R2, [R1+0x28] ;  /* 0x0000280001027983 */ /* 0x000ee80000100800 */
[----:B------:R-:W4:Y:S04]  /*9f00*/  LDL R5, [R1+0x7c] ;  /* 0x00007c0001057983 */ /* 0x000f280000100800 */
[----:B-1----:R-:W5:Y:S04]  /*9f10*/  LDL R6, [R1+0x8c] ;  /* 0x00008c0001067983 */ /* 0x002f680000100800 */
[----:B------:R-:W5:Y:S01]  /*9f20*/  LDL R4, [R1+0xa0] ;  /* 0x0000a00001047983 */ /* 0x000f620000100800 */
[----:B------:R-:W-:-:S02]  /*9f30*/  FMNMX.FTZ R7, R3, R31, !PT ;  /* 0x0000001f03077209 */ /* 0x000fc40007810000 */
[C---:B------:R-:W-:Y:S02]  /*9f40*/  IADD3 R14, R191.reuse, -0x4498517b, RZ ;  /* 0xbb67ae85bf0e7810 */ /* 0x040fe40007ffe0ff */
[C---:B------:R-:W-:Y:S02]  /*9f50*/  IADD3 R228, R190.reuse, -0x61c88647, RZ ;  /* 0x9e3779b9bee47810 */ /* 0x040fe40007ffe0ff */
[C---:B------:R-:W-:Y:S02]  /*9f60*/  IADD3 R226, R190.reuse, 0x3c6ef372, RZ ;  /* 0x3c6ef372bee27810 */ /* 0x040fe40007ffe0ff */
[C---:B------:R-:W-:Y:S02]  /*9f70*/  IADD3 R230, R191.reuse, 0x76cf5d0a, RZ ;  /* 0x76cf5d0abfe67810 */ /* 0x040fe40007ffe0ff */
[----:B------:R-:W-:Y:S02]  /*9f80*/  IADD3 R232, R191, 0x32370b8f, RZ ;  /* 0x32370b8fbfe87810 */ /* 0x000fe40007ffe0ff */
[----:B------:R-:W-:-:S02]  /*9f90*/  IADD3 R225, R190, -0x255992d5, RZ ;  /* 0xdaa66d2bbee17810 */ /* 0x000fc40007ffe0ff */
[C---:B------:R-:W-:Y:S02]  /*9fa0*/  IADD3 R231, R190.reuse, 0x78dde6e4, RZ ;  /* 0x78dde6e4bee77810 */ /* 0x040fe40007ffe0ff */
[C---:B------:R-:W-:Y:S02]  /*9fb0*/  IADD3 R229, R191.reuse, -0x126145ec, RZ ;  /* 0xed9eba14bfe57810 */ /* 0x040fe40007ffe0ff */
[----:B------:R-:W-:Y:S02]  /*9fc0*/  IADD3 R227, R190, -0x4ab325aa, RZ ;  /* 0xb54cda56bee37810 */ /* 0x000fe40007ffe0ff */
[----:B------:R-:W-:Y:S01]  /*9fd0*/  IADD3 R238, R191, 0x646e171e, RZ ;  /* 0x646e171ebfee7810 */ /* 0x000fe20007ffe0ff */
[----:B--2---:R-:W-:Y:S01]  /*9fe0*/  IMAD.MOV.U32 R8, RZ, RZ, R0 ;  /* 0x000000ffff087224 */ /* 0x004fe200078e0000 */
[----:B------:R-:W-:-:S04]  /*9ff0*/  FMNMX.FTZ R0, R116, R27, !PT ;  /* 0x0000001b74007209 */ /* 0x000fc80007810000 */
[----:B------:R-:W-:Y:S01]  /*a000*/  FMNMX.FTZ R0, R192, R0, !PT ;  /* 0x00000000c0007209 */ /* 0x000fe20007810000 */
[----:B---3--:R-:W-:-:S03]  /*a010*/  IMAD.MOV.U32 R9, RZ, RZ, R2 ;  /* 0x000000ffff097224 */ /* 0x008fc600078e0002 */
[----:B------:R-:W-:Y:S01]  /*a020*/  FMNMX.FTZ R2, R169, R0, !PT ;  /* 0x00000000a9027209 */ /* 0x000fe20007810000 */
[----:B------:R-:W-:-:S03]  /*a030*/  IMAD.SHL.U32 R0, R223, 0x2, RZ ;  /* 0x00000002df007824 */ /* 0x000fc600078e00ff */
[----:B------:R-:W-:Y:S01]  /*a040*/  FMNMX.FTZ R2, R160, R2, !PT ;  /* 0x00000002a0027209 */ /* 0x000fe20007810000 */
[----:B----4-:R-:W-:-:S03]  /*a050*/  IMAD.WIDE.U32 R234, R5, -0x326172a9, RZ ;  /* 0xcd9e8d5705ea7825 */ /* 0x010fc600078e00ff */
[----:B------:R-:W-:Y:S01]  /*a060*/  FMNMX.FTZ R2, R146, R2, !PT ;  /* 0x0000000292027209 */ /* 0x000fe20007810000 */
[----:B------:R-:W-:Y:S01]  /*a070*/  IMAD.MOV.U32 R170, RZ, RZ, R8 ;  /* 0x000000ffffaa7224 */ /* 0x000fe200078e0008 */
[----:B------:R-:W-:Y:S02]  /*a080*/  FMNMX.FTZ R8, R193, R7, !PT ;  /* 0x00000007c1087209 */ /* 0x000fe40007810000 */
[C---:B------:R-:W-:Y:S02]  /*a090*/  LOP3.LUT R7, R0.reuse, R191, RZ, 0x3c, !PT ;  /* 0x000000bf00077212 */ /* 0x040fe400078e3cff */
[----:B------:R-:W-:Y:S02]  /*a0a0*/  IADD3 R0, R0, 0x1, RZ ;  /* 0x0000000100007810 */ /* 0x000fe40007ffe0ff */
[----:B------:R-:W-:Y:S01]  /*a0b0*/  FMNMX.FTZ R2, R145, R2, !PT ;  /* 0x0000000291027209 */ /* 0x000fe20007810000 */
[----:B-----5:R-:W-:Y:S01]  /*a0c0*/  IMAD.WIDE.U32 R4, R4, -0x2daee0ad, RZ ;  /* 0xd2511f5304047825 */ /* 0x020fe200078e00ff */
[----:B------:R-:W-:-:S02]  /*a0d0*/  LOP3.LUT R6, R235, R6, RZ, 0x3c, !PT ;  /* 0x00000006eb067212 */ /* 0x000fc400078e3cff */
[----:B------:R-:W-:Y:S02]  /*a0e0*/  LOP3.LUT R0, R0, R191, RZ, 0x3c, !PT ;  /* 0x000000bf00007212 */ /* 0x000fe400078e3cff */
[----:B------:R-:W-:Y:S01]  /*a0f0*/  FMNMX.FTZ R2, R144, R2, !PT ;  /* 0x0000000290027209 */ /* 0x000fe20007810000 */
[----:B------:R-:W-:Y:S01]  /*a100*/  IMAD.WIDE.U32 R148, R6, -0x2daee0ad, RZ ;  /* 0xd2511f5306947825 */ /* 0x000fe200078e00ff */
[----:B------:R-:W-:Y:S02]  /*a110*/  FMNMX.FTZ R8, R171, R8, !PT ;  /* 0x00000008ab087209 */ /* 0x000fe40007810000 */
[C---:B------:R-:W-:Y:S02]  /*a120*/  LOP3.LUT R6, R5.reuse, R7, RZ, 0x3c, !PT ;  /* 0x0000000705067212 */ /* 0x040fe400078e3cff */
[----:B------:R-:W-:Y:S02]  /*a130*/  LOP3.LUT R7, R5, R0, RZ, 0x3c, !PT ;  /* 0x0000000005077212 */ /* 0x000fe400078e3cff */
[----:B------:R-:W-:-:S02]  /*a140*/  FMNMX.FTZ R2, R117, R2, !PT ;  /* 0x0000000275027209 */ /* 0x000fc40007810000 */
[----:B------:R-:W-:Y:S02]  /*a150*/  FMNMX.FTZ R0, R161, R8, !PT ;  /* 0x00000008a1007209 */ /* 0x000fe40007810000 */
[----:B------:R-:W-:Y:S02]  /*a160*/  FMNMX.FTZ R2, R153, R2, !PT ;  /* 0x0000000299027209 */ /* 0x000fe40007810000 */
[----:B------:R-:W-:Y:S02]  /*a170*/  FMNMX.FTZ R0, R157, R0, !PT ;  /* 0x000000009d007209 */ /* 0x000fe40007810000 */
[----:B------:R-:W-:Y:S02]  /*a180*/  FMNMX.FTZ R2, R140, R2, !PT ;  /* 0x000000028c027209 */ /* 0x000fe40007810000 */
[----:B------:R-:W-:Y:S02]  /*a190*/  FMNMX.FTZ R0, R156, R0, !PT ;  /* 0x000000009c007209 */ /* 0x000fe40007810000 */
[----:B------:R-:W-:Y:S01]  /*a1a0*/  LOP3.LUT R14, R149, R4, R14, 0x96, !PT ;  /* 0x00000004950e7212 */ /* 0x000fe200078e960e */
[----:B------:R-:W-:Y:S01]  /*a1b0*/  IMAD.WIDE.U32 R4, R6, -0x326172a9, RZ ;  /* 0xcd9e8d5706047825 */ /* 0x000fe200078e00ff */
[----:B------:R-:W-:-:S02]  /*a1c0*/  FMNMX.FTZ R2, R137, R2, !PT ;  /* 0x0000000289027209 */ /* 0x000fc40007810000 */
[----:B------:R-:W-:Y:S02]  /*a1d0*/  FMNMX.FTZ R0, R152, R0, !PT ;  /* 0x0000000098007209 */ /* 0x000fe40007810000 */
[----:B------:R-:W-:Y:S02]  /*a1e0*/  FMNMX.FTZ R2, R136, R2, !PT ;  /* 0x0000000288027209 */ /* 0x000fe40007810000 */
[----:B------:R-:W-:Y:S02]  /*a1f0*/  LOP3.LUT R6, R5, R234, R228, 0x96, !PT ;  /* 0x000000ea05067212 */ /* 0x000fe400078e96e4 */
[----:B------:R-:W-:Y:S01]  /*a200*/  FMNMX.FTZ R0, R147, R0, !PT ;  /* 0x0000000093007209 */ /* 0x000fe20007810000 */
[----:B------:R-:W-:Y:S01]  /*a210*/  IMAD.WIDE.U32 R14, R14, -0x326172a9, RZ ;  /* 0xcd9e8d570e0e7825 */ /* 0x000fe200078e00ff */
[----:B------:R-:W-:Y:S02]  /*a220*/  FMNMX.FTZ R2, R35, R2, !PT ;  /* 0x0000000223027209 */ /* 0x000fe40007810000 */
[----:B------:R-:W-:Y:S01]  /*a230*/  FMNMX.FTZ R0, R155, R0, !PT ;  /* 0x000000009b007209 */ /* 0x000fe20007810000 */
[----:B------:R-:W-:Y:S01]  /*a240*/  IMAD.WIDE.U32 R118, R7, -0x326172a9, RZ ;  /* 0xcd9e8d5707767825 */ /* 0x000fe200078e00ff */
[----:B------:R-:W-:-:S03]  /*a250*/  FMNMX.FTZ R2, R34, R2, !PT ;  /* 0x0000000222027209 */ /* 0x000fc60007810000 */
[----:B------:R-:W-:Y:S01]  /*a260*/  IMAD.WIDE.U32 R6, R6, -0x2daee0ad, RZ ;  /* 0xd2511f5306067825 */ /* 0x000fe200078e00ff */
[----:B------:R-:W-:Y:S02]  /*a270*/  FMNMX.FTZ R0, R154, R0, !PT ;  /* 0x000000009a007209 */ /* 0x000fe40007810000 */
[----:B------:R-:W-:Y:S01]  /*a280*/  LOP3.LUT R10, R15, R4, R226, 0x96, !PT ;  /* 0x000000040f0a7212 */ /* 0x000fe200078e96e2 */
[----:B------:R-:W-:Y:S01]  /*a290*/  IMAD.MOV.U32 R167, RZ, RZ, R9 ;  /* 0x000000ffffa77224 */ /* 0x000fe200078e0009 */
[----:B------:R-:W-:Y:S02]  /*a2a0*/  LOP3.LUT R4, R119, R234, R228, 0x96, !PT ;  /* 0x000000ea77047212 */ /* 0x000fe400078e96e4 */
[----:B------:R-:W-:Y:S02]  /*a2b0*/  LOP3.LUT R16, R15, R118, R226, 0x96, !PT ;  /* 0x000000760f107212 */ /* 0x000fe400078e96e2 */
[----:B------:R-:W-:Y:S02]  /*a2c0*/  LOP3.LUT R9, R7, R148, R230, 0x96, !PT ;  /* 0x0000009407097212 */ /* 0x000fe400078e96e6 */
[----:B------:R-:W-:-:S02]  /*a2d0*/  FMNMX.FTZ R7, R32, R2, !PT ;  /* 0x0000000220077209 */ /* 0x000fc40007810000 */
[----:B------:R-:W-:Y:S01]  /*a2e0*/  FMNMX.FTZ R2, R142, R0, !PT ;  /* 0x000000008e027209 */ /* 0x000fe20007810000 */
[----:B------:R-:W-:Y:S01]  /*a2f0*/  IMAD.WIDE.U32 R4, R4, -0x2daee0ad, RZ ;  /* 0xd2511f5304047825 */ /* 0x000fe200078e00ff */
[----:B------:R-:W-:Y:S02]  /*a300*/  FMNMX.FTZ R0, R30, R7, !PT ;  /* 0x000000071e007209 */ /* 0x000fe40007810000 */
[----:B------:R-:W-:Y:S01]  /*a310*/  FMNMX.FTZ R2, R139, R2, !PT ;  /* 0x000000028b027209 */ /* 0x000fe20007810000 */
[----:B------:R-:W-:Y:S01]  /*a320*/  IMAD.WIDE.U32 R16, R16, -0x2daee0ad, RZ ;  /* 0xd2511f5310107825 */ /* 0x000fe200078e00ff */
[----:B------:R-:W-:Y:S02]  /*a330*/  LOP3.LUT R8, R5, R148, R230, 0x96, !PT ;  /* 0x0000009405087212 */ /* 0x000fe400078e96e6 */
[----:B------:R-:W-:Y:S01]  /*a340*/  FMNMX.FTZ R2, R143, R2, !PT ;  /* 0x000000028f027209 */ /* 0x000fe20007810000 */
[----:B------:R-:W-:Y:S01]  /*a350*/  IMAD.WIDE.U32 R10, R10, -0x2daee0ad, RZ ;  /* 0xd2511f530a0a7825 */ /* 0x000fe200078e00ff */
[----:B------:R-:W-:Y:S01]  /*a360*/  LOP3.LUT R18, R17, R4, R232, 0x96, !PT ;  /* 0x0000000411127212 */ /* 0x000fe200078e96e8 */
[----:B------:R-:W1:Y:S02]  /*a370*/  SHFL.BFLY PT, R24, R0, 0x2, 0x1f ;  /* 0x0c401f0000187f89 */ /* 0x000e6400000e0000 */
[----:B------:R-:W-:Y:S01]  /*a380*/  IMAD.WIDE.U32 R4, R9, -0x326172a9, RZ ;  /* 0xcd9e8d5709047825 */ /* 0x000fe200078e00ff */
[----:B------:R-:W-:-:S02]  /*a390*/  FMNMX.FTZ R17, R141, R2, !PT ;  /* 0x000000028d117209 */ /* 0x000fc40007810000 */
[----:B------:R-:W-:Y:S01]  /*a3a0*/  LOP3.LUT R6, R11, R6, R232, 0x96, !PT ;  /* 0x000000060b067212 */ /* 0x000fe200078e96e8 */
[----:B------:R-:W-:Y:S01]  /*a3b0*/  IMAD.WIDE.U32 R8, R8, -0x326172a9, RZ ;  /* 0xcd9e8d5708087825 */ /* 0x000fe200078e00ff */
[----:B------:R-:W-:-:S03]  /*a3c0*/  LOP3.LUT R11, R5, R14, R225, 0x96, !PT ;  /* 0x0000000e050b7212 */ /* 0x000fc600078e96e1 */
[----:B------:R-:W-:Y:S01]  /*a3d0*/  IMAD.WIDE.U32 R18, R18, -0x326172a9, RZ ;  /* 0xcd9e8d5712127825 */ /* 0x000fe200078e00ff */
[----:B------:R-:W-:Y:S02]  /*a3e0*/  FMNMX.FTZ R17, R138, R17, !PT ;  /* 0x000000118a117209 */ /* 0x000fe40007810000 */
[----:B------:R-:W-:Y:S02]  /*a3f0*/  LOP3.LUT R2, R9, R14, R225, 0x96, !PT ;  /* 0x0000000e09027212 */ /* 0x000fe400078e96e1 */
[----:B------:R-:W-:Y:S01]  /*a400*/  LOP3.LUT R22, R19, R8, R231, 0x96, !PT ;  /* 0x0000000813167212 */ /* 0x000fe200078e96e7 */
[----:B------:R-:W-:Y:S01]  /*a410*/  IMAD.WIDE.U32 R8, R11, -0x2daee0ad, RZ ;  /* 0xd2511f530b087825 */ /* 0x000fe200078e00ff */
[----:B------:R-:W-:-:S03]  /*a420*/  FMNMX.FTZ R17, R33, R17, !PT ;  /* 0x0000001121117209 */ /* 0x000fc60007810000 */
[----:B------:R-:W-:Y:S01]  /*a430*/  IMAD.WIDE.U32 R6, R6, -0x326172a9, RZ ;  /* 0xcd9e8d5706067825 */ /* 0x000fe200078e00ff */
[----:B------:R-:W-:Y:S02]  /*a440*/  LOP3.LUT R10, R9, R10, R229, 0x96, !PT ;  /* 0x0000000a090a7212 */ /* 0x000fe400078e96e5 */
[----:B------:R-:W2:Y:S02]  /*a450*/  SHFL.BFLY PT, R9, R17, 0x2, 0x1f ;  /* 0x0c401f0011097f89 */ /* 0x000ea400000e0000 */
[----:B------:R-:W-:Y:S01]  /*a460*/  LOP3.LUT R20, R7, R4, R231, 0x96, !PT ;  /* 0x0000000407147212 */ /* 0x000fe200078e96e7 */
[----:B------:R-:W-:Y:S01]  /*a470*/  IMAD.WIDE.U32 R22, R22, -0x2daee0ad, RZ ;  /* 0xd2511f5316167825 */ /* 0x000fe200078e00ff */
[----:B------:R-:W-:Y:S02]  /*a480*/  LOP3.LUT R162, R5, R14, R225, 0x96, !PT ;  /* 0x0000000e05a27212 */ /* 0x000fe400078e96e1 */
[----:B------:R-:W-:Y:S01]  /*a490*/  LOP3.LUT R149, R7, R4, R231, 0x96, !PT ;  /* 0x0000000407957212 */ /* 0x000fe200078e96e7 */
[----:B------:R-:W-:-:S04]  /*a4a0*/  IMAD.WIDE.U32 R20, R20, -0x2daee0ad, RZ ;  /* 0xd2511f5314147825 */ /* 0x000fc800078e00ff */
[----:B------:R-:W-:Y:S01]  /*a4b0*/  IMAD.WIDE.U32 R4, R2, -0x2daee0ad, RZ ;  /* 0xd2511f5302047825 */ /* 0x000fe200078e00ff */
[----:B-1----:R-:W-:Y:S02]  /*a4c0*/  FMNMX.FTZ R2, R0, R24, !PT ;  /* 0x0000001800027209 */ /* 0x002fe40007810000 */
[--C-:B------:R-:W-:Y:S02]  /*a4d0*/  LOP3.LUT R8, R21, R8, R167.reuse, 0x96, !PT ;  /* 0x0000000815087212 */ /* 0x100fe400078e96a7 */
[----:B------:R-:W-:Y:S01]  /*a4e0*/  LOP3.LUT R0, R23, R4, R167, 0x96, !PT ;  /* 0x0000000417007212 */ /* 0x000fe200078e96a7 */
[----:B------:R-:W-:Y:S01]  /*a4f0*/  IMAD.WIDE.U32 R10, R10, -0x326172a9, RZ ;  /* 0xcd9e8d570a0a7825 */ /* 0x000fe200078e00ff */
[----:B------:R-:W1:Y:S01]  /*a500*/  SHFL.BFLY PT, R23, R2, 0x1, 0x1f ;  /* 0x0c201f0002177f89 */ /* 0x000e6200000e0000 */
[----:B------:R-:W-:Y:S02]  /*a510*/  LOP3.LUT R7, R5, R16, R229, 0x96, !PT ;  /* 0x0000001005077212 */ /* 0x000fe400078e96e5 */
[----:B------:R-:W-:Y:S01]  /*a520*/  IMAD.WIDE.U32 R4, R8, -0x326172a9, RZ ;  /* 0xcd9e8d5708047825 */ /* 0x000fe200078e00ff */
[----:B------:R-:W-:-:S02]  /*a530*/  LOP3.LUT R21, R11, R6, R170, 0x96, !PT ;  /* 0x000000060b157212 */ /* 0x000fc400078e96aa */
[----:B------:R-:W-:Y:S02]  /*a540*/  LOP3.LUT R163, R11, R6, R170, 0x96, !PT ;  /* 0x000000060ba37212 */ /* 0x000fe400078e96aa */
[C---:B------:R-:W-:Y:S02]  /*a550*/  LOP3.LUT R19, R4.reuse, 0xff, RZ, 0xc0, !PT ;  /* 0x000000ff04137812 */ /* 0x040fe400078ec0ff */
[----:B------:R-:W-:Y:S02]  /*a560*/  LOP3.LUT R24, R4, 0xffff, RZ, 0xc0, !PT ;  /* 0x0000ffff04187812 */ /* 0x000fe400078ec0ff */
[--C-:B------:R-:W-:Y:S02]  /*a570*/  SHF.R.U32.HI R25, RZ, 0x10, R4.reuse ;  /* 0x00000010ff197819 */ /* 0x100fe40000011604 */
[----:B------:R-:W-:Y:S02]  /*a580*/  SHF.R.U32.HI R16, RZ, 0x18, R4 ;  /* 0x00000018ff107819 */ /* 0x000fe40000011604 */
[----:B------:R-:W-:Y:S01]  /*a590*/  LOP3.LUT R11, R5, R10, R227, 0x96, !PT ;  /* 0x0000000a050b7212 */ /* 0x000fe200078e96e3 */
[----:B------:R-:W-:Y:S01]  /*a5a0*/  IMAD.WIDE.U32 R4, R0, -0x326172a9, RZ ;  /* 0xcd9e8d5700047825 */ /* 0x000fe200078e00ff */
[----:B--2---:R-:W-:-:S05]  /*a5b0*/  FMNMX.FTZ R0, R17, R9, !PT ;  /* 0x0000000911007209 */ /* 0x004fca0007810000 */
[----:B------:R-:W2:Y:S01]  /*a5c0*/  SHFL.BFLY PT, R8, R0, 0x1, 0x1f ;  /* 0x0c201f0000087f89 */ /* 0x000ea200000e0000 */
[----:B-1----:R-:W-:-:S04]  /*a5d0*/  FMNMX.FTZ R197, R2, R23, !PT ;  /* 0x0000001702c57209 */ /* 0x002fc80007810000 */
[C---:B------:R-:W-:Y:S01]  /*a5e0*/  FSETP.NEU.FTZ.AND P0, PT, R197.reuse, -INF , PT ;  /* 0xff800000c500780b */ /* 0x040fe20003f1d000 */
[----:B------:R-:W-:-:S05]  /*a5f0*/  FMUL.FTZ R2, R197, c[0x0][0x23c] ;  /* 0x00008f00c5027a20 */ /* 0x000fca0000410000 */
[----:B------:R-:W-:Y:S01]  /*a600*/  FSEL R2, R2, RZ, P0 ;  /* 0x000000ff02027208 */ /* 0x000fe20000000000 */
[----:B------:R-:W-:Y:S01]  /*a610*/  IMAD.WIDE.U32 R6, R7, -0x326172a9, RZ ;  /* 0xcd9e8d5707067825 */ /* 0x000fe200078e00ff */
[C---:B------:R-:W-:Y:S02]  /*a620*/  LOP3.LUT R9, R4.reuse, 0xff, RZ, 0xc0, !PT ;  /* 0x000000ff04097812 */ /* 0x040fe400078ec0ff */
[----:B------:R-:W-:Y:S02]  /*a630*/  LOP3.LUT R29, R4, 0xffff, RZ, 0xc0, !PT ;  /* 0x0000ffff041d7812 */ /* 0x000fe400078ec0ff */
[----:B--2---:R-:W-:Y:S01]  /*a640*/  FMNMX.FTZ R174, R0, R8, !PT ;  /* 0x0000000800ae7209 */ /* 0x004fe20007810000 */
[----:B------:R-:W-:Y:S01]  /*a650*/  FFMA.FTZ R0, R160, c[0x0][0x23c], -R2 ;  /* 0x00008f00a0007a23 */ /* 0x000fe20000010802 */
[----:B------:R-:W-:-:S03]  /*a660*/  LOP3.LUT R28, R7, R18, R170, 0x96, !PT ;  /* 0x00000012071c7212 */ /* 0x000fc600078e96aa */
[----:B------:R1:W-:Y:S01]  /*a670*/  MUFU.EX2 R164, R0 ;  /* 0x0000000000a47308 */ /* 0x0003e20000000800 */
[----:B------:R-:W-:Y:S02]  /*a680*/  FSETP.NEU.FTZ.AND P1, PT, R174, -INF , PT ;  /* 0xff800000ae00780b */ /* 0x000fe40003f3d000 */
[----:B------:R-:W-:Y:S02]  /*a690*/  LOP3.LUT R7, R5, R6, R227, 0x96, !PT ;  /* 0x0000000605077212 */ /* 0x000fe400078e96e3 */
[--C-:B------:R-:W-:Y:S02]  /*a6a0*/  SHF.R.U32.HI R26, RZ, 0x10, R4.reuse ;  /* 0x00000010ff1a7819 */ /* 0x100fe40000011604 */
[----:B------:R-:W-:Y:S01]  /*a6b0*/  SHF.R.U32.HI R17, RZ, 0x18, R4 ;  /* 0x00000018ff117819 */ /* 0x000fe20000011604 */
[----:B------:R-:W-:-:S04]  /*a6c0*/  IMAD.WIDE.U32 R4, R21, -0x2daee0ad, RZ ;  /* 0xd2511f5315047825 */ /* 0x000fc800078e00ff */
[----:B-1----:R-:W-:Y:S01]  /*a6d0*/  FMUL.FTZ R0, R174, c[0x0][0x23c] ;  /* 0x00008f00ae007a20 */ /* 0x002fe20000410000 */
[----:B------:R-:W-:-:S04]  /*a6e0*/  ISETP.GE.U32.AND P4, PT, R251, R19, PT ;  /* 0x00000013fb00720c */ /* 0x000fc80003f86070 */
[----:B------:R-:W-:Y:S02]  /*a6f0*/  FSEL R0, R0, RZ, P1 ;  /* 0x000000ff00007208 */ /* 0x000fe40000800000 */
[----:B------:R-:W-:Y:S02]  /*a700*/  ISETP.GE.U32.AND P5, PT, R251, R16, PT ;  /* 0x00000010fb00720c */ /* 0x000fe40003fa6070 */
[----:B------:R-:W-:Y:S02]  /*a710*/  LOP3.LUT R6, R5, R20, R238, 0x96, !PT ;  /* 0x0000001405067212 */ /* 0x000fe400078e96ee */
[C---:B------:R-:W-:Y:S01]  /*a720*/  LOP3.LUT R19, R4.reuse, 0xffff, RZ, 0xc0, !PT ;  /* 0x0000ffff04137812 */ /* 0x040fe200078ec0ff */
[----:B------:R-:W-:Y:S01]  /*a730*/  FFMA.FTZ R5, R171, c[0x0][0x23c], -R0 ;  /* 0x00008f00ab057a23 */ /* 0x000fe20000010800 */
[----:B------:R-:W-:Y:S02]  /*a740*/  LOP3.LUT R16, R4, 0xff, RZ, 0xc0, !PT ;  /* 0x000000ff04107812 */ /* 0x000fe400078ec0ff */
[----:B------:R-:W-:-:S02]  /*a750*/  SHF.R.U32.HI R20, RZ, 0x10, R4 ;  /* 0x00000010ff147819 */ /* 0x000fc40000011604 */
[----:B------:R-:W-:Y:S01]  /*a760*/  SHF.R.U32.HI R18, RZ, 0x18, R4 ;  /* 0x00000018ff127819 */ /* 0x000fe20000011604 */
[----:B------:R-:W-:Y:S01]  /*a770*/  FFMA.FTZ R4, R169, c[0x0][0x23c], -R2 ;  /* 0x00008f00a9047a23 */ /* 0x000fe20000010802 */
[----:B------:R1:W2:Y:S08]  /*a780*/  MUFU.EX2 R165, R5 ;  /* 0x0000000500a57308 */ /* 0x0002b00000000800 */
[----:B------:R3:W4:Y:S01]  /*a790*/  MUFU.EX2 R233, R4 ;  /* 0x0000000400e97308 */ /* 0x0007220000000800 */
[----:B-1----:R-:W-:Y:S01]  /*a7a0*/  FFMA.FTZ R5, R161, c[0x0][0x23c], -R0 ;  /* 0x00008f00a1057a23 */ /* 0x002fe20000010800 */
[----:B---3--:R-:W-:-:S04]  /*a7b0*/  SHF.R.U32.HI R4, RZ, 0x8, R24 ;  /* 0x00000008ff047819 */ /* 0x008fc80000011618 */
[----:B------:R-:W-:Y:S01]  /*a7c0*/  LOP3.LUT R4, R4, 0xffff, RZ, 0xc0, !PT ;  /* 0x0000ffff04047812 */ /* 0x000fe200078ec0ff */
[----:B--2---:R-:W-:Y:S02]  /*a7d0*/  IMAD.MOV.U32 R161, RZ, RZ, R165 ;  /* 0x000000ffffa17224 */ /* 0x004fe400078e00a5 */
[----:B------:R-:W1:Y:S01]  /*a7e0*/  MUFU.EX2 R165, R5 ;  /* 0x0000000500a57308 */ /* 0x000e620000000800 */
[----:B------:R-:W-:Y:S02]  /*a7f0*/  ISETP.GE.U32.AND P2, PT, R251, R4, PT ;  /* 0x00000004fb00720c */ /* 0x000fe40003f46070 */
[----:B----4-:R-:W-:-:S04]  /*a800*/  F2FP.PACK_AB R4, R164, R233 ;  /* 0x000000e9a404723e */ /* 0x010fc800000000ff */
[C---:B------:R-:W-:Y:S02]  /*a810*/  PRMT R222, R4.reuse, 0x7610, R222 ;  /* 0x0000761004de7816 */ /* 0x040fe400000000de */
[----:B------:R-:W-:-:S03]  /*a820*/  PRMT R221, R4, 0x7632, R221 ;  /* 0x0000763204dd7816 */ /* 0x000fc600000000dd */
[----:B------:R-:W-:Y:S01]  /*a830*/  @!P4 HADD2 R151, -R222.H0_H0, -RZ.H0_H0 ;  /* 0xa00000ffde97c230 */ /* 0x000fe20000000900 */
[----:B------:R-:W-:Y:S02]  /*a840*/  LOP3.LUT R4, R25, 0xff, RZ, 0xc0, !PT ;  /* 0x000000ff19047812 */ /* 0x000fe400078ec0ff */
[----:B------:R-:W-:Y:S02]  /*a850*/  PRMT R160, R222, 0x5410, R221 ;  /* 0x00005410dea07816 */ /* 0x000fe400000000dd */
[----:B------:R-:W-:Y:S02]  /*a860*/  @!P4 PRMT R222, R151, 0x5410, RZ ;  /* 0x0000541097dec816 */ /* 0x000fe400000000ff */
[----:B------:R-:W-:Y:S02]  /*a870*/  ISETP.GE.U32.AND P4, PT, R251, R4, PT ;  /* 0x00000004fb00720c */ /* 0x000fe40003f86070 */
[----:B-1----:R-:W-:Y:S01]  /*a880*/  F2FP.PACK_AB R4, R165, R161 ;  /* 0x000000a1a504723e */ /* 0x002fe200000000ff */
[----:B------:R-:W-:-:S03]  /*a890*/  FFMA.FTZ R5, R146, c[0x0][0x23c], -R2 ;  /* 0x00008f0092057a23 */ /* 0x000fc60000010802 */
[C---:B------:R-:W-:Y:S02]  /*a8a0*/  PRMT R220, R4.reuse, 0x7610, R220 ;  /* 0x0000761004dc7816 */ /* 0x040fe400000000dc */
[----:B------:R-:W-:Y:S01]  /*a8b0*/  PRMT R219, R4, 0x7632, R219 ;  /* 0x0000763204db7816 */ /* 0x000fe200000000db */
[----:B------:R-:W-:Y:S01]  /*a8c0*/  FFMA.FTZ R4, R145, c[0x0][0x23c], -R2 ;  /* 0x00008f0091047a23 */ /* 0x000fe20000010802 */
[----:B------:R1:W-:Y:S01]  /*a8d0*/  MUFU.EX2 R247, R5 ;  /* 0x0000000500f77308 */ /* 0x0003e20000000800 */
[----:B------:R-:W-:-:S07]  /*a8e0*/  @!P2 HADD2 R150, -R221.H0_H0, -RZ.H0_H0 ;  /* 0xa00000ffdd96a230 */ /* 0x000fce0000000900 */
[----:B------:R2:W3:Y:S01]  /*a8f0*/  MUFU.EX2 R168, R4 ;  /* 0x0000000400a87308 */ /* 0x0004e20000000800 */
[----:B------:R-:W-:Y:S01]  /*a900*/  @!P4 HADD2 R145, -R220.H0_H0, -RZ.H0_H0 ;  /* 0xa00000ffdc91c230 */ /* 0x000fe20000000900 */
[----:B------:R-:W-:Y:S01]  /*a910*/  @!P2 PRMT R221, R150, 0x5410, RZ ;  /* 0x0000541096dda816 */ /* 0x000fe200000000ff */
[----:B------:R-:W-:Y:S01]  /*a920*/  @!P5 HADD2 R146, -R219.H0_H0, -RZ.H0_H0 ;  /* 0xa00000ffdb92d230 */ /* 0x000fe20000000900 */
[----:B------:R-:W-:Y:S02]  /*a930*/  PRMT R150, R220, 0x5410, R219 ;  /* 0x00005410dc967816 */ /* 0x000fe400000000db */
[C---:B-1----:R-:W-:Y:S02]  /*a940*/  LOP3.LUT R5, R6.reuse, 0xff, RZ, 0xc0, !PT ;  /* 0x000000ff06057812 */ /* 0x042fe400078ec0ff */
[----:B--2---:R-:W-:-:S04]  /*a950*/  LOP3.LUT R4, R6, 0xffff, RZ, 0xc0, !PT ;  /* 0x0000ffff06047812 */ /* 0x004fc800078ec0ff */
[----:B------:R-:W-:Y:S02]  /*a960*/  SHF.R.U32.HI R4, RZ, 0x8, R4 ;  /* 0x00000008ff047819 */ /* 0x000fe40000011604 */
[----:B------:R-:W-:Y:S02]  /*a970*/  @!P4 PRMT R220, R145, 0x5410, RZ ;  /* 0x0000541091dcc816 */ /* 0x000fe400000000ff */
[----:B------:R-:W-:Y:S02]  /*a980*/  LOP3.LUT R4, R4, 0xffff, RZ, 0xc0, !PT ;  /* 0x0000ffff04047812 */ /* 0x000fe400078ec0ff */
[C---:B------:R-:W-:Y:S02]  /*a990*/  ISETP.GE.U32.AND P4, PT, R251.reuse, R5, PT ;  /* 0x00000005fb00720c */ /* 0x040fe40003f86070 */
[----:B------:R-:W-:Y:S02]  /*a9a0*/  @!P5 PRMT R219, R146, 0x5410, RZ ;  /* 0x0000541092dbd816 */ /* 0x000fe400000000ff */
[----:B------:R-:W-:Y:S01]  /*a9b0*/  ISETP.GE.U32.AND P5, PT, R251, R4, PT ;  /* 0x00000004fb00720c */ /* 0x000fe20003fa6070 */
[--C-:B------:R-:W-:Y:S01]  /*a9c0*/  FFMA.FTZ R4, R157, c[0x0][0x23c], -R0.reuse ;  /* 0x00008f009d047a23 */ /* 0x100fe20000010800 */
[----:B---3--:R-:W-:Y:S01]  /*a9d0*/  F2FP.PACK_AB R8, R168, R247 ;  /* 0x000000f7a808723e */ /* 0x008fe200000000ff */
[----:B------:R-:W-:-:S02]  /*a9e0*/  FFMA.FTZ R5, R156, c[0x0][0x23c], -R0 ;  /* 0x00008f009c057a23 */ /* 0x000fc40000010800 */
[----:B------:R1:W-:Y:S01]  /*a9f0*/  MUFU.EX2 R171, R4 ;  /* 0x0000000400ab7308 */ /* 0x0003e20000000800 */
[C---:B------:R-:W-:Y:S02]  /*aa00*/  PRMT R218, R8.reuse, 0x7610, R218 ;  /* 0x0000761008da7816 */ /* 0x040fe400000000da */
[----:B------:R-:W-:-:S05]  /*aa10*/  PRMT R217, R8, 0x7632, R217 ;  /* 0x0000763208d97816 */ /* 0x000fca00000000d9 */
[----:B------:R-:W2:Y:S01]  /*aa20*/  MUFU.EX2 R194, R5 ;  /* 0x0000000500c27308 */ /* 0x000ea20000000800 */
[----:B------:R-:W-:Y:S02]  /*aa30*/  @!P4 HADD2 R158, -R218.H0_H0, -RZ.H0_H0 ;  /* 0xa00000ffda9ec230 */ /* 0x000fe40000000900 */
[----:B------:R-:W-:Y:S01]  /*aa40*/  @!P5 HADD2 R156, -R217.H0_H0, -RZ.H0_H0 ;  /* 0xa00000ffd99cd230 */ /* 0x000fe20000000900 */
[--C-:B-1----:R-:W-:Y:S02]  /*aa50*/  SHF.R.U32.HI R4, RZ, 0x10, R6.reuse ;  /* 0x00000010ff047819 */ /* 0x102fe40000011606 */
[----:B------:R-:W-:Y:S02]  /*aa60*/  PRMT R151, R218, 0x5410, R217 ;  /* 0x00005410da977816 */ /* 0x000fe400000000d9 */
[----:B------:R-:W-:Y:S02]  /*aa70*/  LOP3.LUT R4, R4, 0xff, RZ, 0xc0, !PT ;  /* 0x000000ff04047812 */ /* 0x000fe400078ec0ff */
[----:B------:R-:W-:-:S02]  /*aa80*/  SHF.R.U32.HI R6, RZ, 0x18, R6 ;  /* 0x00000018ff067819 */ /* 0x000fc40000011606 */
[----:B------:R-:W-:Y:S02]  /*aa90*/  @!P4 PRMT R218, R158, 0x5410, RZ ;  /* 0x000054109edac816 */ /* 0x000fe400000000ff */
[C---:B------:R-:W-:Y:S01]  /*aaa0*/  ISETP.GE.U32.AND P4, PT, R251.reuse, R4, PT ;  /* 0x00000004fb00720c */ /* 0x040fe20003f86070 */
[----:B------:R-:W-:Y:S01]  /*aab0*/  FFMA.FTZ R4, R144, c[0x0][0x23c], -R2 ;  /* 0x00008f0090047a23 */ /* 0x000fe20000010802 */
[----:B------:R-:W-:Y:S02]  /*aac0*/  @!P5 PRMT R217, R156, 0x5410, RZ ;  /* 0x000054109cd9d816 */ /* 0x000fe400000000ff */
[----:B------:R-:W-:Y:S01]  /*aad0*/  ISETP.GE.U32.AND P5, PT, R251, R6, PT ;  /* 0x00000006fb00720c */ /* 0x000fe20003fa6070 */
[----:B------:R1:W-:Y:S01]  /*aae0*/  MUFU.EX2 R239, R4 ;  /* 0x0000000400ef7308 */ /* 0x0003e20000000800 */
[----:B--2---:R-:W-:-:S04]  /*aaf0*/  F2FP.PACK_AB R5, R194, R171 ;  /* 0x000000abc205723e */ /* 0x004fc800000000ff */
[C---:B------:R-:W-:Y:S02]  /*ab00*/  PRMT R215, R5.reuse, 0x7632, R215 ;  /* 0x0000763205d77816 */ /* 0x040fe400000000d7 */
[----:B------:R-:W-:Y:S01]  /*ab10*/  PRMT R216, R5, 0x7610, R216 ;  /* 0x0000761005d87816 */ /* 0x000fe200000000d8 */
[----:B-1----:R-:W-:-:S04]  /*ab20*/  FFMA.FTZ R4, R117, c[0x0][0x23c], -R2 ;  /* 0x00008f0075047a23 */ /* 0x002fc80000010802 */
[----:B------:R1:W2:Y:S01]  /*ab30*/  MUFU.EX2 R166, R4 ;  /* 0x0000000400a67308 */ /* 0x0002a20000000800 */
[----:B------:R-:W-:Y:S01]  /*ab40*/  @!P5 HADD2 R144, -R215.H0_H0, -RZ.H0_H0 ;  /* 0xa00000ffd790d230 */ /* 0x000fe20000000900 */
[----:B------:R-:W-:Y:S02]  /*ab50*/  PRMT R146, R216, 0x5410, R215 ;  /* 0x00005410d8927816 */ /* 0x000fe400000000d7 */
[----:B------:R-:W-:Y:S02]  /*ab60*/  ISETP.GE.U32.AND P2, PT, R251, R16, PT ;  /* 0x00000010fb00720c */ /* 0x000fe40003f46070 */
[----:B------:R-:W-:Y:S02]  /*ab70*/  @!P5 PRMT R215, R144, 0x5410, RZ ;  /* 0x0000541090d7d816 */ /* 0x000fe400000000ff */
[----:B-1----:R-:W-:-:S04]  /*ab80*/  SHF.R.U32.HI R4, RZ, 0x8, R19 ;  /* 0x00000008ff047819 */ /* 0x002fc80000011613 */
[----:B------:R-:W-:-:S04]  /*ab90*/  LOP3.LUT R4, R4, 0xffff, RZ, 0xc0, !PT ;  /* 0x0000ffff04047812 */ /* 0x000fc800078ec0ff */
[----:B------:R-:W-:Y:S01]  /*aba0*/  ISETP.GE.U32.AND P5, PT, R251, R4, PT ;  /* 0x00000004fb00720c */ /* 0x000fe20003fa6070 */
[----:B------:R-:W-:Y:S01]  /*abb0*/  FFMA.FTZ R4, R152, c[0x0][0x23c], -R0 ;  /* 0x00008f0098047a23 */ /* 0x000fe20000010800 */
[----:B--2---:R-:W-:-:S03]  /*abc0*/  F2FP.PACK_AB R5, R166, R239 ;  /* 0x000000efa605723e */ /* 0x004fc600000000ff */
[----:B------:R1:W2:Y:S01]  /*abd0*/  MUFU.EX2 R6, R4 ;  /* 0x0000000400067308 */ /* 0x0002a20000000800 */
[C---:B------:R-:W-:Y:S02]  /*abe0*/  PRMT R214, R5.reuse, 0x7610, R214 ;  /* 0x0000761005d67816 */ /* 0x040fe400000000d6 */
[----:B------:R-:W-:Y:S01]  /*abf0*/  PRMT R213, R5, 0x7632, R213 ;  /* 0x0000763205d57816 */ /* 0x000fe200000000d5 */
[----:B-1----:R-:W-:-:S04]  /*ac00*/  FFMA.FTZ R4, R147, c[0x0][0x23c], -R0 ;  /* 0x00008f0093047a23 */ /* 0x002fc80000010800 */
[----:B------:R1:W3:Y:S01]  /*ac10*/  MUFU.EX2 R8, R4 ;  /* 0x0000000400087308 */ /* 0x0002e20000000800 */
[----:B------:R-:W-:Y:S02]  /*ac20*/  @!P2 HADD2 R147, -R214.H0_H0, -RZ.H0_H0 ;  /* 0xa00000ffd693a230 */ /* 0x000fe40000000900 */
[----:B------:R-:W-:Y:S01]  /*ac30*/  @!P5 HADD2 R117, -R213.H0_H0, -RZ.H0_H0 ;  /* 0xa00000ffd575d230 */ /* 0x000fe20000000900 */
[----:B------:R-:W-:Y:S02]  /*ac40*/  PRMT R145, R214, 0x5410, R213 ;  /* 0x00005410d6917816 */ /* 0x000fe400000000d5 */
[----:B------:R-:W-:Y:S02]  /*ac50*/  @!P2 PRMT R214, R147, 0x5410, RZ ;  /* 0x0000541093d6a816 */ /* 0x000fe400000000ff */
[----:B------:R-:W-:Y:S01]  /*ac60*/  @!P5 PRMT R213, R117, 0x5410, RZ ;  /* 0x0000541075d5d816 */ /* 0x000fe200000000ff */
[----:B--2---:R-:W-:Y:S01]  /*ac70*/  IMAD.MOV.U32 R117, RZ, RZ, R6 ;  /* 0x000000ffff757224 */ /* 0x004fe200078e0006 */
[----:B-1----:R-:W-:-:S04]  /*ac80*/  LOP3.LUT R4, R20, 0xff, RZ, 0xc0, !PT ;  /* 0x000000ff14047812 */ /* 0x002fc800078ec0ff */
[----:B------:R-:W-:Y:S02]  /*ac90*/  ISETP.GE.U32.AND P2, PT, R251, R4, PT ;  /* 0x00000004fb00720c */ /* 0x000fe40003f46070 */
[----:B------:R-:W-:Y:S01]  /*aca0*/  LOP3.LUT R4, R26, 0xff, RZ, 0xc0, !PT ;  /* 0x000000ff1a047812 */ /* 0x000fe200078ec0ff */
[----:B------:R-:W-:-:S03]  /*acb0*/  @!P4 HADD2 R157, -R216.H0_H0, -RZ.H0_H0 ;  /* 0xa00000ffd89dc230 */ /* 0x000fc60000000900 */
[----:B------:R-:W-:Y:S02]  /*acc0*/  ISETP.GE.U32.AND P5, PT, R251, R4, PT ;  /* 0x00000004fb00720c */ /* 0x000fe40003fa6070 */
[----:B---3--:R-:W-:Y:S01]  /*acd0*/  F2FP.PACK_AB R4, R8, R117 ;  /* 0x000000750804723e */ /* 0x008fe200000000ff */
[----:B------:R-:W-:-:S03]  /*ace0*/  FFMA.FTZ R5, R27, c[0x0][0x23c], -R2 ;  /* 0x00008f001b057a23 */ /* 0x000fc60000010802 */
[C---:B------:R-:W-:Y:S02]  /*acf0*/  PRMT R212, R4.reuse, 0x7610, R212 ;  /* 0x0000761004d47816 */ /* 0x040fe400000000d4 */
[----:B------:R-:W-:Y:S01]  /*ad00*/  PRMT R211, R4, 0x7632, R211 ;  /* 0x0000763204d37816 */ /* 0x000fe200000000d3 */
[----:B------:R-:W-:Y:S01]  /*ad10*/  FFMA.FTZ R4, R192, c[0x0][0x23c], -R2 ;  /* 0x00008f00c0047a23 */ /* 0x000fe20000010802 */
[----:B------:R-:W-:Y:S01]  /*ad20*/  @!P4 PRMT R216, R157, 0x5410, RZ ;  /* 0x000054109dd8c816 */ /* 0x000fe200000000ff */
[----:B------:R1:W-:Y:S01]  /*ad30*/  MUFU.EX2 R24, R5 ;  /* 0x0000000500187308 */ /* 0x0003e20000000800 */
[----:B------:R-:W-:Y:S01]  /*ad40*/  ISETP.GE.U32.AND P4, PT, R251, R18, PT ;  /* 0x00000012fb00720c */ /* 0x000fe20003f86070 */
[----:B------:R-:W-:-:S06]  /*ad50*/  @!P2 HADD2 R27, -R212.H0_H0, -RZ.H0_H0 ;  /* 0xa00000ffd41ba230 */ /* 0x000fcc0000000900 */
[----:B------:R2:W3:Y:S01]  /*ad60*/  MUFU.EX2 R158, R4 ;  /* 0x00000004009e7308 */ /* 0x0004e20000000800 */
[----:B------:R-:W-:Y:S02]  /*ad70*/  PRMT R144, R212, 0x5410, R211 ;  /* 0x00005410d4907816 */ /* 0x000fe400000000d3 */
[----:B------:R-:W-:Y:S02]  /*ad80*/  @!P2 PRMT R212, R27, 0x5410, RZ ;  /* 0x000054101bd4a816 */ /* 0x000fe400000000ff */
[C---:B-1----:R-:W-:Y:S01]  /*ad90*/  LOP3.LUT R5, R11.reuse, 0xff, RZ, 0xc0, !PT ;  /* 0x000000ff0b057812 */ /* 0x042fe200078ec0ff */
[----:B------:R-:W-:Y:S01]  /*ada0*/  @!P4 HADD2 R152, -R211.H0_H0, -RZ.H0_H0 ;  /* 0xa00000ffd398c230 */ /* 0x000fe20000000900 */
[----:B--2---:R-:W-:Y:S02]  /*adb0*/  LOP3.LUT R4, R11, 0xffff, RZ, 0xc0, !PT ;  /* 0x0000ffff0b047812 */ /* 0x004fe400078ec0ff */
[----:B------:R-:W-:Y:S02]  /*adc0*/  ISETP.GE.U32.AND P2, PT, R251, R5, PT ;  /* 0x00000005fb00720c */ /* 0x000fe40003f46070 */
[----:B------:R-:W-:-:S02]  /*add0*/  SHF.R.U32.HI R4, RZ, 0x8, R4 ;  /* 0x00000008ff047819 */ /* 0x000fc40000011604 */
[----:B---3--:R-:W-:Y:S02]  /*ade0*/  F2FP.PACK_AB R5, R158, R24 ;  /* 0x000000189e05723e */ /* 0x008fe400000000ff */
[----:B------:R-:W-:Y:S02]  /*adf0*/  LOP3.LUT R4, R4, 0xffff, RZ, 0xc0, !PT ;  /* 0x0000ffff04047812 */ /* 0x000fe400078ec0ff */
[----:B------:R-:W-:Y:S02]  /*ae00*/  @!P4 PRMT R211, R152, 0x5410, RZ ;  /* 0x0000541098d3c816 */ /* 0x000fe400000000ff */
[----:B------:R-:W-:Y:S02]  /*ae10*/  ISETP.GE.U32.AND P4, PT, R251, R4, PT ;  /* 0x00000004fb00720c */ /* 0x000fe40003f86070 */
[----:B------:R-:W-:Y:S02]  /*ae20*/  LOP3.LUT R4, R7, 0xffff, RZ, 0xc0, !PT ;  /* 0x0000ffff07047812 */ /* 0x000fe400078ec0ff */
[----:B------:R-:W-:-:S02]  /*ae30*/  PRMT R210, R5, 0x7610, R210 ;  /* 0x0000761005d27816 */ /* 0x000fc400000000d2 */
[----:B------:R-:W-:Y:S02]  /*ae40*/  SHF.R.U32.HI R4, RZ, 0x8, R4 ;  /* 0x00000008ff047819 */ /* 0x000fe40000011604 */
[----:B------:R-:W-:Y:S01]  /*ae50*/  PRMT R209, R5, 0x7632, R209 ;  /* 0x0000763205d17816 */ /* 0x000fe200000000d1 */
[----:B------:R-:W-:Y:S01]  /*ae60*/  @!P2 HADD2 R159, -R210.H0_H0, -RZ.H0_H0 ;  /* 0xa00000ffd29fa230 */ /* 0x000fe20000000900 */
[----:B------:R-:W-:Y:S02]  /*ae70*/  LOP3.LUT R4, R4, 0xffff, RZ, 0xc0, !PT ;  /* 0x0000ffff04047812 */ /* 0x000fe400078ec0ff */
[----:B------:R-:W-:Y:S02]  /*ae80*/  PRMT R23, R210, 0x5410, R209 ;  /* 0x00005410d2177816 */ /* 0x000fe400000000d1 */
[----:B------:R-:W-:Y:S01]  /*ae90*/  @!P2 PRMT R210, R159, 0x5410, RZ ;  /* 0x000054109fd2a816 */ /* 0x000fe200000000ff */
[--C-:B------:R-:W-:Y:S01]  /*aea0*/  FFMA.FTZ R5, R153, c[0x0][0x23c], -R2.reuse ;  /* 0x00008f0099057a23 */ /* 0x100fe20000010802 */
[----:B------:R-:W-:Y:S01]  /*aeb0*/  ISETP.GE.U32.AND P2, PT, R251, R4, PT ;  /* 0x00000004fb00720c */ /* 0x000fe20003f46070 */
[----:B------:R-:W-:-:S02]  /*aec0*/  FFMA.FTZ R4, R140, c[0x0][0x23c], -R2 ;  /* 0x00008f008c047a23 */ /* 0x000fc40000010802 */
[----:B------:R-:W-:Y:S01]  /*aed0*/  IMAD.MOV.U32 R26, RZ, RZ, R164 ;  /* 0x000000ffff1a7224 */ /* 0x000fe200078e00a4 */
[----:B------:R-:W-:Y:S01]  /*aee0*/  MUFU.EX2 R25, R5 ;  /* 0x0000000500197308 */ /* 0x000fe20000000800 */
[----:B------:R-:W-:-:S07]  /*aef0*/  @!P4 HADD2 R140, -R209.H0_H0, -RZ.H0_H0 ;  /* 0xa00000ffd18cc230 */ /* 0x000fce0000000900 */
[----:B------:R1:W2:Y:S01]  /*af00*/  MUFU.EX2 R164, R4 ;  /* 0x0000000400a47308 */ /* 0x0002a20000000800 */
[----:B------:R-:W-:Y:S02]  /*af10*/  LOP3.LUT R6, R7, 0xff, RZ, 0xc0, !PT ;  /* 0x000000ff07067812 */ /* 0x000fe400078ec0ff */
[----:B------:R-:W-:Y:S02]  /*af20*/  @!P4 PRMT R209, R140, 0x5410, RZ ;  /* 0x000054108cd1c816 */ /* 0x000fe400000000ff */
[C---:B------:R-:W-:Y:S02]  /*af30*/  ISETP.GE.U32.AND P4, PT, R251.reuse, R6, PT ;  /* 0x00000006fb00720c */ /* 0x040fe40003f86070 */
[----:B------:R-:W-:Y:S01]  /*af40*/  ISETP.GE.U32.AND P3, PT, R251, R9, PT ;  /* 0x00000009fb00720c */ /* 0x000fe20003f66070 */
[----:B-1----:R-:W-:-:S04]  /*af50*/  IMAD.WIDE.U32 R4, R28, -0x2daee0ad, RZ ;  /* 0xd2511f531c047825 */ /* 0x002fc800078e00ff */
[----:B------:R-:W-:Y:S01]  /*af60*/  IMAD.MOV.U32 R28, RZ, RZ, R8 ;  /* 0x000000ffff1c7224 */ /* 0x000fe200078e0008 */
[----:B------:R-:W-:Y:S02]  /*af70*/  LOP3.LUT R6, R5, R22, R238, 0x96, !PT ;  /* 0x0000001605067212 */ /* 0x000fe400078e96ee */
[C---:B------:R-:W-:Y:S02]  /*af80*/  LOP3.LUT R8, R4.reuse, 0xff, RZ, 0xc0, !PT ;  /* 0x000000ff04087812 */ /* 0x040fe400078ec0ff */
[----:B------:R-:W-:Y:S02]  /*af90*/  LOP3.LUT R250, R4, 0xffff, RZ, 0xc0, !PT ;  /* 0x0000ffff04fa7812 */ /* 0x000fe400078ec0ff */
[--C-:B------:R-:W-:Y:S02]  /*afa0*/  SHF.R.U32.HI R22, RZ, 0x10, R4.reuse ;  /* 0x00000010ff167819 */ /* 0x100fe40000011604 */
[----:B------:R-:W-:Y:S02]  /*afb0*/  SHF.R.U32.HI R9, RZ, 0x18, R4 ;  /* 0x00000018ff097819 */ /* 0x000fe40000011604 */
[----:B--2---:R-:W-:Y:S01]  /*afc0*/  F2FP.PACK_AB R4, R164, R25 ;  /* 0x00000019a404723e */ /* 0x004fe200000000ff */
[----:B------:R-:W-:-:S03]  /*afd0*/  FFMA.FTZ R5, R155, c[0x0][0x23c], -R0 ;  /* 0x00008f009b057a23 */ /* 0x000fc60000010800 */
[C---:B------:R-:W-:Y:S02]  /*afe0*/  PRMT R208, R4.reuse, 0x7610, R208 ;  /* 0x0000761004d07816 */ /* 0x040fe400000000d0 */
[----:B------:R-:W-:Y:S01]  /*aff0*/  PRMT R207, R4, 0x7632, R207 ;  /* 0x0000763204cf7816 */ /* 0x000fe200000000cf */
[----:B------:R-:W-:Y:S01]  /*b000*/  FFMA.FTZ R4, R154, c[0x0][0x23c], -R0 ;  /* 0x00008f009a047a23 */ /* 0x000fe20000010800 */
[----:B------:R-:W-:Y:S01]  /*b010*/  MUFU.EX2 R152, R5 ;  /* 0x0000000500987308 */ /* 0x000fe20000000800 */
[----:B------:R-:W-:Y:S01]  /*b020*/  @!P4 HADD2 R153, -R208.H0_H0, -RZ.H0_H0 ;  /* 0xa00000ffd099c230 */ /* 0x000fe20000000900 */
[----:B------:R-:W-:-:S06]  /*b030*/  PRMT R237, R208, 0x5410, R207 ;  /* 0x00005410d0ed7816 */ /* 0x000fcc00000000cf */
[----:B------:R1:W2:Y:S01]  /*b040*/  MUFU.EX2 R159, R4 ;  /* 0x00000004009f7308 */ /* 0x0002a20000000800 */
[----:B------:R-:W-:Y:S01]  /*b050*/  @!P4 PRMT R208, R153, 0x5410, RZ ;  /* 0x0000541099d0c816 */ /* 0x000fe200000000ff */
[----:B------:R-:W-:Y:S01]  /*b060*/  @!P2 HADD2 R154, -R207.H0_H0, -RZ.H0_H0 ;  /* 0xa00000ffcf9aa230 */ /* 0x000fe20000000900 */
[----:B-1----:R-:W-:-:S04]  /*b070*/  SHF.R.U32.HI R4, RZ, 0x18, R7 ;  /* 0x00000018ff047819 */ /* 0x002fc80000011607 */
[----:B------:R-:W-:Y:S02]  /*b080*/  ISETP.GE.U32.AND P4, PT, R251, R4, PT ;  /* 0x00000004fb00720c */ /* 0x000fe40003f86070 */
[----:B------:R-:W-:-:S04]  /*b090*/  SHF.R.U32.HI R4, RZ, 0x10, R7 ;  /* 0x00000010ff047819 */ /* 0x000fc80000011607 */
[----:B------:R-:W-:Y:S01]  /*b0a0*/  LOP3.LUT R4, R4, 0xff, RZ, 0xc0, !PT ;  /* 0x000000ff04047812 */ /* 0x000fe200078ec0ff */
[----:B------:R-:W-:Y:S01]  /*b0b0*/  FFMA.FTZ R5, R137, c[0x0][0x23c], -R2 ;  /* 0x00008f0089057a23 */ /* 0x000fe20000010802 */
[----:B------:R-:W-:Y:S02]  /*b0c0*/  @!P2 PRMT R207, R154, 0x5410, RZ ;  /* 0x000054109acfa816 */ /* 0x000fe400000000ff */
[----:B------:R-:W-:Y:S02]  /*b0d0*/  ISETP.GE.U32.AND P2, PT, R251, R4, PT ;  /* 0x00000004fb00720c */ /* 0x000fe40003f46070 */
[----:B--2---:R-:W-:Y:S01]  /*b0e0*/  F2FP.PACK_AB R4, R159, R152 ;  /* 0x000000989f04723e */ /* 0x004fe200000000ff */
[----:B------:R-:W-:Y:S02]  /*b0f0*/  IMAD.MOV.U32 R140, RZ, RZ, R170 ;  /* 0x000000ffff8c7224 */ /* 0x000fe400078e00aa */
[----:B------:R1:W-:Y:S01]  /*b100*/  MUFU.EX2 R170, R5 ;  /* 0x0000000500aa7308 */ /* 0x0003e20000000800 */
[----:B------:R-:W-:-:S02]  /*b110*/  PRMT R205, R4, 0x7632, R205 ;  /* 0x0000763204cd7816 */ /* 0x000fc400000000cd */
[----:B------:R-:W-:Y:S02]  /*b120*/  PRMT R204, R4, 0x7610, R204 ;  /* 0x0000761004cc7816 */ /* 0x000fe400000000cc */
[----:B------:R-:W-:Y:S01]  /*b130*/  SHF.R.U32.HI R4, RZ, 0x8, R29 ;  /* 0x00000008ff047819 */ /* 0x000fe2000001161d */
[----:B------:R-:W-:Y:S01]  /*b140*/  @!P4 HADD2 R137, -R205.H0_H0, -RZ.H0_H0 ;  /* 0xa00000ffcd89c230 */ /* 0x000fe20000000900 */
[----:B------:R-:W-:Y:S02]  /*b150*/  MOV R157, R235 ;  /* 0x000000eb009d7202 */ /* 0x000fe40000000f00 */
[----:B------:R-:W-:Y:S01]  /*b160*/  LOP3.LUT R4, R4, 0xffff, RZ, 0xc0, !PT ;  /* 0x0000ffff04047812 */ /* 0x000fe200078ec0ff */
[----:B-1----:R-:W-:-:S04]  /*b170*/  FFMA.FTZ R5, R136, c[0x0][0x23c], -R2 ;  /* 0x00008f0088057a23 */ /* 0x002fc80000010802 */
[----:B------:R-:W1:Y:S01]  /*b180*/  MUFU.EX2 R192, R5 ;  /* 0x0000000500c07308 */ /* 0x000e620000000800 */
[----:B------:R-:W-:Y:S02]  /*b190*/  PRMT R235, R204, 0x5410, R205 ;  /* 0x00005410cceb7816 */ /* 0x000fe400000000cd */
[----:B------:R-:W-:Y:S02]  /*b1a0*/  @!P4 PRMT R205, R137, 0x5410, RZ ;  /* 0x0000541089cdc816 */ /* 0x000fe400000000ff */
[----:B------:R-:W-:Y:S01]  /*b1b0*/  ISETP.GE.U32.AND P4, PT, R251, R4, PT ;  /* 0x00000004fb00720c */ /* 0x000fe20003f86070 */
[----:B------:R-:W-:Y:S02]  /*b1c0*/  FFMA.FTZ R4, R142, c[0x0][0x23c], -R0 ;  /* 0x00008f008e047a23 */ /* 0x000fe40000010800 */
[----:B------:R-:W-:Y:S02]  /*b1d0*/  IMAD.MOV.U32 R155, RZ, RZ, R166 ;  /* 0x000000ffff9b7224 */ /* 0x000fe400078e00a6 */
[----:B------:R2:W-:Y:S01]  /*b1e0*/  MUFU.EX2 R166, R4 ;  /* 0x0000000400a67308 */ /* 0x0005e20000000800 */
[----:B------:R-:W-:-:S02]  /*b1f0*/  FFMA.FTZ R7, R34, c[0x0][0x23c], -R2 ;  /* 0x00008f0022077a23 */ /* 0x000fc40000010802 */
[--C-:B------:R-:W-:Y:S01]  /*b200*/  FFMA.FTZ R241, R32, c[0x0][0x23c], -R2.reuse ;  /* 0x00008f0020f17a23 */ /* 0x100fe20000010802 */
[----:B-1----:R-:W-:Y:S01]  /*b210*/  F2FP.PACK_AB R5, R192, R170 ;  /* 0x000000aac005723e */ /* 0x002fe200000000ff */
[----:B------:R-:W-:Y:S02]  /*b220*/  FFMA.FTZ R242, R30, c[0x0][0x23c], -R2 ;  /* 0x00008f001ef27a23 */ /* 0x000fe40000010802 */
[----:B--2---:R-:W-:Y:S01]  /*b230*/  FFMA.FTZ R4, R139, c[0x0][0x23c], -R0 ;  /* 0x00008f008b047a23 */ /* 0x004fe20000010800 */
[----:B------:R-:W-:-:S03]  /*b240*/  PRMT R203, R5, 0x7610, R203 ;  /* 0x0000761005cb7816 */ /* 0x000fc600000000cb */
[----:B------:R1:W2:Y:S01]  /*b250*/  MUFU.EX2 R252, R4 ;  /* 0x0000000400fc7308 */ /* 0x0002a20000000800 */
[----:B------:R-:W-:Y:S01]  /*b260*/  PRMT R202, R5, 0x7632, R202 ;  /* 0x0000763205ca7816 */ /* 0x000fe200000000ca */
[----:B------:R-:W-:Y:S01]  /*b270*/  @!P3 HADD2 R139, -R203.H0_H0, -RZ.H0_H0 ;  /* 0xa00000ffcb8bb230 */ /* 0x000fe20000000900 */
[----:B------:R-:W-:-:S05]  /*b280*/  IMAD.MOV.U32 R27, RZ, RZ, R233 ;  /* 0x000000ffff1b7224 */ /* 0x000fca00078e00e9 */
[----:B------:R-:W-:Y:S01]  /*b290*/  MUFU.EX2 R169, R7 ;  /* 0x0000000700a97308 */ /* 0x000fe20000000800 */
[----:B-1----:R-:W-:Y:S01]  /*b2a0*/  FFMA.FTZ R4, R35, c[0x0][0x23c], -R2 ;  /* 0x00008f0023047a23 */ /* 0x002fe20000010802 */
[----:B------:R-:W-:-:S06]  /*b2b0*/  LOP3.LUT R2, R6, 0xffff, RZ, 0xc0, !PT ;  /* 0x0000ffff06027812 */ /* 0x000fcc00078ec0ff */
[----:B------:R1:W3:Y:S01]  /*b2c0*/  MUFU.EX2 R147, R4 ;  /* 0x0000000400937308 */ /* 0x0002e20000000800 */
[----:B------:R-:W-:Y:S01]  /*b2d0*/  SHF.R.U32.HI R2, RZ, 0x8, R2 ;  /* 0x00000008ff027819 */ /* 0x000fe20000011602 */
[----:B------:R-:W-:Y:S01]  /*b2e0*/  @!P4 HADD2 R30, -R202.H0_H0, -RZ.H0_H0 ;  /* 0xa00000ffca1ec230 */ /* 0x000fe20000000900 */
[----:B------:R-:W-:Y:S02]  /*b2f0*/  PRMT R233, R203, 0x5410, R202 ;  /* 0x00005410cbe97816 */ /* 0x000fe400000000ca */
[----:B------:R-:W-:Y:S02]  /*b300*/  FSEL R21, R197, RZ, P0 ;  /* 0x000000ffc5157208 */ /* 0x000fe40000000000 */
[----:B------:R-:W-:Y:S01]  /*b310*/  @!P3 PRMT R203, R139, 0x5410, RZ ;  /* 0x000054108bcbb816 */ /* 0x000fe200000000ff */
[----:B------:R-:W-:Y:S01]  /*b320*/  @!P2 HADD2 R136, -R204.H0_H0, -RZ.H0_H0 ;  /* 0xa00000ffcc88a230 */ /* 0x000fe20000000900 */
[----:B-1----:R-:W-:-:S04]  /*b330*/  LOP3.LUT R4, R2, 0xffff, RZ, 0xc0, !PT ;  /* 0x0000ffff02047812 */ /* 0x002fc800078ec0ff */
[C---:B------:R-:W-:Y:S02]  /*b340*/  ISETP.GE.U32.AND P3, PT, R251.reuse, R4, PT ;  /* 0x00000004fb00720c */ /* 0x040fe40003f66070 */
[----:B------:R-:W-:Y:S01]  /*b350*/  LOP3.LUT R4, R6, 0xff, RZ, 0xc0, !PT ;  /* 0x000000ff06047812 */ /* 0x000fe200078ec0ff */
[----:B------:R-:W-:Y:S01]  /*b360*/  FADD.FTZ R5, R116, -R21 ;  /* 0x8000001574057221 */ /* 0x000fe20000010000 */
[----:B------:R-:W-:Y:S02]  /*b370*/  @!P4 PRMT R202, R30, 0x5410, RZ ;  /* 0x000054101ecac816 */ /* 0x000fe400000000ff */
[C---:B------:R-:W-:Y:S02]  /*b380*/  ISETP.GE.U32.AND P0, PT, R251.reuse, R17, PT ;  /* 0x00000011fb00720c */ /* 0x040fe40003f06070 */
[----:B------:R-:W-:Y:S02]  /*b390*/  ISETP.GE.U32.AND P4, PT, R251, R4, PT ;  /* 0x00000004fb00720c */ /* 0x000fe40003f86070 */
[----:B------:R-:W-:Y:S01]  /*b3a0*/  @!P2 PRMT R204, R136, 0x5410, RZ ;  /* 0x0000541088cca816 */ /* 0x000fe200000000ff */
[--C-:B------:R-:W-:Y:S01]  /*b3b0*/  FFMA.FTZ R16, R31, c[0x0][0x23c], -R0.reuse ;  /* 0x00008f001f107a23 */ /* 0x100fe20000010800 */
[----:B------:R-:W-:Y:S01]  /*b3c0*/  ISETP.GE.U32.AND P2, PT, R251, R8, PT ;  /* 0x00000008fb00720c */ /* 0x000fe20003f46070 */
[----:B------:R-:W-:Y:S01]  /*b3d0*/  FMUL.FTZ R8, R5, c[0x0][0x23c] ;  /* 0x00008f0005087a20 */ /* 0x000fe20000410000 */
[----:B--2---:R-:W-:Y:S01]  /*b3e0*/  F2FP.PACK_AB R5, R252, R166 ;  /* 0x000000a6fc05723e */ /* 0x004fe200000000ff */
[----:B------:R-:W-:-:S02]  /*b3f0*/  FFMA.FTZ R21, R193, c[0x0][0x23c], -R0 ;  /* 0x00008f00c1157a23 */ /* 0x000fc40000010800 */
[--C-:B------:R-:W-:Y:S02]  /*b400*/  FFMA.FTZ R17, R143, c[0x0][0x23c], -R0.reuse ;  /* 0x00008f008f117a23 */ /* 0x100fe40000010800 */
[--C-:B------:R-:W-:Y:S02]  /*b410*/  FFMA.FTZ R18, R141, c[0x0][0x23c], -R0.reuse ;  /* 0x00008f008d127a23 */ /* 0x100fe40000010800 */
[--C-:B------:R-:W-:Y:S02]  /*b420*/  FFMA.FTZ R20, R138, c[0x0][0x23c], -R0.reuse ;  /* 0x00008f008a147a23 */ /* 0x100fe40000010800 */
[----:B------:R-:W-:Y:S01]  /*b430*/  FFMA.FTZ R19, R33, c[0x0][0x23c], -R0 ;  /* 0x00008f0021137a23 */ /* 0x000fe20000010800 */
[----:B---3--:R-:W-:Y:S01]  /*b440*/  F2FP.PACK_AB R0, R169, R147 ;  /* 0x00000093a900723e */ /* 0x008fe200000000ff */
[----:B------:R1:W2:Y:S01]  /*b450*/  MUFU.EX2 R2, R8 ;  /* 0x0000000800027308 */ /* 0x0002a20000000800 */
[----:B------:R-:W-:Y:S01]  /*b460*/  PRMT R201, R5, 0x7632, R201 ;  /* 0x0000763205c97816 */ /* 0x000fe200000000c9 */
[----:B------:R-:W-:Y:S01]  /*b470*/  IMAD.MOV.U32 R154, RZ, RZ, R117 ;  /* 0x000000ffff9a7224 */ /* 0x000fe200078e0075 */
[C---:B------:R-:W-:Y:S01]  /*b480*/  PRMT R199, R0.reuse, 0x7610, R199 ;  /* 0x0000761000c77816 */ /* 0x040fe200000000c7 */
[----:B------:R-:W-:Y:S01]  /*b490*/  IMAD.WIDE.U32 R116, R149, -0x2daee0ad, RZ ;  /* 0xd2511f5395747825 */ /* 0x000fe200078e00ff */
[----:B------:R-:W-:Y:S01]  /*b4a0*/  PRMT R200, R5, 0x7610, R200 ;  /* 0x0000761005c87816 */ /* 0x000fe200000000c8 */
[----:B------:R-:W-:Y:S01]  /*b4b0*/  @!P0 HADD2 R32, -R201.H0_H0, -RZ.H0_H0 ;  /* 0xa00000ffc9208230 */ /* 0x000fe20000000900 */
[----:B------:R-:W-:Y:S01]  /*b4c0*/  PRMT R198, R0, 0x7632, R198 ;  /* 0x0000763200c67816 */ /* 0x000fe200000000c6 */
[----:B------:R-:W-:Y:S01]  /*b4d0*/  @!P4 HADD2 R34, -R199.H0_H0, -RZ.H0_H0 ;  /* 0xa00000ffc722c230 */ /* 0x000fe20000000900 */
[----:B------:R-:W-:Y:S01]  /*b4e0*/  SHF.R.U32.HI R4, RZ, 0x18, R11 ;  /* 0x00000018ff047819 */ /* 0x000fe2000001160b */
[----:B------:R-:W-:-:S02]  /*b4f0*/  IMAD.MOV.U32 R156, RZ, RZ, R234 ;  /* 0x000000ffff9c7224 */ /* 0x000fc400078e00ea */
[----:B-1----:R-:W-:Y:S01]  /*b500*/  IMAD R8, R162, -0x2daee0ad, RZ ;  /* 0xd2511f53a2087824 */ /* 0x002fe200078e02ff */
[----:B------:R-:W-:Y:S01]  /*b510*/  MOV R162, R155 ;  /* 0x0000009b00a27202 */ /* 0x000fe20000000f00 */
[----:B------:R-:W-:Y:S01]  /*b520*/  IMAD.MOV.U32 R155, RZ, RZ, R247 ;  /* 0x000000ffff9b7224 */ /* 0x000fe200078e00f7 */
[----:B------:R-:W-:Y:S02]  /*b530*/  PRMT R234, R200, 0x5410, R201 ;  /* 0x00005410c8ea7816 */ /* 0x000fe400000000c9 */
[----:B------:R-:W-:Y:S02]  /*b540*/  LOP3.LUT R8, R117, R8, R167, 0x96, !PT ;  /* 0x0000000875087212 */ /* 0x000fe400078e96a7 */
[----:B------:R-:W-:Y:S02]  /*b550*/  PRMT R247, R199, 0x5410, R198 ;  /* 0x00005410c7f77816 */ /* 0x000fe400000000c6 */
[----:B------:R-:W-:Y:S02]  /*b560*/  @!P0 PRMT R201, R32, 0x5410, RZ ;  /* 0x0000541020c98816 */ /* 0x000fe400000000ff */
[----:B------:R-:W-:-:S02]  /*b570*/  @!P4 PRMT R199, R34, 0x5410, RZ ;  /* 0x0000541022c7c816 */ /* 0x000fc400000000ff */
[C---:B------:R-:W-:Y:S01]  /*b580*/  ISETP.GE.U32.AND P0, PT, R251.reuse, R9, PT ;  /* 0x00000009fb00720c */ /* 0x040fe20003f06070 */
[----:B------:R-:W-:Y:S01]  /*b590*/  IMAD.WIDE.U32 R8, R8, -0x326172a9, RZ ;  /* 0xcd9e8d5708087825 */ /* 0x000fe200078e00ff */
[----:B------:R-:W-:Y:S02]  /*b5a0*/  ISETP.GE.U32.AND P4, PT, R251, R4, PT ;  /* 0x00000004fb00720c */ /* 0x000fe40003f86070 */
[----:B------:R-:W-:Y:S01]  /*b5b0*/  SHF.R.U32.HI R4, RZ, 0x10, R11 ;  /* 0x00000010ff047819 */ /* 0x000fe2000001160b */
[----:B------:R-:W-:Y:S01]  /*b5c0*/  @!P5 HADD2 R31, -R200.H0_H0, -RZ.H0_H0 ;  /* 0xa00000ffc81fd230 */ /* 0x000fe20000000900 */
[----:B------:R-:W-:Y:S02]  /*b5d0*/  LOP3.LUT R0, R9, R10, R227, 0x96, !PT ;  /* 0x0000000a09007212 */ /* 0x000fe400078e96e3 */
[----:B------:R-:W-:Y:S01]  /*b5e0*/  LOP3.LUT R4, R4, 0xff, RZ, 0xc0, !PT ;  /* 0x000000ff04047812 */ /* 0x000fe200078ec0ff */
[----:B------:R-:W-:Y:S01]  /*b5f0*/  @!P3 HADD2 R33, -R198.H0_H0, -RZ.H0_H0 ;  /* 0xa00000ffc621b230 */ /* 0x000fe20000000900 */
[----:B------:R-:W-:-:S02]  /*b600*/  @!P5 PRMT R200, R31, 0x5410, RZ ;  /* 0x000054101fc8d816 */ /* 0x000fc400000000ff */
[----:B------:R-:W-:Y:S02]  /*b610*/  SHF.R.U32.HI R5, RZ, 0x18, R6 ;  /* 0x00000018ff057819 */ /* 0x000fe40000011606 */
[----:B------:R-:W-:Y:S02]  /*b620*/  ISETP.GE.U32.AND P5, PT, R251, R4, PT ;  /* 0x00000004fb00720c */ /* 0x000fe40003fa6070 */
[----:B------:R-:W-:Y:S02]  /*b630*/  LOP3.LUT R4, R0, 0xffff, RZ, 0xc0, !PT ;  /* 0x0000ffff00047812 */ /* 0x000fe400078ec0ff */
[----:B------:R-:W-:Y:S02]  /*b640*/  @!P3 PRMT R198, R33, 0x5410, RZ ;  /* 0x0000541021c6b816 */ /* 0x000fe400000000ff */
[----:B------:R-:W-:Y:S02]  /*b650*/  ISETP.GE.U32.AND P3, PT, R251, R5, PT ;  /* 0x00000005fb00720c */ /* 0x000fe40003f66070 */
[----:B------:R-:W-:-:S02]  /*b660*/  SHF.R.U32.HI R5, RZ, 0x8, R4 ;  /* 0x00000008ff057819 */ /* 0x000fc40000011604 */
[----:B------:R-:W-:Y:S01]  /*b670*/  LOP3.LUT R4, R0, 0xff, RZ, 0xc0, !PT ;  /* 0x000000ff00047812 */ /* 0x000fe200078ec0ff */
[----:B------:R-:W-:Y:S03]  /*b680*/  MUFU.EX2 R153, R17 ;  /* 0x0000001100997308 */ /* 0x000fe60000000800 */
[----:B------:R-:W-:Y:S02]  /*b690*/  PRMT R10, R4, 0x5410, R5 ;  /* 0x00005410040a7816 */ /* 0x000fe40000000005 */
[----:B------:R-:W-:-:S03]  /*b6a0*/  SHF.R.U32.HI R5, RZ, 0x10, R0 ;  /* 0x00000010ff057819 */ /* 0x000fc60000011600 */
[----:B------:R-:W1:Y:S01]  /*b6b0*/  MUFU.EX2 R136, R18 ;  /* 0x0000001200887308 */ /* 0x000e620000000800 */
[----:B------:R-:W-:Y:S02]  /*b6c0*/  SHF.R.U32.HI R4, RZ, 0x18, R0 ;  /* 0x00000018ff047819 */ /* 0x000fe40000011600 */
[----:B------:R-:W-:Y:S02]  /*b6d0*/  FSEL R7, R174, RZ, P1 ;  /* 0x000000ffae077208 */ /* 0x000fe40000800000 */
[----:B------:R-:W-:Y:S02]  /*b6e0*/  SHF.R.U32.HI R6, RZ, 0x10, R6 ;  /* 0x00000010ff067819 */ /* 0x000fe40000011606 */
[----:B------:R-:W-:Y:S02]  /*b6f0*/  LOP3.LUT R0, R5, 0xff, RZ, 0xc0, !PT ;  /* 0x000000ff05007812 */ /* 0x000fe400078ec0ff */
[----:B------:R-:W-:Y:S02]  /*b700*/  LOP3.LUT R5, R6, 0xff, RZ, 0xc0, !PT ;  /* 0x000000ff06057812 */ /* 0x000fe400078ec0ff */
[----:B------:R-:W-:Y:S01]  /*b710*/  PRMT R4, R0, 0x5410, R4 ;  /* 0x0000541000047816 */ /* 0x000fe20000000004 */
[----:B------:R-:W-:Y:S01]  /*b720*/  FADD.FTZ R0, R3, -R7 ;  /* 0x8000000703007221 */ /* 0x000fe20000010000 */
[----:B------:R-:W-:Y:S01]  /*b730*/  ISETP.GE.U32.AND P1, PT, R251, R5, PT ;  /* 0x00000005fb00720c */ /* 0x000fe20003f26070 */
[----:B--2---:R-:W-:-:S02]  /*b740*/  FFMA.FTZ R240, R240, R2, R24 ;  /* 0x00000002f0f07223 */ /* 0x004fc40000010018 */
[----:B------:R-:W-:Y:S02]  /*b750*/  IMAD.MOV.U32 R138, RZ, RZ, R28 ;  /* 0x000000ffff8a7224 */ /* 0x000fe400078e001c */
[----:B------:R-:W-:Y:S02]  /*b760*/  IMAD.MOV.U32 R139, RZ, RZ, R140 ;  /* 0x000000ffff8b7224 */ /* 0x000fe400078e008c */
[----:B------:R-:W-:Y:S02]  /*b770*/  IMAD.MOV.U32 R6, RZ, RZ, R25 ;  /* 0x000000ffff067224 */ /* 0x000fe400078e0019 */
[----:B------:R-:W-:Y:S02]  /*b780*/  FMUL.FTZ R0, R0, c[0x0][0x23c] ;  /* 0x00008f0000007a20 */ /* 0x000fe40000410000 */
[-C--:B------:R-:W-:Y:S02]  /*b790*/  FMUL.FTZ R24, R52, R2.reuse ;  /* 0x0000000234187220 */ /* 0x080fe40000410000 */
[----:B------:R-:W-:-:S02]  /*b7a0*/  FMUL.FTZ R25, R53, R2 ;  /* 0x0000000235197220 */ /* 0x000fc40000410000 */
[-C--:B------:R-:W-:Y:S02]  /*b7b0*/  FMUL.FTZ R32, R64, R2.reuse ;  /* 0x0000000240207220 */ /* 0x080fe40000410000 */
[-C--:B------:R-:W-:Y:S02]  /*b7c0*/  FMUL.FTZ R33, R65, R2.reuse ;  /* 0x0000000241217220 */ /* 0x080fe40000410000 */
[-C--:B------:R-:W-:Y:S02]  /*b7d0*/  FMUL.FTZ R28, R80, R2.reuse ;  /* 0x00000002501c7220 */ /* 0x080fe40000410000 */
[-C--:B------:R-:W-:Y:S02]  /*b7e0*/  FMUL.FTZ R29, R81, R2.reuse ;  /* 0x00000002511d7220 */ /* 0x080fe40000410000 */
        /* <DEDUP_REMOVED lines=41> */
[----:B------:R-:W-:Y:S01]  /*ba80*/  FMUL.FTZ R109, R113, R2 ;  /* 0x00000002716d7220 */ /* 0x000fe20000410000 */
[----:B-1----:R-:W-:Y:S01]  /*ba90*/  F2FP.PACK_AB R2, R136, R153 ;  /* 0x000000998802723e */ /* 0x002fe200000000ff */
[----:B------:R-:W-:Y:S01]  /*baa0*/  IMAD.MOV.U32 R5, RZ, RZ, R252 ;  /* 0x000000ffff057224 */ /* 0x000fe200078e00fc */
[----:B------:R-:W-:Y:S02]  /*bab0*/  MUFU.EX2 R16, R16 ;  /* 0x0000001000107308 */ /* 0x000fe40000000800 */
[----:B------:R-:W-:Y:S01]  /*bac0*/  PRMT R196, R2, 0x7610, R196 ;  /* 0x0000761002c47816 */ /* 0x000fe200000000c4 */
[----:B------:R-:W-:-:S05]  /*bad0*/  IMAD.MOV.U32 R137, RZ, RZ, R152 ;  /* 0x000000ffff897224 */ /* 0x000fca00078e0098 */
[----:B------:R-:W1:Y:S01]  /*bae0*/  MUFU.EX2 R0, R0 ;  /* 0x0000000000007308 */ /* 0x000e620000000800 */
[----:B------:R-:W-:Y:S01]  /*baf0*/  @!P1 HADD2 R35, -R196.H0_H0, -RZ.H0_H0 ;  /* 0xa00000ffc4239230 */ /* 0x000fe20000000900 */
[----:B------:R-:W-:-:S06]  /*bb00*/  PRMT R175, R2, 0x7632, R175 ;  /* 0x0000763202af7816 */ /* 0x000fcc00000000af */
[----:B------:R-:W2:Y:S01]  /*bb10*/  MUFU.EX2 R252, R21 ;  /* 0x0000001500fc7308 */ /* 0x000ea20000000800 */
[----:B------:R-:W-:Y:S01]  /*bb20*/  LOP3.LUT R2, R22, 0xff, RZ, 0xc0, !PT ;  /* 0x000000ff16027812 */ /* 0x000fe200078ec0ff */
[----:B------:R-:W-:Y:S01]  /*bb30*/  IMAD.MOV.U32 R7, RZ, RZ, R239 ;  /* 0x000000ffff077224 */ /* 0x000fe200078e00ef */
[----:B------:R-:W-:-:S05]  /*bb40*/  PRMT R239, R196, 0x5410, R175 ;  /* 0x00005410c4ef7816 */ /* 0x000fca00000000af */
[----:B------:R-:W-:Y:S01]  /*bb50*/  MUFU.EX2 R152, R20 ;  /* 0x0000001400987308 */ /* 0x000fe20000000800 */
[----:B------:R-:W-:-:S07]  /*bb60*/  @!P1 PRMT R196, R35, 0x5410, RZ ;  /* 0x0000541023c49816 */ /* 0x000fce00000000ff */
[----:B------:R-:W3:Y:S01]  /*bb70*/  MUFU.EX2 R193, R19 ;  /* 0x0000001300c17308 */ /* 0x000ee20000000800 */
[C---:B------:R-:W-:Y:S02]  /*bb80*/  ISETP.GE.U32.AND P1, PT, R251.reuse, R2, PT ;  /* 0x00000002fb00720c */ /* 0x040fe40003f26070 */
[----:B------:R-:W-:Y:S01]  /*bb90*/  PRMT R251, R251, 0x7054, R251 ;  /* 0x00007054fbfb7816 */ /* 0x000fe200000000fb */
[----:B------:R-:W-:Y:S01]  /*bba0*/  IMAD.MOV.U32 R11, RZ, RZ, R27 ;  /* 0x000000ffff0b7224 */ /* 0x000fe200078e001b */
[----:B------:R-:W-:Y:S01]  /*bbb0*/  MOV R17, R26 ;  /* 0x0000001a00117202 */ /* 0x000fe20000000f00 */
[----:B-1----:R-:W-:Y:S01]  /*bbc0*/  FMUL.FTZ R26, R54, R0 ;  /* 0x00000000361a7220 */ /* 0x002fe20000410000 */
[----:B--2---:R-:W-:Y:S01]  /*bbd0*/  F2FP.PACK_AB R2, R252, R16 ;  /* 0x00000010fc02723e */ /* 0x004fe200000000ff */
        /* <DEDUP_REMOVED lines=47> */
[----:B------:R-:W-:Y:S01]  /*bed0*/  FFMA.FTZ R236, R236, R0, R16 ;  /* 0x00000000ecec7223 */ /* 0x000fe20000010010 */
[--C-:B------:R-:W-:Y:S01]  /*bee0*/  HSET2.LE.AND R0, R10, R251.reuse, PT ;  /* 0x000000fb0a007233 */ /* 0x100fe20003803000 */
[C---:B------:R-:W-:Y:S02]  /*bef0*/  PRMT R173, R2.reuse, 0x7610, R173 ;  /* 0x0000761002ad7816 */ /* 0x040fe400000000ad */
[----:B------:R-:W-:Y:S01]  /*bf00*/  PRMT R172, R2, 0x7632, R172 ;  /* 0x0000763202ac7816 */ /* 0x000fe200000000ac */
[----:B------:R-:W-:Y:S01]  /*bf10*/  HSET2.LE.AND R2, R4, R251, PT ;  /* 0x000000fb04027233 */ /* 0x000fe20003803000 */
[----:B---3--:R-:W-:-:S02]  /*bf20*/  F2FP.PACK_AB R206, R193, R152 ;  /* 0x00000098c1ce723e */ /* 0x008fc400000000ff */
[----:B------:R-:W-:Y:S02]  /*bf30*/  LOP3.LUT R4, R0, R23, RZ, 0xc0, !PT ;  /* 0x0000001700047212 */ /* 0x000fe400078ec0ff */
[----:B------:R-:W-:Y:S01]  /*bf40*/  PRMT R0, R173, 0x5410, R172 ;  /* 0x00005410ad007816 */ /* 0x000fe200000000ac */
[----:B------:R-:W-:Y:S01]  /*bf50*/  @!P1 HADD2 R3, -R206.H0_H0, -RZ.H0_H0 ;  /* 0xa00000ffce039230 */ /* 0x000fe20000000900 */
[----:B------:R-:W-:Y:S02]  /*bf60*/  IMAD.MOV.U32 R76, RZ, RZ, R5 ;  /* 0x000000ffff4c7224 */ /* 0x000fe400078e0005 */
[----:B------:R-:W-:Y:S02]  /*bf70*/  LOP3.LUT R5, R2, R0, RZ, 0xc0, !PT ;  /* 0x0000000002057212 */ /* 0x000fe400078ec0ff */
[----:B------:R-:W-:Y:S02]  /*bf80*/  LOP3.LUT R0, R8, 0xffff, RZ, 0xc0, !PT ;  /* 0x0000ffff08007812 */ /* 0x000fe400078ec0ff */
[----:B------:R-:W-:-:S02]  /*bf90*/  SHF.R.U32.HI R2, RZ, 0x10, R8 ;  /* 0x00000010ff027819 */ /* 0x000fc40000011608 */
[----:B------:R-:W-:Y:S01]  /*bfa0*/  @P1 PRMT R224, R206, 0x7610, R224 ;  /* 0x00007610cee01816 */ /* 0x000fe200000000e0 */
[----:B------:R-:W-:Y:S01]  /*bfb0*/  IMAD.MOV.U32 R77, RZ, RZ, R7 ;  /* 0x000000ffff4d7224 */ /* 0x000fe200078e0007 */
[----:B------:R-:W-:Y:S02]  /*bfc0*/  @!P1 PRMT R224, R3, 0x5410, RZ ;  /* 0x0000541003e09816 */ /* 0x000fe400000000ff */
[----:B------:R-:W-:Y:S02]  /*bfd0*/  SHF.R.U32.HI R3, RZ, 0x8, R0 ;  /* 0x00000008ff037819 */ /* 0x000fe40000011600 */
[----:B------:R-:W-:Y:S02]  /*bfe0*/  SHF.R.U32.HI R7, RZ, 0x18, R8 ;  /* 0x00000018ff077819 */ /* 0x000fe40000011608 */
[----:B------:R-:W-:-:S04]  /*bff0*/  LOP3.LUT R0, R2, 0xff, RZ, 0xc0, !PT ;  /* 0x000000ff02007812 */ /* 0x000fc800078ec0ff */
[----:B------:R-:W-:-:S05]  /*c000*/  PRMT R2, R0, 0x5410, R7 ;  /* 0x0000541000027816 */ /* 0x000fca0000000007 */
[----:B------:R-:W-:Y:S01]  /*c010*/  HSET2.LE.AND R2, R2, R251, PT ;  /* 0x000000fb02027233 */ /* 0x000fe20003803000 */
[----:B------:R-:W-:Y:S01]  /*c020*/  IMAD.MOV.U32 R18, RZ, RZ, R6 ;  /* 0x000000ffff127224 */ /* 0x000fe200078e0006 */
[----:B------:R-:W-:-:S03]  /*c030*/  LOP3.LUT R6, R8, 0xff, RZ, 0xc0, !PT ;  /* 0x000000ff08067812 */ /* 0x000fc600078ec0ff */
[----:B------:R-:W-:Y:S01]  /*c040*/  LOP3.LUT R7, R2, R150, RZ, 0xc0, !PT ;  /* 0x0000009602077212 */ /* 0x000fe200078ec0ff */
[----:B------:R-:W-:Y:S02]  /*c050*/  IMAD.MOV.U32 R150, RZ, RZ, R11 ;  /* 0x000000ffff967224 */ /* 0x000fe400078e000b */
[----:B------:R-:W1:Y:S01]  /*c060*/  LDSM.16.MT88.4 R8, [R177+0xc000] ;  /* 0x00c00000b108783b */ /* 0x000e620000004200 */
[----:B------:R-:W-:-:S05]  /*c070*/  PRMT R3, R6, 0x5410, R3 ;  /* 0x0000541006037816 */ /* 0x000fca0000000003 */
[----:B------:R-:W-:-:S05]  /*c080*/  HSET2.LE.AND R0, R3, R251, PT ;  /* 0x000000fb03007233 */ /* 0x000fca0003803000 */
[----:B------:R-:W-:-:S07]  /*c090*/  LOP3.LUT R6, R0, R160, RZ, 0xc0, !PT ;  /* 0x000000a000067212 */ /* 0x000fce00078ec0ff */
[C---:B-1----:R-:W-:Y:S08]  /*c0a0*/  HMMA.16816.F32 R120, R4.reuse, R8, R120 ;  /* 0x000000080478723c */ /* 0x042ff00000001878 */
[----:B------:R-:W-:Y:S01]  /*c0b0*/  HMMA.16816.F32 R124, R4, R10, R124 ;  /* 0x0000000a047c723c */ /* 0x000fe2000000187c */
[----:B------:R-:W1:Y:S01]  /*c0c0*/  LDSM.16.MT88.4 R8, [R178+0xc000] ;  /* 0x00c00000b208783b */ /* 0x000e620000004200 */
[----:B------:R-:W-:-:S02]  /*c0d0*/  IMAD.MOV.U32 R20, RZ, RZ, R18 ;  /* 0x000000ffff147224 */ /* 0x000fc400078e0012 */
[----:B------:R-:W-:-:S04]  /*c0e0*/  IMAD.MOV.U32 R113, RZ, RZ, R17 ;  /* 0x000000ffff717224 */ /* 0x000fc800078e0011 */
[C---:B-1----:R-:W-:Y:S08]  /*c0f0*/  HMMA.16816.F32 R16, R4.reuse, R8, R36 ;  /* 0x000000080410723c */ /* 0x042ff00000001824 */
[----:B------:R-:W-:Y:S01]  /*c100*/  HMMA.16816.F32 R92, R4, R10, R40 ;  /* 0x0000000a045c723c */ /* 0x000fe20000001828 */
[----:B------:R-:W1:Y:S01]  /*c110*/  LDSM.16.MT88.4 R8, [R180+0xc000] ;  /* 0x00c00000b408783b */ /* 0x000e620000004200 */
[----:B------:R-:W-:Y:S01]  /*c120*/  MOV R160, R77 ;  /* 0x0000004d00a07202 */ /* 0x000fe20000000f00 */
[----:B------:R-:W-:-:S05]  /*c130*/  IMAD.MOV.U32 R112, RZ, RZ, R76 ;  /* 0x000000ffff707224 */ /* 0x000fca00078e004c */
[C---:B-1----:R-:W-:Y:S08]  /*c140*/  HMMA.16816.F32 R84, R4.reuse, R8, R44 ;  /* 0x000000080454723c */ /* 0x042ff0000000182c */
[C---:B------:R-:W-:Y:S01]  /*c150*/  HMMA.16816.F32 R76, R4.reuse, R10, R48 ;  /* 0x0000000a044c723c */ /* 0x040fe20000001830 */
[----:B------:R-:W1:Y:S07]  /*c160*/  LDSM.16.MT88.4 R8, [R179+0xc000] ;  /* 0x00c00000b308783b */ /* 0x000e6e0000004200 */
        /* <DEDUP_REMOVED lines=19> */
[----:B------:R-:W-:Y:S01]  /*c2a0*/  HMMA.16816.F32 R80, R4, R10, R104 ;  /* 0x0000000a0450723c */ /* 0x000fe20000001868 */
[----:B------:R-:W1:Y:S01]  /*c2b0*/  LDSM.16.MT88.4 R8, [R180+0x10000] ;  /* 0x01000000b408783b */ /* 0x000e620000004200 */
[----:B------:R-:W-:Y:S01]  /*c2c0*/  IMAD.MOV.U32 R98, RZ, RZ, R113 ;  /* 0x000000ffff627224 */ /* 0x000fe200078e0071 */
[----:B------:R-:W-:Y:S01]  /*c2d0*/  MOV R97, R112 ;  /* 0x0000007000617202 */ /* 0x000fe20000000f00 */
[----:B------:R-:W-:-:S04]  /*c2e0*/  IMAD.WIDE.U32 R2, R163, -0x2daee0ad, RZ ;  /* 0xd2511f53a3027825 */ /* 0x000fc800078e00ff */
[C---:B-1----:R-:W-:Y:S08]  /*c2f0*/  HMMA.16816.F32 R88, R4.reuse, R8, R128 ;  /* 0x000000080458723c */ /* 0x042ff00000001880 */
[----:B------:R-:W-:Y:S01]  /*c300*/  HMMA.16816.F32 R112, R4, R10, R132 ;  /* 0x0000000a0470723c */ /* 0x000fe20000001884 */
[----:B------:R-:W1:Y:S01]  /*c310*/  LDSM.16.MT88.4 R8, [R179+0x10000] ;  /* 0x01000000b308783b */ /* 0x000e620000004200 */
[----:B------:R-:W-:-:S02]  /*c320*/  LOP3.LUT R0, R3, R116, R238, 0x96, !PT ;  /* 0x0000007403007212 */ /* 0x000fc400078e96ee */
[----:B------:R-:W-:Y:S01]  /*c330*/  LOP3.LUT R3, R2, 0xffff, RZ, 0xc0, !PT ;  /* 0x0000ffff02037812 */ /* 0x000fe200078ec0ff */
[----:B------:R-:W-:Y:S02]  /*c340*/  IMAD.MOV.U32 R96, RZ, RZ, R193 ;  /* 0x000000ffff607224 */ /* 0x000fe400078e00c1 */
[----:B------:R-:W-:Y:S02]  /*c350*/  IMAD.MOV.U32 R103, RZ, RZ, R192 ;  /* 0x000000ffff677224 */ /* 0x000fe400078e00c0 */
[----:B------:R-:W-:Y:S02]  /*c360*/  IMAD.MOV.U32 R102, RZ, RZ, R195 ;  /* 0x000000ffff667224 */ /* 0x000fe400078e00c3 */
[----:B------:R-:W-:Y:S01]  /*c370*/  IMAD.MOV.U32 R101, RZ, RZ, R194 ;  /* 0x000000ffff657224 */ /* 0x000fe200078e00c2 */
[C---:B-1----:R-:W-:Y:S08]  /*c380*/  HMMA.16816.F32 R140, R4.reuse, R8, R140 ;  /* 0x00000008048c723c */ /* 0x042ff0000000188c */
[----:B------:R-:W-:Y:S07]  /*c390*/  HMMA.16816.F32 R192, R4, R10, R108 ;  /* 0x0000000a04c0723c */ /* 0x000fee000000186c */
[----:B------:R-:W-:-:S02]  /*c3a0*/  SHF.R.U32.HI R4, RZ, 0x8, R3 ;  /* 0x00000008ff047819 */ /* 0x000fc40000011603 */
[----:B------:R-:W-:Y:S02]  /*c3b0*/  LOP3.LUT R3, R2, 0xff, RZ, 0xc0, !PT ;  /* 0x000000ff02037812 */ /* 0x000fe400078ec0ff */
[--C-:B------:R-:W-:Y:S02]  /*c3c0*/  SHF.R.U32.HI R6, RZ, 0x10, R2.reuse ;  /* 0x00000010ff067819 */ /* 0x100fe40000011602 */
[----:B------:R-:W-:Y:S02]  /*c3d0*/  SHF.R.U32.HI R7, RZ, 0x18, R2 ;  /* 0x00000018ff077819 */ /* 0x000fe40000011602 */
[----:B------:R-:W-:Y:S02]  /*c3e0*/  LOP3.LUT R2, R0, 0xffff, RZ, 0xc0, !PT ;  /* 0x0000ffff00027812 */ /* 0x000fe400078ec0ff */
[----:B------:R-:W-:Y:S02]  /*c3f0*/  PRMT R9, R3, 0x5410, R4 ;  /* 0x0000541003097816 */ /* 0x000fe40000000004 */
[----:B------:R-:W-:-:S02]  /*c400*/  SHF.R.U32.HI R3, RZ, 0x8, R2 ;  /* 0x00000008ff037819 */ /* 0x000fc40000011602 */
[----:B------:R-:W-:-:S04]  /*c410*/  LOP3.LUT R2, R0, 0xff, RZ, 0xc0, !PT ;  /* 0x000000ff00027812 */ /* 0x000fc800078ec0ff */
[----:B------:R-:W-:Y:S02]  /*c420*/  PRMT R3, R2, 0x5410, R3 ;  /* 0x0000541002037816 */ /* 0x000fe40000000003 */
[--C-:B------:R-:W-:Y:S02]  /*c430*/  SHF.R.U32.HI R2, RZ, 0x10, R0.reuse ;  /* 0x00000010ff027819 */ /* 0x100fe40000011600 */
[----:B------:R-:W-:Y:S02]  /*c440*/  SHF.R.U32.HI R5, RZ, 0x18, R0 ;  /* 0x00000018ff057819 */ /* 0x000fe40000011600 */
[----:B------:R-:W-:Y:S02]  /*c450*/  LOP3.LUT R4, R6, 0xff, RZ, 0xc0, !PT ;  /* 0x000000ff06047812 */ /* 0x000fe400078ec0ff */
[----:B------:R-:W-:Y:S01]  /*c460*/  LOP3.LUT R2, R2, 0xff, RZ, 0xc0, !PT ;  /* 0x000000ff02027812 */ /* 0x000fe200078ec0ff */
[----:B------:R-:W-:Y:S01]  /*c470*/  HSET2.LE.AND R0, R3, R251, PT ;  /* 0x000000fb03007233 */ /* 0x000fe20003803000 */
[----:B------:R-:W-:-:S02]  /*c480*/  PRMT R3, R4, 0x5410, R7 ;  /* 0x0000541004037816 */ /* 0x000fc40000000007 */
[----:B------:R-:W-:Y:S02]  /*c490*/  PRMT R2, R2, 0x5410, R5 ;  /* 0x0000541002027816 */ /* 0x000fe40000000005 */
[----:B------:R-:W1:Y:S01]  /*c4a0*/  LDSM.16.MT88.4 R4, [R177+0xc800] ;  /* 0x00c80000b104783b */ /* 0x000e620000004200 */
[----:B------:R-:W-:Y:S01]  /*c4b0*/  LOP3.LUT R8, R0, R151, RZ, 0xc0, !PT ;  /* 0x0000009700087212 */ /* 0x000fe200078ec0ff */
[--C-:B------:R-:W-:Y:S02]  /*c4c0*/  HSET2.LE.AND R3, R3, R251.reuse, PT ;  /* 0x000000fb03037233 */ /* 0x100fe40003803000 */
[--C-:B------:R-:W-:Y:S02]  /*c4d0*/  HSET2.LE.AND R0, R2, R251.reuse, PT ;  /* 0x000000fb02007233 */ /* 0x100fe40003803000 */
[----:B------:R-:W-:Y:S01]  /*c4e0*/  HSET2.LE.AND R2, R9, R251, PT ;  /* 0x000000fb09027233 */ /* 0x000fe20003803000 */
[----:B------:R-:W-:Y:S02]  /*c4f0*/  LOP3.LUT R11, R3, R144, RZ, 0xc0, !PT ;  /* 0x00000090030b7212 */ /* 0x000fe400078ec0ff */
[----:B------:R-:W-:-:S02]  /*c500*/  LOP3.LUT R9, R0, R146, RZ, 0xc0, !PT ;  /* 0x0000009200097212 */ /* 0x000fc400078ec0ff */
[----:B------:R-:W-:Y:S01]  /*c510*/  LOP3.LUT R10, R2, R145, RZ, 0xc0, !PT ;  /* 0x00000091020a7212 */ /* 0x000fe200078ec0ff */
[----:B------:R-:W-:Y:S02]  /*c520*/  IMAD.MOV.U32 R99, RZ, RZ, R20 ;  /* 0x000000ffff637224 */ /* 0x000fe400078e0014 */
[----:B------:R-:W2:Y:S01]  /*c530*/  LDSM.16.MT88.4 R20, [R178+0xc800] ;  /* 0x00c80000b214783b */ /* 0x000ea20000004200 */
[----:B------:R-:W-:Y:S01]  /*c540*/  IMAD.MOV.U32 R131, RZ, RZ, R171 ;  /* 0x000000ffff837224 */ /* 0x000fe200078e00ab */
[----:B------:R-:W-:Y:S01]  /*c550*/  MOV R129, R170 ;  /* 0x000000aa00817202 */ /* 0x000fe20000000f00 */
[----:B------:R-:W-:Y:S02]  /*c560*/  IMAD.MOV.U32 R130, RZ, RZ, R169 ;  /* 0x000000ffff827224 */ /* 0x000fe400078e00a9 */
[----:B------:R-:W-:Y:S01]  /*c570*/  IMAD.MOV.U32 R128, RZ, RZ, R168 ;  /* 0x000000ffff807224 */ /* 0x000fe200078e00a8 */
[C---:B-1----:R-:W-:Y:S08]  /*c580*/  HMMA.16816.F32 R120, R8.reuse, R4, R120 ;  /* 0x000000040878723c */ /* 0x042ff00000001878 */
[----:B------:R-:W-:Y:S01]  /*c590*/  HMMA.16816.F32 R168, R8, R6, R124 ;  /* 0x0000000608a8723c */ /* 0x000fe2000000187c */
[----:B------:R-:W1:Y:S01]  /*c5a0*/  LDSM.16.MT88.4 R4, [R180+0xc800] ;  /* 0x00c80000b404783b */ /* 0x000e620000004200 */
[----:B------:R-:W-:Y:S01]  /*c5b0*/  IMAD.MOV.U32 R106, RZ, RZ, R150 ;  /* 0x000000ffff6a7224 */ /* 0x000fe200078e0096 */
[----:B------:R-:W-:Y:S01]  /*c5c0*/  MOV R135, R164 ;  /* 0x000000a400877202 */ /* 0x000fe20000000f00 */
[----:B------:R-:W-:-:S02]  /*c5d0*/  IMAD.MOV.U32 R132, RZ, RZ, R167 ;  /* 0x000000ffff847224 */ /* 0x000fc400078e00a7 */
[----:B------:R-:W-:Y:S02]  /*c5e0*/  IMAD.MOV.U32 R134, RZ, RZ, R166 ;  /* 0x000000ffff867224 */ /* 0x000fe400078e00a6 */
[----:B------:R-:W-:Y:S01]  /*c5f0*/  IMAD.MOV.U32 R150, RZ, RZ, R165 ;  /* 0x000000ffff967224 */ /* 0x000fe200078e00a5 */
[----:B------:R-:W-:Y:S01]  /*c600*/  MOV R151, R103 ;  /* 0x0000006700977202 */ /* 0x000fe20000000f00 */
[----:B--2---:R-:W-:Y:S01]  /*c610*/  HMMA.16816.F32 R164, R8, R20, R16 ;  /* 0x0000001408a4723c */ /* 0x004fe20000001810 */
[----:B------:R-:W-:Y:S01]  /*c620*/  IMAD.MOV.U32 R0, RZ, RZ, R101 ;  /* 0x000000ffff007224 */ /* 0x000fe200078e0065 */
[----:B------:R-:W2:Y:S01]  /*c630*/  LDSM.16.MT88.4 R16, [R179+0xc800] ;  /* 0x00c80000b310783b */ /* 0x000ea20000004200 */
[----:B------:R-:W-:Y:S02]  /*c640*/  IMAD.MOV.U32 R3, RZ, RZ, R102 ;  /* 0x000000ffff037224 */ /* 0x000fe400078e0066 */
[----:B------:R-:W-:Y:S02]  /*c650*/  IMAD.MOV.U32 R116, RZ, RZ, R96 ;  /* 0x000000ffff747224 */ /* 0x000fe400078e0060 */
[----:B------:R-:W-:-:S02]  /*c660*/  IMAD.MOV.U32 R117, RZ, RZ, R97 ;  /* 0x000000ffff757224 */ /* 0x000fc400078e0061 */
[----:B------:R-:W-:Y:S02]  /*c670*/  IMAD.MOV.U32 R105, RZ, RZ, R98 ;  /* 0x000000ffff697224 */ /* 0x000fe400078e0062 */
        /* <DEDUP_REMOVED lines=10> */
[----:B------:R-:W-:Y:S01]  /*c720*/  IMAD.MOV.U32 R133, RZ, RZ, R152 ;  /* 0x000000ffff857224 */ /* 0x000fe200078e0098 */
[C---:B-1----:R-:W-:Y:S08]  /*c730*/  HMMA.16816.F32 R156, R8.reuse, R4, R84 ;  /* 0x00000004089c723c */ /* 0x042ff00000001854 */
[----:B------:R-:W-:Y:S01]  /*c740*/  HMMA.16816.F32 R152, R8, R6, R76 ;  /* 0x000000060898723c */ /* 0x000fe2000000184c */
[----:B------:R-:W1:Y:S01]  /*c750*/  LDSM.16.MT88.4 R4, [R177+0xe800] ;  /* 0x00e80000b104783b */ /* 0x000e620000004200 */
[----:B------:R-:W-:Y:S01]  /*c760*/  IMAD.MOV.U32 R107, RZ, RZ, R160 ;  /* 0x000000ffff6b7224 */ /* 0x000fe200078e00a0 */
[----:B------:R-:W-:Y:S01]  /*c770*/  MOV R100, R162 ;  /* 0x000000a200647202 */ /* 0x000fe20000000f00 */
        /* <DEDUP_REMOVED lines=11> */
[----:B------:R-:W-:Y:S01]  /*c830*/  IMAD.MOV.U32 R102, RZ, RZ, R97 ;  /* 0x000000ffff667224 */ /* 0x000fe200078e0061 */
[C---:B--2---:R-:W-:Y:S01]  /*c840*/  HMMA.16816.F32 R144, R8.reuse, R16, R24 ;  /* 0x000000100890723c */ /* 0x044fe20000001818 */
[----:B------:R-:W-:Y:S02]  /*c850*/  IMAD.MOV.U32 R103, RZ, RZ, R98 ;  /* 0x000000ffff677224 */ /* 0x000fe400078e0062 */
[----:B------:R-:W-:Y:S01]  /*c860*/  IMAD.MOV.U32 R96, RZ, RZ, R99 ;  /* 0x000000ffff607224 */ /* 0x000fe200078e0063 */
[----:B------:R-:W-:Y:S01]  /*c870*/  MOV R99, R139 ;  /* 0x0000008b00637202 */ /* 0x000fe20000000f00 */
[----:B------:R-:W-:Y:S02]  /*c880*/  IMAD.MOV.U32 R97, RZ, RZ, R137 ;  /* 0x000000ffff617224 */ /* 0x000fe400078e0089 */
[----:B------:R-:W-:Y:S01]  /*c890*/  IMAD.MOV.U32 R98, RZ, RZ, R138 ;  /* 0x000000ffff627224 */ /* 0x000fe200078e008a */
[----:B------:R-:W-:Y:S01]  /*c8a0*/  HMMA.16816.F32 R160, R8, R22, R92 ;  /* 0x0000001608a0723c */ /* 0x000fe2000000185c */
[----:B------:R-:W-:Y:S01]  /*c8b0*/  IMAD.MOV.U32 R27, RZ, RZ, R136 ;  /* 0x000000ffff1b7224 */ /* 0x000fe200078e0088 */
[----:B------:R-:W2:Y:S01]  /*c8c0*/  LDSM.16.MT88.4 R20, [R178+0xe800] ;  /* 0x00e80000b214783b */ /* 0x000ea20000004200 */
[----:B------:R-:W-:-:S02]  /*c8d0*/  IMAD.MOV.U32 R26, RZ, RZ, R133 ;  /* 0x000000ffff1a7224 */ /* 0x000fc400078e0085 */
[----:B------:R-:W-:-:S03]  /*c8e0*/  IMAD.MOV.U32 R25, RZ, RZ, R134 ;  /* 0x000000ffff197224 */ /* 0x000fc600078e0086 */
[C---:B------:R-:W-:Y:S01]  /*c8f0*/  HMMA.16816.F32 R136, R8.reuse, R18, R36 ;  /* 0x000000120888723c */ /* 0x040fe20000001824 */
[----:B------:R-:W-:Y:S06]  /*c900*/  LDSM.16.MT88.4 R16, [R179+0xe800] ;  /* 0x00e80000b310783b */ /* 0x000fec0000004200 */
[----:B------:R-:W-:Y:S02]  /*c910*/  IMAD.MOV.U32 R39, RZ, RZ, R111 ;  /* 0x000000ffff277224 */ /* 0x000fe400078e006f */
[----:B------:R-:W-:Y:S01]  /*c920*/  IMAD.MOV.U32 R38, RZ, RZ, R132 ;  /* 0x000000ffff267224 */ /* 0x000fe200078e0084 */
[----:B-1----:R-:W-:Y:S01]  /*c930*/  HMMA.16816.F32 R108, R8, R6, R32 ;  /* 0x00000006086c723c */ /* 0x002fe20000001820 */
[----:B------:R-:W-:-:S07]  /*c940*/  IMAD.MOV.U32 R36, RZ, RZ, R135 ;  /* 0x000000ffff247224 */ /* 0x000fce00078e0087 */
[----:B------:R-:W-:Y:S01]  /*c950*/  HMMA.16816.F32 R132, R8, R4, R60 ;  /* 0x000000040884723c */ /* 0x000fe2000000183c */
[----:B------:R-:W1:Y:S01]  /*c960*/  LDSM.16.MT88.4 R4, [R180+0xe800] ;  /* 0x00e80000b404783b */ /* 0x000e620000004200 */
[----:B------:R-:W-:Y:S01]  /*c970*/  IMAD.MOV.U32 R32, RZ, RZ, R106 ;  /* 0x000000ffff207224 */ /* 0x000fe200078e006a */
[----:B------:R-:W-:Y:S01]  /*c980*/  MOV R33, R107 ;  /* 0x0000006b00217202 */ /* 0x000fe20000000f00 */
[----:B------:R-:W-:Y:S01]  /*c990*/  IMAD.MOV.U32 R24, RZ, RZ, R129 ;  /* 0x000000ffff187224 */ /* 0x000fe200078e0081 */
[----:B------:R-:W-:Y:S02]  /*c9a0*/  MOV R37, R128 ;  /* 0x0000008000257202 */ /* 0x000fe40000000f00 */
[----:B------:R-:W-:Y:S02]  /*c9b0*/  IMAD.MOV.U32 R62, RZ, RZ, R104 ;  /* 0x000000ffff3e7224 */ /* 0x000fe400078e0068 */
[----:B------:R-:W-:Y:S02]  /*c9c0*/  IMAD.MOV.U32 R63, RZ, RZ, R105 ;  /* 0x000000ffff3f7224 */ /* 0x000fe400078e0069 */
[----:B------:R-:W-:-:S02]  /*c9d0*/  IMAD.MOV.U32 R60, RZ, RZ, R130 ;  /* 0x000000ffff3c7224 */ /* 0x000fc400078e0082 */
[----:B------:R-:W-:Y:S02]  /*c9e0*/  IMAD.MOV.U32 R61, RZ, RZ, R131 ;  /* 0x000000ffff3d7224 */ /* 0x000fe400078e0083 */
[----:B------:R-:W-:Y:S01]  /*c9f0*/  IMAD.MOV.U32 R34, RZ, RZ, R100 ;  /* 0x000000ffff227224 */ /* 0x000fe200078e0064 */
[----:B--2---:R-:W-:Y:S01]  /*ca00*/  HMMA.16816.F32 R104, R8, R20, R56 ;  /* 0x000000140868723c */ /* 0x004fe20000001838 */
[----:B------:R-:W-:-:S06]  /*ca10*/  IMAD.MOV.U32 R35, RZ, RZ, R101 ;  /* 0x000000ffff237224 */ /* 0x000fcc00078e0065 */
[----:B------:R-:W-:Y:S01]  /*ca20*/  IMAD.MOV.U32 R56, RZ, RZ, R102 ;  /* 0x000000ffff387224 */ /* 0x000fe200078e0066 */
[C---:B------:R-:W-:Y:S01]  /*ca30*/  HMMA.16816.F32 R128, R8.reuse, R22, R68 ;  /* 0x000000160880723c */ /* 0x040fe20000001844 */
[----:B------:R-:W-:Y:S01]  /*ca40*/  IMAD.MOV.U32 R57, RZ, RZ, R103 ;  /* 0x000000ffff397224 */ /* 0x000fe200078e0067 */
[----:B------:R-:W2:Y:S06]  /*ca50*/  LDSM.16.MT88.4 R20, [R178+0x10800] ;  /* 0x01080000b214783b */ /* 0x000eac0000004200 */
[C---:B-1----:R-:W-:Y:S08]  /*ca60*/  HMMA.16816.F32 R124, R8.reuse, R4, R52 ;  /* 0x00000004087c723c */ /* 0x042ff00000001834 */
[----:B------:R-:W-:Y:S01]  /*ca70*/  HMMA.16816.F32 R100, R8, R6, R28 ;  /* 0x000000060864723c */ /* 0x000fe2000000181c */
[----:B------:R-:W1:Y:S01]  /*ca80*/  LDSM.16.MT88.4 R4, [R177+0x10800] ;  /* 0x01080000b104783b */ /* 0x000e620000004200 */
[----:B------:R-:W-:Y:S01]  /*ca90*/  MOV R70, R98 ;  /* 0x0000006200467202 */ /* 0x000fe20000000f00 */
[----:B------:R-:W-:-:S02]  /*caa0*/  IMAD.MOV.U32 R58, RZ, RZ, R96 ;  /* 0x000000ffff3a7224 */ /* 0x000fc400078e0060 */
[----:B------:R-:W-:-:S03]  /*cab0*/  IMAD.MOV.U32 R59, RZ, RZ, R97 ;  /* 0x000000ffff3b7224 */ /* 0x000fc600078e0061 */
[----:B------:R-:W-:Y:S01]  /*cac0*/  HMMA.16816.F32 R92, R8, R18, R64 ;  /* 0x00000012085c723c */ /* 0x000fe20000001840 */
[----:B------:R-:W-:Y:S01]  /*cad0*/  LOP3.LUT R2, R119, R70, R228, 0x96, !PT ;  /* 0x0000004677027212 */ /* 0x000fe200078e96e4 */
[----:B------:R-:W-:-:S05]  /*cae0*/  IMAD.MOV.U32 R29, RZ, RZ, R56 ;  /* 0x000000ffff1d7224 */ /* 0x000fca00078e0038 */
[----:B------:R-:W-:Y:S02]  /*caf0*/  IMAD.MOV.U32 R65, RZ, RZ, R76 ;  /* 0x000000ffff417224 */ /* 0x000fe400078e004c */
[----:B------:R-:W-:Y:S01]  /*cb00*/  IMAD.MOV.U32 R76, RZ, RZ, R0 ;  /* 0x000000ffff4c7224 */ /* 0x000fe200078e0000 */
[----:B------:R-:W-:Y:S01]  /*cb10*/  LOP3.LUT R0, R15, R118, R226, 0x96, !PT ;  /* 0x000000760f007212 */ /* 0x000fe200078e96e2 */
[----:B------:R-:W-:Y:S01]  /*cb20*/  IMAD.MOV.U32 R64, RZ, RZ, R27 ;  /* 0x000000ffff407224 */ /* 0x000fe200078e001b */
[----:B--2---:R-:W-:Y:S01]  /*cb30*/  HMMA.16816.F32 R52, R8, R22, R80 ;  /* 0x000000160834723c */ /* 0x004fe20000001850 */
[----:B------:R-:W-:Y:S02]  /*cb40*/  IMAD.MOV.U32 R28, RZ, RZ, R57 ;  /* 0x000000ffff1c7224 */ /* 0x000fe400078e0039 */
[----:B------:R-:W-:Y:S02]  /*cb50*/  IMAD.MOV.U32 R67, RZ, RZ, R58 ;  /* 0x000000ffff437224 */ /* 0x000fe400078e003a */
[----:B------:R-:W-:-:S02]  /*cb60*/  IMAD.MOV.U32 R66, RZ, RZ, R59 ;  /* 0x000000ffff427224 */ /* 0x000fc400078e003b */
[----:B------:R-:W-:Y:S01]  /*cb70*/  IMAD.MOV.U32 R27, RZ, RZ, R77 ;  /* 0x000000ffff1b7224 */ /* 0x000fe200078e004d */
[----:B------:R-:W-:Y:S01]  /*cb80*/  MOV R77, R3 ;  /* 0x00000003004d7202 */ /* 0x000fe20000000f00 */
[C---:B------:R-:W-:Y:S01]  /*cb90*/  HMMA.16816.F32 R56, R8.reuse, R20, R72 ;  /* 0x000000140838723c */ /* 0x040fe20000001848 */
[----:B------:R-:W-:Y:S01]  /*cba0*/  IMAD.WIDE.U32 R2, R2, -0x2daee0ad, RZ ;  /* 0xd2511f5302027825 */ /* 0x000fe200078e00ff */
[----:B------:R-:W2:Y:S04]  /*cbb0*/  LDSM.16.MT88.4 R20, [R179+0x10800] ;  /* 0x01080000b314783b */ /* 0x000ea80000004200 */
[----:B------:R-:W-:Y:S02]  /*cbc0*/  LOP3.LUT R3, R3, R148, R230, 0x96, !PT ;  /* 0x0000009403037212 */ /* 0x000fe400078e96e6 */
[----:B-1----:R-:W-:Y:S07]  /*cbd0*/  HMMA.16816.F32 R84, R8, R4, R44 ;  /* 0x000000040854723c */ /* 0x002fee000000182c */
[----:B------:R-:W-:-:S05]  /*cbe0*/  IMAD.WIDE.U32 R4, R0, -0x2daee0ad, RZ ;  /* 0xd2511f5300047825 */ /* 0x000fca00078e00ff */
[----:B------:R-:W-:Y:S01]  /*cbf0*/  LOP3.LUT R0, R5, R2, R232, 0x96, !PT ;  /* 0x0000000205007212 */ /* 0x000fe200078e96e8 */
[----:B------:R-:W-:Y:S02]  /*cc00*/  IMAD.MOV.U32 R46, RZ, RZ, R38 ;  /* 0x000000ffff2e7224 */ /* 0x000fe400078e0026 */
[----:B------:R-:W-:Y:S02]  /*cc10*/  IMAD.MOV.U32 R47, RZ, RZ, R39 ;  /* 0x000000ffff2f7224 */ /* 0x000fe400078e0027 */
[----:B------:R-:W-:-:S04]  /*cc20*/  IMAD.WIDE.U32 R2, R3, -0x326172a9, RZ ;  /* 0xcd9e8d5703027825 */ /* 0x000fc800078e00ff */
[----:B------:R-:W-:Y:S01]  /*cc30*/  IMAD.WIDE.U32 R38, R0, -0x326172a9, RZ ;  /* 0xcd9e8d5700267825 */ /* 0x000fe200078e00ff */
[----:B------:R-:W-:-:S04]  /*cc40*/  LOP3.LUT R3, R3, R14, R225, 0x96, !PT ;  /* 0x0000000e03037212 */ /* 0x000fc800078e96e1 */
[----:B------:R-:W-:Y:S01]  /*cc50*/  LOP3.LUT R0, R39, R2, R231, 0x96, !PT ;  /* 0x0000000227007212 */ /* 0x000fe200078e96e7 */
[----:B------:R-:W-:Y:S01]  /*cc60*/  IMAD.MOV.U32 R68, RZ, RZ, R34 ;  /* 0x000000ffff447224 */ /* 0x000fe200078e0022 */
[----:B------:R-:W-:Y:S01]  /*cc70*/  MOV R34, R36 ;  /* 0x0000002400227202 */ /* 0x000fe20000000f00 */
[----:B------:R-:W-:Y:S02]  /*cc80*/  IMAD.MOV.U32 R69, RZ, RZ, R35 ;  /* 0x000000ffff457224 */ /* 0x000fe400078e0023 */
[----:B------:R-:W-:Y:S02]  /*cc90*/  IMAD.MOV.U32 R71, RZ, RZ, R99 ;  /* 0x000000ffff477224 */ /* 0x000fe400078e0063 */
[----:B------:R-:W-:Y:S01]  /*cca0*/  IMAD.MOV.U32 R35, RZ, RZ, R37 ;  /* 0x000000ffff237224 */ /* 0x000fe200078e0025 */
[----:B------:R-:W-:Y:S01]  /*ccb0*/  HMMA.16816.F32 R96, R8, R16, R48 ;  /* 0x000000100860723c */ /* 0x000fe20000001830 */
[----:B------:R-:W-:Y:S01]  /*ccc0*/  IMAD.WIDE.U32 R2, R3, -0x2daee0ad, RZ ;  /* 0xd2511f5303027825 */ /* 0x000fe200078e00ff */
[----:B------:R-:W1:Y:S03]  /*ccd0*/  LDSM.16.MT88.4 R16, [R180+0x10800] ;  /* 0x01080000b410783b */ /* 0x000e660000004200 */
[----:B------:R-:W-:Y:S01]  /*cce0*/  IMAD.WIDE.U32 R36, R0, -0x2daee0ad, RZ ;  /* 0xd2511f5300247825 */ /* 0x000fe200078e00ff */
[----:B------:R-:W-:-:S04]  /*ccf0*/  LOP3.LUT R4, R3, R4, R229, 0x96, !PT ;  /* 0x0000000403047212 */ /* 0x000fc800078e96e5 */
[----:B------:R-:W-:-:S05]  /*cd00*/  LOP3.LUT R2, R37, R2, R46, 0x96, !PT ;  /* 0x0000000225027212 */ /* 0x000fca00078e962e */
[----:B------:R-:W-:-:S04]  /*cd10*/  IMAD.WIDE.U32 R2, R2, -0x326172a9, RZ ;  /* 0xcd9e8d5702027825 */ /* 0x000fc800078e00ff */
[----:B------:R-:W-:Y:S01]  /*cd20*/  IMAD.WIDE.U32 R14, R4, -0x326172a9, RZ ;  /* 0xcd9e8d57040e7825 */ /* 0x000fe200078e00ff */
[----:B------:R-:W-:Y:S02]  /*cd30*/  LOP3.LUT R0, R2, 0xffff, RZ, 0xc0, !PT ;  /* 0x0000ffff02007812 */ /* 0x000fe400078ec0ff */
[----:B------:R-:W-:Y:S01]  /*cd40*/  MOV R31, R33 ;  /* 0x00000021001f7202 */ /* 0x000fe20000000f00 */
[----:B------:R-:W-:Y:S01]  /*cd50*/  IMAD.MOV.U32 R73, RZ, RZ, R47 ;  /* 0x000000ffff497224 */ /* 0x000fe200078e002f */
[----:B------:R-:W-:Y:S01]  /*cd60*/  SHF.R.U32.HI R5, RZ, 0x8, R0 ;  /* 0x00000008ff057819 */ /* 0x000fe20000011600 */
[----:B------:R-:W-:Y:S01]  /*cd70*/  IMAD.MOV.U32 R74, RZ, RZ, R64 ;  /* 0x000000ffff4a7224 */ /* 0x000fe200078e0040 */
[----:B------:R-:W-:Y:S01]  /*cd80*/  LOP3.LUT R0, R3, R14, R227, 0x96, !PT ;  /* 0x0000000e03007212 */ /* 0x000fe200078e96e3 */
[----:B------:R-:W-:Y:S01]  /*cd90*/  IMAD.MOV.U32 R75, RZ, RZ, R65 ;  /* 0x000000ffff4b7224 */ /* 0x000fe200078e0041 */
[----:B--2---:R-:W-:Y:S01]  /*cda0*/  HMMA.16816.F32 R44, R8, R22, R192 ;  /* 0x00000016082c723c */ /* 0x004fe200000018c0 */
[----:B------:R-:W-:-:S02]  /*cdb0*/  IMAD.MOV.U32 R226, RZ, RZ, R66 ;  /* 0x000000ffffe27224 */ /* 0x000fc400078e0042 */
[----:B------:R-:W-:Y:S02]  /*cdc0*/  IMAD.MOV.U32 R228, RZ, RZ, R67 ;  /* 0x000000ffffe47224 */ /* 0x000fe400078e0043 */
[----:B------:R-:W-:Y:S01]  /*cdd0*/  IMAD.MOV.U32 R30, RZ, RZ, R32 ;  /* 0x000000ffff1e7224 */ /* 0x000fe200078e0020 */
[----:B------:R-:W-:Y:S01]  /*cde0*/  LOP3.LUT R4, R2, 0xff, RZ, 0xc0, !PT ;  /* 0x000000ff02047812 */ /* 0x000fe200078ec0ff */
[----:B------:R-:W-:Y:S01]  /*cdf0*/  IMAD.MOV.U32 R70, RZ, RZ, R60 ;  /* 0x000000ffff467224 */ /* 0x000fe200078e003c */
[----:B------:R-:W-:Y:S01]  /*ce00*/  HMMA.16816.F32 R64, R8, R20, R140 ;  /* 0x000000140840723c */ /* 0x000fe2000000188c */
[----:B------:R-:W-:Y:S01]  /*ce10*/  IMAD.MOV.U32 R71, RZ, RZ, R61 ;  /* 0x000000ffff477224 */ /* 0x000fe200078e003d */
[----:B------:R-:W2:Y:S01]  /*ce20*/  LDSM.16.MT88.4 R20, [R180+0xd000] ;  /* 0x00d00000b414783b */ /* 0x000ea20000004200 */
[----:B------:R-:W-:Y:S02]  /*ce30*/  IMAD.MOV.U32 R32, RZ, RZ, R62 ;  /* 0x000000ffff207224 */ /* 0x000fe400078e003e */
[----:B------:R-:W-:Y:S01]  /*ce40*/  IMAD.MOV.U32 R33, RZ, RZ, R63 ;  /* 0x000000ffff217224 */ /* 0x000fe200078e003f */
[----:B------:R-:W-:-:S02]  /*ce50*/  SHF.R.U32.HI R3, RZ, 0x10, R2 ;  /* 0x00000010ff037819 */ /* 0x000fc40000011602 */
[----:B------:R-:W-:Y:S01]  /*ce60*/  HMMA.16816.F32 R60, R8, R6, R40 ;  /* 0x00000006083c723c */ /* 0x000fe20000001828 */
[----:B------:R-:W-:Y:S02]  /*ce70*/  PRMT R14, R4, 0x5410, R5 ;  /* 0x00005410040e7816 */ /* 0x000fe40000000005 */
[----:B------:R-:W-:-:S04]  /*ce80*/  SHF.R.U32.HI R4, RZ, 0x10, R0 ;  /* 0x00000010ff047819 */ /* 0x000fc80000011600 */
[----:B------:R-:W-:Y:S02]  /*ce90*/  SHF.R.U32.HI R7, RZ, 0x18, R2 ;  /* 0x00000018ff077819 */ /* 0x000fe40000011602 */
[C---:B------:R-:W-:Y:S02]  /*cea0*/  LOP3.LUT R2, R0.reuse, 0xffff, RZ, 0xc0, !PT ;  /* 0x0000ffff00027812 */ /* 0x040fe400078ec0ff */
[----:B------:R-:W-:Y:S02]  /*ceb0*/  LOP3.LUT R6, R0, 0xff, RZ, 0xc0, !PT ;  /* 0x000000ff00067812 */ /* 0x000fe400078ec0ff */
[----:B------:R-:W-:Y:S02]  /*cec0*/  SHF.R.U32.HI R5, RZ, 0x18, R0 ;  /* 0x00000018ff057819 */ /* 0x000fe40000011600 */
[----:B------:R-:W-:-:S04]  /*ced0*/  SHF.R.U32.HI R0, RZ, 0x8, R2 ;  /* 0x00000008ff007819 */ /* 0x000fc80000011602 */
[----:B------:R-:W-:Y:S01]  /*cee0*/  PRMT R0, R6, 0x5410, R0 ;  /* 0x0000541006007816 */ /* 0x000fe20000000000 */
[----:B------:R-:W-:Y:S01]  /*cef0*/  IMAD.MOV.U32 R230, RZ, RZ, R70 ;  /* 0x000000ffffe67224 */ /* 0x000fe200078e0046 */
[----:B------:R-:W-:Y:S01]  /*cf00*/  MOV R149, R69 ;  /* 0x0000004500957202 */ /* 0x000fe20000000f00 */
[----:B------:R-:W-:Y:S02]  /*cf10*/  IMAD.MOV.U32 R118, RZ, RZ, R71 ;  /* 0x000000ffff767224 */ /* 0x000fe400078e0047 */
[--C-:B------:R-:W-:Y:S01]  /*cf20*/  HSET2.LE.AND R0, R0, R251.reuse, PT ;  /* 0x000000fb00007233 */ /* 0x100fe20003803000 */
[----:B------:R-:W-:Y:S01]  /*cf30*/  LOP3.LUT R3, R3, 0xff, RZ, 0xc0, !PT ;  /* 0x000000ff03037812 */ /* 0x000fe200078ec0ff */
[----:B------:R-:W-:Y:S01]  /*cf40*/  IMAD.MOV.U32 R70, RZ, RZ, R25 ;  /* 0x000000ffff467224 */ /* 0x000fe200078e0019 */
[----:B------:R-:W-:Y:S01]  /*cf50*/  LOP3.LUT R2, R4, 0xff, RZ, 0xc0, !PT ;  /* 0x000000ff04027812 */ /* 0x000fe200078ec0ff */
[----:B------:R-:W-:Y:S01]  /*cf60*/  IMAD.MOV.U32 R71, RZ, RZ, R26 ;  /* 0x000000ffff477224 */ /* 0x000fe200078e001a */
[----:B------:R-:W-:Y:S01]  /*cf70*/  MOV R69, R24 ;  /* 0x0000001800457202 */ /* 0x000fe20000000f00 */
[----:B------:R-:W-:Y:S01]  /*cf80*/  IMAD.MOV.U32 R192, RZ, RZ, R27 ;  /* 0x000000ffffc07224 */ /* 0x000fe200078e001b */
[----:B-1----:R-:W-:Y:S01]  /*cf90*/  HMMA.16816.F32 R48, R8, R16, R88 ;  /* 0x000000100830723c */ /* 0x002fe20000001858 */
[----:B------:R-:W-:Y:S01]  /*cfa0*/  LDSM.16.MT88.4 R24, [R178+0xd000] ;  /* 0x00d00000b218783b */ /* 0x000fe20000004200 */
[----:B------:R-:W-:Y:S01]  /*cfb0*/  LOP3.LUT R4, R0, R237, RZ, 0xc0, !PT ;  /* 0x000000ed00047212 */ /* 0x000fe200078ec0ff */
[----:B------:R-:W-:Y:S01]  /*cfc0*/  HSET2.LE.AND R0, R14, R251, PT ;  /* 0x000000fb0e007233 */ /* 0x000fe20003803000 */
[----:B------:R-:W-:-:S04]  /*cfd0*/  PRMT R3, R3, 0x5410, R7 ;  /* 0x0000541003037816 */ /* 0x000fc80000000007 */
[----:B------:R-:W-:Y:S01]  /*cfe0*/  HMMA.16816.F32 R40, R8, R18, R112 ;  /* 0x000000120828723c */ /* 0x000fe20000001870 */
[----:B------:R-:W1:Y:S01]  /*cff0*/  LDSM.16.MT88.4 R8, [R177+0xf000] ;  /* 0x00f00000b108783b */ /* 0x000e620000004200 */
[----:B------:R-:W-:-:S03]  /*d000*/  PRMT R2, R2, 0x5410, R5 ;  /* 0x0000541002027816 */ /* 0x000fc60000000005 */
[----:B------:R-:W3:Y:S01]  /*d010*/  LDSM.16.MT88.4 R16, [R179+0xd000] ;  /* 0x00d00000b310783b */ /* 0x000ee20000004200 */
[----:B------:R-:W-:Y:S01]  /*d020*/  LOP3.LUT R6, R0, R233, RZ, 0xc0, !PT ;  /* 0x000000e900067212 */ /* 0x000fe200078ec0ff */
[--C-:B------:R-:W-:Y:S02]  /*d030*/  HSET2.LE.AND R2, R2, R251.reuse, PT ;  /* 0x000000fb02027233 */ /* 0x100fe40003803000 */
[----:B------:R-:W-:Y:S01]  /*d040*/  HSET2.LE.AND R0, R3, R251, PT ;  /* 0x000000fb03007233 */ /* 0x000fe20003803000 */
[----:B------:R-:W-:Y:S02]  /*d050*/  IMAD.MOV.U32 R82, RZ, RZ, R29 ;  /* 0x000000ffff527224 */ /* 0x000fe400078e001d */
[----:B------:R-:W-:Y:S02]  /*d060*/  LOP3.LUT R5, R2, R235, RZ, 0xc0, !PT ;  /* 0x000000eb02057212 */ /* 0x000fe400078ec0ff */
[----:B------:R-:W-:Y:S01]  /*d070*/  LOP3.LUT R7, R0, R234, RZ, 0xc0, !PT ;  /* 0x000000ea00077212 */ /* 0x000fe200078ec0ff */
[----:B------:R-:W-:-:S02]  /*d080*/  IMAD.MOV.U32 R83, RZ, RZ, R30 ;  /* 0x000000ffff537224 */ /* 0x000fc400078e001e */
[----:B------:R-:W-:Y:S02]  /*d090*/  IMAD.MOV.U32 R3, RZ, RZ, R82 ;  /* 0x000000ffff037224 */ /* 0x000fe400078e0052 */
[----:B------:R-:W-:Y:S02]  /*d0a0*/  IMAD.MOV.U32 R143, RZ, RZ, R83 ;  /* 0x000000ffff8f7224 */ /* 0x000fe400078e0053 */
[----:B------:R-:W-:Y:S01]  /*d0b0*/  IMAD.MOV.U32 R232, RZ, RZ, R28 ;  /* 0x000000ffffe87224 */ /* 0x000fe200078e001c */
[C---:B--2---:R-:W-:Y:S01]  /*d0c0*/  HMMA.16816.F32 R80, R4.reuse, R20, R156 ;  /* 0x000000140450723c */ /* 0x044fe2000000189c */
[----:B------:R-:W-:Y:S02]  /*d0d0*/  IMAD.MOV.U32 R225, RZ, RZ, R31 ;  /* 0x000000ffffe17224 */ /* 0x000fe400078e001f */
[----:B------:R-:W2:Y:S05]  /*d0e0*/  LDSM.16.MT88.4 R28, [R177+0xd000] ;  /* 0x00d00000b11c783b */ /* 0x000eaa0000004200 */
[----:B------:R-:W-:Y:S01]  /*d0f0*/  HMMA.16816.F32 R88, R4, R22, R152 ;  /* 0x000000160458723c */ /* 0x000fe20000001898 */
[----:B------:R-:W4:Y:S01]  /*d100*/  LDSM.16.MT88.4 R20, [R180+0xf000] ;  /* 0x00f00000b414783b */ /* 0x000f220000004200 */
[----:B------:R-:W-:Y:S01]  /*d110*/  MOV R193, R226 ;  /* 0x000000e200c17202 */ /* 0x000fe20000000f00 */
[----:B------:R-:W-:-:S02]  /*d120*/  IMAD.MOV.U32 R72, RZ, RZ, R228 ;  /* 0x000000ffff487224 */ /* 0x000fc400078e00e4 */
[----:B------:R-:W-:Y:S02]  /*d130*/  IMAD.MOV.U32 R148, RZ, RZ, R68 ;  /* 0x000000ffff947224 */ /* 0x000fe400078e0044 */
[----:B------:R-:W-:Y:S02]  /*d140*/  IMAD.MOV.U32 R119, RZ, RZ, R32 ;  /* 0x000000ffff777224 */ /* 0x000fe400078e0020 */
[----:B------:R-:W-:Y:S02]  /*d150*/  IMAD.MOV.U32 R226, RZ, RZ, R33 ;  /* 0x000000ffffe27224 */ /* 0x000fe400078e0021 */
[----:B------:R-:W-:Y:S02]  /*d160*/  IMAD.MOV.U32 R228, RZ, RZ, R34 ;  /* 0x000000ffffe47224 */ /* 0x000fe400078e0022 */
[----:B------:R-:W-:Y:S02]  /*d170*/  IMAD.MOV.U32 R68, RZ, RZ, R35 ;  /* 0x000000ffff447224 */ /* 0x000fe400078e0023 */
[----:B------:R-:W5:Y:S01]  /*d180*/  LDSM.16.MT88.4 R32, [R178+0xf000] ;  /* 0x00f00000b220783b */ /* 0x000f620000004200 */
[----:B------:R-:W-:-:S02]  /*d190*/  IMAD.MOV.U32 R112, RZ, RZ, R225 ;  /* 0x000000ffff707224 */ /* 0x000fc400078e00e1 */
[----:B------:R-:W-:Y:S01]  /*d1a0*/  IMAD.MOV.U32 R114, RZ, RZ, R149 ;  /* 0x000000ffff727224 */ /* 0x000fe200078e0095 */
[----:B------:R-:W-:Y:S01]  /*d1b0*/  MOV R149, R68 ;  /* 0x0000004400957202 */ /* 0x000fe20000000f00 */
[----:B------:R-:W-:Y:S02]  /*d1c0*/  IMAD.MOV.U32 R225, RZ, RZ, R230 ;  /* 0x000000ffffe17224 */ /* 0x000fe400078e00e6 */
[----:B------:R-:W-:Y:S02]  /*d1d0*/  IMAD.MOV.U32 R229, RZ, RZ, R118 ;  /* 0x000000ffffe57224 */ /* 0x000fe400078e0076 */
[----:B------:R-:W-:Y:S02]  /*d1e0*/  IMAD.MOV.U32 R115, RZ, RZ, R119 ;  /* 0x000000ffff737224 */ /* 0x000fe400078e0077 */
[----:B------:R-:W-:Y:S02]  /*d1f0*/  IMAD.MOV.U32 R230, RZ, RZ, R69 ;  /* 0x000000ffffe67224 */ /* 0x000fe400078e0045 */
[----:B------:R-:W-:-:S02]  /*d200*/  IMAD.MOV.U32 R118, RZ, RZ, R70 ;  /* 0x000000ffff767224 */ /* 0x000fc400078e0046 */
[----:B------:R-:W-:Y:S01]  /*d210*/  IMAD.MOV.U32 R119, RZ, RZ, R71 ;  /* 0x000000ffff777224 */ /* 0x000fe200078e0047 */
[C---:B-1----:R-:W-:Y:S08]  /*d220*/  HMMA.16816.F32 R152, R4.reuse, R8, R132 ;  /* 0x000000080498723c */ /* 0x042ff00000001884 */
[C---:B------:R-:W-:Y:S08]  /*d230*/  HMMA.16816.F32 R68, R4.reuse, R24, R164 ;  /* 0x000000180444723c */ /* 0x040ff000000018a4 */
[C---:B------:R-:W-:Y:S01]  /*d240*/  HMMA.16816.F32 R164, R4.reuse, R10, R108 ;  /* 0x0000000a04a4723c */ /* 0x040fe2000000186c */
[----:B------:R-:W1:Y:S07]  /*d250*/  LDSM.16.MT88.4 R8, [R177+0x11000] ;  /* 0x01100000b108783b */ /* 0x000e6e0000004200 */
[C---:B---3--:R-:W-:Y:S08]  /*d260*/  HMMA.16816.F32 R156, R4.reuse, R16, R144 ;  /* 0x00000010049c723c */ /* 0x048ff00000001890 */
[----:B------:R-:W-:Y:S01]  /*d270*/  HMMA.16816.F32 R144, R4, R18, R136 ;  /* 0x000000120490723c */ /* 0x000fe20000001888 */
[----:B------:R-:W3:Y:S01]  /*d280*/  LDSM.16.MT88.4 R16, [R179+0xf000] ;  /* 0x00f00000b310783b */ /* 0x000ee20000004200 */
[----:B------:R-:W-:Y:S01]  /*d290*/  MOV R113, R148 ;  /* 0x0000009400717202 */ /* 0x000fe20000000f00 */
[----:B------:R-:W-:-:S02]  /*d2a0*/  IMAD.MOV.U32 R231, RZ, RZ, R226 ;  /* 0x000000ffffe77224 */ /* 0x000fc400078e00e2 */
[----:B------:R-:W-:Y:S02]  /*d2b0*/  IMAD.MOV.U32 R148, RZ, RZ, R228 ;  /* 0x000000ffff947224 */ /* 0x000fe400078e00e4 */
[----:B------:R-:W-:Y:S01]  /*d2c0*/  IMAD.MOV.U32 R2, RZ, RZ, R114 ;  /* 0x000000ffff027224 */ /* 0x000fe200078e0072 */
[----:B------:R-:W-:Y:S01]  /*d2d0*/  MOV R0, R79 ;  /* 0x0000004f00007202 */ /* 0x000fe20000000f00 */
[----:B------:R-:W-:Y:S01]  /*d2e0*/  IMAD.MOV.U32 R233, RZ, RZ, R113 ;  /* 0x000000ffffe97224 */ /* 0x000fe200078e0071 */
[----:B------:R-:W-:Y:S01]  /*d2f0*/  MOV R113, R149 ;  /* 0x0000009500717202 */ /* 0x000fe20000000f00 */
[----:B------:R-:W-:Y:S01]  /*d300*/  IMAD.MOV.U32 R114, RZ, RZ, R231 ;  /* 0x000000ffff727224 */ /* 0x000fe200078e00e7 */
[----:B--2---:R-:W-:Y:S01]  /*d310*/  HMMA.16816.F32 R120, R4, R28, R120 ;  /* 0x0000001c0478723c */ /* 0x004fe20000001878 */
[----:B------:R-:W-:Y:S02]  /*d320*/  IMAD.MOV.U32 R226, RZ, RZ, R76 ;  /* 0x000000ffffe27224 */ /* 0x000fe400078e004c */
[----:B------:R-:W-:-:S02]  /*d330*/  IMAD.MOV.U32 R228, RZ, RZ, R77 ;  /* 0x000000ffffe47224 */ /* 0x000fc400078e004d */
[----:B------:R-:W-:Y:S02]  /*d340*/  IMAD.MOV.U32 R234, RZ, RZ, R78 ;  /* 0x000000ffffea7224 */ /* 0x000fe400078e004e */
[----:B------:R-:W-:Y:S01]  /*d350*/  IMAD.MOV.U32 R110, RZ, RZ, R143 ;  /* 0x000000ffff6e7224 */ /* 0x000fe200078e008f */
[----:B------:R-:W-:Y:S01]  /*d360*/  HMMA.16816.F32 R168, R4, R30, R168 ;  /* 0x0000001e04a8723c */ /* 0x000fe200000018a8 */
[----:B------:R-:W-:Y:S01]  /*d370*/  IMAD.MOV.U32 R231, RZ, RZ, R148 ;  /* 0x000000ffffe77224 */ /* 0x000fe200078e0094 */
[----:B------:R-:W-:Y:S01]  /*d380*/  LDSM.16.MT88.4 R28, [R180+0x11000] ;  /* 0x01100000b41c783b */ /* 0x000fe20000004200 */
[----:B------:R-:W-:Y:S02]  /*d390*/  IMAD.MOV.U32 R237, RZ, RZ, R151 ;  /* 0x000000ffffed7224 */ /* 0x000fe400078e0097 */
[----:B------:R-:W-:-:S03]  /*d3a0*/  IMAD.MOV.U32 R194, RZ, RZ, R150 ;  /* 0x000000ffffc27224 */ /* 0x000fc600078e0096 */
[C---:B------:R-:W-:Y:S01]  /*d3b0*/  HMMA.16816.F32 R76, R4.reuse, R26, R160 ;  /* 0x0000001a044c723c */ /* 0x040fe200000018a0 */
[----:B------:R-:W2:Y:S07]  /*d3c0*/  LDSM.16.MT88.4 R24, [R178+0x11000] ;  /* 0x01100000b218783b */ /* 0x000eae0000004200 */
[----:B----4-:R-:W-:Y:S01]  /*d3d0*/  HMMA.16816.F32 R148, R4, R20, R124 ;  /* 0x000000140494723c */ /* 0x010fe2000000187c */
[----:B------:R-:W-:Y:S01]  /*d3e0*/  LOP3.LUT R2, R15, R38, R2, 0x96, !PT ;  /* 0x000000260f027212 */ /* 0x000fe200078e9602 */
[----:B------:R-:W-:Y:S01]  /*d3f0*/  IMAD.MOV.U32 R108, RZ, RZ, R3 ;  /* 0x000000ffff6c7224 */ /* 0x000fe200078e0003 */
[----:B------:R-:W-:-:S05]  /*d400*/  MOV R227, R117 ;  /* 0x0000007500e37202 */ /* 0x000fca0000000f00 */
[C---:B-----5:R-:W-:Y:S08]  /*d410*/  HMMA.16816.F32 R132, R4.reuse, R32, R104 ;  /* 0x000000200484723c */ /* 0x060ff00000001868 */
[----:B------:R-:W-:Y:S01]  /*d420*/  HMMA.16816.F32 R140, R4, R22, R100 ;  /* 0x00000016048c723c */ /* 0x000fe20000001864 */
[----:B------:R-:W4:Y:S01]  /*d430*/  LDSM.16.MT88.4 R20, [R179+0x11000] ;  /* 0x01100000b314783b */ /* 0x000f220000004200 */
[----:B------:R-:W5:Y:S01]  /*d440*/  LDC.U8 R105, c[0x0][0x2d8] ;  /* 0x0000b600ff697b82 */ /* 0x000f620000000000 */
[----:B------:R-:W-:Y:S01]  /*d450*/  IMAD.WIDE.U32 R2, R2, -0x2daee0ad, RZ ;  /* 0xd2511f5302027825 */ /* 0x000fe200078e00ff */
[----:B------:R-:W-:Y:S01]  /*d460*/  @!P5 HADD2 R249, -R173.H0_H0, -RZ.H0_H0 ;  /* 0xa00000ffadf9d230 */ /* 0x000fe20000000900 */
[----:B------:R-:W-:Y:S02]  /*d470*/  LDSM.16.MT88.4 R124, [R177+0xd800] ;  /* 0x00d80000b17c783b */ /* 0x000fe40000004200 */
[----:B------:R-:W-:-:S02]  /*d480*/  IMAD.MOV.U32 R111, RZ, RZ, R112 ;  /* 0x000000ffff6f7224 */ /* 0x000fc400078e0070 */
[----:B------:R-:W-:Y:S02]  /*d490*/  IMAD.MOV.U32 R112, RZ, RZ, R230 ;  /* 0x000000ffff707224 */ /* 0x000fe400078e00e6 */
[----:B------:R-:W-:Y:S02]  /*d4a0*/  IMAD.MOV.U32 R195, RZ, RZ, R226 ;  /* 0x000000ffffc37224 */ /* 0x000fe400078e00e2 */
[----:B------:R-:W-:Y:S01]  /*d4b0*/  IMAD.MOV.U32 R109, RZ, RZ, R0 ;  /* 0x000000ffff6d7224 */ /* 0x000fe200078e0000 */
[----:B------:R-:W-:Y:S01]  /*d4c0*/  LOP3.LUT R0, R3, R36, R238, 0x96, !PT ;  /* 0x0000002403007212 */ /* 0x000fe200078e96ee */
[----:B------:R-:W-:Y:S01]  /*d4d0*/  IMAD.MOV.U32 R235, RZ, RZ, R118 ;  /* 0x000000ffffeb7224 */ /* 0x000fe200078e0076 */
[----:B------:R-:W-:Y:S01]  /*d4e0*/  HMMA.16816.F32 R160, R4, R34, R128 ;  /* 0x0000002204a0723c */ /* 0x000fe20000001880 */
[----:B------:R-:W-:Y:S02]  /*d4f0*/  IMAD.MOV.U32 R230, RZ, RZ, R119 ;  /* 0x000000ffffe67224 */ /* 0x000fe400078e0077 */
[----:B------:R-:W-:Y:S01]  /*d500*/  IMAD.MOV.U32 R226, RZ, RZ, R116 ;  /* 0x000000ffffe27224 */ /* 0x000fe200078e0074 */
[----:B------:R-:W-:Y:S01]  /*d510*/  LOP3.LUT R14, R2, 0xff, RZ, 0xc0, !PT ;  /* 0x000000ff020e7812 */ /* 0x000fe200078ec0ff */
[----:B------:R-:W-:-:S02]  /*d520*/  IMAD.MOV.U32 R107, RZ, RZ, R192 ;  /* 0x000000ffff6b7224 */ /* 0x000fc400078e00c0 */
[----:B------:R-:W-:Y:S01]  /*d530*/  IMAD.MOV.U32 R106, RZ, RZ, R193 ;  /* 0x000000ffff6a7224 */ /* 0x000fe200078e00c1 */
[----:B-1----:R-:W-:Y:S01]  /*d540*/  HMMA.16816.F32 R116, R4, R8, R84 ;  /* 0x000000080474723c */ /* 0x002fe20000001854 */
[----:B------:R-:W-:Y:S01]  /*d550*/  MUFU.EX2 R193, R241 ;  /* 0x000000f100c17308 */ /* 0x000fe20000000800 */
[----:B------:R-:W-:-:S05]  /*d560*/  SHF.R.U32.HI R15, RZ, 0x18, R0 ;  /* 0x00000018ff0f7819 */ /* 0x000fca0000011600 */
[----:B------:R-:W-:Y:S01]  /*d570*/  LOP3.LUT R8, R2, 0xffff, RZ, 0xc0, !PT ;  /* 0x0000ffff02087812 */ /* 0x000fe200078ec0ff */
[----:B------:R-:W-:Y:S01]  /*d580*/  HMMA.16816.F32 R32, R4, R10, R60 ;  /* 0x0000000a0420723c */ /* 0x000fe2000000183c */
[----:B------:R-:W-:Y:S01]  /*d590*/  SHF.R.U32.HI R9, RZ, 0x10, R2 ;  /* 0x00000010ff097819 */ /* 0x000fe20000011602 */
[----:B------:R-:W1:Y:S01]  /*d5a0*/  MUFU.EX2 R192, R242 ;  /* 0x000000f200c07308 */ /* 0x000e620000000800 */
[----:B------:R-:W-:-:S04]  /*d5b0*/  SHF.R.U32.HI R3, RZ, 0x8, R250 ;  /* 0x00000008ff037819 */ /* 0x000fc800000116fa */
[----:B------:R-:W-:Y:S01]  /*d5c0*/  SHF.R.U32.HI R11, RZ, 0x18, R2 ;  /* 0x00000018ff0b7819 */ /* 0x000fe20000011602 */
[----:B---3--:R-:W-:Y:S01]  /*d5d0*/  HMMA.16816.F32 R136, R4, R16, R96 ;  /* 0x000000100488723c */ /* 0x008fe20000001860 */
[C---:B------:R-:W-:Y:S02]  /*d5e0*/  LOP3.LUT R2, R0.reuse, 0xffff, RZ, 0xc0, !PT ;  /* 0x0000ffff00027812 */ /* 0x040fe400078ec0ff */
[----:B------:R-:W-:Y:S02]  /*d5f0*/  SHF.R.U32.HI R10, RZ, 0x10, R0 ;  /* 0x00000010ff0a7819 */ /* 0x000fe40000011600 */
[----:B------:R-:W-:Y:S02]  /*d600*/  LOP3.LUT R9, R9, 0xff, RZ, 0xc0, !PT ;  /* 0x000000ff09097812 */ /* 0x000fe400078ec0ff */
[----:B------:R-:W-:Y:S02]  /*d610*/  LOP3.LUT R16, R0, 0xff, RZ, 0xc0, !PT ;  /* 0x000000ff00107812 */ /* 0x000fe400078ec0ff */
[----:B------:R-:W-:-:S02]  /*d620*/  SHF.R.U32.HI R0, RZ, 0x8, R8 ;  /* 0x00000008ff007819 */ /* 0x000fc40000011608 */
[----:B------:R-:W-:Y:S02]  /*d630*/  LOP3.LUT R8, R3, 0xffff, RZ, 0xc0, !PT ;  /* 0x0000ffff03087812 */ /* 0x000fe400078ec0ff */
[----:B------:R-:W-:Y:S02]  /*d640*/  SHF.R.U32.HI R3, RZ, 0x8, R2 ;  /* 0x00000008ff037819 */ /* 0x000fe40000011602 */
[----:B------:R-:W-:Y:S02]  /*d650*/  LOP3.LUT R10, R10, 0xff, RZ, 0xc0, !PT ;  /* 0x000000ff0a0a7812 */ /* 0x000fe400078ec0ff */
[----:B------:R-:W-:Y:S02]  /*d660*/  PRMT R0, R14, 0x5410, R0 ;  /* 0x000054100e007816 */ /* 0x000fe40000000000 */
[----:B------:R-:W-:Y:S02]  /*d670*/  PRMT R2, R9, 0x5410, R11 ;  /* 0x0000541009027816 */ /* 0x000fe4000000000b */
[----:B------:R-:W-:-:S02]  /*d680*/  PRMT R3, R16, 0x5410, R3 ;  /* 0x0000541010037816 */ /* 0x000fc40000000003 */
[----:B------:R-:W-:Y:S02]  /*d690*/  PRMT R9, R10, 0x5410, R15 ;  /* 0x000054100a097816 */ /* 0x000fe4000000000f */
[----:B-----5:R-:W-:Y:S01]  /*d6a0*/  ISETP.GE.U32.AND P1, PT, R105, R8, PT ;  /* 0x000000086900720c */ /* 0x020fe20003f26070 */
[--C-:B------:R-:W-:Y:S02]  /*d6b0*/  HSET2.LE.AND R8, R0, R251.reuse, PT ;  /* 0x000000fb00087233 */ /* 0x100fe40003803000 */
[--C-:B------:R-:W-:Y:S02]  /*d6c0*/  HSET2.LE.AND R0, R2, R251.reuse, PT ;  /* 0x000000fb02007233 */ /* 0x100fe40003803000 */
[--C-:B------:R-:W-:Y:S01]  /*d6d0*/  HSET2.LE.AND R2, R3, R251.reuse, PT ;  /* 0x000000fb03027233 */ /* 0x100fe20003803000 */
[----:B------:R-:W-:Y:S01]  /*d6e0*/  FADD.FTZ R10, R106, R240 ;  /* 0x000000f06a0a7221 */ /* 0x000fe20000010000 */
[----:B------:R-:W-:Y:S01]  /*d6f0*/  HSET2.LE.AND R3, R9, R251, PT ;  /* 0x000000fb09037233 */ /* 0x000fe20003803000 */
[----:B------:R-:W-:Y:S01]  /*d700*/  IMAD.MOV.U32 R99, RZ, RZ, R107 ;  /* 0x000000ffff637224 */ /* 0x000fe200078e006b */
[----:B-1----:R-:W-:Y:S01]  /*d710*/  F2FP.PACK_AB R9, R192, R193 ;  /* 0x000000c1c009723e */ /* 0x002fe200000000ff */
[----:B------:R-:W-:Y:S01]  /*d720*/  IMAD.MOV.U32 R105, RZ, RZ, R109 ;  /* 0x000000ffff697224 */ /* 0x000fe200078e006d */
[----:B------:R-:W-:Y:S01]  /*d730*/  MOV R104, R108 ;  /* 0x0000006c00687202 */ /* 0x000fe20000000f00 */
[----:B------:R-:W-:Y:S01]  /*d740*/  IMAD.MOV.U32 R106, RZ, RZ, R110 ;  /* 0x000000ffff6a7224 */ /* 0x000fe200078e006e */
[----:B--2---:R-:W-:Y:S01]  /*d750*/  HMMA.16816.F32 R100, R4, R24, R56 ;  /* 0x000000180464723c */ /* 0x004fe20000001838 */
[----:B------:R-:W-:-:S07]  /*d760*/  IMAD.MOV.U32 R107, RZ, RZ, R111 ;  /* 0x000000ffff6b7224 */ /* 0x000fce00078e006f */
[C---:B------:R-:W-:Y:S01]  /*d770*/  HMMA.16816.F32 R92, R4.reuse, R18, R92 ;  /* 0x00000012045c723c */ /* 0x040fe2000000185c */
[----:B------:R-:W-:Y:S01]  /*d780*/  FADD.FTZ R11, R252, R236 ;  /* 0x000000ecfc0b7221 */ /* 0x000fe20000010000 */
[----:B------:R-:W-:Y:S01]  /*d790*/  MOV R238, R115 ;  /* 0x0000007300ee7202 */ /* 0x000fe20000000f00 */
[----:B------:R-:W-:Y:S01]  /*d7a0*/  IMAD.MOV.U32 R250, RZ, RZ, R233 ;  /* 0x000000fffffa7224 */ /* 0x000fe200078e00e9 */
[----:B------:R-:W-:Y:S01]  /*d7b0*/  @!P4 HADD2 R244, -R172.H0_H0, -RZ.H0_H0 ;  /* 0xa00000ffacf4c230 */ /* 0x000fe20000000900 */
[----:B------:R-:W-:Y:S01]  /*d7c0*/  IMAD.MOV.U32 R252, RZ, RZ, R194 ;  /* 0x000000fffffc7224 */ /* 0x000fe200078e00c2 */
[----:B------:R-:W-:Y:S02]  /*d7d0*/  @!P5 PRMT R173, R249, 0x5410, RZ ;  /* 0x00005410f9add816 */ /* 0x000fe400000000ff */
[----:B------:R-:W-:Y:S01]  /*d7e0*/  HMMA.16816.F32 R128, R4, R28, R48 ;  /* 0x0000001c0480723c */ /* 0x000fe20000001830 */
[----:B------:R-:W1:Y:S01]  /*d7f0*/  LDSM.16.MT88.4 R48, [R180+0xd800] ;  /* 0x00d80000b430783b */ /* 0x000e620000004200 */
[----:B------:R-:W-:-:S02]  /*d800*/  IMAD.MOV.U32 R251, RZ, RZ, R229 ;  /* 0x000000fffffb7224 */ /* 0x000fc400078e00e5 */
[----:B------:R-:W-:Y:S01]  /*d810*/  IMAD.MOV.U32 R233, RZ, RZ, R231 ;  /* 0x000000ffffe97224 */ /* 0x000fe200078e00e7 */
[----:B------:R-:W-:Y:S01]  /*d820*/  @!P3 HADD2 R248, -R175.H0_H0, -RZ.H0_H0 ;  /* 0xa00000ffaff8b230 */ /* 0x000fe20000000900 */
[----:B------:R-:W-:Y:S01]  /*d830*/  IMAD.MOV.U32 R194, RZ, RZ, R232 ;  /* 0x000000ffffc27224 */ /* 0x000fe200078e00e8 */
[----:B------:R-:W-:Y:S01]  /*d840*/  @!P0 HADD2 R243, -R206.H1_H1, -RZ.H0_H0 ;  /* 0xa00000ffcef38230 */ /* 0x000fe20000000d00 */
[----:B----4-:R-:W-:Y:S01]  /*d850*/  HMMA.16816.F32 R108, R4, R20, R64 ;  /* 0x00000014046c723c */ /* 0x010fe20000001840 */
[----:B------:R-:W-:Y:S01]  /*d860*/  IMAD.MOV.U32 R229, RZ, RZ, R72 ;  /* 0x000000ffffe57224 */ /* 0x000fe200078e0048 */
[----:B------:R-:W-:Y:S01]  /*d870*/  MOV R232, R74 ;  /* 0x0000004a00e87202 */ /* 0x000fe20000000f00 */
[----:B------:R-:W-:-:S05]  /*d880*/  IMAD.MOV.U32 R231, RZ, RZ, R73 ;  /* 0x000000ffffe77224 */ /* 0x000fca00078e0049 */
[C---:B------:R-:W-:Y:S01]  /*d890*/  HMMA.16816.F32 R24, R4.reuse, R26, R52 ;  /* 0x0000001a0418723c */ /* 0x040fe20000001834 */
[----:B------:R-:W-:Y:S02]  /*d8a0*/  IMAD.MOV.U32 R15, RZ, RZ, R195 ;  /* 0x000000ffff0f7224 */ /* 0x000fe400078e00c3 */
[----:B------:R-:W-:Y:S02]  /*d8b0*/  FADD.FTZ R10, R99, R10 ;  /* 0x0000000a630a7221 */ /* 0x000fe40000010000 */
[----:B------:R-:W-:Y:S02]  /*d8c0*/  IMAD.MOV.U32 R240, RZ, RZ, R113 ;  /* 0x000000fffff07224 */ /* 0x000fe400078e0071 */
[----:B------:R-:W-:Y:S01]  /*d8d0*/  IMAD.MOV.U32 R14, RZ, RZ, R106 ;  /* 0x000000ffff0e7224 */ /* 0x000fe200078e006a */
[----:B------:R-:W-:Y:S01]  /*d8e0*/  HMMA.16816.F32 R28, R4, R30, R40 ;  /* 0x0000001e041c723c */ /* 0x000fe20000001828 */
[----:B------:R-:W2:Y:S01]  /*d8f0*/  LDSM.16.MT88.4 R40, [R178+0xd800] ;  /* 0x00d80000b228783b */ /* 0x000ea20000004200 */
[----:B------:R-:W-:Y:S01]  /*d900*/  IMAD.MOV.U32 R242, RZ, RZ, R105 ;  /* 0x000000fffff27224 */ /* 0x000fe200078e0069 */
[----:B------:R-:W-:-:S02]  /*d910*/  MOV R241, R107 ;  /* 0x0000006b00f17202 */ /* 0x000fc40000000f00 */
[----:B------:R-:W-:Y:S03]  /*d920*/  LDSM.16.MT88.4 R56, [R179+0xd800] ;  /* 0x00d80000b338783b */ /* 0x000fe60000004200 */
[----:B------:R-:W-:Y:S01]  /*d930*/  HMMA.16816.F32 R20, R4, R22, R44 ;  /* 0x000000160414723c */ /* 0x000fe2000000182c */
[----:B------:R-:W-:Y:S01]  /*d940*/  IMAD.MOV.U32 R195, RZ, RZ, R112 ;  /* 0x000000ffffc37224 */ /* 0x000fe200078e0070 */
[----:B------:R-:W-:Y:S01]  /*d950*/  LDSM.16.MT88.4 R16, [R179+0x11800] ;  /* 0x01180000b310783b */ /* 0x000fe20000004200 */
[----:B------:R-:W-:Y:S01]  /*d960*/  IMAD.MOV.U32 R236, RZ, RZ, R104 ;  /* 0x000000ffffec7224 */ /* 0x000fe200078e0068 */
[----:B------:R-:W-:Y:S02]  /*d970*/  @!P4 PRMT R172, R244, 0x5410, RZ ;  /* 0x00005410f4acc816 */ /* 0x000fe400000000ff */
[----:B------:R-:W-:Y:S01]  /*d980*/  @!P3 PRMT R175, R248, 0x5410, RZ ;  /* 0x00005410f8afb816 */ /* 0x000fe200000000ff */
[----:B------:R-:W-:Y:S01]  /*d990*/  LDSM.16.MT88.4 R64, [R177+0xf800] ;  /* 0x00f80000b140783b */ /* 0x000fe20000004200 */
[----:B------:R-:W-:-:S02]  /*d9a0*/  PRMT R6, R9, 0x7610, R6 ;  /* 0x0000761009067816 */ /* 0x000fc40000000006 */
[----:B------:R-:W-:Y:S01]  /*d9b0*/  PRMT R5, R9, 0x7632, R5 ;  /* 0x0000763209057816 */ /* 0x000fe20000000005 */
[----:B------:R-:W-:Y:S01]  /*d9c0*/  IMAD.MOV.U32 R9, RZ, RZ, R75 ;  /* 0x000000ffff097224 */ /* 0x000fe200078e004b */
[----:B------:R-:W-:Y:S01]  /*d9d0*/  LOP3.LUT R112, R2, R247, RZ, 0xc0, !PT ;  /* 0x000000f702707212 */ /* 0x000fe200078ec0ff */
[----:B------:R-:W3:Y:S01]  /*d9e0*/  LDSM.16.MT88.4 R72, [R178+0xf800] ;  /* 0x00f80000b248783b */ /* 0x000ee20000004200 */
[----:B------:R-:W-:Y:S02]  /*d9f0*/  IMAD.MOV.U32 R7, RZ, RZ, R114 ;  /* 0x000000ffff077224 */ /* 0x000fe400078e0072 */
[----:B------:R-:W-:Y:S01]  /*da00*/  IMAD.MOV.U32 R4, RZ, RZ, R206 ;  /* 0x000000ffff047224 */ /* 0x000fe200078e00ce */
[----:B------:R-:W-:Y:S01]  /*da10*/  LOP3.LUT R113, R3, R239, RZ, 0xc0, !PT ;  /* 0x000000ef03717212 */ /* 0x000fe200078ec0ff */
[----:B------:R-:W-:Y:S01]  /*da20*/  FADD.FTZ R2, R9, R11 ;  /* 0x0000000b09027221 */ /* 0x000fe20000010000 */
[----:B------:R-:W-:Y:S01]  /*da30*/  LDSM.16.MT88.4 R96, [R177+0x11800] ;  /* 0x01180000b160783b */ /* 0x000fe20000004200 */
[----:B------:R-:W-:Y:S01]  /*da40*/  FADD.FTZ R7, R7, R10 ;  /* 0x0000000a07077221 */ /* 0x000fe20000010000 */
[----:B------:R-:W-:Y:S01]  /*da50*/  LOP3.LUT R115, R0, R4, RZ, 0xc0, !PT ;  /* 0x0000000400737212 */ /* 0x000fe200078ec0ff */
[----:B------:R-:W-:Y:S01]  /*da60*/  FADD.FTZ R4, R252, R2 ;  /* 0x00000002fc047221 */ /* 0x000fe20000010000 */
[----:B------:R-:W-:Y:S01]  /*da70*/  LDSM.16.MT88.4 R104, [R178+0x11800] ;  /* 0x01180000b268783b */ /* 0x000fe20000004200 */
[----:B------:R-:W-:Y:S01]  /*da80*/  FADD.FTZ R7, R236, R7 ;  /* 0x00000007ec077221 */ /* 0x000fe20000010000 */
[----:B------:R-:W-:Y:S01]  /*da90*/  PRMT R0, R6, 0x5410, R5 ;  /* 0x0000541006007816 */ /* 0x000fe20000000005 */
[----:B------:R-:W-:-:S02]  /*daa0*/  FADD.FTZ R4, R251, R4 ;  /* 0x00000004fb047221 */ /* 0x000fc40000010000 */
[----:B------:R-:W-:Y:S02]  /*dab0*/  IMAD.MOV.U32 R3, RZ, RZ, c[0x0][0x228] ;  /* 0x00008a00ff037624 */ /* 0x000fe400078e00ff */
[----:B------:R-:W-:Y:S01]  /*dac0*/  FADD.FTZ R7, R240, R7 ;  /* 0x00000007f0077221 */ /* 0x000fe20000010000 */
[----:B------:R-:W-:Y:S01]  /*dad0*/  LOP3.LUT R114, R8, R0, RZ, 0xc0, !PT ;  /* 0x0000000008727212 */ /* 0x000fe200078ec0ff */
[----:B------:R-:W-:Y:S01]  /*dae0*/  FADD.FTZ R4, R15, R4 ;  /* 0x000000040f047221 */ /* 0x000fe20000010000 */
[----:B------:R-:W-:Y:S01]  /*daf0*/  MOV R9, R13 ;  /* 0x0000000d00097202 */ /* 0x000fe20000000f00 */
[----:B------:R-:W-:Y:S02]  /*db00*/  IMAD.SHL.U32 R3, R3, 0x8, RZ ;  /* 0x0000000803037824 */ /* 0x000fe400078e00ff */
[----:B------:R-:W-:Y:S02]  /*db10*/  IMAD.MOV.U32 R8, RZ, RZ, R12 ;  /* 0x000000ffff087224 */ /* 0x000fe400078e000c */
[----:B------:R-:W-:-:S02]  /*db20*/  FADD.FTZ R7, R14, R7 ;  /* 0x000000070e077221 */ /* 0x000fc40000010000 */
[----:B------:R-:W-:Y:S02]  /*db30*/  FADD.FTZ R4, R242, R4 ;  /* 0x00000004f2047221 */ /* 0x000fe40000010000 */
[----:B------:R-:W-:-:S04]  /*db40*/  IMAD.WIDE R2, R3, 0x2, R8 ;  /* 0x0000000203027825 */ /* 0x000fc800078e0208 */
[----:B------:R-:W-:Y:S02]  /*db50*/  FADD.FTZ R7, R241, R7 ;  /* 0x00000007f1077221 */ /* 0x000fe40000010000 */
[----:B------:R-:W-:Y:S01]  /*db60*/  FADD.FTZ R4, R250, R4 ;  /* 0x00000004fa047221 */ /* 0x000fe20000010000 */
[----:B------:R-:W-:Y:S01]  /*db70*/  STG.E.U16 [R8.64+-0x80], R210 ;  /* 0xffff80d208007986 */ /* 0x000fe2000c101508 */
[----:B------:R-:W-:-:S03]  /*db80*/  FADD.FTZ R7, R238, R7 ;  /* 0x00000007ee077221 */ /* 0x000fc60000010000 */
[----:B------:R-:W-:Y:S01]  /*db90*/  STG.E.U16 [R8.64+-0x7e], R209 ;  /* 0xffff82d108007986 */ /* 0x000fe2000c101508 */
[----:B------:R-:W-:-:S03]  /*dba0*/  FADD.FTZ R4, R234, R4 ;  /* 0x00000004ea047221 */ /* 0x000fc60000010000 */
[----:B------:R-:W-:Y:S01]  /*dbb0*/  STG.E.U16 [R2.64+-0x80], R173 ;  /* 0xffff80ad02007986 */ /* 0x000fe2000c101508 */
[----:B------:R-:W-:-:S03]  /*dbc0*/  @!P2 HADD2 R246, -R6.H0_H0, -RZ.H0_H0 ;  /* 0xa00000ff06f6a230 */ /* 0x000fc60000000900 */
[----:B------:R-:W-:Y:S01]  /*dbd0*/  STG.E.U16 [R2.64+-0x7e], R172 ;  /* 0xffff82ac02007986 */ /* 0x000fe2000c101508 */
[----:B------:R-:W-:Y:S01]  /*dbe0*/  @!P1 HADD2 R245, -R5.H0_H0, -RZ.H0_H0 ;  /* 0xa00000ff05f59230 */ /* 0x000fe20000000900 */
[----:B------:R-:W-:Y:S02]  /*dbf0*/  FADD.FTZ R7, R233, R7 ;  /* 0x00000007e9077221 */ /* 0x000fe40000010000 */
[----:B------:R-:W-:Y:S04]  /*dc00*/  STG.E.U16 [R8.64+-0x70], R222 ;  /* 0xffff90de08007986 */ /* 0x000fe8000c101508 */
[----:B------:R-:W-:Y:S01]  /*dc10*/  STG.E.U16 [R8.64+-0x6e], R221 ;  /* 0xffff92dd08007986 */ /* 0x000fe2000c101508 */
[----:B-1----:R-:W-:Y:S03]  /*dc20*/  HMMA.16816.F32 R44, R112, R48, R80 ;  /* 0x00000030702c723c */ /* 0x002fe60000001850 */
[----:B------:R-:W-:Y:S01]  /*dc30*/  STG.E.U16 [R2.64+-0x70], R220 ;  /* 0xffff90dc02007986 */ /* 0x000fe2000c101508 */
[----:B------:R-:W-:-:S03]  /*dc40*/  FADD.FTZ R4, R194, R4 ;  /* 0x00000004c2047221 */ /* 0x000fc60000010000 */
[----:B------:R-:W-:Y:S01]  /*dc50*/  STG.E.U16 [R2.64+-0x6e], R219 ;  /* 0xffff92db02007986 */ /* 0x000fe2000c101508 */
[C---:B------:R-:W-:Y:S03]  /*dc60*/  HMMA.16816.F32 R48, R112.reuse, R50, R88 ;  /* 0x000000327030723c */ /* 0x040fe60000001858 */
[----:B------:R-:W-:Y:S04]  /*dc70*/  STG.E.U16 [R8.64+-0x60], R218 ;  /* 0xffffa0da08007986 */ /* 0x000fe8000c101508 */
[----:B------:R-:W-:Y:S01]  /*dc80*/  STG.E.U16 [R8.64+-0x5e], R217 ;  /* 0xffffa2d908007986 */ /* 0x000fe2000c101508 */
[----:B--2---:R-:W-:Y:S03]  /*dc90*/  HMMA.16816.F32 R36, R112, R40, R68 ;  /* 0x000000287024723c */ /* 0x004fe60000001844 */
[----:B------:R-:W-:Y:S01]  /*dca0*/  STG.E.U16 [R2.64+-0x60], R216 ;  /* 0xffffa0d802007986 */ /* 0x000fe2000c101508 */
[----:B------:R-:W-:-:S03]  /*dcb0*/  FADD.FTZ R7, R195, R7 ;  /* 0x00000007c3077221 */ /* 0x000fc60000010000 */
[----:B------:R-:W-:Y:S01]  /*dcc0*/  STG.E.U16 [R2.64+-0x5e], R215 ;  /* 0xffffa2d702007986 */ /* 0x000fe2000c101508 */
[----:B---3--:R-:W-:Y:S03]  /*dcd0*/  HMMA.16816.F32 R68, R112, R72, R132 ;  /* 0x000000487044723c */ /* 0x008fe60000001884 */
[----:B------:R-:W-:Y:S01]  /*dce0*/  STG.E.U16 [R8.64+-0x50], R214 ;  /* 0xffffb0d608007986 */ /* 0x000fe2000c101508 */
[----:B------:R-:W-:-:S03]  /*dcf0*/  @P0 PRMT R0, R206, 0x7632, R0 ;  /* 0x00007632ce000816 */ /* 0x000fc60000000000 */
[----:B------:R-:W-:Y:S01]  /*dd00*/  STG.E.U16 [R8.64+-0x4e], R213 ;  /* 0xffffb2d508007986 */ /* 0x000fe2000c101508 */
[----:B------:R-:W-:-:S03]  /*dd10*/  @!P2 PRMT R6, R246, 0x5410, RZ ;  /* 0x00005410f606a816 */ /* 0x000fc600000000ff */
[----:B------:R-:W-:Y:S01]  /*dd20*/  STG.E.U16 [R2.64+-0x50], R212 ;  /* 0xffffb0d402007986 */ /* 0x000fe2000c101508 */
[----:B------:R-:W-:-:S03]  /*dd30*/  @!P1 PRMT R5, R245, 0x5410, RZ ;  /* 0x00005410f5059816 */ /* 0x000fc600000000ff */
[----:B------:R-:W-:Y:S01]  /*dd40*/  STG.E.U16 [R2.64+-0x4e], R211 ;  /* 0xffffb2d302007986 */ /* 0x000fe2000c101508 */
[----:B------:R-:W-:Y:S01]  /*dd50*/  @!P0 PRMT R0, R243, 0x5410, RZ ;  /* 0x00005410f3008816 */ /* 0x000fe200000000ff */
[----:B------:R-:W-:Y:S02]  /*dd60*/  FADD.FTZ R4, R235, R4 ;  /* 0x00000004eb047221 */ /* 0x000fe40000010000 */
[----:B------:R-:W1:Y:S04]  /*dd70*/  LDSM.16.MT88.4 R88, [R179+0xf800] ;  /* 0x00f80000b358783b */ /* 0x000e680000004200 */
[----:B------:R-:W-:Y:S04]  /*dd80*/  STG.E.U16 [R8.64+-0x40], R208 ;  /* 0xffffc0d008007986 */ /* 0x000fe8000c101508 */
[----:B------:R-:W-:Y:S01]  /*dd90*/  STG.E.U16 [R8.64+-0x3e], R207 ;  /* 0xffffc2cf08007986 */ /* 0x000fe2000c101508 */
[----:B------:R-:W-:-:S03]  /*dda0*/  FADD.FTZ R7, R237, R7 ;  /* 0x00000007ed077221 */ /* 0x000fc60000010000 */
[----:B------:R-:W-:Y:S04]  /*ddb0*/  STG.E.U16 [R2.64+-0x40], R204 ;  /* 0xffffc0cc02007986 */ /* 0x000fe8000c101508 */
[----:B------:R-:W-:Y:S04]  /*ddc0*/  STG.E.U16 [R2.64+-0x3e], R205 ;  /* 0xffffc2cd02007986 */ /* 0x000fe8000c101508 */
[----:B------:R-:W2:Y:S04]  /*ddd0*/  LDSM.16.MT88.4 R80, [R180+0xf800] ;  /* 0x00f80000b450783b */ /* 0x000ea80000004200 */
[----:B------:R-:W3:Y:S04]  /*dde0*/  LDSM.16.MT88.4 R132, [R180+0x11800] ;  /* 0x01180000b484783b */ /* 0x000ee80000004200 */
        /* <DEDUP_REMOVED lines=13> */
[----:B----4-:R-:W-:-:S02]  /*dec0*/  FADD.FTZ R2, R229, R7 ;  /* 0x00000007e5027221 */ /* 0x010fc40000010000 */
[----:B------:R-:W-:Y:S02]  /*ded0*/  FADD.FTZ R0, R231, R4 ;  /* 0x00000004e7007221 */ /* 0x000fe40000010000 */
[----:B------:R-:W-:Y:S02]  /*dee0*/  FADD.FTZ R2, R225, R2 ;  /* 0x00000002e1027221 */ /* 0x000fe40000010000 */
[----:B------:R-:W-:Y:S02]  /*def0*/  FADD.FTZ R0, R232, R0 ;  /* 0x00000000e8007221 */ /* 0x000fe40000010000 */
[----:B------:R-:W-:Y:S02]  /*df00*/  FADD.FTZ R2, R193, R2 ;  /* 0x00000002c1027221 */ /* 0x000fe40000010000 */
[----:B------:R-:W-:Y:S02]  /*df10*/  FADD.FTZ R0, R230, R0 ;  /* 0x00000000e6007221 */ /* 0x000fe40000010000 */
[----:B------:R-:W-:-:S02]  /*df20*/  FADD.FTZ R2, R192, R2 ;  /* 0x00000002c0027221 */ /* 0x000fc40000010000 */
[----:B------:R-:W-:-:S03]  /*df30*/  FADD.FTZ R0, R226, R0 ;  /* 0x00000000e2007221 */ /* 0x000fc60000010000 */
[----:B------:R4:W-:Y:S04]  /*df40*/  STL [R1+0x10], R2 ;  /* 0x0000100201007387 */ /* 0x0009e80000100800 */
[----:B------:R4:W-:Y:S04]  /*df50*/  STL [R1+0x78], R223 ;  /* 0x000078df01007387 */ /* 0x0009e80000100800 */
[----:B------:R4:W-:Y:S01]  /*df60*/  STL [R1+0x14], R0 ;  /* 0x0000140001007387 */ /* 0x0009e20000100800 */
[----:B-1----:R-:W-:Y:S01]  /*df70*/  HMMA.16816.F32 R84, R112, R88, R136 ;  /* 0x000000587054723c */ /* 0x002fe20000001888 */
[----:B------:R-:W-:Y:S01]  /*df80*/  IMAD.MOV.U32 R3, RZ, RZ, R174 ;  /* 0x000000ffff037224 */ /* 0x000fe200078e00ae */
[----:B------:R-:W-:-:S06]  /*df90*/  @P6 IADD3 R196, R228, -0x3, RZ ;  /* 0xfffffffde4c46810 */ /* 0x000fcc0007ffe0ff */
[----:B------:R-:W-:Y:S01]  /*dfa0*/  HMMA.16816.F32 R40, R112, R42, R76 ;  /* 0x0000002a7028723c */ /* 0x000fe2000000184c */
[----:B------:R-:W-:-:S07]  /*dfb0*/  @P6 IMAD.MOV.U32 R3, RZ, RZ, R174 ;  /* 0x000000ffff036224 */ /* 0x000fce00078e00ae */
[C---:B------:R-:W-:Y:S08]  /*dfc0*/  HMMA.16816.F32 R88, R112.reuse, R90, R92 ;  /* 0x0000005a7058723c */ /* 0x040ff0000000185c */
[C---:B------:R-:W-:Y:S08]  /*dfd0*/  HMMA.16816.F32 R120, R112.reuse, R124, R120 ;  /* 0x0000007c7078723c */ /* 0x040ff00000001878 */
[C---:B------:R-:W-:Y:S08]  /*dfe0*/  HMMA.16816.F32 R52, R112.reuse, R56, R156 ;  /* 0x000000387034723c */ /* 0x040ff0000000189c */
[C---:B------:R-:W-:Y:S08]  /*dff0*/  HMMA.16816.F32 R60, R112.reuse, R64, R152 ;  /* 0x00000040703c723c */ /* 0x040ff00000001898 */
[C---:B--2---:R-:W-:Y:S08]  /*e000*/  HMMA.16816.F32 R76, R112.reuse, R80, R148 ;  /* 0x00000050704c723c */ /* 0x044ff00000001894 */
[C---:B------:R-:W-:Y:S07]  /*e010*/  HMMA.16816.F32 R92, R112.reuse, R96, R116 ;  /* 0x00000060705c723c */ /* 0x040fee0000001874 */
[----:B------:R-:W-:Y:S01]  /*e020*/  IADD3 R119, P0, R12, -0x100, RZ ;  /* 0xffffff000c777810 */ /* 0x000fe20007f1e0ff */
[----:B------:R-:W-:Y:S01]  /*e030*/  HMMA.16816.F32 R100, R112, R104, R100 ;  /* 0x000000687064723c */ /* 0x000fe20000001864 */
[----:B------:R-:W-:-:S02]  /*e040*/  IMAD.MOV.U32 R116, RZ, RZ, R197 ;  /* 0x000000ffff747224 */ /* 0x000fc400078e00c5 */
[----:B------:R-:W-:-:S05]  /*e050*/  @P6 IMAD.MOV.U32 R116, RZ, RZ, R197 ;  /* 0x000000ffff746224 */ /* 0x000fca00078e00c5 */
[----:B---3--:R-:W-:Y:S01]  /*e060*/  HMMA.16816.F32 R128, R112, R132, R128 ;  /* 0x000000847080723c */ /* 0x008fe20000001880 */
[----:B------:R-:W-:-:S07]  /*e070*/  IADD3.X R118, R13, -0x1, RZ, P0, !PT ;  /* 0xffffffff0d767810 */ /* 0x000fce00007fe4ff */
        /* <DEDUP_REMOVED lines=9> */
[----:B------:R-:W-:Y:S01]  /*e110*/  HMMA.16816.F32 R112, R112, R18, R20 ;  /* 0x000000127070723c */ /* 0x000fe20000001814 */
[----:B------:R-:W-:Y:S03]  /*e120*/  @!UPT UIADD3 URZ, URZ, URZ, URZ ;  /* 0x0000003f3f3ff290 */ /* 0x000fe6000fffe03f */
[----:B------:R-:W-:Y:S11]  /*e130*/  @P6 BRA `(.L_x_602) ;  /* 0x0000002000006947 */ /* 0x000ff60003800000 */
.L_x_598:
[----:B----4-:R-:W2:Y:S02]  /*e140*/  LDL.LU R0, [R1+0x78] ;  /* 0x0000780001007983 */ /* 0x010ea40000300800 */
[----:B--2---:R-:W-:-:S07]  /*e150*/  IADD3 R196, R0, -0x1, RZ ;  /* 0xffffffff00c47810 */ /* 0x004fce0007ffe0ff */
.L_x_602:
[----:B----4-:R-:W-:-:S13]  /*e160*/  ISETP.GE.AND P0, PT, R196, RZ, PT ;  /* 0x000000ffc400720c */ /* 0x010fda0003f06270 */
[----:B------:R-:W-:Y:S05]  /*e170*/  @!P0 BRA `(.L_x_603) ;  /* 0x000050d000008947 */ /* 0x000fea0003800000 */
[----:B---3--:R-:W2:Y:S01]  /*e180*/  LDL.64 R12, [R1+0x38] ;  /* 0x00003800010c7983 */ /* 0x008ea20000100a00 */
[----:B------:R-:W-:Y:S01]  /*e190*/  IMAD.MOV.U32 R117, RZ, RZ, R3 ;  /* 0x000000ffff757224 */ /* 0x000fe200078e0003 */
[----:B------:R-:W-:Y:S01]  /*e1a0*/  ULDC UR4, c[0x0][0x228] ;  /* 0x00008a0000047ab9 */ /* 0x000fe20000000800 */
[----:B------:R-:W-:Y:S01]  /*e1b0*/  IMAD.MOV.U32 R0, RZ, RZ, R116 ;  /* 0x000000ffff007224 */ /* 0x000fe200078e0074 */
[----:B------:R-:W3:Y:S01]  /*e1c0*/  LDL R11, [R1+0x48] ;  /* 0x00004800010b7983 */ /* 0x000ee20000100800 */
[----:B------:R-:W-:-:S03]  /*e1d0*/  USHF.L.U32 UR4, UR4, 0x3, URZ ;  /* 0x0000000304047899 */ /* 0x000fc6000800063f */
[----:B------:R-:W4:Y:S01]  /*e1e0*/  LDL R10, [R1+0x4c] ;  /* 0x00004c00010a7983 */ /* 0x000f220000100800 */
[----:B------:R-:W-:Y:S02]  /*e1f0*/  USHF.R.S32.HI UR6, URZ, 0x1f, UR4 ;  /* 0x0000001f3f067899 */ /* 0x000fe40008011404 */
[----:B------:R-:W-:Y:S01]  /*e200*/  USHF.L.U32 UR5, UR4, 0x1, URZ ;  /* 0x0000000104057899 */ /* 0x000fe2000800063f */
[----:B------:R-:W4:Y:S01]  /*e210*/  LDL.LU R9, [R1+0x8c] ;  /* 0x00008c0001097983 */ /* 0x000f220000300800 */
[----:B------:R-:W-:-:S03]  /*e220*/  USHF.L.U64.HI UR6, UR4, 0x1, UR6 ;  /* 0x0000000104067899 */ /* 0x000fc60008010206 */
[----:B------:R-:W4:Y:S04]  /*e230*/  LDL.LU R2, [R1+0xa0] ;  /* 0x0000a00001027983 */ /* 0x000f280000300800 */
[----:B------:R-:W4:Y:S04]  /*e240*/  LDL.LU.64 R6, [R1+0x80] ;  /* 0x0000800001067983 */ /* 0x000f280000300a00 */
[----:B------:R-:W4:Y:S04]  /*e250*/  LDL.LU.64 R4, [R1+0x90] ;  /* 0x0000900001047983 */ /* 0x000f280000300a00 */
[----:B------:R-:W4:Y:S01]  /*e260*/  LDL.LU R8, [R1+0x7c] ;  /* 0x00007c0001087983 */ /* 0x000f220000300800 */
[----:B--2---:R-:W-:Y:S01]  /*e270*/  MOV R14, R12 ;  /* 0x0000000c000e7202 */ /* 0x004fe20000000f00 */
[----:B------:R-:W-:Y:S01]  /*e280*/  IMAD.MOV.U32 R15, RZ, RZ, R13 ;  /* 0x000000ffff0f7224 */ /* 0x000fe200078e000d */
[----:B---3--:R-:W-:Y:S01]  /*e290*/  MOV R13, R11 ;  /* 0x0000000b000d7202 */ /* 0x008fe20000000f00 */
[----:B----4-:R-:W-:-:S02]  /*e2a0*/  IMAD.MOV.U32 R12, RZ, RZ, R10 ;  /* 0x000000ffff0c7224 */ /* 0x010fc400078e000a */
[----:B------:R-:W-:Y:S02]  /*e2b0*/  IMAD.WIDE.U32 R10, R8, -0x326172a9, RZ ;  /* 0xcd9e8d57080a7825 */ /* 0x000fe400078e00ff */
[----:B------:R-:W1:Y:S02]  /*e2c0*/  LDC.U8 R8, c[0x0][0x2d8] ;  /* 0x0000b600ff087b82 */ /* 0x000e640000000000 */
[----:B------:R-:W-:Y:S01]  /*e2d0*/  IMAD.WIDE.U32 R224, R2, -0x2daee0ad, RZ ;  /* 0xd2511f5302e07825 */ /* 0x000fe200078e00ff */
[----:B------:R-:W-:Y:S01]  /*e2e0*/  MOV R2, R4 ;  /* 0x0000000400027202 */ /* 0x000fe20000000f00 */
[----:B------:R2:W-:Y:S01]  /*e2f0*/  STL.64 [R1+0x20], R10 ;  /* 0x0000200a01007387 */ /* 0x0005e20000100a00 */
[----:B-1----:R-:W-:Y:S01]  /*e300*/  PRMT R3, R8, 0x7054, R8 ;  /* 0x0000705408037816 */ /* 0x002fe20000000008 */
[----:B------:R-:W-:-:S05]  /*e310*/  IMAD.MOV.U32 R3, RZ, RZ, R7 ;  /* 0x000000ffff037224 */ /* 0x000fca00078e0007 */
[----:B------:R2:W-:Y:S01]  /*e320*/  STL.64 [R1+0x30], R2 ;  /* 0x0000300201007387 */ /* 0x0005e20000100a00 */
[----:B------:R-:W-:Y:S02]  /*e330*/  LOP3.LUT R222, R11, R9, RZ, 0x3c, !PT ;  /* 0x000000090bde7212 */ /* 0x000fe400078e3cff */
[----:B------:R-:W-:Y:S02]  /*e340*/  ISETP.GE.AND P5, PT, R14, c[0x0][0x220], PT ;  /* 0x000088000e007a0c */ /* 0x000fe40003fa6270 */
[----:B------:R-:W-:Y:S01]  /*e350*/  ISETP.GE.AND P4, PT, R13, c[0x0][0x220], PT ;  /* 0x000088000d007a0c */ /* 0x000fe20003f86270 */
[----:B------:R-:W-:Y:S01]  /*e360*/  IMAD.WIDE.U32 R222, R222, -0x2daee0ad, RZ ;  /* 0xd2511f53dede7825 */ /* 0x000fe200078e00ff */
[----:B------:R-:W-:Y:S01]  /*e370*/  ISETP.GE.AND P3, PT, R12, c[0x0][0x220], PT ;  /* 0x000088000c007a0c */ /* 0x000fe20003f66270 */
[----:B------:R-:W-:Y:S05]  /*e380*/  BRA `(.L_x_604) ;  /* 0x000006b000007947 */ /* 0x000fea0003800000 */
.L_x_606:
[----:B------:R-:W2:Y:S01]  /*e390*/  LDL.64 R194, [R1+0x50] ;  /* 0x0000500001c27983 */ /* 0x000ea20000100a00 */
[----:B------:R-:W-:Y:S03]  /*e3a0*/  IADD3 R2, R196, -0x1, RZ ;  /* 0xffffffffc4027810 */ /* 0x000fe60007ffe0ff */
[----:B------:R-:W3:Y:S01]  /*e3b0*/  LDL.64 R192, [R1+0x40] ;  /* 0x0000400001c07983 */ /* 0x000ee20000100a00 */
[----:B------:R-:W-:Y:S01]  /*e3c0*/  SHF.R.S32.HI R3, RZ, 0x1f, R2 ;  /* 0x0000001fff037819 */ /* 0x000fe20000011402 */
[C---:B------:R-:W-:Y:S02]  /*e3d0*/  IMAD.WIDE.U32 R136, R2.reuse, c[0x0][0x198], RZ ;  /* 0x0000660002887a25 */ /* 0x040fe400078e00ff */
[----:B------:R1:W-:Y:S02]  /*e3e0*/  @P5 STS.128 [R188+0x6000], RZ ;  /* 0x006000ffbc005388 */ /* 0x0003e40000000c00 */
[----:B------:R-:W-:Y:S04]  /*e3f0*/  IMAD R3, R3, c[0x0][0x198], RZ ;  /* 0x0000660003037a24 */ /* 0x000fe800078e02ff */
[----:B------:R-:W-:Y:S04]  /*e400*/  IMAD R3, R2, c[0x0][0x19c], R3 ;  /* 0x0000670002037a24 */ /* 0x000fe800078e0203 */
[----:B------:R-:W-:Y:S02]  /*e410*/  IMAD.IADD R3, R137, 0x1, R3 ;  /* 0x0000000189037824 */ /* 0x000fe400078e0203 */
[----:B---3--:R-:W-:Y:S01]  /*e420*/  IMAD.MOV.U32 R192, RZ, RZ, c[0x0][0x198] ;  /* 0x00006600ffc07624 */ /* 0x008fe200078e00ff */
[----:B--2---:R-:W-:Y:S01]  /*e430*/  LEA R2, P1, R136, R194, 0x6 ;  /* 0x000000c288027211 */ /* 0x004fe200078230ff */
[----:B------:R-:W-:Y:S03]  /*e440*/  IMAD.MOV.U32 R194, RZ, RZ, c[0x0][0x198] ;  /* 0x00006600ffc27624 */ /* 0x000fe600078e00ff */
[----:B------:R-:W-:Y:S01]  /*e450*/  @!P5 LEA R118, P0, R2, c[0x0][0x168], 0x1 ;  /* 0x00005a000276da11 */ /* 0x000fe200078008ff */
[----:B------:R-:W-:Y:S01]  /*e460*/  IMAD.SHL.U32 R194, R194, 0x10, RZ ;  /* 0x00000010c2c27824 */ /* 0x000fe200078e00ff */
[----:B------:R-:W-:Y:S01]  /*e470*/  LEA.HI.X R116, R136, R193, R3, 0x6, P1 ;  /* 0x000000c188747211 */ /* 0x000fe200008f3403 */
[----:B------:R-:W-:Y:S01]  /*e480*/  IMAD.MOV.U32 R193, RZ, RZ, 0x4 ;  /* 0x00000004ffc17424 */ /* 0x000fe200078e00ff */
[C---:B------:R-:W-:Y:S02]  /*e490*/  @!P4 LEA R156, P1, R2.reuse, c[0x0][0x168], 0x1 ;  /* 0x00005a00029cca11 */ /* 0x040fe400078208ff */
[C-C-:B------:R-:W-:Y:S02]  /*e4a0*/  @!P5 LEA.HI.X R119, R2.reuse, c[0x0][0x16c], R116.reuse, 0x1, P0 ;  /* 0x00005b000277da11 */ /* 0x140fe400000f0c74 */
[C-C-:B------:R-:W-:Y:S02]  /*e4b0*/  @!P4 LEA.HI.X R157, R2.reuse, c[0x0][0x16c], R116.reuse, 0x1, P1 ;  /* 0x00005b00029dca11 */ /* 0x140fe400008f0c74 */
[----:B------:R-:W-:Y:S01]  /*e4c0*/  @!P3 LEA R154, P0, R2, c[0x0][0x168], 0x1 ;  /* 0x00005a00029aba11 */ /* 0x000fe200078008ff */
[----:B------:R-:W-:Y:S01]  /*e4d0*/  @!PT LDS RZ, [RZ] ;  /* 0x00000000fffff984 */ /* 0x000fe20000000800 */
[----:B------:R-:W-:Y:S01]  /*e4e0*/  @!PT LDS RZ, [RZ] ;  /* 0x00000000fffff984 */ /* 0x000fe20000000800 */
[----:B------:R-:W-:Y:S01]  /*e4f0*/  @!PT LDS RZ, [RZ] ;  /* 0x00000000fffff984 */ /* 0x000fe20000000800 */
[----:B------:R2:W-:Y:S01]  /*e500*/  @!P5 LDGSTS.E.BYPASS.LTC128B.128 [R188+0x6000], [R118.64] ;  /* 0x0600000076bcdfae */ /* 0x0005e2000b901d48 */
[----:B------:R-:W-:Y:S02]  /*e510*/  IADD3 R3, P2, R194, R2, RZ ;  /* 0x00000002c2037210 */ /* 0x000fe40007f5e0ff */
[--C-:B------:R-:W-:Y:S01]  /*e520*/  @!P3 LEA.HI.X R155, R2, c[0x0][0x16c], R116.reuse, 0x1, P0 ;  /* 0x00005b00029bba11 */ /* 0x100fe200000f0c74 */
[----:B------:R1:W-:Y:S01]  /*e530*/  @P4 STS.128 [R188+0x8000], RZ ;  /* 0x008000ffbc004388 */ /* 0x0003e20000000c00 */
[C---:B------:R-:W-:Y:S02]  /*e540*/  @!P5 LEA R152, P6, R3.reuse, c[0x0][0x168], 0x1 ;  /* 0x00005a000398da11 */ /* 0x040fe400078c08ff */
[C---:B------:R-:W-:Y:S01]  /*e550*/  @!P4 LEA R150, P1, R3.reuse, c[0x0][0x168], 0x1 ;  /* 0x00005a000396ca11 */ /* 0x040fe200078208ff */
[----:B------:R-:W-:Y:S01]  /*e560*/  @!PT LDS RZ, [RZ] ;  /* 0x00000000fffff984 */ /* 0x000fe20000000800 */
[----:B------:R-:W-:Y:S01]  /*e570*/  @!PT LDS RZ, [RZ] ;  /* 0x00000000fffff984 */ /* 0x000fe20000000800 */
[----:B------:R-:W-:Y:S01]  /*e580*/  @!PT LDS RZ, [RZ] ;  /* 0x00000000fffff984 */ /* 0x000fe20000000800 */
[----:B------:R1:W-:Y:S01]  /*e590*/  @!P4 LDGSTS.E.BYPASS.LTC128B.128 [R188+0x8000], [R156.64+0x80] ;  /* 0x080000809cbccfae */ /* 0x0003e2000b901d48 */
[----:B------:R-:W-:Y:S02]  /*e5a0*/  SHF.L.U64.HI R192, R192, R193, c[0x0][0x19c] ;  /* 0x00006700c0c07619 */ /* 0x000fe400000102c1 */
[C---:B------:R-:W-:Y:S01]  /*e5b0*/  @!P3 LEA R148, P0, R3.reuse, c[0x0][0x168], 0x1 ;  /* 0x00005a000394ba11 */ /* 0x040fe200078008ff */
[----:B------:R1:W-:Y:S04]  /*e5c0*/  @P3 STS.128 [R188+0xa000], RZ ;  /* 0x00a000ffbc003388 */ /* 0x0003e80000000c00 */
[----:B------:R-:W-:Y:S01]  /*e5d0*/  @!PT LDS RZ, [RZ] ;  /* 0x00000000fffff984 */ /* 0x000fe20000000800 */
[----:B------:R-:W-:Y:S01]  /*e5e0*/  @!PT LDS RZ, [RZ] ;  /* 0x00000000fffff984 */ /* 0x000fe20000000800 */
[----:B------:R-:W-:Y:S01]  /*e5f0*/  @!PT LDS RZ, [RZ] ;  /* 0x00000000fffff984 */ /* 0x000fe20000000800 */
[----:B------:R1:W-:Y:S04]  /*e600*/  @!P3 LDGSTS.E.BYPASS.LTC128B.128 [R188+0xa000], [R154.64+0x100] ;  /* 0x0a0001009abcbfae */ /* 0x0003e8000b901d48 */
[----:B------:R1:W-:Y:S01]  /*e610*/  @P5 STS.128 [R188+0x6800], RZ ;  /* 0x006800ffbc005388 */ /* 0x0003e20000000c00 */
[----:B--2---:R-:W-:Y:S01]  /*e620*/  IMAD.X R118, R192, 0x1, R116, P2 ;  /* 0x00000001c0767824 */ /* 0x004fe200010e0674 */
[----:B------:R-:W-:Y:S04]  /*e630*/  IADD3 R2, P2, R194, R3, RZ ;  /* 0x00000003c2027210 */ /* 0x000fe80007f5e0ff */
[C-C-:B------:R-:W-:Y:S02]  /*e640*/  @!P5 LEA.HI.X R153, R3.reuse, c[0x0][0x16c], R118.reuse, 0x1, P6 ;  /* 0x00005b000399da11 */ /* 0x140fe400030f0c76 */
[C-C-:B------:R-:W-:Y:S02]  /*e650*/  @!P4 LEA.HI.X R151, R3.reuse, c[0x0][0x16c], R118.reuse, 0x1, P1 ;  /* 0x00005b000397ca11 */ /* 0x140fe400008f0c76 */
[--C-:B------:R-:W-:Y:S01]  /*e660*/  @!P3 LEA.HI.X R149, R3, c[0x0][0x16c], R118.reuse, 0x1, P0 ;  /* 0x00005b000395ba11 */ /* 0x100fe200000f0c76 */
[----:B------:R-:W-:Y:S01]  /*e670*/  @!PT LDS RZ, [RZ] ;  /* 0x00000000fffff984 */ /* 0x000fe20000000800 */
[----:B------:R-:W-:Y:S01]  /*e680*/  @!PT LDS RZ, [RZ] ;  /* 0x00000000fffff984 */ /* 0x000fe20000000800 */
[----:B------:R-:W-:Y:S01]  /*e690*/  @!PT LDS RZ, [RZ] ;  /* 0x00000000fffff984 */ /* 0x000fe20000000800 */
[----:B------:R1:W-:Y:S01]  /*e6a0*/  @!P5 LDGSTS.E.BYPASS.LTC128B.128 [R188+0x6800], [R152.64] ;  /* 0x0680000098bcdfae */ /* 0x0003e2000b901d48 */
[----:B------:R-:W-:Y:S01]  /*e6b0*/  @!P5 LEA R146, P1, R2, c[0x0][0x168], 0x1 ;  /* 0x00005a000292da11 */ /* 0x000fe200078208ff */
        /* <DEDUP_REMOVED lines=11> */
[----:B------:R1:W-:Y:S01]  /*e770*/  @P3 STS.128 [R188+0xa800], RZ ;  /* 0x00a800ffbc003388 */ /* 0x0003e20000000c00 */
[----:B------:R-:W-:Y:S03]  /*e780*/  IADD3 R116, P6, R194, R2, RZ ;  /* 0x00000002c2747210 */ /* 0x000fe60007fde0ff */
[----:B------:R-:W-:Y:S01]  /*e790*/  @!PT LDS RZ, [RZ] ;  /* 0x00000000fffff984 */ /* 0x000fe20000000800 */
[----:B------:R-:W-:Y:S01]  /*e7a0*/  @!PT LDS RZ, [RZ] ;  /* 0x00000000fffff984 */ /* 0x000fe20000000800 */
[----:B------:R-:W-:Y:S01]  /*e7b0*/  @!PT LDS RZ, [RZ] ;  /* 0x00000000fffff984 */ /* 0x000fe20000000800 */
[----:B------:R1:W-:Y:S01]  /*e7c0*/  @!P3 LDGSTS.E.BYPASS.LTC128B.128 [R188+0xa800], [R148.64+0x100] ;  /* 0x0a80010094bcbfae */ /* 0x0003e2000b901d48 */
        /* <DEDUP_REMOVED lines=9> */
[----:B------:R1:W-:Y:S01]  /*e860*/  @!P5 LDGSTS.E.BYPASS.LTC128B.128 [R188+0x7000], [R146.64] ;  /* 0x0700000092bcdfae */ /* 0x0003e2000b901d48 */
        /* <DEDUP_REMOVED lines=29> */
.L_x_604:
[----:B--2---:R-:W2:Y:S01]  /*ea40*/  LDL.64 R2, [R1+0x30] ;  /* 0x0000300001027983 */ /* 0x004ea20000100a00 */
[----:B------:R-:W-:Y:S04]  /*ea50*/  DEPBAR.LE SB0, 0x0 ;  /* 0x000080000000791a */ /* 0x000fe80000000000 */
[----:B------:R-:W-:Y:S01]  /*ea60*/  BAR.SYNC.DEFER_BLOCKING 0x0 ;  /* 0x0000000000007b1d */ /* 0x000fe20000010000 */
[----:B------:R-:W-:Y:S01]  /*ea70*/  IMAD.MOV.U32 R7, RZ, RZ, 0x6 ;  /* 0x00000006ff077424 */ /* 0x000fe200078e00ff */
[----:B------:R-:W-:Y:S01]  /*ea80*/  SHF.R.S32.HI R5, RZ, 0x1f, R196 ;  /* 0x0000001fff057819 */ /* 0x000fe200000114c4 */
[----:B------:R-:W-:Y:S02]  /*ea90*/  IMAD.MOV.U32 R4, RZ, RZ, c[0x0][0x1a0] ;  /* 0x00006800ff047624 */ /* 0x000fe400078e00ff */
[----:B------:R-:W-:Y:S02]  /*eaa0*/  IMAD.MOV.U32 R6, RZ, RZ, c[0x0][0x1a0] ;  /* 0x00006800ff067624 */ /* 0x000fe400078e00ff */
[----:B------:R-:W-:Y:S01]  /*eab0*/  IMAD.MOV.U32 R10, RZ, RZ, c[0x0][0x1a0] ;  /* 0x00006800ff0a7624 */ /* 0x000fe200078e00ff */
[----:B------:R-:W-:Y:S01]  /*eac0*/  SHF.L.U64.HI R4, R4, R7, c[0x0][0x1a4] ;  /* 0x0000690004047619 */ /* 0x000fe20000010207 */
[----:B------:R-:W-:Y:S02]  /*ead0*/  IMAD.SHL.U32 R6, R6, 0x40, RZ ;  /* 0x0000004006067824 */ /* 0x000fe400078e00ff */
[----:B------:R-:W-:Y:S02]  /*eae0*/  IMAD.SHL.U32 R10, R10, 0x10, RZ ;  /* 0x000000100a0a7824 */ /* 0x000fe400078e00ff */
[----:B------:R-:W-:Y:S02]  /*eaf0*/  IMAD R4, R4, R196, RZ ;  /* 0x000000c404047224 */ /* 0x000fe400078e02ff */
[----:B------:R-:W-:Y:S02]  /*eb00*/  IMAD.MOV.U32 R9, RZ, RZ, 0x4 ;  /* 0x00000004ff097424 */ /* 0x000fe400078e00ff */
[-C--:B------:R-:W-:Y:S02]  /*eb10*/  IMAD R4, R5, R6.reuse, R4 ;  /* 0x0000000605047224 */ /* 0x080fe400078e0204 */
[----:B------:R-:W-:Y:S01]  /*eb20*/  IMAD.MOV.U32 R8, RZ, RZ, c[0x0][0x1a0] ;  /* 0x00006800ff087624 */ /* 0x000fe200078e00ff */
[----:B------:R-:W-:Y:S04]  /*eb30*/  @P5 STS.128 [R188+0xc000], RZ ;  /* 0x00c000ffbc005388 */ /* 0x000fe80000000c00 */
[----:B------:R-:W-:Y:S01]  /*eb40*/  SHF.L.U64.HI R8, R8, R9, c[0x0][0x1a4] ;  /* 0x0000690008087619 */ /* 0x000fe20000010209 */
[----:B--2---:R-:W-:Y:S04]  /*eb50*/  IMAD.WIDE.U32 R2, R196, R6, R2 ;  /* 0x00000006c4027225 */ /* 0x004fe800078e0002 */
[----:B------:R-:W-:Y:S01]  /*eb60*/  IMAD.IADD R5, R3, 0x1, R4 ;  /* 0x0000000103057824 */ /* 0x000fe200078e0204 */
[C---:B------:R-:W-:Y:S02]  /*eb70*/  @!P5 LEA R6, P6, R2.reuse, c[0x0][0x170], 0x1 ;  /* 0x00005c000206da11 */ /* 0x040fe400078c08ff */
        /* <DEDUP_REMOVED lines=10> */
[----:B------:R-:W-:Y:S01]  /*ec20*/  @P4 STS.128 [R188+0xe000], RZ ;  /* 0x00e000ffbc004388 */ /* 0x000fe20000000c00 */
[C---:B------:R-:W-:Y:S01]  /*ec30*/  @!P5 LEA R22, P6, R3.reuse, c[0x0][0x170], 0x1 ;  /* 0x00005c000316da11 */ /* 0x040fe200078c08ff */
[----:B------:R-:W-:Y:S01]  /*ec40*/  IMAD.X R5, R8, 0x1, R5, P0 ;  /* 0x0000000108057824 */ /* 0x000fe200000e0605 */
[C---:B-----5:R-:W-:Y:S01]  /*ec50*/  @!P4 LEA R20, P1, R3.reuse, c[0x0][0x170], 0x1 ;  /* 0x00005c000314ca11 */ /* 0x060fe200078208ff */
        /* <DEDUP_REMOVED lines=8> */
[----:B------:R-:W-:Y:S01]  /*ece0*/  IADD3 R2, P2, R10, R3, RZ ;  /* 0x000000030a027210 */ /* 0x000fe20007f5e0ff */
[----:B------:R-:W-:Y:S01]  /*ecf0*/  @!PT LDS RZ, [RZ] ;  /* 0x00000000fffff984 */ /* 0x000fe20000000800 */
[----:B------:R-:W-:Y:S01]  /*ed00*/  @!PT LDS RZ, [RZ] ;  /* 0x00000000fffff984 */ /* 0x000fe20000000800 */
[----:B------:R-:W-:Y:S01]  /*ed10*/  @!PT LDS RZ, [RZ] ;  /* 0x00000000fffff984 */ /* 0x000fe20000000800 */
[----:B------:R2:W-:Y:S01]  /*ed20*/  @!P3 LDGSTS.E.BYPASS.LTC128B.128 [R188+0x10000], [R24.64+0x100] ;  /* 0x1000010018bcbfae */ /* 0x0005e2000b901d48 */
[--C-:B------:R-:W-:Y:S02]  /*ed30*/  @!P3 LEA.HI.X R19, R3, c[0x0][0x174], R5.reuse, 0x1, P0 ;  /* 0x00005d000313ba11 */ /* 0x100fe400000f0c05 */
[----:B------:R-:W-:Y:S01]  /*ed40*/  @!P5 LEA R16, P1, R2, c[0x0][0x170], 0x1 ;  /* 0x00005c000210da11 */ /* 0x000fe200078208ff */
[----:B------:R-:W-:Y:S01]  /*ed50*/  @P5 STS.128 [R188+0xc800], RZ ;  /* 0x00c800ffbc005388 */ /* 0x000fe20000000c00 */
[----:B------:R-:W-:Y:S01]  /*ed60*/  IMAD.X R3, R8, 0x1, R5, P2 ;  /* 0x0000000108037824 */ /* 0x000fe200010e0605 */
[----:B------:R-:W-:Y:S02]  /*ed70*/  @!P4 LEA R12, P0, R2, c[0x0][0x170], 0x1 ;  /* 0x00005c00020cca11 */ /* 0x000fe400078008ff */
[----:B------:R-:W-:Y:S01]  /*ed80*/  @!PT LDS RZ, [RZ] ;  /* 0x00000000fffff984 */ /* 0x000fe20000000800 */
[----:B------:R-:W-:Y:S01]  /*ed90*/  @!PT LDS RZ, [RZ] ;  /* 0x00000000fffff984 */ /* 0x000fe20000000800 */
[----:B------:R-:W-:Y:S01]  /*eda0*/  @!PT LDS RZ, [RZ] ;  /* 0x00000000fffff984 */ /* 0x000fe20000000800 */
[----:B------:R3:W-:Y:S01]  /*edb0*/  @!P5 LDGSTS.E.BYPASS.LTC128B.128 [R188+0xc800], [R22.64] ;  /* 0x0c80000016bcdfae */ /* 0x0007e2000b901d48 */
[----:B------:R-:W-:Y:S02]  /*edc0*/  IADD3 R4, P6, R10, R2, RZ ;  /* 0x000000020a047210 */ /* 0x000fe40007fde0ff */
[C-C-:B------:R-:W-:Y:S01]  /*edd0*/  @!P5 LEA.HI.X R17, R2.reuse, c[0x0][0x174], R3.reuse, 0x1, P1 ;  /* 0x00005d000211da11 */ /* 0x140fe200008f0c03 */
[----:B------:R-:W-:Y:S01]  /*ede0*/  @P4 STS.128 [R188+0xe800], RZ ;  /* 0x00e800ffbc004388 */ /* 0x000fe20000000c00 */
[--C-:B------:R-:W-:Y:S01]  /*edf0*/  @!P4 LEA.HI.X R13, R2, c[0x0][0x174], R3.reuse, 0x1, P0 ;  /* 0x00005d00020dca11 */ /* 0x100fe200000f0c03 */
        /* <DEDUP_REMOVED lines=8> */
[----:B------:R-:W-:Y:S01]  /*ee80*/  @P3 STS.128 [R188+0x10800], RZ ;  /* 0x010800ffbc003388 */ /* 0x000fe20000000c00 */
[C-C-:B------:R-:W-:Y:S02]  /*ee90*/  @!P5 LEA.HI.X R15, R4.reuse, c[0x0][0x174], R5.reuse, 0x1, P6 ;  /* 0x00005d00040fda11 */ /* 0x140fe400030f0c05 */
[C---:B------:R-:W-:Y:S01]  /*eea0*/  @!P4 LEA R8, P1, R4.reuse, c[0x0][0x170], 0x1 ;  /* 0x00005c000408ca11 */ /* 0x040fe200078208ff */
[----:B------:R-:W-:Y:S01]  /*eeb0*/  @!PT LDS RZ, [RZ] ;  /* 0x00000000fffff984 */ /* 0x000fe20000000800 */
[----:B------:R-:W-:Y:S01]  /*eec0*/  @!PT LDS RZ, [RZ] ;  /* 0x00000000fffff984 */ /* 0x000fe20000000800 */
[----:B------:R-:W-:Y:S01]  /*eed0*/  @!PT LDS RZ, [RZ] ;  /* 0x00000000fffff984 */ /* 0x000fe20000000800 */
[----:B------:R4:W-:Y:S01]  /*eee0*/  @!P3 LDGSTS.E.BYPASS.LTC128B.128 [R188+0x10800], [R18.64+0x100] ;  /* 0x1080010012bcbfae */ /* 0x0009e2000b901d48 */
[C---:B-1----:R-:W-:Y:S02]  /*eef0*/  @!P3 LEA R6, P0, R4.reuse, c[0x0][0x170], 0x1 ;  /* 0x00005c000406ba11 */ /* 0x042fe400078008ff */
[C-C-:B------:R-:W-:Y:S01]  /*ef00*/  @!P4 LEA.HI.X R9, R4.reuse, c[0x0][0x174], R5.reuse, 0x1, P1 ;  /* 0x00005d000409ca11 */ /* 0x140fe200008f0c05 */
[----:B------:R-:W-:Y:S01]  /*ef10*/  @P5 STS.128 [R188+0xd000], RZ ;  /* 0x00d000ffbc005388 */ /* 0x000fe20000000c00 */
[----:B------:R-:W-:Y:S02]  /*ef20*/  @!P3 LEA.HI.X R7, R4, c[0x0][0x174], R5, 0x1, P0 ;  /* 0x00005d000407ba11 */ /* 0x000fe400000f0c05 */
[----:B------:R-:W-:Y:S01]  /*ef30*/  ISETP.GE.AND P0, PT, R196, 0x1, PT ;  /* 0x00000001c400780c */ /* 0x000fe20003f06270 */
        /* <DEDUP_REMOVED lines=37> */
[----:B------:R-:W2:Y:S04]  /*f190*/  LDSM.16.M88.4 R148, [R183+0x800] ;  /* 0x00080000b794783b */ /* 0x000ea80000000200 */
[----:B------:R-:W4:Y:S04]  /*f1a0*/  LDSM.16.M88.4 R152, [R183+0x1000] ;  /* 0x00100000b798783b */ /* 0x000f280000000200 */
[----:B------:R-:W1:Y:S04]  /*f1b0*/  LDSM.16.M88.4 R156, [R183+0x1800] ;  /* 0x00180000b79c783b */ /* 0x000e680000000200 */
        /* <DEDUP_REMOVED lines=42> */
[C---:B--2---:R-:W-:Y:S08]  /*f460*/  HMMA.16816.F32 R12, R144.reuse, R152, R12 ;  /* 0x00000098900c723c */ /* 0x044ff0000000180c */
[C---:B------:R-:W-:Y:S01]  /*f470*/  HMMA.16816.F32 R16, R144.reuse, R154, R16 ;  /* 0x0000009a9010723c */ /* 0x040fe20000001810 */
[----:B------:R-:W-:Y:S07]  /*f480*/  LDSM.16.M88.4 R152, [R183+0x2800] ;  /* 0x00280000b798783b */ /* 0x000fee0000000200 */
[C---:B----4-:R-:W-:Y:S08]  /*f490*/  HMMA.16816.F32 R20, R144.reuse, R140, R20 ;  /* 0x0000008c9014723c */ /* 0x050ff00000001814 */
[C---:B------:R-:W-:Y:S01]  /*f4a0*/  HMMA.16816.F32 R24, R144.reuse, R142, R24 ;  /* 0x0000008e9018723c */ /* 0x040fe20000001818 */
[----:B------:R-:W1:Y:S07]  /*f4b0*/  LDSM.16.M88.4 R140, [R185+0x2000] ;  /* 0x00200000b98c783b */ /* 0x000e6e0000000200 */
[C---:B------:R-:W-:Y:S08]  /*f4c0*/  HMMA.16816.F32 R28, R144.reuse, R156, R28 ;  /* 0x0000009c901c723c */ /* 0x040ff0000000181c */
        /* <DEDUP_REMOVED lines=84> */
[C---:B------:R-:W-:Y:S08]  /*fa10*/  HMMA.16816.F32 R8, R160.reuse, R166, R8 ;  /* 0x000000a6a008723c */ /* 0x040ff00000001808 */
[C---:B------:R-:W-:Y:S08]  /*fa20*/  HMMA.16816.F32 R12, R160.reuse, R168, R12 ;  /* 0x000000a8a00c723c */ /* 0x040ff0000000180c */
[C---:B------:R-:W-:Y:S07]  /*fa30*/  HMMA.16816.F32 R16, R160.reuse, R170, R16 ;  /* 0x000000aaa010723c */ /* 0x040fee0000001810 */
[----:B------:R-:W-:Y:S01]  /*fa40*/  IMAD.MOV.U32 R170, RZ, RZ, R119 ;  /* 0x000000ffffaa7224 */ /* 0x000fe200078e0077 */
[C---:B------:R-:W-:Y:S04]  /*fa50*/  HMMA.16816.F32 R20, R160.reuse, R136, R20 ;  /* 0x00000088a014723c */ /* 0x040fe80000001814 */
[----:B------:R-:W-:Y:S04]  /*fa60*/  IMAD.MOV.U32 R171, RZ, RZ, R118 ;  /* 0x000000ffffab7224 */ /* 0x000fe800078e0076 */
        /* <DEDUP_REMOVED lines=12> */
.L_x_605:
[----:B------:R-:W2:Y:S01]  /*fb30*/  LDL.64 R198, [R1+0x20] ;  /* 0x0000200001c67983 */ /* 0x000ea20000100a00 */
[----:B-1----:R-:W-:Y:S01]  /*fb40*/  IMAD.SHL.U32 R154, R196, 0x2, RZ ;  /* 0x00000002c49a7824 */ /* 0x002fe200078e00ff */
[C---:B------:R-:W-:Y:S01]  /*fb50*/  IADD3 R155, R190.reuse, -0x61c88647, RZ ;  /* 0x9e3779b9be9b7810 */ /* 0x040fe20007ffe0ff */
[----:B------:R-:W1:Y:S01]  /*fb60*/  LDC.U8 R145, c[0x0][0x2d8] ;  /* 0x0000b600ff917b82 */ /* 0x000e620000000000 */
[C---:B------:R-:W-:Y:S02]  /*fb70*/  IADD3 R156, R190.reuse, 0x3c6ef372, RZ ;  /* 0x3c6ef372be9c7810 */ /* 0x040fe40007ffe0ff */
[----:B------:R-:W3:Y:S01]  /*fb80*/  LDL R201, [R1+0x28] ;  /* 0x0000280001c97983 */ /* 0x000ee20000100800 */
[C---:B------:R-:W-:Y:S02]  /*fb90*/  IADD3 R167, R191.reuse, 0x32370b8f, RZ ;  /* 0x32370b8fbfa77810 */ /* 0x040fe40007ffe0ff */
[C---:B------:R-:W-:Y:S01]  /*fba0*/  IADD3 R168, R191.reuse, 0x76cf5d0a, RZ ;  /* 0x76cf5d0abfa87810 */ /* 0x040fe20007ffe0ff */
[----:B------:R-:W4:Y:S01]  /*fbb0*/  S2R R2, SR_TID.X ;  /* 0x0000000000027919 */ /* 0x000f220000002100 */
[C---:B------:R-:W-:Y:S02]  /*fbc0*/  IADD3 R169, R190.reuse, -0x255992d5, RZ ;  /* 0xdaa66d2bbea97810 */ /* 0x040fe40007ffe0ff */
[----:B------:R-:W-:Y:S02]  /*fbd0*/  IADD3 R174, R190, 0x78dde6e4, RZ ;  /* 0x78dde6e4beae7810 */ /* 0x000fe40007ffe0ff */
[C---:B------:R-:W-:Y:S02]  /*fbe0*/  IADD3 R175, R191.reuse, -0x126145ec, RZ ;  /* 0xed9eba14bfaf7810 */ /* 0x040fe40007ffe0ff */
[----:B------:R-:W-:Y:S01]  /*fbf0*/  IADD3 R195, R191, 0x646e171e, RZ ;  /* 0x646e171ebfc37810 */ /* 0x000fe20007ffe0ff */
[----:B------:R-:W5:Y:S04]  /*fc00*/  LDL R197, [R1+0x18] ;  /* 0x0000180001c57983 */ /* 0x000f680000100800 */
[----:B------:R2:W3:Y:S01]  /*fc10*/  LDL.S16 R200, [R1+0xc] ;  /* 0x00000c0001c87983 */ /* 0x0004e20000100600 */
[----:B-1----:R-:W-:Y:S01]  /*fc20*/  PRMT R194, R145, 0x7054, R145 ;  /* 0x0000705491c27816 */ /* 0x002fe20000000091 */
[----:B----4-:R-:W-:Y:S05]  /*fc30*/  IMAD.SHL.U32 R2, R2, 0x2, RZ ;  /* 0x0000000202027824 */ /* 0x010fea00078e00ff */
[----:B------:R-:W-:Y:S05]  /*fc40*/  LOP3.LUT R2, R2, 0x6, RZ, 0xc0, !PT ;  /* 0x0000000602027812 */ /* 0x000fea00078ec0ff */
[----:B------:R-:W-:Y:S04]  /*fc50*/  IMAD R2, R196, 0x40, R2 ;  /* 0x00000040c4027824 */ /* 0x000fe800078e0202 */
[----:B------:R-:W1:Y:S01]  /*fc60*/  I2F R116, R2 ;  /* 0x0000000200747306 */ /* 0x000e620000201400 */
[C---:B------:R-:W-:Y:S02]  /*fc70*/  IADD3 R3, R2.reuse, 0x1, RZ ;  /* 0x0000000102037810 */ /* 0x040fe40007ffe0ff */
[C---:B------:R-:W-:Y:S02]  /*fc80*/  IADD3 R118, R2.reuse, 0x8, RZ ;  /* 0x0000000802767810 */ /* 0x040fe40007ffe0ff */
[C---:B------:R-:W-:Y:S02]  /*fc90*/  IADD3 R119, R2.reuse, 0x9, RZ ;  /* 0x0000000902777810 */ /* 0x040fe40007ffe0ff */
[C---:B------:R-:W-:Y:S02]  /*fca0*/  IADD3 R136, R2.reuse, 0x10, RZ ;  /* 0x0000001002887810 */ /* 0x040fe40007ffe0ff */
[C---:B------:R-:W-:Y:S01]  /*fcb0*/  IADD3 R137, R2.reuse, 0x11, RZ ;  /* 0x0000001102897810 */ /* 0x040fe20007ffe0ff */
[----:B------:R-:W4:Y:S01]  /*fcc0*/  I2F R3, R3 ;  /* 0x0000000300037306 */ /* 0x000f220000201400 */
[C---:B------:R-:W-:Y:S02]  /*fcd0*/  IADD3 R138, R2.reuse, 0x18, RZ ;  /* 0x00000018028a7810 */ /* 0x040fe40007ffe0ff */
[C---:B------:R-:W-:Y:S02]  /*fce0*/  IADD3 R139, R2.reuse, 0x19, RZ ;  /* 0x00000019028b7810 */ /* 0x040fe40007ffe0ff */
[C---:B------:R-:W-:Y:S02]  /*fcf0*/  IADD3 R140, R2.reuse, 0x20, RZ ;  /* 0x00000020028c7810 */ /* 0x040fe40007ffe0ff */
[C---:B------:R-:W-:Y:S02]  /*fd00*/  IADD3 R141, R2.reuse, 0x21, RZ ;  /* 0x00000021028d7810 */ /* 0x040fe40007ffe0ff */
[C---:B------:R-:W-:Y:S01]  /*fd10*/  IADD3 R142, R2.reuse, 0x28, RZ ;  /* 0x00000028028e7810 */ /* 0x040fe20007ffe0ff */
[----:B------:R-:W4:Y:S01]  /*fd20*/  I2F R118, R118 ;  /* 0x0000007600767306 */ /* 0x000f220000201400 */
[C---:B------:R-:W-:Y:S02]  /*fd30*/  IADD3 R143, R2.reuse, 0x29, RZ ;  /* 0x00000029028f7810 */ /* 0x040fe40007ffe0ff */
[----:B------:R-:W-:Y:S01]  /*fd40*/  IADD3 R144, R2, 0x30, RZ ;  /* 0x0000003002907810 */ /* 0x000fe20007ffe0ff */
[CC--:B-1----:R-:W-:Y:S02]  /*fd50*/  FFMA.FTZ R4, R116.reuse, R189.reuse, R4 ;  /* 0x000000bd74047223 */ /* 0x0c2fe40000010004 */
[-C--:B------:R-:W-:Y:S03]  /*fd60*/  FFMA.FTZ R6, R116, R189.reuse, R6 ;  /* 0x000000bd74067223 */ /* 0x080fe60000010006 */
[----:B------:R-:W-:Y:S01]  /*fd70*/  FMNMX.FTZ R116, R4, R0, !PT ;  /* 0x0000000004747209 */ /* 0x000fe20007810000 */
[----:B------:R-:W1:Y:S01]  /*fd80*/  I2F R119, R119 ;  /* 0x0000007700777306 */ /* 0x000e620000201400 */
[CC--:B----4-:R-:W-:Y:S02]  /*fd90*/  FFMA.FTZ R5, R3.reuse, R189.reuse, R5 ;  /* 0x000000bd03057223 */ /* 0x0d0fe40000010005 */
[-C--:B------:R-:W-:Y:S01]  /*fda0*/  FFMA.FTZ R7, R3, R189.reuse, R7 ;  /* 0x000000bd03077223 */ /* 0x080fe20000010007 */
[----:B------:R-:W-:Y:S02]  /*fdb0*/  IADD3 R3, R2, 0x31, RZ ;  /* 0x0000003102037810 */ /* 0x000fe40007ffe0ff */
[----:B------:R-:W-:Y:S04]  /*fdc0*/  FMNMX.FTZ R116, R5, R116, !PT ;  /* 0x0000007405747209 */ /* 0x000fe80007810000 */
[----:B------:R-:W4:Y:S01]  /*fdd0*/  I2F R136, R136 ;  /* 0x0000008800887306 */ /* 0x000f220000201400 */
[CC--:B------:R-:W-:Y:S02]  /*fde0*/  FFMA.FTZ R8, R118.reuse, R189.reuse, R8 ;  /* 0x000000bd76087223 */ /* 0x0c0fe40000010008 */
[-C--:B------:R-:W-:Y:S03]  /*fdf0*/  FFMA.FTZ R10, R118, R189.reuse, R10 ;  /* 0x000000bd760a7223 */ /* 0x080fe6000001000a */
[----:B------:R-:W-:Y:S04]  /*fe00*/  FMNMX.FTZ R116, R8, R116, !PT ;  /* 0x0000007408747209 */ /* 0x000fe80007810000 */
[----:B------:R-:W4:Y:S01]  /*fe10*/  I2F R137, R137 ;  /* 0x0000008900897306 */ /* 0x000f220000201400 */
[CC--:B-1----:R-:W-:Y:S02]  /*fe20*/  FFMA.FTZ R9, R119.reuse, R189.reuse, R9 ;  /* 0x000000bd77097223 */ /* 0x0c2fe40000010009 */
[-C--:B------:R-:W-:Y:S01]  /*fe30*/  FFMA.FTZ R11, R119, R189.reuse, R11 ;  /* 0x000000bd770b7223 */ /* 0x080fe2000001000b */
[----:B------:R-:W-:Y:S02]  /*fe40*/  IADD3 R119, R2, 0x38, RZ ;  /* 0x0000003802777810 */ /* 0x000fe40007ffe0ff */
[----:B------:R-:W-:Y:S04]  /*fe50*/  FMNMX.FTZ R116, R9, R116, !PT ;  /* 0x0000007409747209 */ /* 0x000fe80007810000 */
[----:B------:R1:W1:Y:S01]  /*fe60*/  I2F R118, R3 ;  /* 0x0000000300767306 */ /* 0x0002620000201400 */
[CC--:B----4-:R-:W-:Y:S02]  /*fe70*/  FFMA.FTZ R12, R136.reuse, R189.reuse, R12 ;  /* 0x000000bd880c7223 */ /* 0x0d0fe4000001000c */
[-C--:B------:R-:W-:Y:S01]  /*fe80*/  FFMA.FTZ R14, R136, R189.reuse, R14 ;  /* 0x000000bd880e7223 */ /* 0x080fe2000001000e */
[----:B------:R-:W-:Y:S02]  /*fe90*/  IADD3 R136, R2, 0x39, RZ ;  /* 0x0000003902887810 */ /* 0x000fe40007ffe0ff */
[----:B------:R-:W-:Y:S04]  /*fea0*/  FMNMX.FTZ R116, R12, R116, !PT ;  /* 0x000000740c747209 */ /* 0x000fe80007810000 */
[----:B------:R-:W4:Y:S01]  /*feb0*/  I2F R138, R138 ;  /* 0x0000008a008a7306 */ /* 0x000f220000201400 */
[CC--:B------:R-:W-:Y:S02]  /*fec0*/  FFMA.FTZ R13, R137.reuse, R189.reuse, R13 ;  /* 0x000000bd890d7223 */ /* 0x0c0fe4000001000d */
[----:B------:R-:W-:Y:S03]  /*fed0*/  FFMA.FTZ R15, R137, R189, R15 ;  /* 0x000000bd890f7223 */ /* 0x000fe6000001000f */
[----:B------:R-:W-:Y:S04]  /*fee0*/  FMNMX.FTZ R116, R13, R116, !PT ;  /* 0x000000740d747209 */ /* 0x000fe80007810000 */
[----:B------:R-:W4:Y:S01]  /*fef0*/  I2F R139, R139 ;  /* 0x0000008b008b7306 */ /* 0x000f220000201400 */
[----:B-1----:R-:W-:Y:S01]  /*ff00*/  FMNMX.FTZ R3, R6, R117, !PT ;  /* 0x0000007506037209 */ /* 0x002fe20007810000 */
[CC--:B------:R-:W-:Y:S02]  /*ff10*/  FFMA.FTZ R29, R118.reuse, R189.reuse, R29 ;  /* 0x000000bd761d7223 */ /* 0x0c0fe4000001001d */
[----:B------:R-:W-:Y:S01]  /*ff20*/  FFMA.FTZ R31, R118, R189, R31 ;  /* 0x000000bd761f7223 */ /* 0x000fe2000001001f */
[----:B------:R-:W-:Y:S05]  /*ff30*/  FMNMX.FTZ R3, R7, R3, !PT ;  /* 0x0000000307037209 */ /* 0x000fea0007810000 */
[----:B------:R-:W1:Y:S01]  /*ff40*/  I2F R140, R140 ;  /* 0x0000008c008c7306 */ /* 0x000e620000201400 */
[----:B------:R-:W-:Y:S01]  /*ff50*/  FMNMX.FTZ R3, R10, R3, !PT ;  /* 0x000000030a037209 */ /* 0x000fe20007810000 */
[C---:B----4-:R-:W-:Y:S03]  /*ff60*/  FFMA.FTZ R16, R138.reuse, R189, R16 ;  /* 0x000000bd8a107223 */ /* 0x050fe60000010010 */
[----:B------:R-:W-:Y:S01]  /*ff70*/  FMNMX.FTZ R2, R11, R3, !PT ;  /* 0x000000030b027209 */ /* 0x000fe20007810000 */
[-C--:B------:R-:W-:Y:S01]  /*ff80*/  FFMA.FTZ R18, R138, R189.reuse, R18 ;  /* 0x000000bd8a127223 */ /* 0x080fe20000010012 */
[----:B------:R-:W-:Y:S03]  /*ff90*/  FMNMX.FTZ R116, R16, R116, !PT ;  /* 0x0000007410747209 */ /* 0x000fe60007810000 */
[----:B------:R-:W4:Y:S01]  /*ffa0*/  I2F R141, R141 ;  /* 0x0000008d008d7306 */ /* 0x000f220000201400 */
[----:B------:R-:W-:Y:S01]  /*ffb0*/  FMNMX.FTZ R2, R14, R2, !PT ;  /* 0x000000020e027209 */ /* 0x000fe20007810000 */
[-C--:B------:R-:W-:Y:S03]  /*ffc0*/  FFMA.FTZ R17, R139, R189.reuse, R17 ;  /* 0x000000bd8b117223 */ /* 0x080fe60000010011 */
[----:B------:R-:W-:Y:S01]  /*ffd0*/  FMNMX.FTZ R2, R15, R2, !PT ;  /* 0x000000020f027209 */ /* 0x000fe20007810000 */
[-C--:B------:R-:W-:Y:S01]  /*ffe0*/  FFMA.FTZ R19, R139, R189.reuse, R19 ;  /* 0x000000bd8b137223 */ /* 0x080fe20000010013 */
[----:B------:R-:W-:Y:S03]  /*fff0*/  FMNMX.FTZ R116, R17, R116, !PT ;  /* 0x0000007411747209 */ /* 0x000fe60007810000 */
[----:B------:R-:W4:Y:S01]  /*10000*/  I2F R142, R142 ;  /* 0x0000008e008e7306 */ /* 0x000f220000201400 */
[----:B------:R-:W-:Y:S01]  /*10010*/  FMNMX.FTZ R2, R18, R2, !PT ;  /* 0x0000000212027209 */ /* 0x000fe20007810000 */
[CC--:B-1----:R-:W-:Y:S03]  /*10020*/  FFMA.FTZ R20, R140.reuse, R189.reuse, R20 ;  /* 0x000000bd8c147223 */ /* 0x0c2fe60000010014 */
[----:B------:R-:W-:Y:S01]  /*10030*/  FMNMX.FTZ R2, R19, R2, !PT ;  /* 0x0000000213027209 */ /* 0x000fe20007810000 */
[-C--:B------:R-:W-:Y:S01]  /*10040*/  FFMA.FTZ R22, R140, R189.reuse, R22 ;  /* 0x000000bd8c167223 */ /* 0x080fe20000010016 */
[----:B------:R-:W-:Y:S03]  /*10050*/  FMNMX.FTZ R116, R20, R116, !PT ;  /* 0x0000007414747209 */ /* 0x000fe60007810000 */
[----:B------:R-:W1:Y:S01]  /*10060*/  I2F R143, R143 ;  /* 0x0000008f008f7306 */ /* 0x000e620000201400 */
[----:B------:R-:W-:Y:S01]  /*10070*/  FMNMX.FTZ R2, R22, R2, !PT ;  /* 0x0000000216027209 */ /* 0x000fe20007810000 */
[CC--:B----4-:R-:W-:Y:S02]  /*10080*/  FFMA.FTZ R21, R141.reuse, R189.reuse, R21 ;  /* 0x000000bd8d157223 */ /* 0x0d0fe40000010015 */
[-C--:B------:R-:W-:Y:S03]  /*10090*/  FFMA.FTZ R23, R141, R189.reuse, R23 ;  /* 0x000000bd8d177223 */ /* 0x080fe60000010017 */
[----:B------:R-:W-:Y:S03]  /*100a0*/  FMNMX.FTZ R116, R21, R116, !PT ;  /* 0x0000007415747209 */ /* 0x000fe60007810000 */
[----:B------:R-:W4:Y:S01]  /*100b0*/  I2F R144, R144 ;  /* 0x0000009000907306 */ /* 0x000f220000201400 */
[----:B------:R-:W-:Y:S01]  /*100c0*/  FMNMX.FTZ R2, R23, R2, !PT ;  /* 0x0000000217027209 */ /* 0x000fe20007810000 */
[CC--:B------:R-:W-:Y:S02]  /*100d0*/  FFMA.FTZ R24, R142.reuse, R189.reuse, R24 ;  /* 0x000000bd8e187223 */ /* 0x0c0fe40000010018 */
[-C--:B------:R-:W-:Y:S03]  /*100e0*/  FFMA.FTZ R26, R142, R189.reuse, R26 ;  /* 0x000000bd8e1a7223 */ /* 0x080fe6000001001a */
[----:B------:R-:W-:Y:S03]  /*100f0*/  FMNMX.FTZ R116, R24, R116, !PT ;  /* 0x0000007418747209 */ /* 0x000fe60007810000 */
[----:B------:R-:W4:Y:S01]  /*10100*/  I2F R119, R119 ;  /* 0x0000007700777306 */ /* 0x000f220000201400 */
[----:B------:R-:W-:Y:S01]  /*10110*/  FMNMX.FTZ R2, R26, R2, !PT ;  /* 0x000000021a027209 */ /* 0x000fe20007810000 */
[CC--:B-1----:R-:W-:Y:S02]  /*10120*/  FFMA.FTZ R25, R143.reuse, R189.reuse, R25 ;  /* 0x000000bd8f197223 */ /* 0x0c2fe40000010019 */
[-C--:B------:R-:W-:Y:S02]  /*10130*/  FFMA.FTZ R27, R143, R189.reuse, R27 ;  /* 0x000000bd8f1b7223 */ /* 0x080fe4000001001b */
[----:B------:R-:W-:Y:S01]  /*10140*/  LDSM.16.MT88.4 R140, [R177+0xc000] ;  /* 0x00c00000b18c783b */ /* 0x000fe20000004200 */
[----:B------:R-:W-:Y:S03]  /*10150*/  FMNMX.FTZ R116, R25, R116, !PT ;  /* 0x0000007419747209 */ /* 0x000fe60007810000 */
[----:B------:R-:W1:Y:S01]  /*10160*/  I2F R3, R136 ;  /* 0x0000008800037306 */ /* 0x000e620000201400 */
[----:B------:R-:W-:Y:S01]  /*10170*/  FMNMX.FTZ R2, R27, R2, !PT ;  /* 0x000000021b027209 */ /* 0x000fe20007810000 */
[CC--:B----4-:R-:W-:Y:S02]  /*10180*/  FFMA.FTZ R28, R144.reuse, R189.reuse, R28 ;  /* 0x000000bd901c7223 */ /* 0x0d0fe4000001001c */
[-C--:B------:R-:W-:Y:S02]  /*10190*/  FFMA.FTZ R30, R144, R189.reuse, R30 ;  /* 0x000000bd901e7223 */ /* 0x080fe4000001001e */
[----:B------:R-:W-:Y:S01]  /*101a0*/  LDSM.16.MT88.4 R144, [R178+0xc000] ;  /* 0x00c00000b290783b */ /* 0x000fe20000004200 */
[----:B------:R-:W-:Y:S02]  /*101b0*/  FMNMX.FTZ R116, R28, R116, !PT ;  /* 0x000000741c747209 */ /* 0x000fe40007810000 */
[----:B------:R-:W-:Y:S02]  /*101c0*/  FMNMX.FTZ R2, R30, R2, !PT ;  /* 0x000000021e027209 */ /* 0x000fe40007810000 */
[----:B------:R-:W-:Y:S01]  /*101d0*/  FMNMX.FTZ R116, R29, R116, !PT ;  /* 0x000000741d747209 */ /* 0x000fe20007810000 */
[-C--:B------:R-:W-:Y:S01]  /*101e0*/  FFMA.FTZ R32, R119, R189.reuse, R32 ;  /* 0x000000bd77207223 */ /* 0x080fe20000010020 */
[----:B------:R-:W-:Y:S01]  /*101f0*/  FMNMX.FTZ R2, R31, R2, !PT ;  /* 0x000000021f027209 */ /* 0x000fe20007810000 */
[-C--:B------:R-:W-:Y:S03]  /*10200*/  FFMA.FTZ R34, R119, R189.reuse, R34 ;  /* 0x000000bd77227223 */ /* 0x080fe60000010022 */
[----:B------:R-:W-:Y:S02]  /*10210*/  FMNMX.FTZ R116, R32, R116, !PT ;  /* 0x0000007420747209 */ /* 0x000fe40007810000 */
[----:B------:R-:W-:Y:S01]  /*10220*/  FMNMX.FTZ R2, R34, R2, !PT ;  /* 0x0000000222027209 */ /* 0x000fe20007810000 */
[CC--:B-1----:R-:W-:Y:S02]  /*10230*/  FFMA.FTZ R33, R3.reuse, R189.reuse, R33 ;  /* 0x000000bd03217223 */ /* 0x0c2fe40000010021 */
[----:B------:R-:W-:Y:S03]  /*10240*/  FFMA.FTZ R35, R3, R189, R35 ;  /* 0x000000bd03237223 */ /* 0x000fe60000010023 */
[----:B------:R-:W-:Y:S02]  /*10250*/  FMNMX.FTZ R116, R33, R116, !PT ;  /* 0x0000007421747209 */ /* 0x000fe40007810000 */
[----:B------:R-:W-:Y:S03]  /*10260*/  FMNMX.FTZ R2, R35, R2, !PT ;  /* 0x0000000223027209 */ /* 0x000fe60007810000 */
[----:B------:R-:W1:Y:S08]  /*10270*/  SHFL.BFLY PT, R118, R116, 0x2, 0x1f ;  /* 0x0c401f0074767f89 */ /* 0x000e7000000e0000 */
[----:B------:R-:W4:Y:S01]  /*10280*/  SHFL.BFLY PT, R3, R2, 0x2, 0x1f ;  /* 0x0c401f0002037f89 */ /* 0x000f2200000e0000 */
[----:B-1----:R-:W-:Y:S07]  /*10290*/  FMNMX.FTZ R116, R116, R118, !PT ;  /* 0x0000007674747209 */ /* 0x002fee0007810000 */
[----:B------:R-:W1:Y:S01]  /*102a0*/  SHFL.BFLY PT, R118, R116, 0x1, 0x1f ;  /* 0x0c201f0074767f89 */ /* 0x000e6200000e0000 */
[----:B----4-:R-:W-:Y:S07]  /*102b0*/  FMNMX.FTZ R2, R2, R3, !PT ;  /* 0x0000000302027209 */ /* 0x010fee0007810000 */
[----:B------:R-:W4:Y:S01]  /*102c0*/  SHFL.BFLY PT, R3, R2, 0x1, 0x1f ;  /* 0x0c201f0002037f89 */ /* 0x000f2200000e0000 */
[----:B-1----:R-:W-:Y:S04]  /*102d0*/  FMNMX.FTZ R116, R116, R118, !PT ;  /* 0x0000007674747209 */ /* 0x002fe80007810000 */
[C---:B------:R-:W-:Y:S01]  /*102e0*/  FSETP.NEU.FTZ.AND P0, PT, R116.reuse, -INF , PT ;  /* 0xff8000007400780b */ /* 0x040fe20003f1d000 */
[C---:B------:R-:W-:Y:S02]  /*102f0*/  FMUL.FTZ R119, R116.reuse, c[0x0][0x23c] ;  /* 0x00008f0074777a20 */ /* 0x040fe40000410000 */
[----:B------:R-:W-:Y:S01]  /*10300*/  FADD.FTZ R0, -R116, R0 ;  /* 0x0000000074007221 */ /* 0x000fe20000010100 */
[----:B----4-:R-:W-:Y:S02]  /*10310*/  FMNMX.FTZ R3, R2, R3, !PT ;  /* 0x0000000302037209 */ /* 0x010fe40007810000 */
[----:B------:R-:W-:Y:S01]  /*10320*/  FSEL R119, R119, RZ, P0 ;  /* 0x000000ff77777208 */ /* 0x000fe20000000000 */
[----:B------:R-:W-:Y:S01]  /*10330*/  FMUL.FTZ R0, R0, c[0x0][0x23c] ;  /* 0x00008f0000007a20 */ /* 0x000fe20000410000 */
[----:B------:R-:W-:Y:S01]  /*10340*/  IADD3 R2, R191, -0x4498517b, RZ ;  /* 0xbb67ae85bf027810 */ /* 0x000fe20007ffe0ff */
[C---:B------:R-:W-:Y:S01]  /*10350*/  FMUL.FTZ R166, R3.reuse, c[0x0][0x23c] ;  /* 0x00008f0003a67a20 */ /* 0x040fe20000410000 */
[----:B------:R-:W-:Y:S01]  /*10360*/  FSETP.NEU.FTZ.AND P0, PT, R3, -INF , PT ;  /* 0xff8000000300780b */ /* 0x000fe20003f1d000 */
[--C-:B------:R-:W-:Y:S01]  /*10370*/  FFMA.FTZ R5, R5, c[0x0][0x23c], -R119.reuse ;  /* 0x00008f0005057a23 */ /* 0x100fe20000010877 */
[----:B------:R-:W-:Y:S01]  /*10380*/  LOP3.LUT R2, R223, R224, R2, 0x96, !PT ;  /* 0x000000e0df027212 */ /* 0x000fe200078e9602 */
[----:B------:R-:W-:Y:S01]  /*10390*/  FFMA.FTZ R118, R4, c[0x0][0x23c], -R119 ;  /* 0x00008f0004767a23 */ /* 0x000fe20000010877 */
[----:B------:R-:W-:Y:S01]  /*103a0*/  LOP3.LUT R4, R154, R191, RZ, 0x3c, !PT ;  /* 0x000000bf9a047212 */ /* 0x000fe200078e3cff */
[----:B------:R1:W-:Y:S01]  /*103b0*/  MUFU.EX2 R216, R5 ;  /* 0x0000000500d87308 */ /* 0x0003e20000000800 */
[----:B------:R-:W-:Y:S01]  /*103c0*/  FSEL R166, R166, RZ, P0 ;  /* 0x000000ffa6a67208 */ /* 0x000fe20000000000 */
[----:B------:R-:W-:Y:S01]  /*103d0*/  IMAD.WIDE.U32 R192, R2, -0x326172a9, RZ ;  /* 0xcd9e8d5702c07825 */ /* 0x000fe200078e00ff */
[----:B------:R-:W-:Y:S01]  /*103e0*/  LOP3.LUT R4, R225, R4, RZ, 0x3c, !PT ;  /* 0x00000004e1047212 */ /* 0x000fe200078e3cff */
[----:B--2---:R2:W4:Y:S02]  /*103f0*/  LDL.S16 R199, [R1+0x8] ;  /* 0x0000080001c77983 */ /* 0x0045240000100600 */
[--C-:B------:R-:W-:Y:S02]  /*10400*/  FFMA.FTZ R6, R6, c[0x0][0x23c], -R166.reuse ;  /* 0x00008f0006067a23 */ /* 0x100fe400000108a6 */
[----:B------:R-:W-:Y:S02]  /*10410*/  IMAD.WIDE.U32 R136, R4, -0x326172a9, RZ ;  /* 0xcd9e8d5704887825 */ /* 0x000fe400078e00ff */
[----:B------:R-:W-:Y:S02]  /*10420*/  MUFU.EX2 R209, R6 ;  /* 0x0000000600d17308 */ /* 0x000fe40000000800 */
[----:B------:R-:W-:Y:S01]  /*10430*/  FFMA.FTZ R7, R7, c[0x0][0x23c], -R166 ;  /* 0x00008f0007077a23 */ /* 0x000fe200000108a6 */
[----:B------:R-:W-:Y:S01]  /*10440*/  LOP3.LUT R4, R137, R198, R155, 0x96, !PT ;  /* 0x000000c689047212 */ /* 0x000fe200078e969b */
[--C-:B------:R-:W-:Y:S01]  /*10450*/  FFMA.FTZ R8, R8, c[0x0][0x23c], -R119.reuse ;  /* 0x00008f0008087a23 */ /* 0x100fe20000010877 */
[----:B------:R-:W-:Y:S01]  /*10460*/  LOP3.LUT R136, R193, R136, R156, 0x96, !PT ;  /* 0x00000088c1887212 */ /* 0x000fe200078e969c */
[----:B------:R-:W-:Y:S02]  /*10470*/  FFMA.FTZ R9, R9, c[0x0][0x23c], -R119 ;  /* 0x00008f0009097a23 */ /* 0x000fe40000010877 */
[--C-:B------:R-:W-:Y:S02]  /*10480*/  FFMA.FTZ R10, R10, c[0x0][0x23c], -R166.reuse ;  /* 0x00008f000a0a7a23 */ /* 0x100fe400000108a6 */
[----:B------:R-:W-:Y:S01]  /*10490*/  IMAD.WIDE.U32 R136, R136, -0x2daee0ad, RZ ;  /* 0xd2511f5388887825 */ /* 0x000fe200078e00ff */
[----:B------:R-:W2:Y:S03]  /*104a0*/  MUFU.EX2 R215, R7 ;  /* 0x0000000700d77308 */ /* 0x000ea60000000800 */
[----:B-1----:R-:W-:Y:S04]  /*104b0*/  IMAD.WIDE.U32 R4, R4, -0x2daee0ad, RZ ;  /* 0xd2511f5304047825 */ /* 0x002fe800078e00ff */
[----:B------:R-:W-:Y:S01]  /*104c0*/  FFMA.FTZ R11, R11, c[0x0][0x23c], -R166 ;  /* 0x00008f000b0b7a23 */ /* 0x000fe200000108a6 */
[----:B------:R-:W-:Y:S01]  /*104d0*/  LOP3.LUT R2, R137, R4, R167, 0x96, !PT ;  /* 0x0000000489027212 */ /* 0x000fe200078e96a7 */
[--C-:B------:R-:W-:Y:S01]  /*104e0*/  FFMA.FTZ R12, R12, c[0x0][0x23c], -R119.reuse ;  /* 0x00008f000c0c7a23 */ /* 0x100fe20000010877 */
[----:B------:R-:W-:Y:S01]  /*104f0*/  LOP3.LUT R5, R5, R222, R168, 0x96, !PT ;  /* 0x000000de05057212 */ /* 0x000fe200078e96a8 */
[----:B------:R-:W1:Y:S01]  /*10500*/  MUFU.EX2 R210, R118 ;  /* 0x0000007600d27308 */ /* 0x000e620000000800 */
[----:B------:R-:W-:Y:S02]  /*10510*/  FFMA.FTZ R13, R13, c[0x0][0x23c], -R119 ;  /* 0x00008f000d0d7a23 */ /* 0x000fe40000010877 */
[----:B------:R-:W-:Y:S04]  /*10520*/  IMAD.WIDE.U32 R152, R2, -0x326172a9, RZ ;  /* 0xcd9e8d5702987825 */ /* 0x000fe800078e00ff */
[----:B------:R-:W-:Y:S03]  /*10530*/  IMAD.WIDE.U32 R4, R5, -0x326172a9, RZ ;  /* 0xcd9e8d5705047825 */ /* 0x000fe600078e00ff */
[----:B------:R-:W-:Y:S01]  /*10540*/  MUFU.EX2 R217, R8 ;  /* 0x0000000800d97308 */ /* 0x000fe20000000800 */
[--C-:B------:R-:W-:Y:S01]  /*10550*/  FFMA.FTZ R14, R14, c[0x0][0x23c], -R166.reuse ;  /* 0x00008f000e0e7a23 */ /* 0x100fe200000108a6 */
[----:B------:R-:W-:Y:S01]  /*10560*/  LOP3.LUT R5, R5, R192, R169, 0x96, !PT ;  /* 0x000000c005057212 */ /* 0x000fe200078e96a9 */
[----:B------:R-:W-:Y:S01]  /*10570*/  FFMA.FTZ R15, R15, c[0x0][0x23c], -R166 ;  /* 0x00008f000f0f7a23 */ /* 0x000fe200000108a6 */
[----:B------:R-:W-:Y:S01]  /*10580*/  LOP3.LUT R2, R153, R4, R174, 0x96, !PT ;  /* 0x0000000499027212 */ /* 0x000fe200078e96ae */
[----:B------:R-:W-:Y:S01]  /*10590*/  FFMA.FTZ R16, R16, c[0x0][0x23c], -R119 ;  /* 0x00008f0010107a23 */ /* 0x000fe20000010877 */
[----:B--2---:R-:W-:Y:S01]  /*105a0*/  F2FP.PACK_AB R160, R215, R209 ;  /* 0x000000d1d7a0723e */ /* 0x004fe200000000ff */
[----:B------:R-:W-:Y:S03]  /*105b0*/  IMAD.WIDE.U32 R4, R5, -0x2daee0ad, RZ ;  /* 0xd2511f5305047825 */ /* 0x000fe600078e00ff */
[----:B------:R-:W2:Y:S01]  /*105c0*/  MUFU.EX2 R220, R9 ;  /* 0x0000000900dc7308 */ /* 0x000ea20000000800 */
[----:B------:R-:W-:Y:S01]  /*105d0*/  IMAD.WIDE.U32 R172, R2, -0x2daee0ad, RZ ;  /* 0xd2511f5302ac7825 */ /* 0x000fe200078e00ff */
[----:B------:R-:W-:Y:S02]  /*105e0*/  PRMT R161, R160, 0x7632, R161 ;  /* 0x00007632a0a17816 */ /* 0x000fe400000000a1 */
[----:B-1----:R-:W-:Y:S01]  /*105f0*/  F2FP.PACK_AB R118, R216, R210 ;  /* 0x000000d2d876723e */ /* 0x002fe200000000ff */
[----:B------:R-:W-:Y:S01]  /*10600*/  FFMA.FTZ R17, R17, c[0x0][0x23c], -R119 ;  /* 0x00008f0011117a23 */ /* 0x000fe20000010877 */
[----:B---3--:R-:W-:Y:S01]  /*10610*/  LOP3.LUT R148, R173, R4, R201, 0x96, !PT ;  /* 0x00000004ad947212 */ /* 0x008fe200078e96c9 */
[--C-:B------:R-:W-:Y:S01]  /*10620*/  FFMA.FTZ R18, R18, c[0x0][0x23c], -R166.reuse ;  /* 0x00008f0012127a23 */ /* 0x100fe200000108a6 */
[----:B------:R-:W-:Y:S01]  /*10630*/  LOP3.LUT R4, R5, R136, R175, 0x96, !PT ;  /* 0x0000008805047212 */ /* 0x000fe200078e96af */
[----:B------:R-:W-:Y:S01]  /*10640*/  FFMA.FTZ R23, R23, c[0x0][0x23c], -R166 ;  /* 0x00008f0017177a23 */ /* 0x000fe200000108a6 */
[----:B------:R-:W-:Y:S01]  /*10650*/  IADD3 R173, R190, -0x4ab325aa, RZ ;  /* 0xb54cda56bead7810 */ /* 0x000fe20007ffe0ff */
[----:B------:R-:W-:Y:S01]  /*10660*/  IMAD.WIDE.U32 R148, R148, -0x326172a9, RZ ;  /* 0xcd9e8d5794947825 */ /* 0x000fe200078e00ff */
[----:B------:R-:W-:Y:S01]  /*10670*/  MUFU.EX2 R218, R10 ;  /* 0x0000000a00da7308 */ /* 0x000fe20000000800 */
[----:B------:R-:W-:Y:S02]  /*10680*/  PRMT R159, R118, 0x7632, R159 ;  /* 0x00007632769f7816 */ /* 0x000fe4000000009f */
[----:B------:R-:W-:Y:S01]  /*10690*/  IMAD.WIDE.U32 R150, R4, -0x326172a9, RZ ;  /* 0xcd9e8d5704967825 */ /* 0x000fe200078e00ff */
[----:B------:R-:W-:Y:S02]  /*106a0*/  LOP3.LUT R2, R148, 0xffff, RZ, 0xc0, !PT ;  /* 0x0000ffff94027812 */ /* 0x000fe400078ec0ff */
[----:B------:R-:W-:Y:S01]  /*106b0*/  SHF.R.U32.HI R4, RZ, 0x10, R148 ;  /* 0x00000010ff047819 */ /* 0x000fe20000011694 */
[--C-:B------:R-:W-:Y:S01]  /*106c0*/  FFMA.FTZ R26, R26, c[0x0][0x23c], -R166.reuse ;  /* 0x00008f001a1a7a23 */ /* 0x100fe200000108a6 */
[----:B------:R-:W-:Y:S01]  /*106d0*/  LOP3.LUT R6, R148, 0xff, RZ, 0xc0, !PT ;  /* 0x000000ff94067812 */ /* 0x000fe200078ec0ff */
[----:B------:R-:W-:Y:S01]  /*106e0*/  FFMA.FTZ R27, R27, c[0x0][0x23c], -R166 ;  /* 0x00008f001b1b7a23 */ /* 0x000fe200000108a6 */
[----:B------:R-:W-:Y:S01]  /*106f0*/  SHF.R.U32.HI R2, RZ, 0x8, R2 ;  /* 0x00000008ff027819 */ /* 0x000fe20000011602 */
[----:B------:R-:W1:Y:S01]  /*10700*/  MUFU.EX2 R219, R11 ;  /* 0x0000000b00db7308 */ /* 0x000e620000000800 */
[----:B------:R-:W-:Y:S01]  /*10710*/  SHF.R.U32.HI R5, RZ, 0x18, R148 ;  /* 0x00000018ff057819 */ /* 0x000fe20000011694 */
[----:B------:R-:W-:Y:S01]  /*10720*/  FFMA.FTZ R22, R22, c[0x0][0x23c], -R166 ;  /* 0x00008f0016167a23 */ /* 0x000fe200000108a6 */
[----:B------:R-:W-:Y:S01]  /*10730*/  PRMT R138, R6, 0x5410, R2 ;  /* 0x00005410068a7816 */ /* 0x000fe20000000002 */
[----:B------:R-:W-:Y:S01]  /*10740*/  FFMA.FTZ R24, R24, c[0x0][0x23c], -R119 ;  /* 0x00008f0018187a23 */ /* 0x000fe20000010877 */
[----:B------:R-:W-:Y:S01]  /*10750*/  LOP3.LUT R2, R149, R150, R173, 0x96, !PT ;  /* 0x0000009695027212 */ /* 0x000fe200078e96ad */
[--C-:B------:R-:W-:Y:S01]  /*10760*/  FFMA.FTZ R20, R20, c[0x0][0x23c], -R119.reuse ;  /* 0x00008f0014147a23 */ /* 0x100fe20000010877 */
[----:B------:R-:W-:Y:S01]  /*10770*/  LOP3.LUT R4, R4, 0xff, RZ, 0xc0, !PT ;  /* 0x000000ff04047812 */ /* 0x000fe200078ec0ff */
[--C-:B------:R-:W-:Y:S01]  /*10780*/  HSET2.LE.AND R138, R138, R194.reuse, PT ;  /* 0x000000c28a8a7233 */ /* 0x100fe20003803000 */
[----:B------:R-:W-:Y:S01]  /*10790*/  LOP3.LUT R7, R2, 0xff, RZ, 0xc0, !PT ;  /* 0x000000ff02077812 */ /* 0x000fe200078ec0ff */
[----:B------:R-:W-:Y:S01]  /*107a0*/  MUFU.EX2 R206, R12 ;  /* 0x0000000c00ce7308 */ /* 0x000fe20000000800 */
[--C-:B------:R-:W-:Y:S01]  /*107b0*/  SHF.R.U32.HI R6, RZ, 0x18, R2.reuse ;  /* 0x00000018ff067819 */ /* 0x100fe20000011602 */
[----:B------:R-:W-:Y:S01]  /*107c0*/  FFMA.FTZ R21, R21, c[0x0][0x23c], -R119 ;  /* 0x00008f0015157a23 */ /* 0x000fe20000010877 */
[----:B------:R-:W-:Y:S02]  /*107d0*/  PRMT R139, R4, 0x5410, R5 ;  /* 0x00005410048b7816 */ /* 0x000fe40000000005 */
[----:B------:R-:W-:Y:S02]  /*107e0*/  LOP3.LUT R4, R2, 0xffff, RZ, 0xc0, !PT ;  /* 0x0000ffff02047812 */ /* 0x000fe400078ec0ff */
[----:B------:R-:W-:Y:S01]  /*107f0*/  SHF.R.U32.HI R5, RZ, 0x10, R2 ;  /* 0x00000010ff057819 */ /* 0x000fe20000011602 */
[--C-:B------:R-:W-:Y:S01]  /*10800*/  HSET2.LE.AND R139, R139, R194.reuse, PT ;  /* 0x000000c28b8b7233 */ /* 0x100fe20003803000 */
[----:B------:R-:W-:Y:S01]  /*10810*/  SHF.R.U32.HI R4, RZ, 0x8, R4 ;  /* 0x00000008ff047819 */ /* 0x000fe20000011604 */
[----:B------:R3:W3:Y:S01]  /*10820*/  MUFU.EX2 R2, R0 ;  /* 0x0000000000027308 */ /* 0x0006e20000000800 */
[----:B------:R-:W-:Y:S02]  /*10830*/  LOP3.LUT R5, R5, 0xff, RZ, 0xc0, !PT ;  /* 0x000000ff05057812 */ /* 0x000fe400078ec0ff */
[----:B------:R-:W-:Y:S02]  /*10840*/  PRMT R4, R7, 0x5410, R4 ;  /* 0x0000541007047816 */ /* 0x000fe40000000004 */
[----:B------:R-:W-:Y:S02]  /*10850*/  PRMT R5, R5, 0x5410, R6 ;  /* 0x0000541005057816 */ /* 0x000fe40000000006 */
[----:B--2---:R-:W-:Y:S01]  /*10860*/  F2FP.PACK_AB R163, R220, R217 ;  /* 0x000000d9dca3723e */ /* 0x004fe200000000ff */
[--C-:B------:R-:W-:Y:S01]  /*10870*/  HSET2.LE.AND R136, R4, R194.reuse, PT ;  /* 0x000000c204887233 */ /* 0x100fe20003803000 */
[----:B------:R-:W-:Y:S01]  /*10880*/  PRMT R4, R118, 0x5410, R159 ;  /* 0x0000541076047816 */ /* 0x000fe2000000009f */
[--C-:B------:R-:W-:Y:S01]  /*10890*/  HSET2.LE.AND R137, R5, R194.reuse, PT ;  /* 0x000000c205897233 */ /* 0x100fe20003803000 */
[----:B-1----:R-:W-:Y:S01]  /*108a0*/  F2FP.PACK_AB R165, R219, R218 ;  /* 0x000000dadba5723e */ /* 0x002fe200000000ff */
[----:B------:R-:W-:Y:S01]  /*108b0*/  MUFU.EX2 R207, R13 ;  /* 0x0000000d00cf7308 */ /* 0x000fe20000000800 */
[----:B------:R-:W-:Y:S02]  /*108c0*/  PRMT R162, R163, 0x7632, R162 ;  /* 0x00007632a3a27816 */ /* 0x000fe400000000a2 */
[----:B------:R-:W-:Y:S02]  /*108d0*/  LOP3.LUT R136, R136, R4, RZ, 0xc0, !PT ;  /* 0x0000000488887212 */ /* 0x000fe400078ec0ff */
[----:B------:R-:W-:Y:S02]  /*108e0*/  PRMT R4, R160, 0x5410, R161 ;  /* 0x00005410a0047816 */ /* 0x000fe400000000a1 */
[----:B------:R-:W-:Y:S02]  /*108f0*/  PRMT R164, R165, 0x7632, R164 ;  /* 0x00007632a5a47816 */ /* 0x000fe400000000a4 */
[----:B------:R-:W-:Y:S01]  /*10900*/  LOP3.LUT R137, R137, R4, RZ, 0xc0, !PT ;  /* 0x0000000489897212 */ /* 0x000fe200078ec0ff */
[----:B------:R-:W-:Y:S01]  /*10910*/  MUFU.EX2 R205, R14 ;  /* 0x0000000e00cd7308 */ /* 0x000fe20000000800 */
[----:B------:R-:W-:Y:S01]  /*10920*/  PRMT R4, R163, 0x5410, R162 ;  /* 0x00005410a3047816 */ /* 0x000fe200000000a2 */
[----:B---3--:R-:W-:Y:S01]  /*10930*/  FADD.FTZ R0, -R3, R117 ;  /* 0x0000007503007221 */ /* 0x008fe20000010100 */
[----:B------:R-:W-:Y:S01]  /*10940*/  IADD3 R12, R154, 0x1, RZ ;  /* 0x000000019a0c7810 */ /* 0x000fe20007ffe0ff */
[----:B------:R-:W-:Y:S01]  /*10950*/  FMUL.FTZ R5, R2, R121 ;  /* 0x0000007902057220 */ /* 0x000fe20000410000 */
[----:B------:R-:W-:Y:S01]  /*10960*/  LOP3.LUT R138, R138, R4, RZ, 0xc0, !PT ;  /* 0x000000048a8a7212 */ /* 0x000fe200078ec0ff */
[----:B------:R-:W-:Y:S01]  /*10970*/  FMUL.FTZ R0, R0, c[0x0][0x23c] ;  /* 0x00008f0000007a20 */ /* 0x000fe20000410000 */
[----:B------:R-:W-:Y:S01]  /*10980*/  PRMT R4, R165, 0x5410, R164 ;  /* 0x00005410a5047816 */ /* 0x000fe200000000a4 */
[----:B------:R-:W-:Y:S01]  /*10990*/  FMUL.FTZ R8, R2, R124 ;  /* 0x0000007c02087220 */ /* 0x000fe20000410000 */
[----:B------:R-:W-:Y:S01]  /*109a0*/  LOP3.LUT R12, R12, R191, RZ, 0x3c, !PT ;  /* 0x000000bf0c0c7212 */ /* 0x000fe200078e3cff */
[C---:B------:R-:W-:Y:S01]  /*109b0*/  FMUL.FTZ R9, R2.reuse, R125 ;  /* 0x0000007d02097220 */ /* 0x040fe20000410000 */
[----:B------:R-:W-:Y:S01]  /*109c0*/  LOP3.LUT R139, R139, R4, RZ, 0xc0, !PT ;  /* 0x000000048b8b7212 */ /* 0x000fe200078ec0ff */
[----:B------:R-:W1:Y:S01]  /*109d0*/  MUFU.EX2 R0, R0 ;  /* 0x0000000000007308 */ /* 0x000e620000000800 */
[C---:B------:R-:W-:Y:S01]  /*109e0*/  FMUL.FTZ R4, R2.reuse, R120 ;  /* 0x0000007802047220 */ /* 0x040fe20000410000 */
[----:B------:R-:W-:Y:S01]  /*109f0*/  LOP3.LUT R12, R225, R12, RZ, 0x3c, !PT ;  /* 0x0000000ce10c7212 */ /* 0x000fe200078e3cff */
[C---:B------:R-:W-:Y:S02]  /*10a00*/  FMUL.FTZ R36, R2.reuse, R36 ;  /* 0x0000002402247220 */ /* 0x040fe40000410000 */
[C---:B------:R-:W-:Y:S02]  /*10a10*/  FMUL.FTZ R37, R2.reuse, R37 ;  /* 0x0000002502257220 */ /* 0x040fe40000410000 */
[C---:B------:R-:W-:Y:S02]  /*10a20*/  FMUL.FTZ R40, R2.reuse, R40 ;  /* 0x0000002802287220 */ /* 0x040fe40000410000 */
[C---:B------:R-:W-:Y:S01]  /*10a30*/  FMUL.FTZ R41, R2.reuse, R41 ;  /* 0x0000002902297220 */ /* 0x040fe20000410000 */
[----:B------:R-:W2:Y:S01]  /*10a40*/  MUFU.EX2 R208, R15 ;  /* 0x0000000f00d07308 */ /* 0x000ea20000000800 */
        /* <DEDUP_REMOVED lines=8> */
[C---:B-1----:R-:W-:Y:S02]  /*10ad0*/  FMUL.FTZ R6, R0.reuse, R122 ;  /* 0x0000007a00067220 */ /* 0x042fe40000410000 */
[C---:B------:R-:W-:Y:S02]  /*10ae0*/  FMUL.FTZ R7, R0.reuse, R123 ;  /* 0x0000007b00077220 */ /* 0x040fe40000410000 */
[----:B------:R-:W1:Y:S01]  /*10af0*/  LDSM.16.MT88.4 R120, [R180+0xc000] ;  /* 0x00c00000b478783b */ /* 0x000e620000004200 */
[C---:B------:R-:W-:Y:S01]  /*10b00*/  FMUL.FTZ R10, R0.reuse, R126 ;  /* 0x0000007e000a7220 */ /* 0x040fe20000410000 */
[----:B------:R3:W-:Y:S01]  /*10b10*/  MUFU.EX2 R211, R18 ;  /* 0x0000001200d37308 */ /* 0x0007e20000000800 */
[C---:B------:R-:W-:Y:S02]  /*10b20*/  FMUL.FTZ R11, R0.reuse, R127 ;  /* 0x0000007f000b7220 */ /* 0x040fe40000410000 */
[C---:B------:R-:W-:Y:S01]  /*10b30*/  HMMA.16816.F32 R4, R136.reuse, R140, R4 ;  /* 0x0000008c8804723c */ /* 0x040fe20000001804 */
[----:B------:R-:W-:Y:S01]  /*10b40*/  FMUL.FTZ R46, R0, R46 ;  /* 0x0000002e002e7220 */ /* 0x000fe20000410000 */
[----:B--2---:R-:W-:Y:S01]  /*10b50*/  F2FP.PACK_AB R158, R208, R205 ;  /* 0x000000cdd09e723e */ /* 0x004fe200000000ff */
[----:B------:R-:W2:Y:S01]  /*10b60*/  LDSM.16.MT88.4 R124, [R179+0xc000] ;  /* 0x00c00000b37c783b */ /* 0x000ea20000004200 */
[C---:B------:R-:W-:Y:S02]  /*10b70*/  FMUL.FTZ R47, R0.reuse, R47 ;  /* 0x0000002f002f7220 */ /* 0x040fe40000410000 */
[----:B------:R-:W-:Y:S01]  /*10b80*/  FMUL.FTZ R50, R0, R50 ;  /* 0x0000003200327220 */ /* 0x000fe20000410000 */
[----:B------:R-:W-:Y:S01]  /*10b90*/  PRMT R157, R158, 0x7632, R157 ;  /* 0x000076329e9d7816 */ /* 0x000fe2000000009d */
[C---:B------:R-:W-:Y:S01]  /*10ba0*/  HMMA.16816.F32 R8, R136.reuse, R142, R8 ;  /* 0x0000008e8808723c */ /* 0x040fe20000001808 */
[C---:B------:R-:W-:Y:S01]  /*10bb0*/  FMUL.FTZ R38, R0.reuse, R38 ;  /* 0x0000002600267220 */ /* 0x040fe20000410000 */
[----:B------:R-:W1:Y:S01]  /*10bc0*/  MUFU.EX2 R213, R17 ;  /* 0x0000001100d57308 */ /* 0x000e620000000800 */
[----:B------:R-:W2:Y:S01]  /*10bd0*/  LDSM.16.MT88.4 R140, [R177+0xe000] ;  /* 0x00e00000b18c783b */ /* 0x000ea20000004200 */
[C---:B------:R-:W-:Y:S02]  /*10be0*/  FMUL.FTZ R39, R0.reuse, R39 ;  /* 0x0000002700277220 */ /* 0x040fe40000410000 */
[C---:B------:R-:W-:Y:S02]  /*10bf0*/  FMUL.FTZ R51, R0.reuse, R51 ;  /* 0x0000003300337220 */ /* 0x040fe40000410000 */
[C---:B------:R-:W-:Y:S03]  /*10c00*/  FMUL.FTZ R54, R0.reuse, R54 ;  /* 0x0000003600367220 */ /* 0x040fe60000410000 */
[C---:B------:R-:W-:Y:S01]  /*10c10*/  HMMA.16816.F32 R36, R136.reuse, R144, R36 ;  /* 0x000000908824723c */ /* 0x040fe20000001824 */
[C---:B------:R-:W-:Y:S01]  /*10c20*/  FMUL.FTZ R42, R0.reuse, R42 ;  /* 0x0000002a002a7220 */ /* 0x040fe20000410000 */
[----:B------:R-:W-:Y:S01]  /*10c30*/  MUFU.EX2 R202, R22 ;  /* 0x0000001600ca7308 */ /* 0x000fe20000000800 */
[C---:B------:R-:W-:Y:S02]  /*10c40*/  FMUL.FTZ R43, R0.reuse, R43 ;  /* 0x0000002b002b7220 */ /* 0x040fe40000410000 */
[C---:B---3--:R-:W-:Y:S02]  /*10c50*/  FMUL.FTZ R18, R0.reuse, R134 ;  /* 0x0000008600127220 */ /* 0x048fe40000410000 */
[----:B------:R-:W-:Y:S01]  /*10c60*/  FMUL.FTZ R55, R0, R55 ;  /* 0x0000003700377220 */ /* 0x000fe20000410000 */
[----:B-----5:R-:W-:Y:S01]  /*10c70*/  LOP3.LUT R144, R151, R152, R197, 0x96, !PT ;  /* 0x0000009897907212 */ /* 0x020fe200078e96c5 */
[----:B------:R-:W-:Y:S01]  /*10c80*/  FMUL.FTZ R57, R2, R57 ;  /* 0x0000003902397220 */ /* 0x000fe20000410000 */
[C---:B------:R-:W-:Y:S02]  /*10c90*/  HMMA.16816.F32 R40, R136.reuse, R146, R40 ;  /* 0x000000928828723c */ /* 0x040fe40000001828 */
[C---:B------:R-:W-:Y:S01]  /*10ca0*/  FMUL.FTZ R58, R0.reuse, R58 ;  /* 0x0000003a003a7220 */ /* 0x040fe20000410000 */
[----:B------:R-:W-:Y:S01]  /*10cb0*/  MUFU.EX2 R204, R20 ;  /* 0x0000001400cc7308 */ /* 0x000fe20000000800 */
[----:B------:R-:W-:Y:S01]  /*10cc0*/  FMUL.FTZ R59, R0, R59 ;  /* 0x0000003b003b7220 */ /* 0x000fe20000410000 */
[----:B-1----:R-:W-:Y:S01]  /*10cd0*/  F2FP.PACK_AB R153, R213, R214 ;  /* 0x000000d6d599723e */ /* 0x002fe200000000ff */
[C---:B------:R-:W-:Y:S02]  /*10ce0*/  FMUL.FTZ R60, R2.reuse, R60 ;  /* 0x0000003c023c7220 */ /* 0x040fe40000410000 */
[C---:B------:R-:W-:Y:S01]  /*10cf0*/  HMMA.16816.F32 R44, R136.reuse, R120, R44 ;  /* 0x00000078882c723c */ /* 0x040fe2000000182c */
[----:B------:R-:W-:Y:S03]  /*10d00*/  FMUL.FTZ R61, R2, R61 ;  /* 0x0000003d023d7220 */ /* 0x000fe60000410000 */
[C---:B------:R-:W-:Y:S01]  /*10d10*/  FMUL.FTZ R62, R0.reuse, R62 ;  /* 0x0000003e003e7220 */ /* 0x040fe20000410000 */
[----:B------:R-:W-:Y:S01]  /*10d20*/  PRMT R152, R153, 0x7632, R152 ;  /* 0x0000763299987816 */ /* 0x000fe20000000098 */
[----:B------:R-:W-:Y:S01]  /*10d30*/  FMUL.FTZ R63, R0, R63 ;  /* 0x0000003f003f7220 */ /* 0x000fe20000410000 */
[----:B------:R-:W-:Y:S01]  /*10d40*/  MUFU.EX2 R203, R21 ;  /* 0x0000001500cb7308 */ /* 0x000fe20000000800 */
[C---:B------:R-:W-:Y:S01]  /*10d50*/  HMMA.16816.F32 R48, R136.reuse, R122, R48 ;  /* 0x0000007a8830723c */ /* 0x040fe20000001830 */
[----:B------:R-:W1:Y:S03]  /*10d60*/  LDSM.16.MT88.4 R120, [R178+0xe000] ;  /* 0x00e00000b278783b */ /* 0x000e660000004200 */
[C---:B------:R-:W-:Y:S02]  /*10d70*/  FMUL.FTZ R64, R2.reuse, R64 ;  /* 0x0000004002407220 */ /* 0x040fe40000410000 */
[----:B------:R-:W-:Y:S02]  /*10d80*/  FMUL.FTZ R65, R2, R65 ;  /* 0x0000004102417220 */ /* 0x000fe40000410000 */
[C---:B--2---:R-:W-:Y:S01]  /*10d90*/  HMMA.16816.F32 R52, R136.reuse, R124, R52 ;  /* 0x0000007c8834723c */ /* 0x044fe20000001834 */
[C---:B------:R-:W-:Y:S03]  /*10da0*/  FMUL.FTZ R66, R0.reuse, R66 ;  /* 0x0000004200427220 */ /* 0x040fe60000410000 */
[----:B------:R-:W-:Y:S02]  /*10db0*/  FMUL.FTZ R67, R0, R67 ;  /* 0x0000004300437220 */ /* 0x000fe40000410000 */
[C---:B------:R-:W-:Y:S02]  /*10dc0*/  FMUL.FTZ R68, R2.reuse, R68 ;  /* 0x0000004402447220 */ /* 0x040fe40000410000 */
[C---:B------:R-:W-:Y:S01]  /*10dd0*/  HMMA.16816.F32 R56, R136.reuse, R126, R56 ;  /* 0x0000007e8838723c */ /* 0x040fe20000001838 */
[----:B------:R-:W2:Y:S03]  /*10de0*/  LDSM.16.MT88.4 R124, [R180+0xe000] ;  /* 0x00e00000b47c783b */ /* 0x000ea60000004200 */
[----:B------:R-:W-:Y:S02]  /*10df0*/  FMUL.FTZ R69, R2, R69 ;  /* 0x0000004502457220 */ /* 0x000fe40000410000 */
[C---:B------:R-:W-:Y:S02]  /*10e00*/  FMUL.FTZ R70, R0.reuse, R70 ;  /* 0x0000004600467220 */ /* 0x040fe40000410000 */
[C---:B------:R-:W-:Y:S01]  /*10e10*/  HMMA.16816.F32 R60, R136.reuse, R140, R60 ;  /* 0x0000008c883c723c */ /* 0x040fe2000000183c */
[----:B------:R-:W-:Y:S03]  /*10e20*/  FMUL.FTZ R71, R0, R71 ;  /* 0x0000004700477220 */ /* 0x000fe60000410000 */
[C---:B------:R-:W-:Y:S02]  /*10e30*/  FMUL.FTZ R72, R2.reuse, R72 ;  /* 0x0000004802487220 */ /* 0x040fe40000410000 */
[----:B------:R-:W-:Y:S02]  /*10e40*/  FMUL.FTZ R73, R2, R73 ;  /* 0x0000004902497220 */ /* 0x000fe40000410000 */
[C---:B------:R-:W-:Y:S01]  /*10e50*/  HMMA.16816.F32 R64, R136.reuse, R142, R64 ;  /* 0x0000008e8840723c */ /* 0x040fe20000001840 */
[----:B------:R-:W3:Y:S03]  /*10e60*/  LDSM.16.MT88.4 R140, [R179+0xe000] ;  /* 0x00e00000b38c783b */ /* 0x000ee60000004200 */
        /* <DEDUP_REMOVED lines=15> */
[----:B------:R-:W-:Y:S03]  /*10f60*/  FMUL.FTZ R85, R2, R85 ;  /* 0x0000005502557220 */ /* 0x000fe60000410000 */
[C---:B------:R-:W-:Y:S01]  /*10f70*/  HMMA.16816.F32 R80, R136.reuse, R126, R80 ;  /* 0x0000007e8850723c */ /* 0x040fe20000001850 */
[C---:B------:R-:W-:Y:S01]  /*10f80*/  FMUL.FTZ R86, R0.reuse, R86 ;  /* 0x0000005600567220 */ /* 0x040fe20000410000 */
[----:B------:R-:W2:Y:S01]  /*10f90*/  LDSM.16.MT88.4 R124, [R178+0x10000] ;  /* 0x01000000b27c783b */ /* 0x000ea20000004200 */
[----:B------:R-:W-:Y:S02]  /*10fa0*/  FMUL.FTZ R87, R0, R87 ;  /* 0x0000005700577220 */ /* 0x000fe40000410000 */
[C---:B------:R-:W-:Y:S02]  /*10fb0*/  FMUL.FTZ R88, R2.reuse, R88 ;  /* 0x0000005802587220 */ /* 0x040fe40000410000 */
[----:B------:R-:W-:Y:S02]  /*10fc0*/  FMUL.FTZ R89, R2, R89 ;  /* 0x0000005902597220 */ /* 0x000fe40000410000 */
[C---:B------:R-:W-:Y:S01]  /*10fd0*/  FMUL.FTZ R90, R0.reuse, R90 ;  /* 0x0000005a005a7220 */ /* 0x040fe20000410000 */
[C---:B---3--:R-:W-:Y:S02]  /*10fe0*/  HMMA.16816.F32 R84, R136.reuse, R140, R84 ;  /* 0x0000008c8854723c */ /* 0x048fe40000001854 */
[----:B------:R-:W-:Y:S02]  /*10ff0*/  FMUL.FTZ R91, R0, R91 ;  /* 0x0000005b005b7220 */ /* 0x000fe40000410000 */
[C---:B------:R-:W-:Y:S02]  /*11000*/  FMUL.FTZ R92, R2.reuse, R92 ;  /* 0x0000005c025c7220 */ /* 0x040fe40000410000 */
[C---:B------:R-:W-:Y:S02]  /*11010*/  FMUL.FTZ R93, R2.reuse, R93 ;  /* 0x0000005d025d7220 */ /* 0x040fe40000410000 */
[----:B------:R-:W-:Y:S01]  /*11020*/  FMUL.FTZ R96, R2, R96 ;  /* 0x0000006002607220 */ /* 0x000fe20000410000 */
[C---:B------:R-:W-:Y:S01]  /*11030*/  HMMA.16816.F32 R88, R136.reuse, R142, R88 ;  /* 0x0000008e8858723c */ /* 0x040fe20000001858 */
[----:B------:R-:W3:Y:S02]  /*11040*/  LDSM.16.MT88.4 R140, [R180+0x10000] ;  /* 0x01000000b48c783b */ /* 0x000ee40000004200 */
[C---:B------:R-:W-:Y:S02]  /*11050*/  FMUL.FTZ R94, R0.reuse, R94 ;  /* 0x0000005e005e7220 */ /* 0x040fe40000410000 */
[----:B------:R-:W-:Y:S02]  /*11060*/  FMUL.FTZ R95, R0, R95 ;  /* 0x0000005f005f7220 */ /* 0x000fe40000410000 */
[----:B------:R-:W-:Y:S02]  /*11070*/  FMUL.FTZ R97, R2, R97 ;  /* 0x0000006102617220 */ /* 0x000fe40000410000 */
[C---:B------:R-:W-:Y:S03]  /*11080*/  FMUL.FTZ R98, R0.reuse, R98 ;  /* 0x0000006200627220 */ /* 0x040fe60000410000 */
[C---:B-1----:R-:W-:Y:S01]  /*11090*/  HMMA.16816.F32 R92, R136.reuse, R120, R92 ;  /* 0x00000078885c723c */ /* 0x042fe2000000185c */
[----:B------:R-:W-:Y:S02]  /*110a0*/  FMUL.FTZ R99, R0, R99 ;  /* 0x0000006300637220 */ /* 0x000fe40000410000 */
[C---:B------:R-:W-:Y:S02]  /*110b0*/  FMUL.FTZ R100, R2.reuse, R100 ;  /* 0x0000006402647220 */ /* 0x040fe40000410000 */
[----:B------:R-:W-:Y:S02]  /*110c0*/  FMUL.FTZ R101, R2, R101 ;  /* 0x0000006502657220 */ /* 0x000fe40000410000 */
[----:B------:R-:W-:Y:S01]  /*110d0*/  IMAD.WIDE.U32 R120, R12, -0x326172a9, RZ ;  /* 0xcd9e8d570c787825 */ /* 0x000fe200078e00ff */
[C---:B------:R-:W-:Y:S04]  /*110e0*/  HMMA.16816.F32 R96, R136.reuse, R122, R96 ;  /* 0x0000007a8860723c */ /* 0x040fe80000001860 */
[--C-:B------:R-:W-:Y:S01]  /*110f0*/  LOP3.LUT R146, R121, R198, R155.reuse, 0x96, !PT ;  /* 0x000000c679927212 */ /* 0x100fe200078e969b */
[C---:B------:R-:W-:Y:S01]  /*11100*/  FMUL.FTZ R102, R0.reuse, R102 ;  /* 0x0000006600667220 */ /* 0x040fe20000410000 */
[----:B------:R-:W-:Y:S01]  /*11110*/  LOP3.LUT R147, R193, R120, R156, 0x96, !PT ;  /* 0x00000078c1937212 */ /* 0x000fe200078e969c */
[----:B------:R-:W-:Y:S01]  /*11120*/  FMUL.FTZ R103, R0, R103 ;  /* 0x0000006700677220 */ /* 0x000fe20000410000 */
[----:B------:R-:W1:Y:S01]  /*11130*/  LDSM.16.MT88.4 R120, [R179+0x10000] ;  /* 0x01000000b378783b */ /* 0x000e620000004200 */
[C---:B------:R-:W-:Y:S03]  /*11140*/  FMUL.FTZ R104, R2.reuse, R104 ;  /* 0x0000006802687220 */ /* 0x040fe60000410000 */
[----:B------:R-:W-:Y:S01]  /*11150*/  FMUL.FTZ R105, R2, R105 ;  /* 0x0000006902697220 */ /* 0x000fe20000410000 */
[----:B------:R-:W-:Y:S01]  /*11160*/  F2FP.PACK_AB R156, R207, R206 ;  /* 0x000000cecf9c723e */ /* 0x000fe200000000ff */
[C---:B--2---:R-:W-:Y:S01]  /*11170*/  HMMA.16816.F32 R100, R136.reuse, R124, R100 ;  /* 0x0000007c8864723c */ /* 0x044fe20000001864 */
[C---:B------:R-:W-:Y:S01]  /*11180*/  FMUL.FTZ R106, R0.reuse, R106 ;  /* 0x0000006a006a7220 */ /* 0x040fe20000410000 */
[----:B------:R2:W5:Y:S01]  /*11190*/  LDL.S16 R198, [R1+0x4] ;  /* 0x0000040001c67983 */ /* 0x0005620000100600 */
[----:B------:R-:W-:Y:S01]  /*111a0*/  FMUL.FTZ R107, R0, R107 ;  /* 0x0000006b006b7220 */ /* 0x000fe20000410000 */
[----:B------:R-:W-:Y:S01]  /*111b0*/  PRMT R155, R156, 0x7632, R155 ;  /* 0x000076329c9b7816 */ /* 0x000fe2000000009b */
[----:B------:R-:W-:Y:S04]  /*111c0*/  IMAD.WIDE.U32 R144, R144, -0x2daee0ad, RZ ;  /* 0xd2511f5390907825 */ /* 0x000fe800078e00ff */
[----:B------:R-:W-:Y:S01]  /*111d0*/  FFMA.FTZ R125, R19, c[0x0][0x23c], -R166 ;  /* 0x00008f00137d7a23 */ /* 0x000fe200000108a6 */
[C---:B------:R-:W-:Y:S02]  /*111e0*/  HMMA.16816.F32 R104, R136.reuse, R126, R104 ;  /* 0x0000007e8868723c */ /* 0x040fe40000001868 */
[C---:B------:R-:W-:Y:S01]  /*111f0*/  FMUL.FTZ R12, R2.reuse, R128 ;  /* 0x00000080020c7220 */ /* 0x040fe20000410000 */
[----:B------:R-:W-:Y:S01]  /*11200*/  LOP3.LUT R16, R145, R172, R195, 0x96, !PT ;  /* 0x000000ac91107212 */ /* 0x000fe200078e96c3 */
[----:B------:R-:W-:Y:S01]  /*11210*/  FMUL.FTZ R13, R2, R129 ;  /* 0x00000081020d7220 */ /* 0x000fe20000410000 */
[----:B------:R-:W-:Y:S01]  /*11220*/  SHF.R.U32.HI R17, RZ, 0x10, R144 ;  /* 0x00000010ff117819 */ /* 0x000fe20000011690 */
[----:B------:R-:W-:Y:S01]  /*11230*/  FMUL.FTZ R14, R0, R130 ;  /* 0x00000082000e7220 */ /* 0x000fe20000410000 */
[----:B------:R-:W-:Y:S01]  /*11240*/  LOP3.LUT R117, R144, 0xffff, RZ, 0xc0, !PT ;  /* 0x0000ffff90757812 */ /* 0x000fe200078ec0ff */
[----:B------:R-:W-:Y:S01]  /*11250*/  FMUL.FTZ R15, R0, R131 ;  /* 0x00000083000f7220 */ /* 0x000fe20000410000 */
[----:B------:R-:W-:Y:S01]  /*11260*/  LOP3.LUT R128, R17, 0xff, RZ, 0xc0, !PT ;  /* 0x000000ff11807812 */ /* 0x000fe200078ec0ff */
[----:B------:R-:W1:Y:S02]  /*11270*/  MUFU.EX2 R212, R125 ;  /* 0x0000007d00d47308 */ /* 0x000e640000000800 */
[----:B------:R-:W-:Y:S01]  /*11280*/  LOP3.LUT R17, R16, 0xffff, RZ, 0xc0, !PT ;  /* 0x0000ffff10117812 */ /* 0x000fe200078ec0ff */
[----:B------:R-:W-:Y:S01]  /*11290*/  FMUL.FTZ R19, R0, R135 ;  /* 0x0000008700137220 */ /* 0x000fe20000410000 */
[----:B------:R-:W-:Y:S01]  /*112a0*/  LOP3.LUT R127, R16, 0xff, RZ, 0xc0, !PT ;  /* 0x000000ff107f7812 */ /* 0x000fe200078ec0ff */
[C---:B---3--:R-:W-:Y:S01]  /*112b0*/  HMMA.16816.F32 R12, R136.reuse, R140, R12 ;  /* 0x0000008c880c723c */ /* 0x048fe2000000180c */
[--C-:B------:R-:W-:Y:S01]  /*112c0*/  SHF.R.U32.HI R126, RZ, 0x18, R16.reuse ;  /* 0x00000018ff7e7819 */ /* 0x100fe20000011610 */
[C---:B------:R-:W-:Y:S01]  /*112d0*/  FMUL.FTZ R108, R2.reuse, R108 ;  /* 0x0000006c026c7220 */ /* 0x040fe20000410000 */
[----:B------:R-:W-:Y:S01]  /*112e0*/  SHF.R.U32.HI R124, RZ, 0x8, R17 ;  /* 0x00000008ff7c7819 */ /* 0x000fe20000011611 */
[C---:B------:R-:W-:Y:S01]  /*112f0*/  FMUL.FTZ R17, R2.reuse, R133 ;  /* 0x0000008502117220 */ /* 0x040fe20000410000 */
[----:B------:R-:W-:Y:S01]  /*11300*/  SHF.R.U32.HI R129, RZ, 0x8, R117 ;  /* 0x00000008ff817819 */ /* 0x000fe20000011675 */
[C---:B------:R-:W-:Y:S01]  /*11310*/  FMUL.FTZ R109, R2.reuse, R109 ;  /* 0x0000006d026d7220 */ /* 0x040fe20000410000 */
[----:B------:R-:W-:Y:S01]  /*11320*/  SHF.R.U32.HI R117, RZ, 0x10, R16 ;  /* 0x00000010ff757819 */ /* 0x000fe20000011610 */
[----:B------:R-:W-:Y:S01]  /*11330*/  FMUL.FTZ R16, R2, R132 ;  /* 0x0000008402107220 */ /* 0x000fe20000410000 */
[----:B------:R-:W-:Y:S03]  /*11340*/  LOP3.LUT R131, R144, 0xff, RZ, 0xc0, !PT ;  /* 0x000000ff90837812 */ /* 0x000fe600078ec0ff */
[----:B------:R-:W-:Y:S01]  /*11350*/  SHF.R.U32.HI R130, RZ, 0x18, R144 ;  /* 0x00000018ff827819 */ /* 0x000fe20000011690 */
[----:B------:R-:W-:Y:S01]  /*11360*/  FMUL.FTZ R112, R2, R112 ;  /* 0x0000007002707220 */ /* 0x000fe20000410000 */
[----:B------:R-:W-:Y:S01]  /*11370*/  PRMT R132, R131, 0x5410, R129 ;  /* 0x0000541083847816 */ /* 0x000fe20000000081 */
[C---:B------:R-:W-:Y:S01]  /*11380*/  HMMA.16816.F32 R16, R136.reuse, R142, R16 ;  /* 0x0000008e8810723c */ /* 0x040fe20000001810 */
[----:B------:R-:W-:Y:S01]  /*11390*/  FMUL.FTZ R110, R0, R110 ;  /* 0x0000006e006e7220 */ /* 0x000fe20000410000 */
[----:B------:R-:W-:Y:S01]  /*113a0*/  PRMT R133, R128, 0x5410, R130 ;  /* 0x0000541080857816 */ /* 0x000fe20000000082 */
[----:B------:R-:W-:Y:S01]  /*113b0*/  FMUL.FTZ R111, R0, R111 ;  /* 0x0000006f006f7220 */ /* 0x000fe20000410000 */
[----:B------:R-:W-:Y:S01]  /*113c0*/  PRMT R128, R127, 0x5410, R124 ;  /* 0x000054107f807816 */ /* 0x000fe2000000007c */
[----:B------:R-:W-:Y:S01]  /*113d0*/  FMUL.FTZ R113, R2, R113 ;  /* 0x0000007102717220 */ /* 0x000fe20000410000 */
[----:B------:R-:W-:Y:S01]  /*113e0*/  LOP3.LUT R117, R117, 0xff, RZ, 0xc0, !PT ;  /* 0x000000ff75757812 */ /* 0x000fe200078ec0ff */
[----:B------:R-:W-:Y:S01]  /*113f0*/  FFMA.FTZ R193, R28, c[0x0][0x23c], -R119 ;  /* 0x00008f001cc17a23 */ /* 0x000fe20000010877 */
[----:B-1----:R-:W-:Y:S01]  /*11400*/  F2FP.PACK_AB R151, R212, R211 ;  /* 0x000000d3d497723e */ /* 0x002fe200000000ff */
[C---:B------:R-:W-:Y:S01]  /*11410*/  FMUL.FTZ R114, R0.reuse, R114 ;  /* 0x0000007200727220 */ /* 0x040fe20000410000 */
[C---:B------:R-:W-:Y:S02]  /*11420*/  HMMA.16816.F32 R108, R136.reuse, R120, R108 ;  /* 0x00000078886c723c */ /* 0x040fe4000000186c */
[----:B------:R-:W-:Y:S01]  /*11430*/  FMUL.FTZ R115, R0, R115 ;  /* 0x0000007300737220 */ /* 0x000fe20000410000 */
[----:B------:R-:W-:Y:S01]  /*11440*/  PRMT R129, R117, 0x5410, R126 ;  /* 0x0000541075817816 */ /* 0x000fe2000000007e */
[----:B------:R-:W-:Y:S01]  /*11450*/  MUFU.EX2 R193, R193 ;  /* 0x000000c100c17308 */ /* 0x000fe20000000800 */
[----:B------:R-:W1:Y:S01]  /*11460*/  LDSM.16.MT88.4 R124, [R177+0xc800] ;  /* 0x00c80000b17c783b */ /* 0x000e620000004200 */
[----:B------:R-:W-:Y:S01]  /*11470*/  PRMT R117, R156, 0x5410, R155 ;  /* 0x000054109c757816 */ /* 0x000fe2000000009b */
[--C-:B------:R-:W-:Y:S01]  /*11480*/  HSET2.LE.AND R120, R128, R194.reuse, PT ;  /* 0x000000c280787233 */ /* 0x100fe20003803000 */
[----:B------:R-:W-:Y:S01]  /*11490*/  PRMT R154, R151, 0x7632, R154 ;  /* 0x00007632979a7816 */ /* 0x000fe2000000009a */
[----:B------:R-:W-:Y:S03]  /*114a0*/  HMMA.16816.F32 R112, R136, R122, R112 ;  /* 0x0000007a8870723c */ /* 0x000fe60000001870 */
[--C-:B------:R-:W-:Y:S01]  /*114b0*/  HSET2.LE.AND R121, R129, R194.reuse, PT ;  /* 0x000000c281797233 */ /* 0x100fe20003803000 */
[----:B------:R-:W-:Y:S01]  /*114c0*/  LOP3.LUT R120, R120, R117, RZ, 0xc0, !PT ;  /* 0x0000007578787212 */ /* 0x000fe200078ec0ff */
[----:B------:R-:W3:Y:S01]  /*114d0*/  LDSM.16.MT88.4 R128, [R178+0xc800] ;  /* 0x00c80000b280783b */ /* 0x000ee20000004200 */
[----:B------:R-:W-:Y:S01]  /*114e0*/  PRMT R117, R158, 0x5410, R157 ;  /* 0x000054109e757816 */ /* 0x000fe2000000009d */
[--C-:B------:R-:W-:Y:S01]  /*114f0*/  HSET2.LE.AND R122, R132, R194.reuse, PT ;  /* 0x000000c2847a7233 */ /* 0x100fe20003803000 */
[----:B------:R-:W-:Y:S01]  /*11500*/  IMAD.WIDE.U32 R138, R147, -0x2daee0ad, RZ ;  /* 0xd2511f53938a7825 */ /* 0x000fe200078e00ff */
[----:B------:R-:W-:Y:S02]  /*11510*/  HSET2.LE.AND R123, R133, R194, PT ;  /* 0x000000c2857b7233 */ /* 0x000fe40003803000 */
[----:B------:R-:W1:Y:S01]  /*11520*/  LDC.U8 R194, c[0x0][0x2d8] ;  /* 0x0000b600ffc27b82 */ /* 0x000e620000000000 */
[----:B------:R-:W-:Y:S01]  /*11530*/  IMAD.WIDE.U32 R132, R146, -0x2daee0ad, RZ ;  /* 0xd2511f5392847825 */ /* 0x000fe200078e00ff */
[----:B------:R-:W-:Y:S02]  /*11540*/  LOP3.LUT R121, R121, R117, RZ, 0xc0, !PT ;  /* 0x0000007579797212 */ /* 0x000fe400078ec0ff */
[----:B------:R-:W-:Y:S02]  /*11550*/  PRMT R117, R153, 0x5410, R152 ;  /* 0x0000541099757816 */ /* 0x000fe40000000098 */
[----:B------:R-:W-:Y:S02]  /*11560*/  LOP3.LUT R140, R139, R132, R167, 0x96, !PT ;  /* 0x000000848b8c7212 */ /* 0x000fe400078e96a7 */
[----:B------:R2:W2:Y:S01]  /*11570*/  LDL.S16 R167, [R1] ;  /* 0x0000000001a77983 */ /* 0x0004a20000100600 */
[----:B------:R-:W-:Y:S02]  /*11580*/  LOP3.LUT R122, R122, R117, RZ, 0xc0, !PT ;  /* 0x000000757a7a7212 */ /* 0x000fe400078ec0ff */
[----:B------:R-:W-:Y:S01]  /*11590*/  PRMT R117, R151, 0x5410, R154 ;  /* 0x0000541097757816 */ /* 0x000fe2000000009a */
[----:B------:R-:W-:Y:S01]  /*115a0*/  IMAD.WIDE.U32 R140, R140, -0x326172a9, RZ ;  /* 0xcd9e8d578c8c7825 */ /* 0x000fe200078e00ff */
[----:B------:R-:W-:Y:S02]  /*115b0*/  LOP3.LUT R136, R133, R222, R168, 0x96, !PT ;  /* 0x000000de85887212 */ /* 0x000fe400078e96a8 */
[----:B------:R-:W-:Y:S01]  /*115c0*/  LOP3.LUT R123, R123, R117, RZ, 0xc0, !PT ;  /* 0x000000757b7b7212 */ /* 0x000fe200078ec0ff */
[----:B------:R-:W4:Y:S01]  /*115d0*/  LDSM.16.MT88.4 R132, [R180+0xc800] ;  /* 0x00c80000b484783b */ /* 0x000f220000004200 */
[----:B------:R-:W-:Y:S01]  /*115e0*/  IADD3 R168, P0, R170, UR5, RZ ;  /* 0x00000005aaa87c10 */ /* 0x000fe2000ff1e0ff */
[----:B------:R-:W-:Y:S01]  /*115f0*/  IMAD.WIDE.U32 R136, R136, -0x326172a9, RZ ;  /* 0xcd9e8d5788887825 */ /* 0x000fe200078e00ff */
[----:B------:R-:W-:Y:S02]  /*11600*/  LOP3.LUT R117, R149, R150, R173, 0x96, !PT ;  /* 0x0000009695757212 */ /* 0x000fe400078e96ad */
[----:B------:R-:W-:Y:S01]  /*11610*/  F2FP.PACK_AB R150, R203, R204 ;  /* 0x000000cccb96723e */ /* 0x000fe200000000ff */
[C---:B-1----:R-:W-:Y:S07]  /*11620*/  HMMA.16816.F32 R4, R120.reuse, R124, R4 ;  /* 0x0000007c7804723c */ /* 0x042fee0000001804 */
[----:B------:R-:W-:Y:S01]  /*11630*/  LOP3.LUT R125, R137, R192, R169, 0x96, !PT ;  /* 0x000000c0897d7212 */ /* 0x000fe200078e96a9 */
[C---:B------:R-:W-:Y:S01]  /*11640*/  HMMA.16816.F32 R8, R120.reuse, R126, R8 ;  /* 0x0000007e7808723c */ /* 0x040fe20000001808 */
[----:B------:R-:W-:Y:S03]  /*11650*/  LOP3.LUT R124, R117, 0xff, RZ, 0xc0, !PT ;  /* 0x000000ff757c7812 */ /* 0x000fe600078ec0ff */
[----:B------:R-:W-:Y:S01]  /*11660*/  LOP3.LUT R137, R141, R136, R174, 0x96, !PT ;  /* 0x000000888d897212 */ /* 0x000fe200078e96ae */
[----:B------:R-:W-:Y:S01]  /*11670*/  FFMA.FTZ R192, R30, c[0x0][0x23c], -R166 ;  /* 0x00008f001ec07a23 */ /* 0x000fe200000108a6 */
[----:B------:R-:W-:Y:S02]  /*11680*/  LOP3.LUT R136, R117, 0xffff, RZ, 0xc0, !PT ;  /* 0x0000ffff75887812 */ /* 0x000fe400078ec0ff */
[C---:B---3--:R-:W-:Y:S01]  /*11690*/  HMMA.16816.F32 R36, R120.reuse, R128, R36 ;  /* 0x000000807824723c */ /* 0x048fe20000001824 */
[----:B------:R-:W-:Y:S02]  /*116a0*/  ISETP.GE.U32.AND P6, PT, R194, R124, PT ;  /* 0x0000007cc200720c */ /* 0x000fe40003fc6070 */
[----:B------:R-:W-:Y:S01]  /*116b0*/  MUFU.EX2 R192, R192 ;  /* 0x000000c000c07308 */ /* 0x000fe20000000800 */
[----:B------:R-:W-:Y:S01]  /*116c0*/  SHF.R.U32.HI R126, RZ, 0x10, R117 ;  /* 0x00000010ff7e7819 */ /* 0x000fe20000011675 */
[----:B------:R-:W-:Y:S01]  /*116d0*/  IMAD.WIDE.U32 R124, R125, -0x2daee0ad, RZ ;  /* 0xd2511f537d7c7825 */ /* 0x000fe200078e00ff */
[----:B------:R-:W-:Y:S02]  /*116e0*/  SHF.R.U32.HI R136, RZ, 0x8, R136 ;  /* 0x00000008ff887819 */ /* 0x000fe40000011688 */
[C---:B------:R-:W-:Y:S01]  /*116f0*/  HMMA.16816.F32 R40, R120.reuse, R130, R40 ;  /* 0x000000827828723c */ /* 0x040fe20000001828 */
[----:B------:R-:W-:Y:S03]  /*11700*/  LOP3.LUT R127, R126, 0xff, RZ, 0xc0, !PT ;  /* 0x000000ff7e7f7812 */ /* 0x000fe600078ec0ff */
[----:B------:R-:W-:Y:S01]  /*11710*/  LOP3.LUT R126, R136, 0xffff, RZ, 0xc0, !PT ;  /* 0x0000ffff887e7812 */ /* 0x000fe200078ec0ff */
[----:B------:R-:W-:Y:S01]  /*11720*/  IMAD.WIDE.U32 R142, R137, -0x2daee0ad, RZ ;  /* 0xd2511f53898e7825 */ /* 0x000fe200078e00ff */
[----:B------:R-:W-:Y:S01]  /*11730*/  @!P6 HADD2 R200, -R118.H0_H0, -RZ.H0_H0 ;  /* 0xa00000ff76c8e230 */ /* 0x000fe20000000900 */
[--C-:B------:R-:W-:Y:S01]  /*11740*/  LOP3.LUT R138, R125, R138, R175.reuse, 0x96, !PT ;  /* 0x0000008a7d8a7212 */ /* 0x100fe200078e96af */
[C---:B----4-:R-:W-:Y:S01]  /*11750*/  HMMA.16816.F32 R44, R120.reuse, R132, R44 ;  /* 0x00000084782c723c */ /* 0x050fe2000000182c */
[C---:B------:R-:W-:Y:S02]  /*11760*/  ISETP.GE.U32.AND P2, PT, R194.reuse, R126, PT ;  /* 0x0000007ec200720c */ /* 0x040fe40003f46070 */
[----:B------:R-:W-:Y:S01]  /*11770*/  ISETP.GE.U32.AND P1, PT, R194, R127, PT ;  /* 0x0000007fc200720c */ /* 0x000fe20003f26070 */
[----:B------:R1:W-:Y:S01]  /*11780*/  @!P6 STL.S16 [R1+0xc], R200 ;  /* 0x00000cc80100e387 */ /* 0x0003e20000100600 */
[----:B------:R-:W-:Y:S02]  /*11790*/  PRMT R175, R200, 0x7610, R175 ;  /* 0x00007610c8af7816 */ /* 0x000fe400000000af */
[----:B------:R-:W-:Y:S01]  /*117a0*/  LOP3.LUT R136, R148, 0xffff, RZ, 0xc0, !PT ;  /* 0x0000ffff94887812 */ /* 0x000fe200078ec0ff */
[C---:B------:R-:W-:Y:S01]  /*117b0*/  HMMA.16816.F32 R48, R120.reuse, R134, R48 ;  /* 0x000000867830723c */ /* 0x040fe20000001830 */
[----:B------:R-:W-:Y:S03]  /*117c0*/  SHF.R.U32.HI R117, RZ, 0x18, R117 ;  /* 0x00000018ff757819 */ /* 0x000fe60000011675 */
[----:B------:R-:W-:Y:S02]  /*117d0*/  LOP3.LUT R141, R143, R124, R201, 0x96, !PT ;  /* 0x0000007c8f8d7212 */ /* 0x000fe400078e96c9 */
[----:B------:R-:W3:Y:S01]  /*117e0*/  LDSM.16.MT88.4 R124, [R179+0xc800] ;  /* 0x00c80000b37c783b */ /* 0x000ee20000004200 */
[----:B------:R-:W-:Y:S01]  /*117f0*/  @!P2 HADD2 R199, -R159.H0_H0, -RZ.H0_H0 ;  /* 0xa00000ff9fc7a230 */ /* 0x000fe20000000900 */
[----:B------:R-:W-:Y:S01]  /*11800*/  @!P6 PRMT R118, R175, 0x5410, RZ ;  /* 0x00005410af76e816 */ /* 0x000fe200000000ff */
[----:B------:R-:W4:Y:S01]  /*11810*/  MUFU.EX2 R201, R23 ;  /* 0x0000001700c97308 */ /* 0x000f220000000800 */
[----:B------:R-:W-:Y:S02]  /*11820*/  ISETP.GE.U32.AND P6, PT, R194, R117, PT ;  /* 0x00000075c200720c */ /* 0x000fe40003fc6070 */
[----:B------:R-:W-:Y:S01]  /*11830*/  SHF.R.U32.HI R117, RZ, 0x8, R136 ;  /* 0x00000008ff757819 */ /* 0x000fe20000011688 */
[----:B------:R-:W-:Y:S01]  /*11840*/  FFMA.FTZ R175, R31, c[0x0][0x23c], -R166 ;  /* 0x00008f001faf7a23 */ /* 0x000fe200000108a6 */
[----:B------:R-:W-:Y:S01]  /*11850*/  PRMT R174, R199, 0x7610, R174 ;  /* 0x00007610c7ae7816 */ /* 0x000fe200000000ae */
[----:B------:R-:W-:Y:S01]  /*11860*/  @!P2 STL.S16 [R1+0x8], R199 ;  /* 0x000008c70100a387 */ /* 0x000fe20000100600 */
[----:B------:R-:W-:Y:S02]  /*11870*/  LOP3.LUT R117, R117, 0xffff, RZ, 0xc0, !PT ;  /* 0x0000ffff75757812 */ /* 0x000fe400078ec0ff */
[----:B------:R-:W-:Y:S01]  /*11880*/  @!P2 PRMT R159, R174, 0x5410, RZ ;  /* 0x00005410ae9fa816 */ /* 0x000fe200000000ff */
[----:B------:R-:W-:Y:S01]  /*11890*/  STG.E.U16 [R170.64], R118 ;  /* 0x00000076aa007986 */ /* 0x000fe2000c101508 */
[----:B------:R-:W-:Y:S01]  /*118a0*/  ISETP.GE.U32.AND P2, PT, R194, R117, PT ;  /* 0x00000075c200720c */ /* 0x000fe20003f46070 */
[----:B-1----:R1:W-:Y:S01]  /*118b0*/  MUFU.EX2 R200, R24 ;  /* 0x0000001800c87308 */ /* 0x0023e20000000800 */
[----:B------:R-:W-:Y:S01]  /*118c0*/  LOP3.LUT R128, R148, 0xff, RZ, 0xc0, !PT ;  /* 0x000000ff94807812 */ /* 0x000fe200078ec0ff */
[----:B------:R-:W-:Y:S01]  /*118d0*/  @!P6 HADD2 R252, -R161.H0_H0, -RZ.H0_H0 ;  /* 0xa00000ffa1fce230 */ /* 0x000fe20000000900 */
[----:B------:R-:W-:Y:S01]  /*118e0*/  IADD3.X R169, R171, UR6, RZ, P0, !PT ;  /* 0x00000006aba97c10 */ /* 0x000fe200087fe4ff */
[----:B------:R-:W-:Y:S01]  /*118f0*/  STG.E.U16 [R170.64+0x2], R159 ;  /* 0x0000029faa007986 */ /* 0x000fe2000c101508 */
[----:B------:R-:W-:Y:S01]  /*11900*/  ISETP.GE.U32.AND P0, PT, R194, R128, PT ;  /* 0x00000080c200720c */ /* 0x000fe20003f06070 */
[----:B------:R-:W-:Y:S01]  /*11910*/  FFMA.FTZ R174, R32, c[0x0][0x23c], -R119 ;  /* 0x00008f0020ae7a23 */ /* 0x000fe20000010877 */
[--C-:B------:R-:W-:Y:S01]  /*11920*/  SHF.R.U32.HI R137, RZ, 0x18, R148.reuse ;  /* 0x00000018ff897819 */ /* 0x100fe20000011694 */
[----:B------:R-:W1:Y:S01]  /*11930*/  LDSM.16.MT88.4 R128, [R177+0xe800] ;  /* 0x00e80000b180783b */ /* 0x000e620000004200 */
[----:B------:R-:W-:Y:S01]  /*11940*/  SHF.R.U32.HI R148, RZ, 0x10, R148 ;  /* 0x00000010ff947819 */ /* 0x000fe20000011694 */
[----:B------:R-:W-:Y:S01]  /*11950*/  MUFU.EX2 R175, R175 ;  /* 0x000000af00af7308 */ /* 0x000fe20000000800 */
[----:B------:R-:W-:Y:S01]  /*11960*/  LOP3.LUT R117, R145, R172, R195, 0x96, !PT ;  /* 0x000000ac91757212 */ /* 0x000fe200078e96c3 */
[----:B------:R-:W-:Y:S01]  /*11970*/  FFMA.FTZ R172, R34, c[0x0][0x23c], -R166 ;  /* 0x00008f0022ac7a23 */ /* 0x000fe200000108a6 */
[----:B------:R-:W-:Y:S02]  /*11980*/  LOP3.LUT R132, R148, 0xff, RZ, 0xc0, !PT ;  /* 0x000000ff94847812 */ /* 0x000fe400078ec0ff */
[----:B------:R-:W-:Y:S02]  /*11990*/  @!P6 PRMT R161, R252, 0x5410, RZ ;  /* 0x00005410fca1e816 */ /* 0x000fe400000000ff */
[----:B------:R-:W-:Y:S01]  /*119a0*/  ISETP.GE.U32.AND P6, PT, R194, R132, PT ;  /* 0x00000084c200720c */ /* 0x000fe20003fc6070 */
[----:B------:R-:W-:Y:S01]  /*119b0*/  @!P0 HADD2 R237, -R163.H0_H0, -RZ.H0_H0 ;  /* 0xa00000ffa3ed8230 */ /* 0x000fe20000000900 */
[----:B------:R-:W-:Y:S01]  /*119c0*/  LOP3.LUT R136, R117, 0xffff, RZ, 0xc0, !PT ;  /* 0x0000ffff75887812 */ /* 0x000fe200078ec0ff */
[----:B------:R-:W1:Y:S01]  /*119d0*/  LDSM.16.MT88.4 R132, [R178+0xe800] ;  /* 0x00e80000b284783b */ /* 0x000e620000004200 */
[----:B------:R-:W-:Y:S01]  /*119e0*/  PRMT R149, R150, 0x7632, R149 ;  /* 0x0000763296957816 */ /* 0x000fe20000000095 */
[----:B------:R-:W-:Y:S01]  /*119f0*/  MUFU.EX2 R174, R174 ;  /* 0x000000ae00ae7308 */ /* 0x000fe20000000800 */
[----:B------:R-:W-:Y:S01]  /*11a00*/  @!P0 PRMT R163, R237, 0x5410, RZ ;  /* 0x00005410eda38816 */ /* 0x000fe200000000ff */
[C---:B---3--:R-:W-:Y:S01]  /*11a10*/  HMMA.16816.F32 R52, R120.reuse, R124, R52 ;  /* 0x0000007c7834723c */ /* 0x048fe20000001834 */
[----:B------:R-:W-:Y:S03]  /*11a20*/  SHF.R.U32.HI R136, RZ, 0x8, R136 ;  /* 0x00000008ff887819 */ /* 0x000fe60000011688 */
[----:B------:R-:W-:Y:S01]  /*11a30*/  STG.E.U16 [R168.64+0x2], R161 ;  /* 0x000002a1a8007986 */ /* 0x000fe2000c101508 */
[----:B----4-:R-:W-:Y:S01]  /*11a40*/  F2FP.PACK_AB R148, R201, R202 ;  /* 0x000000cac994723e */ /* 0x010fe200000000ff */
[----:B------:R-:W-:Y:S01]  /*11a50*/  @!P6 HADD2 R240, -R165.H0_H0, -RZ.H0_H0 ;  /* 0xa00000ffa5f0e230 */ /* 0x000fe20000000900 */
[----:B------:R-:W-:Y:S01]  /*11a60*/  LOP3.LUT R124, R136, 0xffff, RZ, 0xc0, !PT ;  /* 0x0000ffff887c7812 */ /* 0x000fe200078ec0ff */
[C---:B------:R-:W-:Y:S01]  /*11a70*/  HMMA.16816.F32 R56, R120.reuse, R126, R56 ;  /* 0x0000007e7838723c */ /* 0x040fe20000001838 */
[----:B------:R-:W-:Y:S01]  /*11a80*/  LOP3.LUT R125, R117, 0xff, RZ, 0xc0, !PT ;  /* 0x000000ff757d7812 */ /* 0x000fe200078ec0ff */
[----:B------:R-:W-:Y:S02]  /*11a90*/  MUFU.EX2 R172, R172 ;  /* 0x000000ac00ac7308 */ /* 0x000fe40000000800 */
[----:B------:R-:W-:Y:S02]  /*11aa0*/  @!P6 PRMT R165, R240, 0x5410, RZ ;  /* 0x00005410f0a5e816 */ /* 0x000fe400000000ff */
[----:B------:R-:W-:Y:S02]  /*11ab0*/  ISETP.GE.U32.AND P0, PT, R194, R125, PT ;  /* 0x0000007dc200720c */ /* 0x000fe40003f06070 */
[C---:B------:R-:W-:Y:S04]  /*11ac0*/  PRMT R147, R148.reuse, 0x7632, R147 ;  /* 0x0000763294937816 */ /* 0x040fe80000000093 */
[----:B------:R-:W-:Y:S01]  /*11ad0*/  PRMT R32, R148, 0x5410, R147 ;  /* 0x0000541094207816 */ /* 0x000fe20000000093 */
[C---:B-1----:R-:W-:Y:S06]  /*11ae0*/  HMMA.16816.F32 R60, R120.reuse, R128, R60 ;  /* 0x00000080783c723c */ /* 0x042fec000000183c */
[----:B------:R-:W-:Y:S01]  /*11af0*/  @!P0 HADD2 R245, -R156.H0_H0, -RZ.H0_H0 ;  /* 0xa00000ff9cf58230 */ /* 0x000fe20000000900 */
[----:B------:R-:W-:Y:S01]  /*11b00*/  SHF.R.U32.HI R128, RZ, 0x18, R117 ;  /* 0x00000018ff807819 */ /* 0x000fe20000011675 */
[C---:B------:R-:W-:Y:S04]  /*11b10*/  HMMA.16816.F32 R64, R120.reuse, R130, R64 ;  /* 0x000000827840723c */ /* 0x040fe80000001840 */
[----:B------:R-:W-:Y:S04]  /*11b20*/  @!P0 PRMT R156, R245, 0x5410, RZ ;  /* 0x00005410f59c8816 */ /* 0x000fe800000000ff */
[C---:B------:R-:W-:Y:S07]  /*11b30*/  HMMA.16816.F32 R68, R120.reuse, R132, R68 ;  /* 0x000000847844723c */ /* 0x040fee0000001844 */
[----:B------:R-:W-:Y:S01]  /*11b40*/  SHF.R.U32.HI R132, RZ, 0x10, R144 ;  /* 0x00000010ff847819 */ /* 0x000fe20000011690 */
[C---:B------:R-:W-:Y:S04]  /*11b50*/  HMMA.16816.F32 R72, R120.reuse, R134, R72 ;  /* 0x000000867848723c */ /* 0x040fe80000001848 */
[----:B------:R-:W-:Y:S01]  /*11b60*/  LOP3.LUT R132, R132, 0xff, RZ, 0xc0, !PT ;  /* 0x000000ff84847812 */ /* 0x000fe200078ec0ff */
[----:B-----5:R-:W-:Y:S05]  /*11b70*/  @!P1 HADD2 R198, -R160.H0_H0, -RZ.H0_H0 ;  /* 0xa00000ffa0c69230 */ /* 0x020fea0000000900 */
[----:B------:R1:W-:Y:S02]  /*11b80*/  @!P1 STL.S16 [R1+0x4], R198 ;  /* 0x000004c601009387 */ /* 0x0003e40000100600 */
[----:B------:R-:W-:Y:S04]  /*11b90*/  PRMT R139, R198, 0x7610, R139 ;  /* 0x00007610c68b7816 */ /* 0x000fe8000000008b */
[----:B------:R-:W-:Y:S01]  /*11ba0*/  @!P1 PRMT R160, R139, 0x5410, RZ ;  /* 0x000054108ba09816 */ /* 0x000fe200000000ff */
[----:B------:R-:W-:Y:S01]  /*11bb0*/  IMAD.WIDE.U32 R138, R138, -0x326172a9, RZ ;  /* 0xcd9e8d578a8a7825 */ /* 0x000fe200078e00ff */
[C---:B------:R-:W-:Y:S03]  /*11bc0*/  ISETP.GE.U32.AND P1, PT, R194.reuse, R137, PT ;  /* 0x00000089c200720c */ /* 0x040fe60003f26070 */
[----:B------:R-:W-:Y:S04]  /*11bd0*/  STG.E.U16 [R168.64], R160 ;  /* 0x000000a0a8007986 */ /* 0x000fe8000c101508 */
[----:B------:R-:W-:Y:S06]  /*11be0*/  STG.E.U16 [R170.64+0x10], R163 ;  /* 0x000010a3aa007986 */ /* 0x000fec000c101508 */
[----:B------:R-:W-:Y:S05]  /*11bf0*/  @!P1 HADD2 R251, -R164.H0_H0, -RZ.H0_H0 ;  /* 0xa00000ffa4fb9230 */ /* 0x000fea0000000900 */
[----:B------:R-:W-:Y:S01]  /*11c00*/  @!P1 PRMT R164, R251, 0x5410, RZ ;  /* 0x00005410fba49816 */ /* 0x000fe200000000ff */
[----:B-1----:R-:W-:Y:S01]  /*11c10*/  MUFU.EX2 R198, R26 ;  /* 0x0000001a00c67308 */ /* 0x002fe20000000800 */
[----:B--2---:R-:W-:Y:S05]  /*11c20*/  @!P2 HADD2 R167, -R162.H0_H0, -RZ.H0_H0 ;  /* 0xa00000ffa2a7a230 */ /* 0x004fea0000000900 */
[----:B------:R1:W-:Y:S01]  /*11c30*/  @!P2 STL.S16 [R1], R167 ;  /* 0x000000a70100a387 */ /* 0x0003e20000100600 */
[----:B------:R-:W-:Y:S04]  /*11c40*/  PRMT R137, R167, 0x7610, R137 ;  /* 0x00007610a7897816 */ /* 0x000fe80000000089 */
[----:B------:R-:W-:Y:S01]  /*11c50*/  @!P2 PRMT R162, R137, 0x5410, RZ ;  /* 0x0000541089a2a816 */ /* 0x000fe200000000ff */
[----:B------:R-:W-:Y:S01]  /*11c60*/  IMAD.WIDE.U32 R136, R141, -0x326172a9, RZ ;  /* 0xcd9e8d578d887825 */ /* 0x000fe200078e00ff */
[----:B------:R-:W-:Y:S02]  /*11c70*/  ISETP.GE.U32.AND P2, PT, R194, R124, PT ;  /* 0x0000007cc200720c */ /* 0x000fe40003f46070 */
[----:B------:R-:W2:Y:S01]  /*11c80*/  LDSM.16.MT88.4 R124, [R180+0xe800] ;  /* 0x00e80000b47c783b */ /* 0x000ea20000004200 */
[----:B------:R-:W-:Y:S01]  /*11c90*/  FFMA.FTZ R194, R29, c[0x0][0x23c], -R119 ;  /* 0x00008f001dc27a23 */ /* 0x000fe20000010877 */
[----:B------:R-:W-:Y:S02]  /*11ca0*/  SHF.R.U32.HI R22, RZ, 0x18, R136 ;  /* 0x00000018ff167819 */ /* 0x000fe40000011688 */
[C---:B------:R-:W-:Y:S02]  /*11cb0*/  LOP3.LUT R24, R136.reuse, 0xffff, RZ, 0xc0, !PT ;  /* 0x0000ffff88187812 */ /* 0x040fe400078ec0ff */
[----:B------:R-:W-:Y:S01]  /*11cc0*/  LOP3.LUT R21, R136, 0xff, RZ, 0xc0, !PT ;  /* 0x000000ff88157812 */ /* 0x000fe200078ec0ff */
[----:B------:R-:W-:Y:S01]  /*11cd0*/  MUFU.EX2 R194, R194 ;  /* 0x000000c200c27308 */ /* 0x000fe20000000800 */
[----:B------:R-:W-:Y:S01]  /*11ce0*/  STG.E.U16 [R170.64+0x12], R162 ;  /* 0x000012a2aa007986 */ /* 0x000fe2000c101508 */
[----:B------:R-:W-:Y:S02]  /*11cf0*/  SHF.R.U32.HI R24, RZ, 0x8, R24 ;  /* 0x00000008ff187819 */ /* 0x000fe40000011618 */
[----:B------:R-:W-:Y:S01]  /*11d00*/  @!P2 HADD2 R244, -R155.H0_H0, -RZ.H0_H0 ;  /* 0xa00000ff9bf4a230 */ /* 0x000fe20000000900 */
[----:B------:R-:W-:Y:S01]  /*11d10*/  STG.E.U16 [R168.64+0x10], R165 ;  /* 0x000010a5a8007986 */ /* 0x000fe2000c101508 */
[----:B------:R-:W-:Y:S02]  /*11d20*/  LOP3.LUT R24, R24, 0xffff, RZ, 0xc0, !PT ;  /* 0x0000ffff18187812 */ /* 0x000fe400078ec0ff */
[----:B-1----:R-:W-:Y:S01]  /*11d30*/  LOP3.LUT R167, R139, R140, R197, 0x96, !PT ;  /* 0x0000008c8ba77212 */ /* 0x002fe200078e96c5 */
[----:B------:R-:W-:Y:S01]  /*11d40*/  STG.E.U16 [R168.64+0x12], R164 ;  /* 0x000012a4a8007986 */ /* 0x000fe2000c101508 */
[CCC-:B------:R-:W-:Y:S01]  /*11d50*/  LOP3.LUT R139, R137.reuse, R138.reuse, R173.reuse, 0x96, !PT ;  /* 0x0000008a898b7212 */ /* 0x1c0fe200078e96ad */
[----:B------:R-:W1:Y:S01]  /*11d60*/  MUFU.EX2 R197, R27 ;  /* 0x0000001b00c57308 */ /* 0x000e620000000800 */
[----:B------:R-:W-:Y:S01]  /*11d70*/  LOP3.LUT R138, R137, R138, R173, 0x96, !PT ;  /* 0x0000008a898a7212 */ /* 0x000fe200078e96ad */
[----:B------:R-:W-:Y:S01]  /*11d80*/  STG.E.U16 [R170.64+0x20], R156 ;  /* 0x0000209caa007986 */ /* 0x000fe2000c101508 */
[----:B------:R-:W3:Y:S01]  /*11d90*/  LDC.U8 R173, c[0x0][0x2d8] ;  /* 0x0000b600ffad7b82 */ /* 0x000ee20000000000 */
[----:B------:R-:W-:Y:S02]  /*11da0*/  @!P2 PRMT R155, R244, 0x5410, RZ ;  /* 0x00005410f49ba816 */ /* 0x000fe400000000ff */
[----:B------:R-:W-:Y:S02]  /*11db0*/  LOP3.LUT R29, R138, 0xff, RZ, 0xc0, !PT ;  /* 0x000000ff8a1d7812 */ /* 0x000fe400078ec0ff */
[----:B------:R-:W-:Y:S01]  /*11dc0*/  LOP3.LUT R20, R139, 0xff, RZ, 0xc0, !PT ;  /* 0x000000ff8b147812 */ /* 0x000fe200078ec0ff */
[----:B------:R-:W-:Y:S01]  /*11dd0*/  STG.E.U16 [R170.64+0x22], R155 ;  /* 0x0000229baa007986 */ /* 0x000fe2000c101508 */
[----:B------:R-:W-:Y:S02]  /*11de0*/  SHF.R.U32.HI R140, RZ, 0x10, R117 ;  /* 0x00000010ff8c7819 */ /* 0x000fe40000011675 */
[----:B------:R-:W-:Y:S02]  /*11df0*/  LOP3.LUT R117, R144, 0xffff, RZ, 0xc0, !PT ;  /* 0x0000ffff90757812 */ /* 0x000fe400078ec0ff */
[----:B------:R-:W-:Y:S02]  /*11e00*/  LOP3.LUT R140, R140, 0xff, RZ, 0xc0, !PT ;  /* 0x000000ff8c8c7812 */ /* 0x000fe400078ec0ff */
[----:B------:R-:W-:Y:S04]  /*11e10*/  SHF.R.U32.HI R117, RZ, 0x8, R117 ;  /* 0x00000008ff757819 */ /* 0x000fe80000011675 */
[----:B------:R-:W-:Y:S01]  /*11e20*/  LOP3.LUT R117, R117, 0xffff, RZ, 0xc0, !PT ;  /* 0x0000ffff75757812 */ /* 0x000fe200078ec0ff */
[C---:B--2---:R-:W-:Y:S01]  /*11e30*/  HMMA.16816.F32 R76, R120.reuse, R124, R76 ;  /* 0x0000007c784c723c */ /* 0x044fe2000000184c */
[C---:B---3--:R-:W-:Y:S07]  /*11e40*/  ISETP.GE.U32.AND P1, PT, R173.reuse, R128, PT ;  /* 0x00000080ad00720c */ /* 0x048fee0003f26070 */
[C---:B------:R-:W-:Y:S01]  /*11e50*/  HMMA.16816.F32 R80, R120.reuse, R126, R80 ;  /* 0x0000007e7850723c */ /* 0x040fe20000001850 */
[----:B------:R-:W2:Y:S01]  /*11e60*/  LDSM.16.MT88.4 R128, [R179+0xe800] ;  /* 0x00e80000b380783b */ /* 0x000ea20000004200 */
[C---:B------:R-:W-:Y:S02]  /*11e70*/  ISETP.GE.U32.AND P6, PT, R173.reuse, R140, PT ;  /* 0x0000008cad00720c */ /* 0x040fe40003fc6070 */
[----:B------:R-:W-:Y:S02]  /*11e80*/  LOP3.LUT R140, R144, 0xff, RZ, 0xc0, !PT ;  /* 0x000000ff908c7812 */ /* 0x000fe400078ec0ff */
[C---:B------:R-:W-:Y:S02]  /*11e90*/  ISETP.GE.U32.AND P2, PT, R173.reuse, R117, PT ;  /* 0x00000075ad00720c */ /* 0x040fe40003f46070 */
[----:B------:R-:W-:Y:S01]  /*11ea0*/  ISETP.GE.U32.AND P0, PT, R173, R140, PT ;  /* 0x0000008cad00720c */ /* 0x000fe20003f06070 */
[----:B------:R-:W-:Y:S03]  /*11eb0*/  LDSM.16.MT88.4 R124, [R178+0x10800] ;  /* 0x01080000b27c783b */ /* 0x000fe60000004200 */
[----:B------:R-:W-:Y:S01]  /*11ec0*/  @!P1 HADD2 R243, -R157.H0_H0, -RZ.H0_H0 ;  /* 0xa00000ff9df39230 */ /* 0x000fe20000000900 */
[----:B------:R-:W-:Y:S02]  /*11ed0*/  LOP3.LUT R117, R136, 0xff, RZ, 0xc0, !PT ;  /* 0x000000ff88757812 */ /* 0x000fe400078ec0ff */
[----:B------:R-:W-:Y:S01]  /*11ee0*/  @!P6 HADD2 R247, -R158.H0_H0, -RZ.H0_H0 ;  /* 0xa00000ff9ef7e230 */ /* 0x000fe20000000900 */
[----:B------:R-:W-:Y:S02]  /*11ef0*/  SHF.R.U32.HI R144, RZ, 0x18, R144 ;  /* 0x00000018ff907819 */ /* 0x000fe40000011690 */
[----:B------:R-:W-:Y:S01]  /*11f00*/  @!P1 PRMT R157, R243, 0x5410, RZ ;  /* 0x00005410f39d9816 */ /* 0x000fe200000000ff */
[----:B------:R-:W-:Y:S01]  /*11f10*/  @!P2 HADD2 R242, -R152.H0_H0, -RZ.H0_H0 ;  /* 0xa00000ff98f2a230 */ /* 0x000fe20000000900 */
[----:B------:R-:W-:Y:S01]  /*11f20*/  ISETP.GE.U32.AND P1, PT, R173, R132, PT ;  /* 0x00000084ad00720c */ /* 0x000fe20003f26070 */
[----:B------:R-:W-:Y:S01]  /*11f30*/  @!P0 HADD2 R234, -R153.H0_H0, -RZ.H0_H0 ;  /* 0xa00000ff99ea8230 */ /* 0x000fe20000000900 */
[----:B------:R-:W3:Y:S01]  /*11f40*/  LDSM.16.MT88.4 R132, [R177+0x10800] ;  /* 0x01080000b184783b */ /* 0x000ee20000004200 */
[----:B------:R-:W-:Y:S02]  /*11f50*/  @!P6 PRMT R158, R247, 0x5410, RZ ;  /* 0x00005410f79ee816 */ /* 0x000fe400000000ff */
[----:B------:R-:W-:Y:S02]  /*11f60*/  @!P2 PRMT R152, R242, 0x5410, RZ ;  /* 0x00005410f298a816 */ /* 0x000fe400000000ff */
[----:B------:R-:W-:Y:S02]  /*11f70*/  @!P0 PRMT R153, R234, 0x5410, RZ ;  /* 0x00005410ea998816 */ /* 0x000fe400000000ff */
[C---:B------:R-:W-:Y:S01]  /*11f80*/  ISETP.GE.U32.AND P6, PT, R173.reuse, R117, PT ;  /* 0x00000075ad00720c */ /* 0x040fe20003fc6070 */
[----:B------:R-:W-:Y:S01]  /*11f90*/  STG.E.U16 [R168.64+0x20], R158 ;  /* 0x0000209ea8007986 */ /* 0x000fe2000c101508 */
[----:B------:R-:W-:Y:S02]  /*11fa0*/  LOP3.LUT R117, R136, 0xffff, RZ, 0xc0, !PT ;  /* 0x0000ffff88757812 */ /* 0x000fe400078ec0ff */
[C---:B------:R-:W-:Y:S01]  /*11fb0*/  ISETP.GE.U32.AND P0, PT, R173.reuse, R144, PT ;  /* 0x00000090ad00720c */ /* 0x040fe20003f06070 */
[----:B------:R-:W-:Y:S01]  /*11fc0*/  STG.E.U16 [R168.64+0x22], R157 ;  /* 0x0000229da8007986 */ /* 0x000fe2000c101508 */
[----:B------:R-:W-:Y:S01]  /*11fd0*/  ISETP.GE.U32.AND P2, PT, R173, R20, PT ;  /* 0x00000014ad00720c */ /* 0x000fe20003f46070 */
[----:B------:R-:W-:Y:S01]  /*11fe0*/  @!P1 HADD2 R236, -R151.H0_H0, -RZ.H0_H0 ;  /* 0xa00000ff97ec9230 */ /* 0x000fe20000000900 */
[----:B-1----:R-:W-:Y:S01]  /*11ff0*/  F2FP.PACK_AB R144, R197, R198 ;  /* 0x000000c6c590723e */ /* 0x002fe200000000ff */
[----:B------:R-:W-:Y:S01]  /*12000*/  STG.E.U16 [R170.64+0x30], R153 ;  /* 0x00003099aa007986 */ /* 0x000fe2000c101508 */
[----:B------:R-:W-:Y:S01]  /*12010*/  LOP3.LUT R20, R139, 0xffff, RZ, 0xc0, !PT ;  /* 0x0000ffff8b147812 */ /* 0x000fe200078ec0ff */
[C---:B--2---:R-:W-:Y:S02]  /*12020*/  HMMA.16816.F32 R84, R120.reuse, R128, R84 ;  /* 0x000000807854723c */ /* 0x044fe40000001854 */
[----:B------:R-:W-:Y:S01]  /*12030*/  STG.E.U16 [R170.64+0x32], R152 ;  /* 0x00003298aa007986 */ /* 0x000fe2000c101508 */
[----:B------:R-:W-:Y:S02]  /*12040*/  @!P1 PRMT R151, R236, 0x5410, RZ ;  /* 0x00005410ec979816 */ /* 0x000fe400000000ff */
[----:B------:R-:W-:Y:S01]  /*12050*/  PRMT R143, R144, 0x7632, R143 ;  /* 0x00007632908f7816 */ /* 0x000fe2000000008f */
[----:B------:R-:W-:Y:S01]  /*12060*/  @!P0 HADD2 R241, -R154.H0_H0, -RZ.H0_H0 ;  /* 0xa00000ff9af18230 */ /* 0x000fe20000000900 */
[----:B------:R-:W-:Y:S01]  /*12070*/  SHF.R.U32.HI R117, RZ, 0x8, R117 ;  /* 0x00000008ff757819 */ /* 0x000fe20000011675 */
[----:B------:R-:W-:Y:S01]  /*12080*/  STG.E.U16 [R168.64+0x30], R151 ;  /* 0x00003097a8007986 */ /* 0x000fe2000c101508 */
[C---:B------:R-:W-:Y:S03]  /*12090*/  HMMA.16816.F32 R88, R120.reuse, R130, R88 ;  /* 0x000000827858723c */ /* 0x040fe60000001858 */
[----:B------:R-:W-:Y:S01]  /*120a0*/  @!P2 HADD2 R249, -R150.H0_H0, -RZ.H0_H0 ;  /* 0xa00000ff96f9a230 */ /* 0x000fe20000000900 */
[----:B------:R-:W-:Y:S01]  /*120b0*/  LDSM.16.MT88.4 R128, [R179+0x10800] ;  /* 0x01080000b380783b */ /* 0x000fe20000004200 */
[----:B------:R-:W-:Y:S02]  /*120c0*/  @!P0 PRMT R154, R241, 0x5410, RZ ;  /* 0x00005410f19a8816 */ /* 0x000fe400000000ff */
[----:B------:R-:W-:Y:S01]  /*120d0*/  PRMT R141, R21, 0x5410, R117 ;  /* 0x00005410158d7816 */ /* 0x000fe20000000075 */
[--C-:B------:R-:W-:Y:S01]  /*120e0*/  FFMA.FTZ R117, R25, c[0x0][0x23c], -R119.reuse ;  /* 0x00008f0019757a23 */ /* 0x100fe20000010877 */
[----:B------:R-:W-:Y:S03]  /*120f0*/  SHF.R.U32.HI R21, RZ, 0x10, R136 ;  /* 0x00000010ff157819 */ /* 0x000fe60000011688 */
[----:B------:R-:W-:Y:S01]  /*12100*/  FFMA.FTZ R119, R33, c[0x0][0x23c], -R119 ;  /* 0x00008f0021777a23 */ /* 0x000fe20000010877 */
[----:B------:R-:W-:Y:S01]  /*12110*/  STG.E.U16 [R168.64+0x32], R154 ;  /* 0x0000329aa8007986 */ /* 0x000fe2000c101508 */
[----:B------:R-:W-:Y:S01]  /*12120*/  LOP3.LUT R21, R21, 0xff, RZ, 0xc0, !PT ;  /* 0x000000ff15157812 */ /* 0x000fe200078ec0ff */
[C---:B---3--:R-:W-:Y:S01]  /*12130*/  HMMA.16816.F32 R92, R120.reuse, R132, R92 ;  /* 0x00000084785c723c */ /* 0x048fe2000000185c */
[----:B------:R-:W-:Y:S01]  /*12140*/  SHF.R.U32.HI R20, RZ, 0x8, R20 ;  /* 0x00000008ff147819 */ /* 0x000fe20000011614 */
[----:B------:R-:W2:Y:S01]  /*12150*/  LDL.LU R132, [R1+0x14] ;  /* 0x0000140001847983 */ /* 0x000ea20000300800 */
[----:B------:R-:W-:Y:S01]  /*12160*/  PRMT R140, R21, 0x5410, R22 ;  /* 0x00005410158c7816 */ /* 0x000fe20000000016 */
[----:B------:R1:W3:Y:S01]  /*12170*/  MUFU.EX2 R199, R117 ;  /* 0x0000007500c77308 */ /* 0x0002e20000000800 */
[----:B------:R-:W-:Y:S02]  /*12180*/  LOP3.LUT R20, R20, 0xffff, RZ, 0xc0, !PT ;  /* 0x0000ffff14147812 */ /* 0x000fe400078ec0ff */
[----:B------:R-:W-:Y:S01]  /*12190*/  FFMA.FTZ R133, R35, c[0x0][0x23c], -R166 ;  /* 0x00008f0023857a23 */ /* 0x000fe200000108a6 */
[C---:B------:R-:W-:Y:S01]  /*121a0*/  HMMA.16816.F32 R96, R120.reuse, R134, R96 ;  /* 0x000000867860723c */ /* 0x040fe20000001860 */
[----:B------:R-:W4:Y:S01]  /*121b0*/  LDL.LU R135, [R1+0x10] ;  /* 0x0000100001877983 */ /* 0x000f220000300800 */
[----:B------:R-:W-:Y:S02]  /*121c0*/  ISETP.GE.U32.AND P1, PT, R173, R20, PT ;  /* 0x00000014ad00720c */ /* 0x000fe40003f26070 */
[--C-:B------:R-:W-:Y:S01]  /*121d0*/  SHF.R.U32.HI R20, RZ, 0x18, R139.reuse ;  /* 0x00000018ff147819 */ /* 0x100fe2000001168b */
[----:B------:R-:W-:Y:S01]  /*121e0*/  IMAD.WIDE.U32 R166, R167, -0x2daee0ad, RZ ;  /* 0xd2511f53a7a67825 */ /* 0x000fe200078e00ff */
[----:B------:R-:W-:Y:S02]  /*121f0*/  SHF.R.U32.HI R139, RZ, 0x10, R139 ;  /* 0x00000010ff8b7819 */ /* 0x000fe4000001168b */
[C---:B------:R-:W-:Y:S01]  /*12200*/  HMMA.16816.F32 R100, R120.reuse, R124, R100 ;  /* 0x0000007c7864723c */ /* 0x040fe20000001864 */
[----:B------:R-:W-:Y:S02]  /*12210*/  ISETP.GE.U32.AND P0, PT, R173, R20, PT ;  /* 0x00000014ad00720c */ /* 0x000fe40003f06070 */
[----:B------:R-:W5:Y:S01]  /*12220*/  LDSM.16.MT88.4 R20, [R180+0x10800] ;  /* 0x01080000b414783b */ /* 0x000f620000004200 */
[----:B------:R-:W-:Y:S02]  /*12230*/  LOP3.LUT R25, R139, 0xff, RZ, 0xc0, !PT ;  /* 0x000000ff8b197812 */ /* 0x000fe400078ec0ff */
[----:B------:R-:W-:Y:S01]  /*12240*/  PRMT R139, R173, 0x7054, R173 ;  /* 0x00007054ad8b7816 */ /* 0x000fe200000000ad */
[----:B------:R-:W-:Y:S01]  /*12250*/  @!P1 HADD2 R248, -R149.H0_H0, -RZ.H0_H0 ;  /* 0xa00000ff95f89230 */ /* 0x000fe20000000900 */
[C---:B------:R-:W-:Y:S03]  /*12260*/  HMMA.16816.F32 R104, R120.reuse, R126, R104 ;  /* 0x0000007e7868723c */ /* 0x040fe60000001868 */
[----:B------:R-:W-:Y:S01]  /*12270*/  LDSM.16.MT88.4 R124, [R177+0xf000] ;  /* 0x00f00000b17c783b */ /* 0x000fe20000004200 */
[----:B-1----:R-:W-:Y:S02]  /*12280*/  PRMT R117, R150, 0x5410, R149 ;  /* 0x0000541096757816 */ /* 0x002fe40000000095 */
[----:B------:R-:W-:Y:S01]  /*12290*/  @!P2 PRMT R150, R249, 0x5410, RZ ;  /* 0x00005410f996a816 */ /* 0x000fe200000000ff */
[----:B------:R-:W-:Y:S01]  /*122a0*/  @!P0 HADD2 R246, -R147.H0_H0, -RZ.H0_H0 ;  /* 0xa00000ff93f68230 */ /* 0x000fe20000000900 */
[----:B------:R-:W-:Y:S03]  /*122b0*/  ISETP.GE.U32.AND P2, PT, R173, R25, PT ;  /* 0x00000019ad00720c */ /* 0x000fe60003f46070 */
[----:B------:R-:W-:Y:S01]  /*122c0*/  STG.E.U16 [R170.64+0x40], R150 ;  /* 0x00004096aa007986 */ /* 0x000fe2000c101508 */
[--C-:B------:R-:W-:Y:S02]  /*122d0*/  SHF.R.U32.HI R25, RZ, 0x10, R136.reuse ;  /* 0x00000010ff197819 */ /* 0x100fe40000011688 */
[----:B------:R-:W-:Y:S02]  /*122e0*/  @!P1 PRMT R149, R248, 0x5410, RZ ;  /* 0x00005410f8959816 */ /* 0x000fe400000000ff */
[----:B------:R-:W-:Y:S02]  /*122f0*/  LOP3.LUT R25, R25, 0xff, RZ, 0xc0, !PT ;  /* 0x000000ff19197812 */ /* 0x000fe400078ec0ff */
[C---:B------:R-:W-:Y:S01]  /*12300*/  ISETP.GE.U32.AND P1, PT, R173.reuse, R24, PT ;  /* 0x00000018ad00720c */ /* 0x040fe20003f26070 */
[----:B------:R-:W-:Y:S01]  /*12310*/  STG.E.U16 [R170.64+0x42], R149 ;  /* 0x00004295aa007986 */ /* 0x000fe2000c101508 */
[----:B------:R-:W-:Y:S01]  /*12320*/  LOP3.LUT R24, R138, 0xffff, RZ, 0xc0, !PT ;  /* 0x0000ffff8a187812 */ /* 0x000fe200078ec0ff */
[----:B------:R-:W-:Y:S01]  /*12330*/  @!P2 HADD2 R250, -R148.H0_H0, -RZ.H0_H0 ;  /* 0xa00000ff94faa230 */ /* 0x000fe20000000900 */
[----:B------:R-:W-:Y:S02]  /*12340*/  SHF.R.U32.HI R136, RZ, 0x18, R136 ;  /* 0x00000018ff887819 */ /* 0x000fe40000011688 */
[----:B------:R-:W-:Y:S02]  /*12350*/  SHF.R.U32.HI R28, RZ, 0x8, R24 ;  /* 0x00000008ff1c7819 */ /* 0x000fe40000011618 */
[----:B------:R-:W-:Y:S02]  /*12360*/  @!P2 PRMT R148, R250, 0x5410, RZ ;  /* 0x00005410fa94a816 */ /* 0x000fe400000000ff */
[----:B------:R-:W-:Y:S02]  /*12370*/  ISETP.GE.U32.AND P2, PT, R173, R25, PT ;  /* 0x00000019ad00720c */ /* 0x000fe40003f46070 */
[----:B------:R-:W1:Y:S01]  /*12380*/  LDSM.16.MT88.4 R24, [R177+0xd000] ;  /* 0x00d00000b118783b */ /* 0x000e620000004200 */
[----:B------:R-:W-:Y:S01]  /*12390*/  PRMT R33, R29, 0x5410, R28 ;  /* 0x000054101d217816 */ /* 0x000fe2000000001c */
[----:B------:R-:W1:Y:S01]  /*123a0*/  MUFU.EX2 R173, R119 ;  /* 0x0000007700ad7308 */ /* 0x000e620000000800 */
[----:B------:R-:W-:Y:S01]  /*123b0*/  @!P0 PRMT R147, R246, 0x5410, RZ ;  /* 0x00005410f6938816 */ /* 0x000fe200000000ff */
[C---:B-----5:R-:W-:Y:S01]  /*123c0*/  HMMA.16816.F32 R12, R120.reuse, R20, R12 ;  /* 0x00000014780c723c */ /* 0x060fe2000000180c */
[----:B---3--:R-:W-:Y:S03]  /*123d0*/  F2FP.PACK_AB R145, R199, R200 ;  /* 0x000000c8c791723e */ /* 0x008fe600000000ff */
[----:B------:R-:W3:Y:S01]  /*123e0*/  LDSM.16.MT88.4 R28, [R178+0xd000] ;  /* 0x00d00000b21c783b */ /* 0x000ee20000004200 */
[----:B------:R-:W-:Y:S02]  /*123f0*/  PRMT R146, R145, 0x7632, R146 ;  /* 0x0000763291927816 */ /* 0x000fe40000000092 */
[----:B------:R-:W-:Y:S01]  /*12400*/  @!P2 HADD2 R233, -R144.H0_H0, -RZ.H0_H0 ;  /* 0xa00000ff90e9a230 */ /* 0x000fe20000000900 */
[--C-:B------:R-:W-:Y:S01]  /*12410*/  SHF.R.U32.HI R20, RZ, 0x10, R138.reuse ;  /* 0x00000010ff147819 */ /* 0x100fe2000001168a */
[C---:B------:R-:W-:Y:S03]  /*12420*/  HMMA.16816.F32 R16, R120.reuse, R22, R16 ;  /* 0x000000167810723c */ /* 0x040fe60000001810 */
[----:B------:R-:W-:Y:S01]  /*12430*/  SHF.R.U32.HI R138, RZ, 0x18, R138 ;  /* 0x00000018ff8a7819 */ /* 0x000fe2000001168a */
[----:B------:R-:W-:Y:S01]  /*12440*/  STG.E.U16 [R168.64+0x40], R148 ;  /* 0x00004094a8007986 */ /* 0x000fe2000c101508 */
[----:B------:R-:W-:Y:S01]  /*12450*/  LOP3.LUT R20, R20, 0xff, RZ, 0xc0, !PT ;  /* 0x000000ff14147812 */ /* 0x000fe200078ec0ff */
[----:B------:R-:W-:Y:S02]  /*12460*/  @!P6 HADD2 R239, -R145.H0_H0, -RZ.H0_H0 ;  /* 0xa00000ff91efe230 */ /* 0x000fe40000000900 */
[----:B------:R-:W-:Y:S01]  /*12470*/  STG.E.U16 [R168.64+0x42], R147 ;  /* 0x00004293a8007986 */ /* 0x000fe2000c101508 */
[C---:B------:R-:W-:Y:S03]  /*12480*/  HMMA.16816.F32 R108, R120.reuse, R128, R108 ;  /* 0x00000080786c723c */ /* 0x040fe6000000186c */
[----:B------:R-:W-:Y:S01]  /*12490*/  PRMT R21, R20, 0x5410, R138 ;  /* 0x0000541014157816 */ /* 0x000fe2000000008a */
[--C-:B------:R-:W-:Y:S01]  /*124a0*/  HSET2.LE.AND R22, R141, R139.reuse, PT ;  /* 0x0000008b8d167233 */ /* 0x100fe20003803000 */
[----:B-1----:R-:W-:Y:S03]  /*124b0*/  F2FP.PACK_AB R118, R173, R174 ;  /* 0x000000aead76723e */ /* 0x002fe600000000ff */
[--C-:B------:R-:W-:Y:S01]  /*124c0*/  HSET2.LE.AND R21, R21, R139.reuse, PT ;  /* 0x0000008b15157233 */ /* 0x100fe20003803000 */
[----:B------:R-:W-:Y:S03]  /*124d0*/  HMMA.16816.F32 R112, R120, R130, R112 ;  /* 0x000000827870723c */ /* 0x000fe60000001870 */
[--C-:B------:R-:W-:Y:S01]  /*124e0*/  HSET2.LE.AND R20, R33, R139.reuse, PT ;  /* 0x0000008b21147233 */ /* 0x100fe20003803000 */
[----:B------:R-:W-:Y:S01]  /*124f0*/  LDSM.16.MT88.4 R120, [R179+0xd000] ;  /* 0x00d00000b378783b */ /* 0x000fe20000004200 */
[--C-:B------:R-:W-:Y:S01]  /*12500*/  HSET2.LE.AND R23, R140, R139.reuse, PT ;  /* 0x0000008b8c177233 */ /* 0x100fe20003803000 */
[----:B------:R-:W-:Y:S01]  /*12510*/  LOP3.LUT R21, R21, R32, RZ, 0xc0, !PT ;  /* 0x0000002015157212 */ /* 0x000fe200078ec0ff */
[----:B------:R-:W-:Y:S01]  /*12520*/  @!P1 HADD2 R238, -R146.H0_H0, -RZ.H0_H0 ;  /* 0xa00000ff92ee9230 */ /* 0x000fe20000000900 */
[----:B------:R-:W-:Y:S04]  /*12530*/  LOP3.LUT R20, R20, R117, RZ, 0xc0, !PT ;  /* 0x0000007514147212 */ /* 0x000fe800078ec0ff */
[----:B------:R-:W-:Y:S01]  /*12540*/  F2FP.PACK_AB R140, R175, R192 ;  /* 0x000000c0af8c723e */ /* 0x000fe200000000ff */
[----:B------:R-:W1:Y:S03]  /*12550*/  LDSM.16.MT88.4 R32, [R180+0xd000] ;  /* 0x00d00000b420783b */ /* 0x000e660000004200 */
[----:B------:R-:W-:Y:S05]  /*12560*/  PRMT R119, R140, 0x7632, R119 ;  /* 0x000076328c777816 */ /* 0x000fea0000000077 */
[----:B------:R-:W-:Y:S01]  /*12570*/  LDSM.16.MT88.4 R128, [R180+0xd800] ;  /* 0x00d80000b480783b */ /* 0x000fe20000004200 */
[----:B--2---:R-:W-:Y:S01]  /*12580*/  FFMA.FTZ R132, R0, R132, R209 ;  /* 0x0000008400847223 */ /* 0x004fe200000100d1 */
[----:B------:R-:W-:Y:S02]  /*12590*/  PRMT R0, R145, 0x5410, R146 ;  /* 0x0000541091007816 */ /* 0x000fe40000000092 */
[----:B------:R-:W-:Y:S02]  /*125a0*/  @!P6 PRMT R145, R239, 0x5410, RZ ;  /* 0x00005410ef91e816 */ /* 0x000fe400000000ff */
[----:B------:R-:W-:Y:S02]  /*125b0*/  LOP3.LUT R22, R22, R0, RZ, 0xc0, !PT ;  /* 0x0000000016167212 */ /* 0x000fe400078ec0ff */
[----:B------:R-:W-:Y:S01]  /*125c0*/  PRMT R0, R144, 0x5410, R143 ;  /* 0x0000541090007816 */ /* 0x000fe2000000008f */
[----:B------:R-:W-:Y:S01]  /*125d0*/  STG.E.U16 [R170.64+0x50], R145 ;  /* 0x00005091aa007986 */ /* 0x000fe2000c101508 */
[----:B----4-:R-:W-:Y:S01]  /*125e0*/  FFMA.FTZ R2, R2, R135, R210 ;  /* 0x0000008702027223 */ /* 0x010fe200000100d2 */
[----:B------:R-:W-:Y:S01]  /*125f0*/  @!P2 PRMT R144, R233, 0x5410, RZ ;  /* 0x00005410e990a816 */ /* 0x000fe200000000ff */
[----:B------:R-:W2:Y:S01]  /*12600*/  LDC.U8 R210, c[0x0][0x2d8] ;  /* 0x0000b600ffd27b82 */ /* 0x000ea20000000000 */
[----:B------:R-:W-:Y:S01]  /*12610*/  LOP3.LUT R23, R23, R0, RZ, 0xc0, !PT ;  /* 0x0000000017177212 */ /* 0x000fe200078ec0ff */
[----:B------:R-:W-:Y:S01]  /*12620*/  FADD.FTZ R0, R216, R2 ;  /* 0x00000002d8007221 */ /* 0x000fe20000010000 */
[----:B------:R-:W-:Y:S02]  /*12630*/  @!P1 PRMT R146, R238, 0x5410, RZ ;  /* 0x00005410ee929816 */ /* 0x000fe400000000ff */
[--C-:B------:R-:W-:Y:S03]  /*12640*/  LOP3.LUT R2, R167, R142, R195.reuse, 0x96, !PT ;  /* 0x0000008ea7027212 */ /* 0x100fe600078e96c3 */
[C---:B------:R-:W-:Y:S01]  /*12650*/  HMMA.16816.F32 R4, R20.reuse, R24, R4 ;  /* 0x000000181404723c */ /* 0x040fe20000001804 */
[----:B------:R-:W-:Y:S01]  /*12660*/  STG.E.U16 [R170.64+0x52], R146 ;  /* 0x00005292aa007986 */ /* 0x000fe2000c101508 */
[----:B------:R-:W-:Y:S03]  /*12670*/  SHF.R.U32.HI R117, RZ, 0x18, R2 ;  /* 0x00000018ff757819 */ /* 0x000fe60000011602 */
[----:B------:R-:W-:Y:S03]  /*12680*/  STG.E.U16 [R168.64+0x50], R144 ;  /* 0x00005090a8007986 */ /* 0x000fe6000c101508 */
[C---:B------:R-:W-:Y:S01]  /*12690*/  HMMA.16816.F32 R8, R20.reuse, R26, R8 ;  /* 0x0000001a1408723c */ /* 0x040fe20000001808 */
[----:B------:R-:W4:Y:S07]  /*126a0*/  LDSM.16.MT88.4 R24, [R178+0xf000] ;  /* 0x00f00000b218783b */ /* 0x000f2e0000004200 */
[C---:B---3--:R-:W-:Y:S01]  /*126b0*/  HMMA.16816.F32 R36, R20.reuse, R28, R36 ;  /* 0x0000001c1424723c */ /* 0x048fe20000001824 */
[C---:B--2---:R-:W-:Y:S02]  /*126c0*/  ISETP.GE.U32.AND P0, PT, R210.reuse, R136, PT ;  /* 0x00000088d200720c */ /* 0x044fe40003f06070 */
[----:B------:R-:W-:Y:S02]  /*126d0*/  ISETP.GE.U32.AND P2, PT, R210, R117, PT ;  /* 0x00000075d200720c */ /* 0x000fe40003f46070 */
[----:B------:R-:W-:Y:S03]  /*126e0*/  SHF.R.U32.HI R117, RZ, 0x10, R166 ;  /* 0x00000010ff757819 */ /* 0x000fe600000116a6 */
[C---:B------:R-:W-:Y:S01]  /*126f0*/  HMMA.16816.F32 R40, R20.reuse, R30, R40 ;  /* 0x0000001e1428723c */ /* 0x040fe20000001828 */
[----:B------:R-:W2:Y:S05]  /*12700*/  LDSM.16.MT88.4 R28, [R180+0xf000] ;  /* 0x00f00000b41c783b */ /* 0x000eaa0000004200 */
[----:B------:R-:W-:Y:S02]  /*12710*/  @!P0 HADD2 R232, -R143.H0_H0, -RZ.H0_H0 ;  /* 0xa00000ff8fe88230 */ /* 0x000fe40000000900 */
[C---:B-1----:R-:W-:Y:S01]  /*12720*/  HMMA.16816.F32 R44, R20.reuse, R32, R44 ;  /* 0x00000020142c723c */ /* 0x042fe2000000182c */
[----:B------:R-:W-:Y:S03]  /*12730*/  @!P2 HADD2 R229, -R119.H0_H0, -RZ.H0_H0 ;  /* 0xa00000ff77e5a230 */ /* 0x000fe60000000900 */
[----:B------:R-:W-:Y:S04]  /*12740*/  @!P0 PRMT R143, R232, 0x5410, RZ ;  /* 0x00005410e88f8816 */ /* 0x000fe800000000ff */
[C---:B------:R-:W-:Y:S01]  /*12750*/  HMMA.16816.F32 R48, R20.reuse, R34, R48 ;  /* 0x000000221430723c */ /* 0x040fe20000001830 */
[----:B------:R-:W1:Y:S07]  /*12760*/  LDSM.16.MT88.4 R32, [R179+0xf000] ;  /* 0x00f00000b320783b */ /* 0x000e6e0000004200 */
[C---:B------:R-:W-:Y:S01]  /*12770*/  HMMA.16816.F32 R52, R20.reuse, R120, R52 ;  /* 0x000000781434723c */ /* 0x040fe20000001834 */
[----:B------:R-:W-:Y:S06]  /*12780*/  STG.E.U16 [R168.64+0x52], R143 ;  /* 0x0000528fa8007986 */ /* 0x000fec000c101508 */
[----:B------:R-:W-:Y:S01]  /*12790*/  LOP3.LUT R121, R166, 0xff, RZ, 0xc0, !PT ;  /* 0x000000ffa6797812 */ /* 0x000fe200078ec0ff */
[C---:B------:R-:W-:Y:S07]  /*127a0*/  HMMA.16816.F32 R56, R20.reuse, R122, R56 ;  /* 0x0000007a1438723c */ /* 0x040fee0000001838 */
[----:B------:R-:W-:Y:S01]  /*127b0*/  FADD.FTZ R123, R215, R132 ;  /* 0x00000084d77b7221 */ /* 0x000fe20000010000 */
[C---:B------:R-:W-:Y:S01]  /*127c0*/  HMMA.16816.F32 R60, R20.reuse, R124, R60 ;  /* 0x0000007c143c723c */ /* 0x040fe2000000183c */
[----:B------:R-:W-:Y:S03]  /*127d0*/  FADD.FTZ R122, R217, R0 ;  /* 0x00000000d97a7221 */ /* 0x000fe60000010000 */
[----:B------:R-:W-:Y:S04]  /*127e0*/  LOP3.LUT R0, R2, 0xff, RZ, 0xc0, !PT ;  /* 0x000000ff02007812 */ /* 0x000fe800078ec0ff */
[C---:B------:R-:W-:Y:S01]  /*127f0*/  HMMA.16816.F32 R64, R20.reuse, R126, R64 ;  /* 0x0000007e1440723c */ /* 0x040fe20000001840 */
[----:B------:R-:W-:Y:S01]  /*12800*/  LDSM.16.MT88.4 R124, [R177+0xd800] ;  /* 0x00d80000b17c783b */ /* 0x000fe20000004200 */
[----:B------:R-:W-:Y:S02]  /*12810*/  ISETP.GE.U32.AND P6, PT, R210, R0, PT ;  /* 0x00000000d200720c */ /* 0x000fe40003fc6070 */
[----:B------:R-:W-:Y:S04]  /*12820*/  LOP3.LUT R0, R2, 0xffff, RZ, 0xc0, !PT ;  /* 0x0000ffff02007812 */ /* 0x000fe800078ec0ff */
[C---:B----4-:R-:W-:Y:S01]  /*12830*/  HMMA.16816.F32 R68, R20.reuse, R24, R68 ;  /* 0x000000181444723c */ /* 0x050fe20000001844 */
[----:B------:R-:W-:Y:S04]  /*12840*/  SHF.R.U32.HI R0, RZ, 0x8, R0 ;  /* 0x00000008ff007819 */ /* 0x000fe80000011600 */
[----:B------:R-:W-:Y:S03]  /*12850*/  LOP3.LUT R0, R0, 0xffff, RZ, 0xc0, !PT ;  /* 0x0000ffff00007812 */ /* 0x000fe600078ec0ff */
[C---:B------:R-:W-:Y:S01]  /*12860*/  HMMA.16816.F32 R72, R20.reuse, R26, R72 ;  /* 0x0000001a1448723c */ /* 0x040fe20000001848 */
[----:B------:R-:W3:Y:S01]  /*12870*/  LDSM.16.MT88.4 R24, [R177+0x11000] ;  /* 0x01100000b118783b */ /* 0x000ee20000004200 */
[----:B------:R-:W-:Y:S02]  /*12880*/  ISETP.GE.U32.AND P1, PT, R210, R0, PT ;  /* 0x00000000d200720c */ /* 0x000fe40003f26070 */
[----:B------:R-:W-:Y:S02]  /*12890*/  LOP3.LUT R0, R167, R142, R195, 0x96, !PT ;  /* 0x0000008ea7007212 */ /* 0x000fe400078e96c3 */
[----:B------:R-:W-:Y:S02]  /*128a0*/  F2FP.PACK_AB R142, R194, R193 ;  /* 0x000000c1c28e723e */ /* 0x000fe400000000ff */
[C---:B--2---:R-:W-:Y:S04]  /*128b0*/  HMMA.16816.F32 R76, R20.reuse, R28, R76 ;  /* 0x0000001c144c723c */ /* 0x044fe8000000184c */
[----:B------:R-:W-:Y:S01]  /*128c0*/  @!P6 HADD2 R231, -R142.H0_H0, -RZ.H0_H0 ;  /* 0xa00000ff8ee7e230 */ /* 0x000fe20000000900 */
[----:B------:R-:W-:Y:S03]  /*128d0*/  PRMT R141, R142, 0x7632, R141 ;  /* 0x000076328e8d7816 */ /* 0x000fe6000000008d */
[C---:B------:R-:W-:Y:S01]  /*128e0*/  HMMA.16816.F32 R80, R20.reuse, R30, R80 ;  /* 0x0000001e1450723c */ /* 0x040fe20000001850 */
[----:B------:R-:W2:Y:S03]  /*128f0*/  LDSM.16.MT88.4 R28, [R178+0x11000] ;  /* 0x01100000b21c783b */ /* 0x000ea60000004200 */
[----:B------:R-:W-:Y:S04]  /*12900*/  @!P1 HADD2 R230, -R141.H0_H0, -RZ.H0_H0 ;  /* 0xa00000ff8de69230 */ /* 0x000fe80000000900 */
[C---:B-1----:R-:W-:Y:S07]  /*12910*/  HMMA.16816.F32 R84, R20.reuse, R32, R84 ;  /* 0x000000201454723c */ /* 0x042fee0000001854 */
[C---:B------:R-:W-:Y:S01]  /*12920*/  LOP3.LUT R32, R166.reuse, 0xffff, RZ, 0xc0, !PT ;  /* 0x0000ffffa6207812 */ /* 0x040fe200078ec0ff */
[C---:B------:R-:W-:Y:S01]  /*12930*/  HMMA.16816.F32 R88, R20.reuse, R34, R88 ;  /* 0x000000221458723c */ /* 0x040fe20000001858 */
[----:B------:R-:W-:Y:S03]  /*12940*/  LOP3.LUT R33, R166, 0xff, RZ, 0xc0, !PT ;  /* 0x000000ffa6217812 */ /* 0x000fe600078ec0ff */
[----:B------:R-:W-:Y:S02]  /*12950*/  SHF.R.U32.HI R120, RZ, 0x8, R32 ;  /* 0x00000008ff787819 */ /* 0x000fe40000011620 */
[----:B------:R-:W-:Y:S01]  /*12960*/  LOP3.LUT R32, R117, 0xff, RZ, 0xc0, !PT ;  /* 0x000000ff75207812 */ /* 0x000fe200078ec0ff */
[----:B------:R-:W-:Y:S01]  /*12970*/  FADD.FTZ R117, R218, R123 ;  /* 0x0000007bda757221 */ /* 0x000fe20000010000 */
[----:B------:R-:W-:Y:S01]  /*12980*/  ISETP.GE.U32.AND P0, PT, R210, R33, PT ;  /* 0x00000021d200720c */ /* 0x000fe20003f06070 */
[C---:B---3--:R-:W-:Y:S03]  /*12990*/  HMMA.16816.F32 R92, R20.reuse, R24, R92 ;  /* 0x00000018145c723c */ /* 0x048fe6000000185c */
[----:B------:R-:W-:Y:S01]  /*129a0*/  SHF.R.U32.HI R33, RZ, 0x18, R166 ;  /* 0x00000018ff217819 */ /* 0x000fe200000116a6 */
[----:B------:R-:W-:Y:S01]  /*129b0*/  FADD.FTZ R117, R219, R117 ;  /* 0x00000075db757221 */ /* 0x000fe20000010000 */
[----:B------:R-:W-:Y:S01]  /*129c0*/  PRMT R132, R121, 0x5410, R120 ;  /* 0x0000541079847816 */ /* 0x000fe20000000078 */
[----:B------:R-:W-:Y:S01]  /*129d0*/  FADD.FTZ R121, R220, R122 ;  /* 0x0000007adc797221 */ /* 0x000fe20000010000 */
[----:B------:R-:W-:Y:S01]  /*129e0*/  PRMT R123, R32, 0x5410, R33 ;  /* 0x00005410207b7816 */ /* 0x000fe20000000021 */
[C---:B------:R-:W-:Y:S01]  /*129f0*/  HMMA.16816.F32 R96, R20.reuse, R26, R96 ;  /* 0x0000001a1460723c */ /* 0x040fe20000001860 */
[----:B------:R-:W1:Y:S03]  /*12a00*/  LDSM.16.MT88.4 R32, [R180+0x11000] ;  /* 0x01100000b420783b */ /* 0x000e660000004200 */
[----:B------:R-:W-:Y:S01]  /*12a10*/  SHF.R.U32.HI R24, RZ, 0x10, R2 ;  /* 0x00000010ff187819 */ /* 0x000fe20000011602 */
[----:B------:R-:W-:Y:S01]  /*12a20*/  FADD.FTZ R122, R205, R117 ;  /* 0x00000075cd7a7221 */ /* 0x000fe20000010000 */
[----:B------:R-:W-:Y:S01]  /*12a30*/  PRMT R120, R142, 0x5410, R141 ;  /* 0x000054108e787816 */ /* 0x000fe2000000008d */
[----:B------:R-:W-:Y:S01]  /*12a40*/  FADD.FTZ R121, R206, R121 ;  /* 0x00000079ce797221 */ /* 0x000fe20000010000 */
[C---:B--2---:R-:W-:Y:S01]  /*12a50*/  HMMA.16816.F32 R100, R20.reuse, R28, R100 ;  /* 0x0000001c1464723c */ /* 0x044fe20000001864 */
[----:B------:R-:W-:Y:S03]  /*12a60*/  LOP3.LUT R24, R24, 0xff, RZ, 0xc0, !PT ;  /* 0x000000ff18187812 */ /* 0x000fe600078ec0ff */
[----:B------:R-:W-:Y:S01]  /*12a70*/  @!P6 PRMT R142, R231, 0x5410, RZ ;  /* 0x00005410e78ee816 */ /* 0x000fe200000000ff */
[----:B------:R-:W-:Y:S01]  /*12a80*/  FADD.FTZ R195, R207, R121 ;  /* 0x00000079cfc37221 */ /* 0x000fe20000010000 */
[----:B------:R-:W-:Y:S01]  /*12a90*/  ISETP.GE.U32.AND P6, PT, R210, R24, PT ;  /* 0x00000018d200720c */ /* 0x000fe20003fc6070 */
[----:B------:R-:W-:Y:S01]  /*12aa0*/  FADD.FTZ R159, R208, R122 ;  /* 0x0000007ad09f7221 */ /* 0x000fe20000010000 */
[C---:B------:R-:W-:Y:S01]  /*12ab0*/  HMMA.16816.F32 R104, R20.reuse, R30, R104 ;  /* 0x0000001e1468723c */ /* 0x040fe20000001868 */
[----:B------:R-:W2:Y:S03]  /*12ac0*/  LDSM.16.MT88.4 R24, [R179+0x11000] ;  /* 0x01100000b318783b */ /* 0x000ea60000004200 */
[----:B------:R-:W-:Y:S01]  /*12ad0*/  LOP3.LUT R2, R166, 0xffff, RZ, 0xc0, !PT ;  /* 0x0000ffffa6027812 */ /* 0x000fe200078ec0ff */
[----:B------:R-:W-:Y:S01]  /*12ae0*/  @!P0 HADD2 R228, -R118.H0_H0, -RZ.H0_H0 ;  /* 0xa00000ff76e48230 */ /* 0x000fe20000000900 */
[----:B------:R-:W3:Y:S01]  /*12af0*/  MUFU.EX2 R167, R133 ;  /* 0x0000008500a77308 */ /* 0x000ee20000000800 */
[----:B------:R-:W-:Y:S02]  /*12b00*/  @!P1 PRMT R141, R230, 0x5410, RZ ;  /* 0x00005410e68d9816 */ /* 0x000fe400000000ff */
[----:B------:R-:W-:Y:S01]  /*12b10*/  SHF.R.U32.HI R2, RZ, 0x8, R2 ;  /* 0x00000008ff027819 */ /* 0x000fe20000011602 */
[----:B------:R-:W-:Y:S02]  /*12b20*/  STG.E.U16 [R170.64+0x60], R142 ;  /* 0x0000608eaa007986 */ /* 0x000fe4000c101508 */
[----:B------:R-:W-:Y:S01]  /*12b30*/  @!P6 HADD2 R235, -R140.H0_H0, -RZ.H0_H0 ;  /* 0xa00000ff8cebe230 */ /* 0x000fe20000000900 */
[----:B------:R-:W-:Y:S01]  /*12b40*/  LOP3.LUT R2, R2, 0xffff, RZ, 0xc0, !PT ;  /* 0x0000ffff02027812 */ /* 0x000fe200078ec0ff */
[----:B------:R-:W-:Y:S01]  /*12b50*/  STG.E.U16 [R170.64+0x62], R141 ;  /* 0x0000628daa007986 */ /* 0x000fe2000c101508 */
[----:B------:R-:W-:Y:S02]  /*12b60*/  LOP3.LUT R30, R0, 0xff, RZ, 0xc0, !PT ;  /* 0x000000ff001e7812 */ /* 0x000fe400078ec0ff */
[----:B------:R-:W-:Y:S02]  /*12b70*/  ISETP.GE.U32.AND P1, PT, R210, R2, PT ;  /* 0x00000002d200720c */ /* 0x000fe40003f26070 */
[----:B------:R-:W-:Y:S02]  /*12b80*/  PRMT R31, R140, 0x5410, R119 ;  /* 0x000054108c1f7816 */ /* 0x000fe40000000077 */
[----:B------:R-:W-:Y:S02]  /*12b90*/  @!P6 PRMT R140, R235, 0x5410, RZ ;  /* 0x00005410eb8ce816 */ /* 0x000fe400000000ff */
[----:B------:R-:W-:Y:S01]  /*12ba0*/  @!P2 PRMT R119, R229, 0x5410, RZ ;  /* 0x00005410e577a816 */ /* 0x000fe200000000ff */
[C---:B-1----:R-:W-:Y:S01]  /*12bb0*/  HMMA.16816.F32 R12, R20.reuse, R32, R12 ;  /* 0x00000020140c723c */ /* 0x042fe2000000180c */
[----:B------:R-:W-:Y:S01]  /*12bc0*/  SHF.R.U32.HI R2, RZ, 0x10, R166 ;  /* 0x00000010ff027819 */ /* 0x000fe200000116a6 */
[----:B------:R-:W-:Y:S01]  /*12bd0*/  STG.E.U16 [R168.64+0x60], R140 ;  /* 0x0000608ca8007986 */ /* 0x000fe2000c101508 */
[--C-:B------:R-:W-:Y:S02]  /*12be0*/  SHF.R.U32.HI R28, RZ, 0x10, R0.reuse ;  /* 0x00000010ff1c7819 */ /* 0x100fe40000011600 */
[----:B------:R-:W-:Y:S01]  /*12bf0*/  LOP3.LUT R117, R2, 0xff, RZ, 0xc0, !PT ;  /* 0x000000ff02757812 */ /* 0x000fe200078ec0ff */
[----:B------:R1:W-:Y:S01]  /*12c00*/  STG.E.U16 [R168.64+0x62], R119 ;  /* 0x00006277a8007986 */ /* 0x0003e2000c101508 */
[----:B------:R-:W-:Y:S01]  /*12c10*/  LOP3.LUT R2, R0, 0xffff, RZ, 0xc0, !PT ;  /* 0x0000ffff00027812 */ /* 0x000fe200078ec0ff */
[C---:B------:R-:W-:Y:S01]  /*12c20*/  HMMA.16816.F32 R16, R20.reuse, R34, R16 ;  /* 0x000000221410723c */ /* 0x040fe20000001810 */
[----:B------:R-:W-:Y:S01]  /*12c30*/  SHF.R.U32.HI R29, RZ, 0x18, R0 ;  /* 0x00000018ff1d7819 */ /* 0x000fe20000011600 */
[----:B------:R-:W4:Y:S01]  /*12c40*/  LDSM.16.MT88.4 R32, [R178+0xd800] ;  /* 0x00d80000b220783b */ /* 0x000f220000004200 */
[----:B------:R-:W-:Y:S02]  /*12c50*/  ISETP.GE.U32.AND P6, PT, R210, R117, PT ;  /* 0x00000075d200720c */ /* 0x000fe40003fc6070 */
[----:B------:R-:W-:Y:S02]  /*12c60*/  LOP3.LUT R0, R28, 0xff, RZ, 0xc0, !PT ;  /* 0x000000ff1c007812 */ /* 0x000fe400078ec0ff */
[----:B------:R-:W-:Y:S01]  /*12c70*/  SHF.R.U32.HI R2, RZ, 0x8, R2 ;  /* 0x00000008ff027819 */ /* 0x000fe20000011602 */
[C---:B--2---:R-:W-:Y:S01]  /*12c80*/  HMMA.16816.F32 R108, R20.reuse, R24, R108 ;  /* 0x00000018146c723c */ /* 0x044fe2000000186c */
[----:B------:R-:W-:Y:S03]  /*12c90*/  PRMT R29, R0, 0x5410, R29 ;  /* 0x00005410001d7816 */ /* 0x000fe6000000001d */
[----:B------:R-:W-:Y:S01]  /*12ca0*/  PRMT R28, R30, 0x5410, R2 ;  /* 0x000054101e1c7816 */ /* 0x000fe20000000002 */
[--C-:B------:R-:W-:Y:S01]  /*12cb0*/  HSET2.LE.AND R30, R132, R139.reuse, PT ;  /* 0x0000008b841e7233 */ /* 0x100fe20003803000 */
[----:B---3--:R-:W-:Y:S01]  /*12cc0*/  F2FP.PACK_AB R2, R167, R172 ;  /* 0x000000aca702723e */ /* 0x008fe200000000ff */
[--C-:B------:R-:W-:Y:S01]  /*12cd0*/  HSET2.LE.AND R29, R29, R139.reuse, PT ;  /* 0x0000008b1d1d7233 */ /* 0x100fe20003803000 */
[----:B------:R-:W-:Y:S01]  /*12ce0*/  HMMA.16816.F32 R112, R20, R26, R112 ;  /* 0x0000001a1470723c */ /* 0x000fe20000001870 */
[--C-:B------:R-:W-:Y:S01]  /*12cf0*/  HSET2.LE.AND R28, R28, R139.reuse, PT ;  /* 0x0000008b1c1c7233 */ /* 0x100fe20003803000 */
[----:B------:R-:W2:Y:S02]  /*12d00*/  LDSM.16.MT88.4 R132, [R179+0xd800] ;  /* 0x00d80000b384783b */ /* 0x000ea40000004200 */
[----:B------:R-:W-:Y:S01]  /*12d10*/  PRMT R117, R118, 0x7632, R117 ;  /* 0x0000763276757816 */ /* 0x000fe20000000075 */
[----:B------:R-:W-:Y:S01]  /*12d20*/  @!P6 HADD2 R226, -R2.H0_H0, -RZ.H0_H0 ;  /* 0xa00000ff02e2e230 */ /* 0x000fe20000000900 */
[----:B------:R-:W-:Y:S02]  /*12d30*/  PRMT R0, R2, 0x7632, R0 ;  /* 0x0000763202007816 */ /* 0x000fe40000000000 */
[----:B------:R-:W-:Y:S01]  /*12d40*/  LOP3.LUT R29, R29, R31, RZ, 0xc0, !PT ;  /* 0x0000001f1d1d7212 */ /* 0x000fe200078ec0ff */
[----:B------:R-:W-:Y:S01]  /*12d50*/  HSET2.LE.AND R31, R123, R139, PT ;  /* 0x0000008b7b1f7233 */ /* 0x000fe20003803000 */
[----:B------:R-:W3:Y:S02]  /*12d60*/  LDSM.16.MT88.4 R20, [R177+0xf800] ;  /* 0x00f80000b114783b */ /* 0x000ee40000004200 */
[----:B------:R-:W-:Y:S01]  /*12d70*/  PRMT R24, R118, 0x5410, R117 ;  /* 0x0000541076187816 */ /* 0x000fe20000000075 */
[----:B------:R-:W-:Y:S01]  /*12d80*/  @!P1 HADD2 R227, -R117.H0_H0, -RZ.H0_H0 ;  /* 0xa00000ff75e39230 */ /* 0x000fe20000000900 */
[----:B------:R-:W-:Y:S02]  /*12d90*/  LOP3.LUT R28, R28, R120, RZ, 0xc0, !PT ;  /* 0x000000781c1c7212 */ /* 0x000fe400078ec0ff */
[----:B------:R-:W-:Y:S02]  /*12da0*/  PRMT R120, R2, 0x5410, R0 ;  /* 0x0000541002787816 */ /* 0x000fe40000000000 */
[----:B------:R-:W-:Y:S01]  /*12db0*/  LOP3.LUT R30, R30, R24, RZ, 0xc0, !PT ;  /* 0x000000181e1e7212 */ /* 0x000fe200078ec0ff */
[----:B------:R-:W-:Y:S01]  /*12dc0*/  LDSM.16.MT88.4 R136, [R180+0xf800] ;  /* 0x00f80000b488783b */ /* 0x000fe20000004200 */
[----:B------:R-:W-:Y:S02]  /*12dd0*/  LOP3.LUT R31, R31, R120, RZ, 0xc0, !PT ;  /* 0x000000781f1f7212 */ /* 0x000fe400078ec0ff */
[----:B------:R-:W-:Y:S02]  /*12de0*/  @!P0 PRMT R118, R228, 0x5410, RZ ;  /* 0x00005410e4768816 */ /* 0x000fe400000000ff */
[----:B------:R-:W-:Y:S02]  /*12df0*/  @!P1 PRMT R117, R227, 0x5410, RZ ;  /* 0x00005410e3759816 */ /* 0x000fe400000000ff */
[----:B------:R-:W-:Y:S01]  /*12e00*/  @!P6 PRMT R2, R226, 0x5410, RZ ;  /* 0x00005410e202e816 */ /* 0x000fe200000000ff */
[C---:B------:R-:W-:Y:S01]  /*12e10*/  HMMA.16816.F32 R120, R28.reuse, R124, R4 ;  /* 0x0000007c1c78723c */ /* 0x040fe20000001804 */
[----:B------:R-:W5:Y:S01]  /*12e20*/  LDSM.16.MT88.4 R24, [R178+0xf800] ;  /* 0x00f80000b218783b */ /* 0x000f620000004200 */
[----:B------:R-:W-:Y:S02]  /*12e30*/  SHF.R.U32.HI R166, RZ, 0x18, R166 ;  /* 0x00000018ffa67819 */ /* 0x000fe400000116a6 */
[----:B------:R-:W-:Y:S02]  /*12e40*/  ISETP.GT.AND P1, PT, R196, RZ, PT ;  /* 0x000000ffc400720c */ /* 0x000fe40003f24270 */
[----:B------:R-:W-:Y:S02]  /*12e50*/  ISETP.GE.U32.AND P2, PT, R210, R166, PT ;  /* 0x000000a6d200720c */ /* 0x000fe40003f46070 */
[C---:B------:R-:W-:Y:S01]  /*12e60*/  HMMA.16816.F32 R124, R28.reuse, R126, R8 ;  /* 0x0000007e1c7c723c */ /* 0x040fe20000001808 */
[----:B------:R-:W3:Y:S03]  /*12e70*/  LDSM.16.MT88.4 R4, [R179+0xf800] ;  /* 0x00f80000b304783b */ /* 0x000ee60000004200 */
[----:B-1----:R-:W-:Y:S04]  /*12e80*/  IADD3 R119, P0, R170, -0x80, RZ ;  /* 0xffffff80aa777810 */ /* 0x002fe80007f1e0ff */
[C---:B----4-:R-:W-:Y:S01]  /*12e90*/  HMMA.16816.F32 R36, R28.reuse, R32, R36 ;  /* 0x000000201c24723c */ /* 0x050fe20000001824 */
[----:B------:R-:W1:Y:S03]  /*12ea0*/  LDSM.16.MT88.4 R8, [R177+0x11800] ;  /* 0x01180000b108783b */ /* 0x000e660000004200 */
[----:B------:R-:W-:Y:S04]  /*12eb0*/  @!P2 HADD2 R221, -R0.H0_H0, -RZ.H0_H0 ;  /* 0xa00000ff00dda230 */ /* 0x000fe80000000900 */
[C---:B------:R-:W-:Y:S01]  /*12ec0*/  HMMA.16816.F32 R40, R28.reuse, R34, R40 ;  /* 0x000000221c28723c */ /* 0x040fe20000001828 */
[----:B------:R4:W-:Y:S03]  /*12ed0*/  STG.E.U16 [R170.64+0x70], R118 ;  /* 0x00007076aa007986 */ /* 0x0009e6000c101508 */
[----:B------:R-:W-:Y:S01]  /*12ee0*/  @!P2 PRMT R0, R221, 0x5410, RZ ;  /* 0x00005410dd00a816 */ /* 0x000fe200000000ff */
[----:B------:R1:W-:Y:S03]  /*12ef0*/  STG.E.U16 [R170.64+0x72], R117 ;  /* 0x00007275aa007986 */ /* 0x0003e6000c101508 */
[C---:B------:R-:W-:Y:S01]  /*12f00*/  HMMA.16816.F32 R44, R28.reuse, R128, R44 ;  /* 0x000000801c2c723c */ /* 0x040fe2000000182c */
[----:B------:R-:W-:Y:S04]  /*12f10*/  STG.E.U16 [R168.64+0x70], R2 ;  /* 0x00007002a8007986 */ /* 0x000fe8000c101508 */
[----:B------:R-:W-:Y:S03]  /*12f20*/  STG.E.U16 [R168.64+0x72], R0 ;  /* 0x00007200a8007986 */ /* 0x000fe6000c101508 */
[C---:B------:R-:W-:Y:S08]  /*12f30*/  HMMA.16816.F32 R48, R28.reuse, R130, R48 ;  /* 0x000000821c30723c */ /* 0x040ff00000001830 */
[C---:B--2---:R-:W-:Y:S01]  /*12f40*/  HMMA.16816.F32 R52, R28.reuse, R132, R52 ;  /* 0x000000841c34723c */ /* 0x044fe20000001834 */
[----:B----4-:R-:W-:Y:S07]  /*12f50*/  IADD3.X R118, R171, -0x1, RZ, P0, !PT ;  /* 0xffffffffab767810 */ /* 0x010fee00007fe4ff */
[C---:B------:R-:W-:Y:S01]  /*12f60*/  HMMA.16816.F32 R56, R28.reuse, R134, R56 ;  /* 0x000000861c38723c */ /* 0x040fe20000001838 */
[----:B------:R-:W-:Y:S03]  /*12f70*/  LDSM.16.MT88.4 R132, [R180+0x11800] ;  /* 0x01180000b484783b */ /* 0x000fe60000004200 */
[----:B-1----:R-:W-:Y:S04]  /*12f80*/  IMAD.MOV.U32 R117, RZ, RZ, R3 ;  /* 0x000000ffff757224 */ /* 0x002fe800078e0003 */
[C---:B---3--:R-:W-:Y:S08]  /*12f90*/  HMMA.16816.F32 R60, R28.reuse, R20, R60 ;  /* 0x000000141c3c723c */ /* 0x048ff0000000183c */
[C---:B------:R-:W-:Y:S01]  /*12fa0*/  HMMA.16816.F32 R64, R28.reuse, R22, R64 ;  /* 0x000000161c40723c */ /* 0x040fe20000001840 */
[----:B------:R-:W1:Y:S07]  /*12fb0*/  LDSM.16.MT88.4 R20, [R178+0x11800] ;  /* 0x01180000b214783b */ /* 0x000e6e0000004200 */
[C---:B-----5:R-:W-:Y:S08]  /*12fc0*/  HMMA.16816.F32 R68, R28.reuse, R24, R68 ;  /* 0x000000181c44723c */ /* 0x060ff00000001844 */
[C---:B------:R-:W-:Y:S08]  /*12fd0*/  HMMA.16816.F32 R72, R28.reuse, R26, R72 ;  /* 0x0000001a1c48723c */ /* 0x040ff00000001848 */
[C---:B------:R-:W-:Y:S08]  /*12fe0*/  HMMA.16816.F32 R76, R28.reuse, R136, R76 ;  /* 0x000000881c4c723c */ /* 0x040ff0000000184c */
[C---:B------:R-:W-:Y:S08]  /*12ff0*/  HMMA.16816.F32 R80, R28.reuse, R138, R80 ;  /* 0x0000008a1c50723c */ /* 0x040ff00000001850 */
[C---:B------:R-:W-:Y:S08]  /*13000*/  HMMA.16816.F32 R84, R28.reuse, R4, R84 ;  /* 0x000000041c54723c */ /* 0x040ff00000001854 */
[C---:B------:R-:W-:Y:S01]  /*13010*/  HMMA.16816.F32 R88, R28.reuse, R6, R88 ;  /* 0x000000061c58723c */ /* 0x040fe20000001858 */
[----:B------:R-:W2:Y:S07]  /*13020*/  LDSM.16.MT88.4 R4, [R179+0x11800] ;  /* 0x01180000b304783b */ /* 0x000eae0000004200 */
[C---:B------:R-:W-:Y:S07]  /*13030*/  HMMA.16816.F32 R92, R28.reuse, R8, R92 ;  /* 0x000000081c5c723c */ /* 0x040fee000000185c */
[----:B------:R-:W-:Y:S01]  /*13040*/  FADD.FTZ R9, R211, R159 ;  /* 0x0000009fd3097221 */ /* 0x000fe20000010000 */
[C---:B------:R-:W-:Y:S01]  /*13050*/  HMMA.16816.F32 R96, R28.reuse, R10, R96 ;  /* 0x0000000a1c60723c */ /* 0x040fe20000001860 */
[----:B------:R-:W-:Y:S04]  /*13060*/  FADD.FTZ R8, R214, R195 ;  /* 0x000000c3d6087221 */ /* 0x000fe80000010000 */
[----:B------:R-:W-:Y:S02]  /*13070*/  FADD.FTZ R8, R213, R8 ;  /* 0x00000008d5087221 */ /* 0x000fe40000010000 */
[----:B------:R-:W-:Y:S01]  /*13080*/  FADD.FTZ R10, R212, R9 ;  /* 0x00000009d40a7221 */ /* 0x000fe20000010000 */
[C---:B-1----:R-:W-:Y:S01]  /*13090*/  HMMA.16816.F32 R100, R28.reuse, R20, R100 ;  /* 0x000000141c64723c */ /* 0x042fe20000001864 */
[----:B------:R-:W-:Y:S03]  /*130a0*/  FADD.FTZ R9, R204, R8 ;  /* 0x00000008cc097221 */ /* 0x000fe60000010000 */
[----:B------:R-:W-:Y:S02]  /*130b0*/  FADD.FTZ R8, R202, R10 ;  /* 0x0000000aca087221 */ /* 0x000fe40000010000 */
[----:B------:R-:W-:Y:S02]  /*130c0*/  FADD.FTZ R9, R203, R9 ;  /* 0x00000009cb097221 */ /* 0x000fe40000010000 */
[C---:B------:R-:W-:Y:S01]  /*130d0*/  HMMA.16816.F32 R104, R28.reuse, R22, R104 ;  /* 0x000000161c68723c */ /* 0x040fe20000001868 */
        /* <DEDUP_REMOVED lines=11> */
[C---:B--2---:R-:W-:Y:S07]  /*13190*/  HMMA.16816.F32 R108, R28.reuse, R4, R108 ;  /* 0x000000041c6c723c */ /* 0x044fee000000186c */
[----:B------:R-:W-:Y:S01]  /*131a0*/  FADD.FTZ R4, R174, R2 ;  /* 0x00000002ae047221 */ /* 0x000fe20000010000 */
[----:B------:R-:W-:Y:S01]  /*131b0*/  HMMA.16816.F32 R112, R28, R6, R112 ;  /* 0x000000061c70723c */ /* 0x000fe20000001870 */
[----:B------:R-:W-:Y:S03]  /*131c0*/  FADD.FTZ R2, R172, R0 ;  /* 0x00000000ac027221 */ /* 0x000fe60000010000 */
[----:B------:R-:W-:Y:S01]  /*131d0*/  FADD.FTZ R4, R173, R4 ;  /* 0x00000004ad047221 */ /* 0x000fe20000010000 */
[----:B------:R-:W-:Y:S01]  /*131e0*/  IADD3 R0, R196, -0x1, RZ ;  /* 0xffffffffc4007810 */ /* 0x000fe20007ffe0ff */
[----:B------:R-:W-:Y:S03]  /*131f0*/  FADD.FTZ R2, R167, R2 ;  /* 0x00000002a7027221 */ /* 0x000fe60000010000 */
[----:B------:R1:W-:Y:S03]  /*13200*/  STL [R1+0x10], R4 ;  /* 0x0000100401007387 */ /* 0x0003e60000100800 */
[----:B------:R-:W-:Y:S01]  /*13210*/  IMAD.MOV.U32 R196, RZ, RZ, R0 ;  /* 0x000000ffffc47224 */ /* 0x000fe200078e0000 */
[----:B------:R1:W-:Y:S01]  /*13220*/  STL [R1+0x14], R2 ;  /* 0x0000140201007387 */ /* 0x0003e20000100800 */
[----:B------:R-:W-:Y:S01]  /*13230*/  IMAD.MOV.U32 R0, RZ, RZ, R116 ;  /* 0x000000ffff007224 */ /* 0x000fe200078e0074 */
[----:B-1----:R-:W-:-:S05]  /*13240*/  @P1 BRA `(.L_x_604) ;  /* 0xffffb7f000001947 */ /* 0x002fca000383ffff */
.L_x_603:
[----:B---3--:R-:W2:Y:S04]  /*13250*/  LDL.LU R5, [R1+0x10] ;  /* 0x0000100001057983 */ /* 0x008ea80000300800 */
[----:B------:R-:W3:Y:S04]  /*13260*/  LDL.LU R4, [R1+0x14] ;  /* 0x0000140001047983 */ /* 0x000ee80000300800 */
[----:B------:R-:W4:Y:S01]  /*13270*/  LDL.LU R143, [R1+0x58] ;  /* 0x00005800018f7983 */ /* 0x000f220000300800 */
[----:B------:R-:W-:-:S03]  /*13280*/  MOV R6, 0x3f800000 ;  /* 0x3f80000000067802 */ /* 0x000fc60000000f00 */
[----:B------:R-:W1:Y:S02]  /*13290*/  S2R R141, SR_TID.X ;  /* 0x00000000008d7919 */ /* 0x000e640000002100 */
[----:B-1----:R-:W-:-:S04]  /*132a0*/  SHF.R.S32.HI R142, RZ, 0x1f, R141 ;  /* 0x0000001fff8e7819 */ /* 0x002fc8000001148d */
[CC--:B------:R-:W-:Y:S02]  /*132b0*/  LEA.HI R8, R142.reuse, R141.reuse, RZ, 0x2 ;  /* 0x0000008d8e087211 */ /* 0x0c0fe400078f10ff */
[----:B------:R-:W-:Y:S02]  /*132c0*/  LEA.HI R140, R142, R141, RZ, 0x5 ;  /* 0x0000008d8e8c7211 */ /* 0x000fe400078f28ff */
[----:B------:R-:W-:Y:S01]  /*132d0*/  SHF.R.S32.HI R7, RZ, 0x1f, R8 ;  /* 0x0000001fff077819 */ /* 0x000fe20000011408 */
[----:B--2---:R-:W1:Y:S04]  /*132e0*/  SHFL.BFLY PT, R2, R5, 0x2, 0x1f ;  /* 0x0c401f0005027f89 */ /* 0x004e6800000e0000 */
[----:B---3--:R-:W2:Y:S01]  /*132f0*/  SHFL.BFLY PT, R0, R4, 0x2, 0x1f ;  /* 0x0c401f0004007f89 */ /* 0x008ea200000e0000 */
[----:B----4-:R-:W-:Y:S01]  /*13300*/  ISETP.NE.AND P0, PT, R143, -0x1, PT ;  /* 0xffffffff8f00780c */ /* 0x010fe20003f05270 */
[----:B-1----:R-:W-:-:S02]  /*13310*/  FADD.FTZ R2, R2, R5 ;  /* 0x0000000502027221 */ /* 0x002fc40000010000 */
[----:B--2---:R-:W-:-:S03]  /*13320*/  FADD.FTZ R0, R0, R4 ;  /* 0x0000000400007221 */ /* 0x004fc60000010000 */
[----:B------:R-:W1:Y:S04]  /*13330*/  SHFL.BFLY PT, R5, R2, 0x1, 0x1f ;  /* 0x0c201f0002057f89 */ /* 0x000e6800000e0000 */
[----:B------:R-:W2:Y:S01]  /*13340*/  SHFL.BFLY PT, R4, R0, 0x1, 0x1f ;  /* 0x0c201f0000047f89 */ /* 0x000ea200000e0000 */
[----:B-1----:R-:W-:Y:S01]  /*13350*/  FADD.FTZ R117, R2, R5 ;  /* 0x0000000502757221 */ /* 0x002fe20000010000 */
[----:B------:R-:W-:Y:S01]  /*13360*/  MOV R2, 0x3f800000 ;  /* 0x3f80000000027802 */ /* 0x000fe20000000f00 */
[----:B--2---:R-:W-:-:S03]  /*13370*/  FADD.FTZ R118, R0, R4 ;  /* 0x0000000400767221 */ /* 0x004fc60000010000 */
[----:B------:R-:W-:Y:S01]  /*13380*/  FSETP.NE.FTZ.AND P4, PT, R117, RZ, PT ;  /* 0x000000ff7500720b */ /* 0x000fe20003f95000 */
[C---:B------:R-:W-:Y:S01]  /*13390*/  @P0 IMAD.WIDE.U32 R4, R143.reuse, c[0x0][0x1e8], RZ ;  /* 0x00007a008f040a25 */ /* 0x040fe200078e00ff */
[----:B------:R-:W-:Y:S02]  /*133a0*/  SHF.R.S32.HI R0, RZ, 0x2, R8 ;  /* 0x00000002ff007819 */ /* 0x000fe40000011408 */
[----:B------:R-:W-:Y:S01]  /*133b0*/  FSETP.NE.FTZ.AND P3, PT, R118, RZ, PT ;  /* 0x000000ff7600720b */ /* 0x000fe20003f75000 */
[----:B------:R-:W-:Y:S01]  /*133c0*/  @P0 IMAD R138, R143, c[0x0][0x1ec], R5 ;  /* 0x00007b008f8a0a24 */ /* 0x000fe200078e0205 */
[----:B------:R-:W-:Y:S02]  /*133d0*/  LEA.HI R7, R7, R0, RZ, 0x3 ;  /* 0x0000000007077211 */ /* 0x000fe400078f18ff */
[----:B------:R-:W-:Y:S02]  /*133e0*/  LOP3.LUT R8, R8, 0x3ffffffc, RZ, 0xc0, !PT ;  /* 0x3ffffffc08087812 */ /* 0x000fe400078ec0ff */
[----:B------:R-:W-:-:S02]  /*133f0*/  LOP3.LUT R7, R7, 0xfffffff8, RZ, 0xc0, !PT ;  /* 0xfffffff807077812 */ /* 0x000fc400078ec0ff */
[----:B------:R-:W-:Y:S01]  /*13400*/  SHF.R.S32.HI R5, RZ, 0x5, R140 ;  /* 0x00000005ff057819 */ /* 0x000fe2000001148c */
[----:B------:R-:W1:Y:S01]  /*13410*/  @P4 MUFU.RCP R2, R117 ;  /* 0x0000007500024308 */ /* 0x000e620000001000 */
[----:B------:R-:W-:Y:S02]  /*13420*/  IADD3 R8, -R8, R141, RZ ;  /* 0x0000008d08087210 */ /* 0x000fe40007ffe1ff */
[----:B------:R-:W-:Y:S02]  /*13430*/  IADD3 R16, R0, -R7, RZ ;  /* 0x8000000700107210 */ /* 0x000fe40007ffe0ff */
[----:B------:R-:W-:Y:S02]  /*13440*/  LEA R139, R5, R8, 0x9 ;  /* 0x00000008058b7211 */ /* 0x000fe400078e48ff */
[----:B------:R-:W-:Y:S01]  /*13450*/  @P0 MOV R137, R4 ;  /* 0x0000000400890202 */ /* 0x000fe20000000f00 */
[----:B------:R-:W2:Y:S01]  /*13460*/  @P3 MUFU.RCP R6, R118 ;  /* 0x0000007600063308 */ /* 0x000ea20000001000 */
[----:B------:R-:W-:Y:S01]  /*13470*/  R2P PR, R16, 0x6 ;  /* 0x0000000610007804 */ /* 0x000fe20000000000 */
[----:B-1----:R-:W-:-:S04]  /*13480*/  FMUL.FTZ R2, R2, c[0x0][0x2dc] ;  /* 0x0000b70002027a20 */ /* 0x002fc80000410000 */
[C---:B------:R-:W-:Y:S02]  /*13490*/  FMUL.FTZ R14, R2.reuse, R37 ;  /* 0x00000025020e7220 */ /* 0x040fe40000410000 */
[C---:B------:R-:W-:Y:S02]  /*134a0*/  FMUL.FTZ R68, R2.reuse, R68 ;  /* 0x0000004402447220 */ /* 0x040fe40000410000 */
[----:B------:R-:W-:Y:S02]  /*134b0*/  FMUL.FTZ R37, R2, R69 ;  /* 0x0000004502257220 */ /* 0x000fe40000410000 */
[----:B--2---:R-:W-:Y:S02]  /*134c0*/  FMUL.FTZ R0, R6, c[0x0][0x2dc] ;  /* 0x0000b70006007a20 */ /* 0x004fe40000410000 */
[C---:B------:R-:W-:Y:S01]  /*134d0*/  FMUL.FTZ R136, R2.reuse, R120 ;  /* 0x0000007802887220 */ /* 0x040fe20000410000 */
[----:B------:R-:W-:Y:S01]  /*134e0*/  F2FP.PACK_AB R37, R37, R68 ;  /* 0x000000442525723e */ /* 0x000fe200000000ff */
[C---:B------:R-:W-:Y:S01]  /*134f0*/  FMUL.FTZ R5, R2.reuse, R121 ;  /* 0x0000007902057220 */ /* 0x040fe20000410000 */
[----:B------:R1:W5:Y:S01]  /*13500*/  LDL R68, [R1+0x88] ;  /* 0x0000880001447983 */ /* 0x0003620000100800 */
[----:B------:R-:W-:-:S02]  /*13510*/  FMUL.FTZ R12, R2, R41 ;  /* 0x00000029020c7220 */ /* 0x000fc40000410000 */
[C---:B------:R-:W-:Y:S01]  /*13520*/  FMUL.FTZ R10, R2.reuse, R45 ;  /* 0x0000002d020a7220 */ /* 0x040fe20000410000 */
[----:B------:R-:W-:Y:S01]  /*13530*/  F2FP.PACK_AB R5, R5, R136 ;  /* 0x000000880505723e */ /* 0x000fe200000000ff */
[C---:B------:R-:W-:Y:S02]  /*13540*/  FMUL.FTZ R124, R2.reuse, R124 ;  /* 0x0000007c027c7220 */ /* 0x040fe40000410000 */
[C---:B------:R-:W-:Y:S02]  /*13550*/  FMUL.FTZ R6, R2.reuse, R125 ;  /* 0x0000007d02067220 */ /* 0x040fe40000410000 */
        /* <DEDUP_REMOVED lines=10> */
[C---:B------:R-:W-:Y:S02]  /*13600*/  FMUL.FTZ R45, R2.reuse, R53 ;  /* 0x00000035022d7220 */ /* 0x040fe40000410000 */
[C---:B------:R-:W-:Y:S02]  /*13610*/  FMUL.FTZ R56, R2.reuse, R56 ;  /* 0x0000003802387220 */ /* 0x040fe40000410000 */
[C---:B------:R-:W-:Y:S01]  /*13620*/  FMUL.FTZ R57, R2.reuse, R57 ;  /* 0x0000003902397220 */ /* 0x040fe20000410000 */
[----:B------:R-:W-:Y:S01]  /*13630*/  F2FP.PACK_AB R45, R45, R52 ;  /* 0x000000342d2d723e */ /* 0x000fe200000000ff */
[C---:B------:R-:W-:Y:S02]  /*13640*/  FMUL.FTZ R60, R2.reuse, R60 ;  /* 0x0000003c023c7220 */ /* 0x040fe40000410000 */
[C---:B------:R-:W-:Y:S02]  /*13650*/  FMUL.FTZ R41, R2.reuse, R61 ;  /* 0x0000003d02297220 */ /* 0x040fe40000410000 */
[----:B------:R-:W-:-:S02]  /*13660*/  FMUL.FTZ R64, R2, R64 ;  /* 0x0000004002407220 */ /* 0x000fc40000410000 */
[C---:B------:R-:W-:Y:S01]  /*13670*/  FMUL.FTZ R65, R2.reuse, R65 ;  /* 0x0000004102417220 */ /* 0x040fe20000410000 */
[----:B------:R-:W-:Y:S01]  /*13680*/  F2FP.PACK_AB R41, R41, R60 ;  /* 0x0000003c2929723e */ /* 0x000fe200000000ff */
[C---:B------:R-:W-:Y:S02]  /*13690*/  FMUL.FTZ R72, R2.reuse, R72 ;  /* 0x0000004802487220 */ /* 0x040fe40000410000 */
[C---:B------:R-:W-:Y:S02]  /*136a0*/  FMUL.FTZ R35, R2.reuse, R73 ;  /* 0x0000004902237220 */ /* 0x040fe40000410000 */
        /* <DEDUP_REMOVED lines=28> */
[C---:B------:R-:W-:Y:S02]  /*13870*/  FMUL.FTZ R133, R2.reuse, R133 ;  /* 0x0000008502857220 */ /* 0x040fe40000410000 */
[----:B------:R-:W-:-:S02]  /*13880*/  FMUL.FTZ R108, R2, R108 ;  /* 0x0000006c026c7220 */ /* 0x000fc40000410000 */
[C---:B------:R-:W-:Y:S02]  /*13890*/  FMUL.FTZ R109, R2.reuse, R109 ;  /* 0x0000006d026d7220 */ /* 0x040fe40000410000 */
[C---:B------:R-:W-:Y:S02]  /*138a0*/  FMUL.FTZ R112, R2.reuse, R112 ;  /* 0x0000007002707220 */ /* 0x040fe40000410000 */
[----:B------:R-:W-:Y:S02]  /*138b0*/  FMUL.FTZ R113, R2, R113 ;  /* 0x0000007102717220 */ /* 0x000fe40000410000 */
[C---:B------:R-:W-:Y:S02]  /*138c0*/  FMUL.FTZ R2, R0.reuse, R46 ;  /* 0x0000002e00027220 */ /* 0x040fe40000410000 */
[C---:B------:R-:W-:Y:S01]  /*138d0*/  FMUL.FTZ R9, R0.reuse, R38 ;  /* 0x0000002600097220 */ /* 0x040fe20000410000 */
[----:B------:R-:W-:Y:S01]  /*138e0*/  F2FP.PACK_AB R52, R113, R112 ;  /* 0x000000707134723e */ /* 0x000fe200000000ff */
[----:B------:R-:W-:-:S02]  /*138f0*/  FMUL.FTZ R7, R0, R42 ;  /* 0x0000002a00077220 */ /* 0x000fc40000410000 */
[C---:B------:R-:W-:Y:S01]  /*13900*/  FMUL.FTZ R15, R0.reuse, R47 ;  /* 0x0000002f000f7220 */ /* 0x040fe20000410000 */
[----:B------:R-:W-:Y:S01]  /*13910*/  F2FP.PACK_AB R47, R17, R48 ;  /* 0x00000030112f723e */ /* 0x000fe200000000ff */
[C---:B------:R-:W-:Y:S01]  /*13920*/  FMUL.FTZ R46, R0.reuse, R51 ;  /* 0x00000033002e7220 */ /* 0x040fe20000410000 */
[----:B------:R-:W-:Y:S01]  /*13930*/  F2FP.PACK_AB R17, R129, R128 ;  /* 0x000000808111723e */ /* 0x000fe200000000ff */
[C---:B------:R-:W-:Y:S01]  /*13940*/  FMUL.FTZ R122, R0.reuse, R122 ;  /* 0x0000007a007a7220 */ /* 0x040fe20000410000 */
[----:B------:R-:W-:Y:S01]  /*13950*/  F2FP.PACK_AB R15, R15, R2 ;  /* 0x000000020f0f723e */ /* 0x000fe200000000ff */
[----:B------:R-:W-:Y:S01]  /*13960*/  FMUL.FTZ R4, R0, R123 ;  /* 0x0000007b00047220 */ /* 0x000fe20000410000 */
[----:B------:R-:W-:Y:S01]  /*13970*/  LOP3.LUT R2, R16, 0x1, RZ, 0xc0, !PT ;  /* 0x0000000110027812 */ /* 0x000fe200078ec0ff */
[C---:B------:R-:W-:Y:S01]  /*13980*/  FMUL.FTZ R126, R0.reuse, R126 ;  /* 0x0000007e007e7220 */ /* 0x040fe20000410000 */
[----:B------:R-:W-:Y:S01]  /*13990*/  F2FP.PACK_AB R48, R109, R108 ;  /* 0x0000006c6d30723e */ /* 0x000fe200000000ff */
[----:B------:R-:W-:Y:S01]  /*139a0*/  FMUL.FTZ R8, R0, R127 ;  /* 0x0000007f00087220 */ /* 0x000fe20000410000 */
[----:B------:R-:W-:Y:S01]  /*139b0*/  ISETP.NE.U32.AND P5, PT, R2, 0x1, PT ;  /* 0x000000010200780c */ /* 0x000fe20003fa5070 */
[----:B------:R-:W-:Y:S01]  /*139c0*/  FMUL.FTZ R13, R0, R39 ;  /* 0x00000027000d7220 */ /* 0x000fe20000410000 */
[----:B------:R-:W-:Y:S01]  /*139d0*/  F2FP.PACK_AB R4, R4, R122 ;  /* 0x0000007a0404723e */ /* 0x000fe200000000ff */
[----:B------:R-:W-:Y:S01]  /*139e0*/  FMUL.FTZ R11, R0, R43 ;  /* 0x0000002b000b7220 */ /* 0x000fe20000410000 */
[----:B------:R-:W-:Y:S01]  /*139f0*/  F2FP.PACK_AB R8, R8, R126 ;  /* 0x0000007e0808723e */ /* 0x000fe200000000ff */
[C---:B------:R-:W-:Y:S01]  /*13a00*/  FMUL.FTZ R50, R0.reuse, R50 ;  /* 0x0000003200327220 */ /* 0x040fe20000410000 */
[----:B------:R-:W-:Y:S01]  /*13a10*/  F2FP.PACK_AB R13, R13, R9 ;  /* 0x000000090d0d723e */ /* 0x000fe200000000ff */
[C---:B------:R-:W-:Y:S01]  /*13a20*/  FMUL.FTZ R54, R0.reuse, R54 ;  /* 0x0000003600367220 */ /* 0x040fe20000410000 */
[----:B------:R-:W-:Y:S01]  /*13a30*/  MOV R9, 0x20 ;  /* 0x0000002000097802 */ /* 0x000fe20000000f00 */
[C---:B------:R-:W-:Y:S01]  /*13a40*/  FMUL.FTZ R44, R0.reuse, R55 ;  /* 0x00000037002c7220 */ /* 0x040fe20000410000 */
[----:B------:R-:W-:Y:S01]  /*13a50*/  F2FP.PACK_AB R11, R11, R7 ;  /* 0x000000070b0b723e */ /* 0x000fe200000000ff */
        /* <DEDUP_REMOVED lines=10> */
[C---:B------:R-:W-:Y:S01]  /*13b00*/  FMUL.FTZ R38, R0.reuse, R67 ;  /* 0x0000004300267220 */ /* 0x040fe20000410000 */
[----:B------:R-:W-:Y:S01]  /*13b10*/  F2FP.PACK_AB R43, R57, R56 ;  /* 0x00000038392b723e */ /* 0x000fe200000000ff */
        /* <DEDUP_REMOVED lines=16> */
[C---:B------:R-:W-:Y:S01]  /*13c20*/  FMUL.FTZ R86, R0.reuse, R86 ;  /* 0x0000005600567220 */ /* 0x040fe20000410000 */
[----:B------:R-:W2:Y:S01]  /*13c30*/  S2R R65, SR_CTAID.X ;  /* 0x0000000000417919 */ /* 0x000ea20000002500 */
[----:B------:R-:W-:Y:S01]  /*13c40*/  FMUL.FTZ R28, R0, R87 ;  /* 0x00000057001c7220 */ /* 0x000fe20000410000 */
[----:B------:R-:W-:Y:S01]  /*13c50*/  F2FP.PACK_AB R30, R30, R82 ;  /* 0x000000521e1e723e */ /* 0x000fe200000000ff */
[C---:B------:R-:W-:Y:S01]  /*13c60*/  FMUL.FTZ R90, R0.reuse, R90 ;  /* 0x0000005a005a7220 */ /* 0x040fe20000410000 */
[----:B------:R-:W3:Y:S01]  /*13c70*/  S2R R64, SR_CTAID.Z ;  /* 0x0000000000407919 */ /* 0x000ee20000002700 */
        /* <DEDUP_REMOVED lines=18> */
[C---:B------:R-:W-:Y:S02]  /*13da0*/  FMUL.FTZ R49, R0.reuse, R135 ;  /* 0x0000008700317220 */ /* 0x040fe40000410000 */
[----:B------:R-:W-:-:S02]  /*13db0*/  FMUL.FTZ R110, R0, R110 ;  /* 0x0000006e006e7220 */ /* 0x000fc40000410000 */
[C---:B------:R-:W-:Y:S01]  /*13dc0*/  FMUL.FTZ R53, R0.reuse, R111 ;  /* 0x0000006f00357220 */ /* 0x040fe20000410000 */
[----:B------:R-:W-:Y:S01]  /*13dd0*/  F2FP.PACK_AB R49, R49, R134 ;  /* 0x000000863131723e */ /* 0x000fe200000000ff */
[C---:B------:R-:W-:Y:S02]  /*13de0*/  FMUL.FTZ R114, R0.reuse, R114 ;  /* 0x0000007200727220 */ /* 0x040fe40000410000 */
[----:B------:R-:W-:Y:S01]  /*13df0*/  FMUL.FTZ R51, R0, R115 ;  /* 0x0000007300337220 */ /* 0x000fe20000410000 */
[----:B------:R-:W-:Y:S02]  /*13e00*/  SHF.L.U32 R0, R16, 0x6, RZ ;  /* 0x0000000610007819 */ /* 0x000fe400000006ff */
[----:B------:R-:W-:Y:S02]  /*13e10*/  F2FP.PACK_AB R16, R131, R130 ;  /* 0x000000828310723e */ /* 0x000fe400000000ff */
[----:B------:R-:W-:Y:S02]  /*13e20*/  LOP3.LUT R0, R0, 0x1c0, RZ, 0xc0, !PT ;  /* 0x000001c000007812 */ /* 0x000fe400078ec0ff */
[----:B------:R-:W-:-:S02]  /*13e30*/  F2FP.PACK_AB R53, R53, R110 ;  /* 0x0000006e3535723e */ /* 0x000fc400000000ff */
[----:B------:R-:W-:Y:S02]  /*13e40*/  LEA.HI R0, R0, R0, RZ, 0x1d ;  /* 0x0000000000007211 */ /* 0x000fe400078fe8ff */
[----:B------:R-:W-:Y:S02]  /*13e50*/  F2FP.PACK_AB R51, R51, R114 ;  /* 0x000000723333723e */ /* 0x000fe400000000ff */
[----:B------:R-:W-:-:S04]  /*13e60*/  LEA R0, R139, R0, 0x1 ;  /* 0x000000008b007211 */ /* 0x000fc800078e08ff */
[----:B------:R-:W-:-:S04]  /*13e70*/  SHF.L.U32 R0, R0, 0x1, RZ ;  /* 0x0000000100007819 */ /* 0x000fc800000006ff */
[C---:B------:R-:W-:Y:S01]  /*13e80*/  IADD3 R2, R0.reuse, -0x10, RZ ;  /* 0xfffffff000027810 */ /* 0x040fe20007ffe0ff */
[----:B------:R4:W-:Y:S01]  /*13e90*/  STS [R0+0x400], R4 ;  /* 0x0004000400007388 */ /* 0x0009e20000000800 */
[----:B------:R-:W-:-:S03]  /*13ea0*/  @P5 IADD3 R2, R0, 0x10, RZ ;  /* 0x0000001000025810 */ /* 0x000fc60007ffe0ff */
[----:B------:R1:W-:Y:S04]  /*13eb0*/  STS [R0], R5 ;  /* 0x0000000500007388 */ /* 0x0003e80000000800 */
[----:B------:R2:W-:Y:S04]  /*13ec0*/  STS [R2], R6 ;  /* 0x0000000602007388 */ /* 0x0005e80000000800 */
[----:B------:R3:W-:Y:S01]  /*13ed0*/  STS [R2+0x400], R8 ;  /* 0x0004000802007388 */ /* 0x0007e20000000800 */
[----:B----4-:R-:W-:Y:S02]  /*13ee0*/  IADD3 R4, R0, R9, RZ ;  /* 0x0000000900047210 */ /* 0x010fe40007ffe0ff */
[----:B------:R-:W-:-:S02]  /*13ef0*/  IADD3 R9, R9, R2, RZ ;  /* 0x0000000209097210 */ /* 0x000fc40007ffe0ff */
[-C--:B-1----:R-:W-:Y:S01]  /*13f00*/  IADD3 R5, R4, R7.reuse, RZ ;  /* 0x0000000704057210 */ /* 0x082fe20007ffe0ff */
[----:B------:R-:W-:Y:S01]  /*13f10*/  STS [R4], R14 ;  /* 0x0000000e04007388 */ /* 0x000fe20000000800 */
[----:B--2---:R-:W-:-:S03]  /*13f20*/  IADD3 R6, R0, R7, RZ ;  /* 0x0000000700067210 */ /* 0x004fc60007ffe0ff */
[----:B------:R-:W-:Y:S01]  /*13f30*/  STS [R4+0x400], R13 ;  /* 0x0004000d04007388 */ /* 0x000fe20000000800 */
[----:B---3--:R-:W-:-:S03]  /*13f40*/  IADD3 R8, R7, R2, RZ ;  /* 0x0000000207087210 */ /* 0x008fc60007ffe0ff */
[----:B------:R1:W-:Y:S01]  /*13f50*/  STS [R9], R12 ;  /* 0x0000000c09007388 */ /* 0x0003e20000000800 */
[----:B------:R-:W-:-:S03]  /*13f60*/  IADD3 R7, R9, R7, RZ ;  /* 0x0000000709077210 */ /* 0x000fc60007ffe0ff */
[----:B------:R2:W-:Y:S04]  /*13f70*/  STS [R9+0x400], R11 ;  /* 0x0004000b09007388 */ /* 0x0005e80000000800 */
[----:B------:R3:W-:Y:S04]  /*13f80*/  STS [R6], R10 ;  /* 0x0000000a06007388 */ /* 0x0007e80000000800 */
[----:B------:R-:W-:Y:S04]  /*13f90*/  STS [R6+0x400], R15 ;  /* 0x0004000f06007388 */ /* 0x000fe80000000800 */
[----:B------:R-:W-:Y:S04]  /*13fa0*/  STS [R8], R47 ;  /* 0x0000002f08007388 */ /* 0x000fe80000000800 */
[----:B------:R-:W-:Y:S04]  /*13fb0*/  STS [R8+0x400], R46 ;  /* 0x0004002e08007388 */ /* 0x000fe80000000800 */
[----:B------:R-:W-:Y:S01]  /*13fc0*/  STS [R5], R45 ;  /* 0x0000002d05007388 */ /* 0x000fe20000000800 */
[----:B-1----:R-:W-:Y:S03]  /*13fd0*/  @P4 MUFU.LG2 R12, R117 ;  /* 0x00000075000c4308 */ /* 0x002fe60000000c00 */
[----:B------:R-:W-:Y:S01]  /*13fe0*/  STS [R5+0x400], R44 ;  /* 0x0004002c05007388 */ /* 0x000fe20000000800 */
[----:B--2---:R-:W1:Y:S03]  /*13ff0*/  LDC.U8 R11, c[0x0][0x328] ;  /* 0x0000ca00ff0b7b82 */ /* 0x004e660000000000 */
[----:B------:R-:W-:Y:S04]  /*14000*/  STS [R7], R43 ;  /* 0x0000002b07007388 */ /* 0x000fe80000000800 */
[----:B------:R-:W-:Y:S01]  /*14010*/  STS [R7+0x400], R42 ;  /* 0x0004002a07007388 */ /* 0x000fe20000000800 */
[----:B---3--:R-:W2:Y:S03]  /*14020*/  LDC.U8 R10, c[0x0][0x329] ;  /* 0x0000ca40ff0a7b82 */ /* 0x008ea60000000000 */
[----:B------:R-:W-:Y:S04]  /*14030*/  STS [R0+0x2000], R41 ;  /* 0x0020002900007388 */ /* 0x000fe80000000800 */
[----:B------:R-:W-:Y:S04]  /*14040*/  STS [R0+0x2400], R40 ;  /* 0x0024002800007388 */ /* 0x000fe80000000800 */
[----:B------:R-:W-:Y:S04]  /*14050*/  STS [R2+0x2000], R39 ;  /* 0x0020002702007388 */ /* 0x000fe80000000800 */
[----:B------:R-:W-:Y:S01]  /*14060*/  STS [R2+0x2400], R38 ;  /* 0x0024002602007388 */ /* 0x000fe20000000800 */
[----:B-1----:R-:W-:-:S03]  /*14070*/  ISETP.NE.AND P5, PT, R11, RZ, PT ;  /* 0x000000ff0b00720c */ /* 0x002fc60003fa5270 */
[----:B------:R-:W-:Y:S04]  /*14080*/  STS [R4+0x2000], R37 ;  /* 0x0020002504007388 */ /* 0x000fe80000000800 */
[----:B------:R-:W-:Y:S01]  /*14090*/  STS [R4+0x2400], R36 ;  /* 0x0024002404007388 */ /* 0x000fe20000000800 */
[C---:B--2---:R-:W-:Y:S02]  /*140a0*/  ISETP.NE.AND P2, PT, R10.reuse, RZ, PT ;  /* 0x000000ff0a00720c */ /* 0x044fe40003f45270 */
[----:B------:R-:W-:Y:S01]  /*140b0*/  ISETP.NE.OR P1, PT, R10, RZ, !P5 ;  /* 0x000000ff0a00720c */ /* 0x000fe20006f25670 */
        /* <DEDUP_REMOVED lines=15> */
[----:B------:R-:W-:Y:S04]  /*141b0*/  STS [R4+0x4400], R20 ;  /* 0x0044001404007388 */ /* 0x000fe80000000800 */
[----:B------:R-:W-:Y:S04]  /*141c0*/  STS [R9+0x4000], R19 ;  /* 0x0040001309007388 */ /* 0x000fe80000000800 */
[----:B------:R-:W-:Y:S01]  /*141d0*/  STS [R9+0x4400], R18 ;  /* 0x0044001209007388 */ /* 0x000fe20000000800 */
[----:B-1----:R-:W-:-:S03]  /*141e0*/  @!P2 MOV R0, c[0x0][0x214] ;  /* 0x000085000000aa02 */ /* 0x002fc60000000f00 */
[----:B------:R-:W-:Y:S04]  /*141f0*/  STS [R6+0x4000], R17 ;  /* 0x0040001106007388 */ /* 0x000fe80000000800 */
[----:B------:R-:W-:Y:S01]  /*14200*/  STS [R6+0x4400], R16 ;  /* 0x0044001006007388 */ /* 0x000fe20000000800 */
[----:B--2---:R-:W-:-:S03]  /*14210*/  @P2 MOV R2, c[0x0][0x210] ;  /* 0x0000840000022a02 */ /* 0x004fc60000000f00 */
[----:B------:R-:W-:Y:S02]  /*14220*/  STS [R8+0x4000], R50 ;  /* 0x0040003208007388 */ /* 0x000fe40000000800 */
[----:B------:R-:W-:Y:S01]  /*14230*/  @P2 IMAD R2, R2, c[0x0][0x214], RZ ;  /* 0x0000850002022a24 */ /* 0x000fe200078e02ff */
[----:B------:R-:W-:Y:S01]  /*14240*/  @!P2 SEL R2, R0, c[0x0][0x234], !P5 ;  /* 0x00008d000002aa07 */ /* 0x000fe20006800000 */
[----:B------:R1:W-:Y:S04]  /*14250*/  STS [R8+0x4400], R49 ;  /* 0x0044003108007388 */ /* 0x0003e80000000800 */
[----:B------:R-:W-:Y:S04]  /*14260*/  STS [R5+0x4000], R48 ;  /* 0x0040003005007388 */ /* 0x000fe80000000800 */
[----:B------:R2:W-:Y:S04]  /*14270*/  STS [R5+0x4400], R53 ;  /* 0x0044003505007388 */ /* 0x0005e80000000800 */
[----:B------:R-:W-:Y:S04]  /*14280*/  STS [R7+0x4000], R52 ;  /* 0x0040003407007388 */ /* 0x000fe80000000800 */
[----:B------:R3:W-:Y:S04]  /*14290*/  STS [R7+0x4400], R51 ;  /* 0x0044003307007388 */ /* 0x0007e80000000800 */
[----:B------:R-:W-:Y:S06]  /*142a0*/  BAR.SYNC.DEFER_BLOCKING 0x0 ;  /* 0x0000000000007b1d */ /* 0x000fec0000010000 */
[----:B------:R-:W4:Y:S01]  /*142b0*/  S2R R14, SR_CTAID.Y ;  /* 0x00000000000e7919 */ /* 0x000f220000002600 */
[----:B-1----:R-:W-:Y:S01]  /*142c0*/  LOP3.LUT R8, R140, 0xffffffe0, RZ, 0xc0, !PT ;  /* 0xffffffe08c087812 */ /* 0x002fe200078ec0ff */
[----:B------:R-:W1:Y:S01]  /*142d0*/  @P3 MUFU.LG2 R10, R118 ;  /* 0x00000076000a3308 */ /* 0x000e620000000c00 */
[----:B------:R-:W-:Y:S01]  /*142e0*/  @P2 MOV R6, c[0x0][0x210] ;  /* 0x0000840000062a02 */ /* 0x000fe20000000f00 */
[----:B--2---:R-:W-:Y:S01]  /*142f0*/  CS2R R4, SRZ ;  /* 0x0000000000047805 */ /* 0x004fe2000001ff00 */
[----:B---3--:R-:W-:Y:S01]  /*14300*/  @P2 MOV R7, 0x1 ;  /* 0x0000000100072802 */ /* 0x008fe20000000f00 */
[----:B------:R2:W3:Y:S04]  /*14310*/  LDS.128 R24, [R188] ;  /* 0x00000000bc187984 */ /* 0x0004e80000000c00 */
[----:B------:R2:W1:Y:S04]  /*14320*/  LDS.128 R36, [R188+0x800] ;  /* 0x00080000bc247984 */ /* 0x0004680000000c00 */
[----:B------:R2:W1:Y:S01]  /*14330*/  LDS.128 R48, [R188+0x1000] ;  /* 0x00100000bc307984 */ /* 0x0004620000000c00 */
[----:B----4-:R-:W-:-:S03]  /*14340*/  @!P1 IMAD R0, R14, c[0x0][0x214], RZ ;  /* 0x000085000e009a24 */ /* 0x010fc600078e02ff */
[----:B------:R2:W4:Y:S04]  /*14350*/  LDS.128 R60, [R188+0x1800] ;  /* 0x00180000bc3c7984 */ /* 0x0005280000000c00 */
[----:B------:R2:W1:Y:S04]  /*14360*/  LDS.128 R20, [R188+0x2000] ;  /* 0x00200000bc147984 */ /* 0x0004680000000c00 */
[----:B------:R2:W1:Y:S04]  /*14370*/  LDS.128 R32, [R188+0x2800] ;  /* 0x00280000bc207984 */ /* 0x0004680000000c00 */
[----:B------:R2:W1:Y:S04]  /*14380*/  LDS.128 R44, [R188+0x3000] ;  /* 0x00300000bc2c7984 */ /* 0x0004680000000c00 */
[----:B------:R2:W1:Y:S04]  /*14390*/  LDS.128 R56, [R188+0x3800] ;  /* 0x00380000bc387984 */ /* 0x0004680000000c00 */
[----:B------:R2:W1:Y:S04]  /*143a0*/  LDS.128 R16, [R188+0x4000] ;  /* 0x00400000bc107984 */ /* 0x0004680000000c00 */
[----:B------:R2:W2:Y:S04]  /*143b0*/  LDS.128 R28, [R188+0x4800] ;  /* 0x00480000bc1c7984 */ /* 0x0004a80000000c00 */
[----:B------:R1:W2:Y:S04]  /*143c0*/  LDS.128 R40, [R188+0x5000] ;  /* 0x00500000bc287984 */ /* 0x0002a80000000c00 */
[----:B------:R1:W2:Y:S01]  /*143d0*/  LDS.128 R52, [R188+0x5800] ;  /* 0x00580000bc347984 */ /* 0x0002a20000000c00 */
[----:B------:R-:W-:Y:S01]  /*143e0*/  @!P2 IMAD R7, R2, c[0x0][0x1c0], RZ ;  /* 0x000070000207aa24 */ /* 0x000fe200078e02ff */
[----:B------:R-:W-:-:S02]  /*143f0*/  @!P1 SEL R0, R0, R143, !P0 ;  /* 0x0000008f00009207 */ /* 0x000fc40004000000 */
[----:B------:R-:W-:Y:S01]  /*14400*/  IADD3 R8, R141, -R8, RZ ;  /* 0x800000088d087210 */ /* 0x000fe20007ffe0ff */
[----:B------:R-:W-:Y:S01]  /*14410*/  IMAD R7, R14, R7, RZ ;  /* 0x000000070e077224 */ /* 0x000fe200078e02ff */
[----:B------:R-:W-:Y:S02]  /*14420*/  @!P2 MOV R6, 0x1 ;  /* 0x000000010006a802 */ /* 0x000fe40000000f00 */
[----:B------:R-:W-:Y:S02]  /*14430*/  @!P0 SHF.R.S32.HI R9, RZ, 0x1f, R14 ;  /* 0x0000001fff098819 */ /* 0x000fe4000001140e */
[----:B------:R-:W-:Y:S02]  /*14440*/  @!P1 SHF.R.S32.HI R5, RZ, 0x1f, R0 ;  /* 0x0000001fff059819 */ /* 0x000fe40000011400 */
[----:B------:R-:W-:Y:S02]  /*14450*/  LOP3.LUT P5, RZ, R8, 0x3, RZ, 0xc0, !PT ;  /* 0x0000000308ff7812 */ /* 0x000fe400078ac0ff */
[----:B------:R-:W-:-:S02]  /*14460*/  SEL R7, R7, RZ, P1 ;  /* 0x000000ff07077207 */ /* 0x000fc40000800000 */
[----:B------:R-:W-:Y:S01]  /*14470*/  @!P1 MOV R4, R0 ;  /* 0x0000000000049202 */ /* 0x000fe20000000f00 */
[----:B------:R-:W-:Y:S02]  /*14480*/  IMAD R0, R65, R6, RZ ;  /* 0x0000000641007224 */ /* 0x000fe400078e02ff */
[----:B------:R-:W-:Y:S02]  /*14490*/  @!P0 IMAD R9, R9, c[0x0][0x1e0], RZ ;  /* 0x0000780009098a24 */ /* 0x000fe400078e02ff */
[----:B------:R-:W-:Y:S01]  /*144a0*/  IMAD R2, R64, R2, R7 ;  /* 0x0000000240027224 */ /* 0x000fe200078e0207 */
[----:B------:R-:W-:Y:S01]  /*144b0*/  SHF.L.U32 R0, R0, 0x6, RZ ;  /* 0x0000000600007819 */ /* 0x000fe200000006ff */
[C---:B------:R-:W-:Y:S02]  /*144c0*/  @!P0 IMAD R13, R14.reuse, c[0x0][0x1e4], R9 ;  /* 0x000079000e0d8a24 */ /* 0x040fe400078e0209 */
[----:B------:R-:W-:Y:S01]  /*144d0*/  @!P0 IMAD.WIDE.U32 R14, R14, c[0x0][0x1e0], RZ ;  /* 0x000078000e0e8a25 */ /* 0x000fe200078e00ff */
[----:B------:R-:W-:Y:S01]  /*144e0*/  IADD3 R4, P2, P1, R0, R4, R2 ;  /* 0x0000000400047210 */ /* 0x000fe2000795e002 */
[----:B------:R-:W-:Y:S01]  /*144f0*/  BSSY B0, `(.L_x_607) ;  /* 0x000001e000007945 */ /* 0x000fe20003800000 */
[----:B------:R-:W-:Y:S01]  /*14500*/  SHF.R.S32.HI R0, RZ, 0x1f, R0 ;  /* 0x0000001fff007819 */ /* 0x000fe20000011400 */
[----:B-1----:R-:W-:Y:S01]  /*14510*/  @P3 FMUL.FTZ R7, R10, 0.69314718246459960938 ;  /* 0x3f3172180a073820 */ /* 0x002fe20000410000 */
[----:B------:R-:W-:Y:S01]  /*14520*/  SHF.R.S32.HI R2, RZ, 0x1f, R2 ;  /* 0x0000001fff027819 */ /* 0x000fe20000011402 */
[----:B------:R-:W-:Y:S01]  /*14530*/  @P4 FMUL.FTZ R8, R12, 0.69314718246459960938 ;  /* 0x3f3172180c084820 */ /* 0x000fe20000410000 */
[----:B------:R-:W-:Y:S01]  /*14540*/  MOV R11, 0x7f800000 ;  /* 0x7f800000000b7802 */ /* 0x000fe20000000f00 */
[----:B------:R-:W-:Y:S01]  /*14550*/  @P3 FFMA.FTZ R11, R3, c[0x0][0x238], R7 ;  /* 0x00008e00030b3a23 */ /* 0x000fe20000010007 */
[----:B------:R-:W-:Y:S01]  /*14560*/  MOV R9, 0x7f800000 ;  /* 0x7f80000000097802 */ /* 0x000fe20000000f00 */
[----:B------:R-:W-:Y:S01]  /*14570*/  @P4 FFMA.FTZ R9, R116, c[0x0][0x238], R8 ;  /* 0x00008e0074094a23 */ /* 0x000fe20000010008 */
[----:B------:R-:W-:-:S02]  /*14580*/  @!P0 MOV R137, R14 ;  /* 0x0000000e00898202 */ /* 0x000fc40000000f00 */
[----:B------:R-:W-:Y:S02]  /*14590*/  @!P0 IADD3 R138, R15, R13, RZ ;  /* 0x0000000d0f8a8210 */ /* 0x000fe40007ffe0ff */
[----:B------:R-:W-:Y:S01]  /*145a0*/  IADD3.X R3, R0, R5, R2, P2, P1 ;  /* 0x0000000500037210 */ /* 0x000fe200017e2402 */
[----:B------:R-:W-:Y:S05]  /*145b0*/  @P5 BRA `(.L_x_608) ;  /* 0x0000011000005947 */ /* 0x000fea0003800000 */
[----:B--234-:R-:W2:Y:S01]  /*145c0*/  LDL.LU R66, [R1+0xa4] ;  /* 0x0000a40001427983 */ /* 0x01cea20000300800 */
[----:B------:R-:W-:Y:S01]  /*145d0*/  IMAD R2, R65, -0x40, R68 ;  /* 0xffffffc041027824 */ /* 0x000fe200078e0244 */
[----:B--2---:R-:W-:-:S04]  /*145e0*/  IADD3 R0, R66, 0x8, RZ ;  /* 0x0000000842007810 */ /* 0x004fc80007ffe0ff */
        /* <DEDUP_REMOVED lines=14> */
.L_x_608:
[----:B--234-:R-:W-:Y:S05]  /*146d0*/  BSYNC B0 ;  /* 0x0000000000007941 */ /* 0x01cfea0003800000 */
.L_x_607:
[----:B------:R-:W2:Y:S04]  /*146e0*/  LDL.64 R66, [R1+0x38] ;  /* 0x0000380001427983 */ /* 0x000ea80000100a00 */
[----:B------:R3:W5:Y:S04]  /*146f0*/  LDL R15, [R1+0x48] ;  /* 0x00004800010f7983 */ /* 0x0007680000100800 */
[----:B------:R3:W5:Y:S01]  /*14700*/  LDL R14, [R1+0x4c] ;  /* 0x00004c00010e7983 */ /* 0x0007620000100800 */
[----:B------:R-:W-:Y:S01]  /*14710*/  LEA.HI R13, R142, R141, RZ, 0x3 ;  /* 0x0000008d8e0d7211 */ /* 0x000fe200078f18ff */
[----:B------:R-:W-:Y:S01]  /*14720*/  IMAD R12, R65, -0x40, R68 ;  /* 0xffffffc0410c7824 */ /* 0x000fe200078e0244 */
[----:B-1----:R-:W-:Y:S01]  /*14730*/  SHF.R.S32.HI R3, RZ, 0x1f, R64 ;  /* 0x0000001fff037819 */ /* 0x002fe20000011440 */
[----:B------:R-:W1:Y:S01]  /*14740*/  S2R R6, SR_TID.X ;  /* 0x0000000000067919 */ /* 0x000e620000002100 */
[----:B------:R-:W-:Y:S03]  /*14750*/  BSSY B0, `(.L_x_609) ;  /* 0x000001e000007945 */ /* 0x000fe60003800000 */
[----:B------:R-:W4:Y:S01]  /*14760*/  S2R R7, SR_CTAID.X ;  /* 0x0000000000077919 */ /* 0x000f220000002500 */
[----:B------:R-:W-:Y:S01]  /*14770*/  IMAD R3, R3, c[0x0][0x1f0], RZ ;  /* 0x00007c0003037a24 */ /* 0x000fe200078e02ff */
[----:B-1----:R-:W-:-:S04]  /*14780*/  SHF.R.S32.HI R2, RZ, 0x1f, R6 ;  /* 0x0000001fff027819 */ /* 0x002fc80000011406 */
[----:B------:R-:W-:-:S04]  /*14790*/  LEA.HI R2, R2, R6, RZ, 0x3 ;  /* 0x0000000602027211 */ /* 0x000fc800078f18ff */
[----:B------:R-:W-:Y:S02]  /*147a0*/  SHF.R.S32.HI R2, RZ, 0x3, R2 ;  /* 0x00000003ff027819 */ /* 0x000fe40000011402 */
[----:B--2---:R-:W-:Y:S02]  /*147b0*/  IADD3 R4, P0, R66, R137, RZ ;  /* 0x0000008942047210 */ /* 0x004fe40007f1e0ff */
[----:B------:R-:W-:-:S05]  /*147c0*/  SHF.R.S32.HI R0, RZ, 0x1f, R66 ;  /* 0x0000001fff007819 */ /* 0x000fca0000011442 */
[----:B------:R-:W-:Y:S01]  /*147d0*/  IMAD.X R5, R0, 0x1, R138, P0 ;  /* 0x0000000100057824 */ /* 0x000fe200000e068a */
[----:B------:R-:W-:-:S03]  /*147e0*/  SHF.R.S32.HI R0, RZ, 0x3, R13 ;  /* 0x00000003ff007819 */ /* 0x000fc6000001140d */
[----:B------:R-:W-:Y:S01]  /*147f0*/  IMAD.WIDE.U32 R10, R64, c[0x0][0x1f0], R4 ;  /* 0x00007c00400a7a25 */ /* 0x000fe200078e0004 */
[----:B------:R-:W-:-:S03]  /*14800*/  ISETP.GE.AND P0, PT, R0, R12, PT ;  /* 0x0000000c0000720c */ /* 0x000fc60003f06270 */
[----:B------:R-:W-:Y:S01]  /*14810*/  IMAD R0, R64, c[0x0][0x1f4], R3 ;  /* 0x00007d0040007a24 */ /* 0x000fe200078e0203 */
[----:B------:R-:W-:-:S03]  /*14820*/  SHF.R.S32.HI R3, RZ, 0x1f, R2 ;  /* 0x0000001fff037819 */ /* 0x000fc60000011402 */
[----:B------:R-:W-:Y:S02]  /*14830*/  IMAD.IADD R9, R11, 0x1, R0 ;  /* 0x000000010b097824 */ /* 0x000fe400078e0200 */
[----:B----4-:R-:W-:-:S04]  /*14840*/  IMAD.WIDE R2, R7, 0x40, R2 ;  /* 0x0000004007027825 */ /* 0x010fc800078e0202 */
[----:B------:R-:W-:Y:S05]  /*14850*/  @P0 BRA `(.L_x_610) ;  /* 0x000000d000000947 */ /* 0x000fea0003800000 */
[----:B---3--:R-:W-:Y:S01]  /*14860*/  IMAD R0, R3, c[0x0][0x1e8], RZ ;  /* 0x00007a0003007a24 */ /* 0x008fe200078e02ff */
[----:B------:R-:W-:Y:S01]  /*14870*/  ISETP.GE.AND P3, PT, R66, c[0x0][0x220], PT ;  /* 0x0000880042007a0c */ /* 0x000fe20003f66270 */
[----:B------:R-:W-:Y:S01]  /*14880*/  IMAD.MOV.U32 R8, RZ, RZ, R10 ;  /* 0x000000ffff087224 */ /* 0x000fe200078e000a */
[----:B-----5:R-:W-:Y:S01]  /*14890*/  ISETP.GE.AND P2, PT, R15, c[0x0][0x220], PT ;  /* 0x000088000f007a0c */ /* 0x020fe20003f46270 */
[----:B------:R-:W-:Y:S01]  /*148a0*/  IMAD R0, R2, c[0x0][0x1ec], R0 ;  /* 0x00007b0002007a24 */ /* 0x000fe200078e0200 */
        /* <DEDUP_REMOVED lines=8> */
.L_x_610:
[----:B---3--:R-:W-:Y:S05]  /*14930*/  BSYNC B0 ;  /* 0x0000000000007941 */ /* 0x008fea0003800000 */
.L_x_609:
        /* <DEDUP_REMOVED lines=20> */
.L_x_612:
[----:B------:R-:W-:Y:S05]  /*14a80*/  BSYNC B0 ;  /* 0x0000000000007941 */ /* 0x000fea0003800000 */
.L_x_611:
        /* <DEDUP_REMOVED lines=20> */
.L_x_614:
[----:B------:R-:W-:Y:S05]  /*14bd0*/  BSYNC B0 ;  /* 0x0000000000007941 */ /* 0x000fea0003800000 */
.L_x_613:
[----:B------:R-:W-:-:S04]  /*14be0*/  LEA.HI.SX32 R0, R13, 0x30, 0x1d ;  /* 0x000000300d007811 */ /* 0x000fc800078feaff */
[----:B------:R-:W-:-:S13]  /*14bf0*/  ISETP.GE.AND P0, PT, R0, R12, PT ;  /* 0x0000000c0000720c */ /* 0x000fda0003f06270 */
        /* <DEDUP_REMOVED lines=19> */
.L_x_568:
[----:B------:R-:W2:Y:S04]  /*14d30*/  LDL.LU R9, [R1+0x58] ;  /* 0x0000580001097983 */ /* 0x000ea80000300800 */
[----:B------:R-:W3:Y:S01]  /*14d40*/  LDL.LU R12, [R1+0x88] ;  /* 0x00008800010c7983 */ /* 0x000ee20000300800 */
[----:B------:R-:W4:Y:S01]  /*14d50*/  LDC.U8 R3, c[0x0][0x329] ;  /* 0x0000ca40ff037b82 */ /* 0x000f220000000000 */
[----:B------:R-:W-:Y:S01]  /*14d60*/  LEA.HI R10, R13, R30, RZ, 0x3 ;  /* 0x0000001e0d0a7211 */ /* 0x000fe200078f18ff */
[----:B------:R-:W-:Y:S03]  /*14d70*/  BSSY B0, `(.L_x_615) ;  /* 0x0000045000007945 */ /* 0x000fe60003800000 */
[----:B------:R-:W-:-:S02]  /*14d80*/  LOP3.LUT R8, R10, 0xfffffff8, RZ, 0xc0, !PT ;  /* 0xfffffff80a087812 */ /* 0x000fc400078ec0ff */
[----:B------:R-:W-:Y:S01]  /*14d90*/  SHF.R.S32.HI R10, RZ, 0x3, R10 ;  /* 0x00000003ff0a7819 */ /* 0x000fe2000001140a */
[----:B------:R-:W5:Y:S02]  /*14da0*/  LDC.U8 R2, c[0x0][0x328] ;  /* 0x0000ca00ff027b82 */ /* 0x000f640000000000 */
[----:B------:R-:W-:Y:S01]  /*14db0*/  IMAD.IADD R20, R30, 0x1, -R8 ;  /* 0x000000011e147824 */ /* 0x000fe200078e0a08 */
[----:B------:R-:W-:-:S03]  /*14dc0*/  SHF.R.S32.HI R11, RZ, 0x1f, R10 ;  /* 0x0000001fff0b7819 */ /* 0x000fc6000001140a */
[----:B------:R-:W-:-:S05]  /*14dd0*/  IMAD.SHL.U32 R14, R20, 0x8, RZ ;  /* 0x00000008140e7824 */ /* 0x000fca00078e00ff */
[C---:B------:R-:W-:Y:S02]  /*14de0*/  IADD3 R24, R14.reuse, 0x40, RZ ;  /* 0x000000400e187810 */ /* 0x040fe40007ffe0ff */
[----:B------:R-:W-:Y:S02]  /*14df0*/  IADD3 R23, R14, 0x80, RZ ;  /* 0x000000800e177810 */ /* 0x000fe40007ffe0ff */
[----:B----4-:R-:W-:Y:S02]  /*14e00*/  ISETP.NE.AND P1, PT, R3, RZ, PT ;  /* 0x000000ff0300720c */ /* 0x010fe40003f25270 */
[----:B-----5:R-:W-:-:S04]  /*14e10*/  ISETP.NE.AND P3, PT, R2, RZ, PT ;  /* 0x000000ff0200720c */ /* 0x020fc80003f65270 */
[----:B------:R-:W-:-:S07]  /*14e20*/  ISETP.EQ.AND P3, PT, R3, RZ, P3 ;  /* 0x000000ff0300720c */ /* 0x000fce0001f62270 */
[----:B------:R-:W-:Y:S01]  /*14e30*/  @P1 IMAD.MOV.U32 R0, RZ, RZ, c[0x0][0x210] ;  /* 0x00008400ff001624 */ /* 0x000fe200078e00ff */
[----:B------:R-:W-:Y:S01]  /*14e40*/  @!P1 ISETP.NE.AND P0, PT, R2, RZ, PT ;  /* 0x000000ff0200920c */ /* 0x000fe20003f05270 */
[----:B------:R-:W-:Y:S02]  /*14e50*/  @!P1 IMAD.MOV.U32 R2, RZ, RZ, c[0x0][0x214] ;  /* 0x00008500ff029624 */ /* 0x000fe400078e00ff */
[----:B------:R-:W-:Y:S02]  /*14e60*/  @P1 IMAD R0, R0, c[0x0][0x214], RZ ;  /* 0x0000850000001a24 */ /* 0x000fe400078e02ff */
[----:B------:R-:W-:Y:S01]  /*14e70*/  @P1 IMAD.MOV.U32 R4, RZ, RZ, 0x1 ;  /* 0x00000001ff041424 */ /* 0x000fe200078e00ff */
[----:B------:R-:W-:Y:S01]  /*14e80*/  @!P1 SEL R0, R2, c[0x0][0x234], !P0 ;  /* 0x00008d0002009a07 */ /* 0x000fe20004000000 */
[----:B------:R-:W-:Y:S02]  /*14e90*/  @P1 IMAD.MOV.U32 R19, RZ, RZ, c[0x0][0x210] ;  /* 0x00008400ff131624 */ /* 0x000fe400078e00ff */
[----:B------:R-:W-:-:S02]  /*14ea0*/  @!P1 IMAD.MOV.U32 R19, RZ, RZ, 0x1 ;  /* 0x00000001ff139424 */ /* 0x000fc400078e00ff */
[----:B------:R-:W-:Y:S01]  /*14eb0*/  @!P1 IMAD R4, R0, c[0x0][0x1c0], RZ ;  /* 0x0000700000049a24 */ /* 0x000fe200078e02ff */
[C---:B--2---:R-:W-:Y:S02]  /*14ec0*/  ISETP.NE.AND P2, PT, R9.reuse, -0x1, PT ;  /* 0xffffffff0900780c */ /* 0x044fe40003f45270 */
[----:B------:R-:W-:Y:S02]  /*14ed0*/  ISETP.NE.OR P0, PT, R9, -0x1, !P3 ;  /* 0xffffffff0900780c */ /* 0x000fe40005f05670 */
[----:B---3--:R-:W-:-:S09]  /*14ee0*/  IADD3 R16, -R33, R12, RZ ;  /* 0x0000000c21107210 */ /* 0x008fd20007ffe1ff */
[----:B------:R-:W-:Y:S01]  /*14ef0*/  @P2 IMAD.WIDE.U32 R2, R9, c[0x0][0x1e8], RZ ;  /* 0x00007a0009022a25 */ /* 0x000fe200078e00ff */
[----:B------:R-:W-:-:S03]  /*14f00*/  @!P2 SHF.R.S32.HI R5, RZ, 0x1f, R31 ;  /* 0x0000001fff05a819 */ /* 0x000fc6000001141f */
[----:B------:R-:W-:Y:S02]  /*14f10*/  @P2 IMAD R7, R9, c[0x0][0x1ec], R3 ;  /* 0x00007b0009072a24 */ /* 0x000fe400078e0203 */
[----:B------:R-:W-:Y:S02]  /*14f20*/  @!P2 IMAD R6, R5, c[0x0][0x1e0], RZ ;  /* 0x000078000506aa24 */ /* 0x000fe400078e02ff */
[C---:B------:R-:W-:Y:S02]  /*14f30*/  IMAD R3, R31.reuse, R4, RZ ;  /* 0x000000041f037224 */ /* 0x040fe400078e02ff */
[----:B------:R-:W-:-:S03]  /*14f40*/  @!P2 IMAD.WIDE.U32 R4, R31, c[0x0][0x1e0], RZ ;  /* 0x000078001f04aa25 */ /* 0x000fc600078e00ff */
[----:B------:R-:W-:Y:S01]  /*14f50*/  SEL R3, R3, RZ, !P3 ;  /* 0x000000ff03037207 */ /* 0x000fe20005800000 */
[C---:B------:R-:W-:Y:S01]  /*14f60*/  @!P0 IMAD R9, R31.reuse, c[0x0][0x214], RZ ;  /* 0x000085001f098a24 */ /* 0x040fe200078e02ff */
[----:B------:R-:W-:Y:S01]  /*14f70*/  @!P2 MOV R2, R4 ;  /* 0x000000040002a202 */ /* 0x000fe20000000f00 */
[----:B------:R-:W-:-:S03]  /*14f80*/  @!P2 IMAD R6, R31, c[0x0][0x1e4], R6 ;  /* 0x000079001f06aa24 */ /* 0x000fc600078e0206 */
[----:B------:R2:W-:Y:S01]  /*14f90*/  @!P0 STL [R1+0x58], R9 ;  /* 0x0000580901008387 */ /* 0x0005e20000100800 */
[----:B------:R-:W-:Y:S01]  /*14fa0*/  @!P2 IMAD.IADD R7, R5, 0x1, R6 ;  /* 0x000000010507a824 */ /* 0x000fe200078e0206 */
[----:B------:R-:W-:Y:S01]  /*14fb0*/  IADD3 R4, P0, R14, R2, RZ ;  /* 0x000000020e047210 */ /* 0x000fe20007f1e0ff */
[----:B------:R-:W-:Y:S01]  /*14fc0*/  IMAD R6, R22, R0, R3 ;  /* 0x0000000016067224 */ /* 0x000fe200078e0203 */
[----:B------:R-:W-:Y:S01]  /*14fd0*/  SHF.R.S32.HI R0, RZ, 0x1f, R22 ;  /* 0x0000001fff007819 */ /* 0x000fe20000011416 */
[----:B------:R-:W-:Y:S01]  /*14fe0*/  @!P3 CS2R R2, SRZ ;  /* 0x000000000002b805 */ /* 0x000fe2000001ff00 */
[----:B------:R-:W-:Y:S02]  /*14ff0*/  ISETP.GE.AND P2, PT, R10, R16, PT ;  /* 0x000000100a00720c */ /* 0x000fe40003f46270 */
[----:B------:R-:W-:Y:S01]  /*15000*/  @P3 SHF.R.S32.HI R3, RZ, 0x1f, R9 ;  /* 0x0000001fff033819 */ /* 0x000fe20000011409 */
[----:B------:R-:W-:Y:S01]  /*15010*/  IMAD R0, R0, c[0x0][0x1f0], RZ ;  /* 0x00007c0000007a24 */ /* 0x000fe200078e02ff */
[----:B------:R-:W-:-:S02]  /*15020*/  @P3 MOV R2, R9 ;  /* 0x0000000900023202 */ /* 0x000fc40000000f00 */
[----:B------:R-:W-:Y:S01]  /*15030*/  LEA.HI.X.SX32 R5, R14, R7, 0x1, P0 ;  /* 0x000000070e057211 */ /* 0x000fe200000f0eff */
[C---:B------:R-:W-:Y:S02]  /*15040*/  IMAD R8, R22.reuse, c[0x0][0x1f4], R0 ;  /* 0x00007d0016087a24 */ /* 0x040fe400078e0200 */
[----:B------:R-:W-:Y:S02]  /*15050*/  IMAD R0, R33, R19, RZ ;  /* 0x0000001321007224 */ /* 0x000fe400078e02ff */
[----:B------:R-:W-:-:S03]  /*15060*/  IMAD.WIDE.U32 R12, R22, c[0x0][0x1f0], R4 ;  /* 0x00007c00160c7a25 */ /* 0x000fc600078e0004 */
[----:B------:R-:W-:Y:S02]  /*15070*/  SHF.R.S32.HI R4, RZ, 0x1f, R0 ;  /* 0x0000001fff047819 */ /* 0x000fe40000011400 */
[--C-:B------:R-:W-:Y:S02]  /*15080*/  IADD3 R22, P1, P0, R0, R2, R6.reuse ;  /* 0x0000000200167210 */ /* 0x100fe4000783e006 */
[----:B------:R-:W-:Y:S01]  /*15090*/  SHF.R.S32.HI R0, RZ, 0x1f, R6 ;  /* 0x0000001fff007819 */ /* 0x000fe20000011406 */
[----:B--2---:R-:W2:Y:S03]  /*150a0*/  S2R R9, SR_CTAID.X ;  /* 0x0000000000097919 */ /* 0x004ea60000002500 */
[----:B------:R-:W-:Y:S01]  /*150b0*/  IADD3.X R21, R4, R3, R0, P1, P0 ;  /* 0x0000000304157210 */ /* 0x000fe20000fe0400 */
[----:B--2---:R-:W-:-:S04]  /*150c0*/  IMAD.WIDE R6, R9, 0x40, R10 ;  /* 0x0000004009067825 */ /* 0x004fc800078e020a */
        /* <DEDUP_REMOVED lines=15> */
.L_x_616:
[----:B------:R-:W-:Y:S05]  /*151c0*/  BSYNC B0 ;  /* 0x0000000000007941 */ /* 0x000fea0003800000 */
.L_x_615:
[----:B------:R-:W-:Y:S01]  /*151d0*/  IADD3 R18, R10, 0x10, RZ ;  /* 0x000000100a127810 */ /* 0x000fe20007ffe0ff */
[----:B------:R-:W-:Y:S03]  /*151e0*/  BSSY B0, `(.L_x_617) ;  /* 0x0000013000007945 */ /* 0x000fe60003800000 */
[----:B------:R-:W-:-:S13]  /*151f0*/  ISETP.GE.AND P0, PT, R18, R16, PT ;  /* 0x000000101200720c */ /* 0x000fda0003f06270 */
[----:B------:R-:W-:Y:S05]  /*15200*/  @P0 BRA `(.L_x_618) ;  /* 0x0000010000000947 */ /* 0x000fea0003800000 */
[----:B------:R-:W-:Y:S01]  /*15210*/  IADD3 R0, P0, R6, 0x10, RZ ;  /* 0x0000001006007810 */ /* 0x000fe20007f1e0ff */
[----:B------:R-:W-:Y:S01]  /*15220*/  IMAD.MOV.U32 R4, RZ, RZ, R12 ;  /* 0x000000ffff047224 */ /* 0x000fe200078e000c */
[----:B------:R-:W-:Y:S02]  /*15230*/  MOV R5, R9 ;  /* 0x0000000900057202 */ /* 0x000fe40000000f00 */
[----:B------:R-:W-:Y:S01]  /*15240*/  ISETP.GE.AND P2, PT, R14, c[0x0][0x220], PT ;  /* 0x000088000e007a0c */ /* 0x000fe20003f46270 */
[----:B--2---:R-:W-:Y:S01]  /*15250*/  IMAD.X R2, RZ, RZ, R7, P0 ;  /* 0x000000ffff027224 */ /* 0x004fe200000e0607 */
        /* <DEDUP_REMOVED lines=11> */
.L_x_618:
[----:B------:R-:W-:Y:S05]  /*15310*/  BSYNC B0 ;  /* 0x0000000000007941 */ /* 0x000fea0003800000 */
.L_x_617:
        /* <DEDUP_REMOVED lines=20> */
.L_x_620:
[----:B------:R-:W-:Y:S05]  /*15460*/  BSYNC B0 ;  /* 0x0000000000007941 */ /* 0x000fea0003800000 */
.L_x_619:
[----:B------:R-:W-:Y:S01]  /*15470*/  IADD3 R17, R10, 0x30, RZ ;  /* 0x000000300a117810 */ /* 0x000fe20007ffe0ff */
[----:B------:R-:W-:Y:S03]  /*15480*/  BSSY B0, `(.L_x_621) ;  /* 0x0000013000007945 */ /* 0x000fe60003800000 */
[----:B------:R-:W-:-:S13]  /*15490*/  ISETP.GE.AND P0, PT, R17, R16, PT ;  /* 0x000000101100720c */ /* 0x000fda0003f06270 */
[----:B------:R-:W-:Y:S05]  /*154a0*/  @P0 BRA `(.L_x_622) ;  /* 0x0000010000000947 */ /* 0x000fea0003800000 */
[----:B------:R-:W-:Y:S01]  /*154b0*/  IADD3 R0, P0, R6, 0x30, RZ ;  /* 0x0000003006007810 */ /* 0x000fe20007f1e0ff */
[----:B--2---:R-:W-:Y:S01]  /*154c0*/  IMAD.MOV.U32 R2, RZ, RZ, R12 ;  /* 0x000000ffff027224 */ /* 0x004fe200078e000c */
        /* <DEDUP_REMOVED lines=14> */
.L_x_622:
[----:B------:R-:W-:Y:S05]  /*155b0*/  BSYNC B0 ;  /* 0x0000000000007941 */ /* 0x000fea0003800000 */
.L_x_621:
[----:B------:R-:W-:-:S04]  /*155c0*/  ISETP.NE.AND P6, PT, R20, RZ, PT ;  /* 0x000000ff1400720c */ /* 0x000fc80003fc5270 */
[-C--:B------:R-:W-:Y:S02]  /*155d0*/  ISETP.GE.OR P5, PT, R10, R16.reuse, P6 ;  /* 0x000000100a00720c */ /* 0x080fe400037a6670 */
[-C--:B------:R-:W-:Y:S02]  /*155e0*/  ISETP.GE.OR P4, PT, R18, R16.reuse, P6 ;  /* 0x000000101200720c */ /* 0x080fe40003786670 */
[-C--:B------:R-:W-:Y:S02]  /*155f0*/  ISETP.GE.OR P3, PT, R15, R16.reuse, P6 ;  /* 0x000000100f00720c */ /* 0x080fe40003766670 */
[----:B------:R-:W-:-:S07]  /*15600*/  ISETP.GE.OR P6, PT, R17, R16, P6 ;  /* 0x000000101100720c */ /* 0x000fce00037c6670 */
[-C--:B------:R-:W-:Y:S02]  /*15610*/  @!P5 IMAD R0, R10, R19.reuse, RZ ;  /* 0x000000130a00d224 */ /* 0x080fe400078e02ff */
[-C--:B--2---:R-:W-:Y:S02]  /*15620*/  @!P4 IMAD R3, R18, R19.reuse, RZ ;  /* 0x000000131203c224 */ /* 0x084fe400078e02ff */
[----:B------:R-:W-:Y:S01]  /*15630*/  @!P3 IMAD R5, R15, R19, RZ ;  /* 0x000000130f05b224 */ /* 0x000fe200078e02ff */
[CC--:B------:R-:W-:Y:S02]  /*15640*/  @!P5 IADD3 R2, P0, R0.reuse, R22.reuse, RZ ;  /* 0x000000160002d210 */ /* 0x0c0fe40007f1e0ff */
[----:B------:R-:W-:Y:S02]  /*15650*/  @!P4 IADD3 R9, P1, R3, R22, RZ ;  /* 0x000000160309c210 */ /* 0x000fe40007f3e0ff */
[----:B------:R-:W-:Y:S02]  /*15660*/  @!P5 LEA.HI.X.SX32 R0, R0, R21, 0x1, P0 ;  /* 0x000000150000d211 */ /* 0x000fe400000f0eff */
[----:B------:R-:W-:-:S02]  /*15670*/  @!P5 LEA R6, P2, R2, c[0x0][0x200], 0x2 ;  /* 0x000080000206da11 */ /* 0x000fc400078410ff */
[----:B------:R-:W-:Y:S02]  /*15680*/  @!P3 IADD3 R8, P0, R5, R22, RZ ;  /* 0x000000160508b210 */ /* 0x000fe40007f1e0ff */
[-C--:B------:R-:W-:Y:S02]  /*15690*/  @!P4 LEA.HI.X.SX32 R3, R3, R21.reuse, 0x1, P1 ;  /* 0x000000150303c211 */ /* 0x080fe400008f0eff */
[----:B------:R-:W-:Y:S02]  /*156a0*/  @!P5 LEA.HI.X R7, R2, c[0x0][0x204], R0, 0x2, P2 ;  /* 0x000081000207da11 */ /* 0x000fe400010f1400 */
[----:B------:R-:W-:Y:S02]  /*156b0*/  @!P4 LEA R4, P1, R9, c[0x0][0x200], 0x2 ;  /* 0x000080000904ca11 */ /* 0x000fe400078210ff */
[----:B------:R-:W-:Y:S02]  /*156c0*/  @!P3 LEA.HI.X.SX32 R0, R5, R21, 0x1, P0 ;  /* 0x000000150500b211 */ /* 0x000fe400000f0eff */
        /* <DEDUP_REMOVED lines=10> */
[----:B--2---:R-:W-:-:S05]  /*15770*/  IMAD R0, R17, R19, RZ ;  /* 0x0000001311007224 */ /* 0x004fca00078e02ff */
[----:B------:R-:W-:-:S04]  /*15780*/  IADD3 R3, P0, R0, R22, RZ ;  /* 0x0000001600037210 */ /* 0x000fc80007f1e0ff */
[----:B------:R-:W-:Y:S02]  /*15790*/  LEA.HI.X.SX32 R0, R0, R21, 0x1, P0 ;  /* 0x0000001500007211 */ /* 0x000fe400000f0eff */
[----:B------:R-:W-:-:S04]  /*157a0*/  LEA R2, P0, R3, c[0x0][0x200], 0x2 ;  /* 0x0000800003027a11 */ /* 0x000fc800078010ff */
[----:B------:R-:W-:Y:S01]  /*157b0*/  LEA.HI.X R3, R3, c[0x0][0x204], R0, 0x2, P0 ;  /* 0x0000810003037a11 */ /* 0x000fe200000f1400 */
[----:B------:R-:W-:-:S05]  /*157c0*/  IMAD.MOV.U32 R0, RZ, RZ, 0x7f800000 ;  /* 0x7f800000ff007424 */ /* 0x000fca00078e00ff */
[----:B------:R-:W-:Y:S01]  /*157d0*/  STG.E [R2.64], R0 ;  /* 0x0000000002007986 */ /* 0x000fe2000c101908 */
[----:B------:R-:W-:Y:S05]  /*157e0*/  EXIT ;  /* 0x000000000000794d */ /* 0x000fea0003800000 */
.L_x_623:
        /* <DEDUP_REMOVED lines=9> */
.L_x_694:


//--------------------- .text._ZN5flash16flash_fwd_kernelI23Flash_fwd_kernel_traitsILi192ELi64ELi64ELi4ELb0ELb0EN7cutlass6half_tE19Flash_kernel_traitsILi192ELi64ELi64ELi4ES3_EELb0ELb1ELb0ELb1ELb0ELb0ELb1ELb0EEEvNS_16Flash_fwd_paramsE --------------------------
	.section	.text._ZN5flash16flash_fwd_kernelI23Flash_fwd_kernel_traitsILi192ELi64ELi64ELi4ELb0ELb0EN7cutlass6half_tE19Flash_kernel_traitsILi192ELi64ELi64ELi4ES3_EELb0ELb1ELb0ELb1ELb0ELb0ELb1ELb0EEEvNS_16Flash_fwd_paramsE,"ax",@progbits
	.sectioninfo	@"SHI_REGISTERS=254"
	.align	128
        .global         _ZN5flash16flash_fwd_kernelI23Flash_fwd_kernel_traitsILi192ELi64ELi64ELi4ELb0ELb0EN7cutlass6half_tE19Flash_kernel_traitsILi192ELi64ELi64ELi4ES3_EELb0ELb1ELb0ELb1ELb0ELb0ELb1ELb0EEEvNS_16Flash_fwd_paramsE
        .type           _ZN5flash16flash_fwd_kernelI23Flash_fwd_kernel_traitsILi192ELi64ELi64ELi4ELb0ELb0EN7cutlass6half_tE19Flash_kernel_traitsILi192ELi64ELi64ELi4ES3_EELb0ELb1ELb0ELb1ELb0ELb0ELb1ELb0EEEvNS_16Flash_fwd_paramsE,@function
        .size           _ZN5flash16flash_fwd_kernelI23Flash_fwd_kernel_traitsILi192ELi64ELi64ELi4ELb0ELb0EN7cutlass6half_tE19Flash_kernel_traitsILi192ELi64ELi64ELi4ES3_EELb0ELb1ELb0ELb1ELb0ELb0ELb1ELb0EEEvNS_16Flash_fwd_paramsE,(.L_x_695 - _ZN5flash16flash_fwd_kernelI23Flash_fwd_kernel_traitsILi192ELi64ELi64ELi4ELb0ELb0EN7cutlass6half_tE19Flash_kernel_traitsILi192ELi64ELi64ELi4ES3_EELb0ELb1ELb0ELb1ELb0ELb0ELb1ELb0EEEvNS_16Flash_fwd_paramsE)
        .other          _ZN5flash16flash_fwd_kernelI23Flash_fwd_kernel_traitsILi192ELi64ELi64ELi4ELb0ELb0EN7cutlass6half_tE19Flash_kernel_traitsILi192ELi64ELi64ELi4ES3_EELb0ELb1ELb0ELb1ELb0ELb0ELb1ELb0EEEvNS_16Flash_fwd_paramsE,@"STO_CUDA_ENTRY STV_DEFAULT"
_ZN5flash16flash_fwd_kernelI23Flash_fwd_kernel_traitsILi192ELi64ELi64ELi4ELb0ELb0EN7cutlass6half_tE19Flash_kernel_traitsILi192ELi64ELi64ELi4ES3_EELb0ELb1ELb0ELb1ELb0ELb0ELb1ELb0EEEvNS_16Flash_fwd_paramsE:
.text._ZN5flash16flash_fwd_kernelI23Flash_fwd_kernel_traitsILi192ELi64ELi64ELi4ELb0ELb0EN7cutlass6half_tE19Flash_kernel_traitsILi192ELi64ELi64ELi4ES3_EELb0ELb1ELb0ELb1ELb0ELb0ELb1ELb0EEEvNS_16Flash_fwd_paramsE:
        /* <DEDUP_REMOVED lines=33> */
.L_x_624:
[----:B-1-34-:R-:W-:Y:S02]  /*0210*/  MOV R2, c[0x0][0x218] ;  /* 0x0000860000027a02 */ /* 0x01afe40000000f00 */
.L_x_625:
[----:B------:R-:W-:-:S04]  /*0220*/  ISETP.NE.U32.AND P2, PT, RZ, c[0x0][0x258], PT ;  /* 0x00009600ff007a0c */ /* 0x000fc80003f45070 */
[----:B------:R-:W-:-:S13]  /*0230*/  ISETP.NE.AND.EX P2, PT, RZ, c[0x0][0x25c], PT, P2 ;  /* 0x00009700ff007a0c */ /* 0x000fda0003f45320 */
[----:B-1----:R-:W-:-:S06]  /*0240*/  @P2 IMAD.WIDE R6, R19, R10, c[0x0][0x258] ;  /* 0x0000960013062625 */ /* 0x002fcc00078e020a */
        /* <DEDUP_REMOVED lines=47> */
.L_x_627:
[----:B------:R-:W-:Y:S01]  /*0540*/  IABS R4, c[0x0][0x1c8] ;  /* 0x0000720000047a13 */ /* 0x000fe20000000000 */
[----:B------:R-:W-:-:S03]  /*0550*/  @P0 IMAD.IADD R5, R0, 0x1, R5 ;  /* 0x0000000100050824 */ /* 0x000fc600078e0205 */
        /* <DEDUP_REMOVED lines=18> */
[----:B------:R-:W-:Y:S01]  /*0680*/  @P0 IMAD.WIDE.U32 R2, R5, c[0x0][0x1a0], RZ ;  /* 0x0000680005020a25 */ /* 0x000fe200078e00ff */
[----:B------:R-:W-:-:S03]  /*0690*/  ISETP.NE.AND P2, PT, RZ, c[0x0][0x1c8], PT ;  /* 0x00007200ff007a0c */ /* 0x000fc60003f45270 */
[----:B------:R-:W-:Y:S01]  /*06a0*/  @P0 IMAD R5, R5, c[0x0][0x1a4], R3 ;  /* 0x0000690005050a24 */ /* 0x000fe200078e0203 */
[----:B------:R-:W-:-:S07]  /*06b0*/  @P0 MOV R6, R2 ;  /* 0x0000000200060202 */ /* 0x000fce0000000f00 */
        /* <DEDUP_REMOVED lines=15> */
.L_x_628:
[----:B------:R-:W-:Y:S01]  /*07b0*/  SHF.R.S32.HI R0, RZ, 0x1f, R219 ;  /* 0x0000001fff007819 */ /* 0x000fe200000114db */
[----:B------:R-:W-:Y:S01]  /*07c0*/  IMAD R27, R23, c[0x0][0x1a8], RZ ;  /* 0x00006a00171b7a24 */ /* 0x000fe200078e02ff */
[----:B------:R-:W-:Y:S01]  /*07d0*/  SHF.R.S32.HI R187, RZ, 0x1f, R184 ;  /* 0x0000001fffbb7819 */ /* 0x000fe200000114b8 */
[----:B------:R-:W-:Y:S01]  /*07e0*/  BSSY B0, `(.L_x_629) ;  /* 0x0000069000007945 */ /* 0x000fe20003800000 */
[-C--:B------:R-:W-:Y:S01]  /*07f0*/  LEA.HI R4, R0, R219.reuse, RZ, 0x3 ;  /* 0x000000db00047211 */ /* 0x080fe200078f18ff */
        /* <DEDUP_REMOVED lines=17> */
[----:B------:R-:W-:Y:S01]  /*0910*/  SHF.R.U32.HI R220, RZ, 0x3, R11 ;  /* 0x00000003ffdc7819 */ /* 0x000fe2000001160b */
[----:B------:R-:W-:Y:S01]  /*0920*/  IMAD R187, R184, c[0x0][0x1bc], R187 ;  /* 0x00006f00b8bb7a24 */ /* 0x000fe200078e02bb */
[----:B------:R-:W-:Y:S01]  /*0930*/  LOP3.LUT R3, R11, 0x38, R228, 0xf8, !PT ;  /* 0x000000380b037812 */ /* 0x000fe200078ef8e4 */
[----:B------:R-:W-:Y:S01]  /*0940*/  IMAD.WIDE R28, R218, 0x40, R20 ;  /* 0x00000040da1c7825 */ /* 0x000fe200078e0214 */
[----:B------:R-:W-:-:S02]  /*0950*/  SHF.R.S32.HI R229, RZ, 0x1f, R228 ;  /* 0x0000001fffe57819 */ /* 0x000fc400000114e4 */
[----:B------:R-:W-:Y:S02]  /*0960*/  SHF.R.S32.HI R2, RZ, 0x1f, R13 ;  /* 0x0000001fff027819 */ /* 0x000fe4000001140d */
[----:B------:R-:W-:Y:S01]  /*0970*/  LOP3.LUT R209, R209, 0xfffffffe, RZ, 0xc0, !PT ;  /* 0xfffffffed1d17812 */ /* 0x000fe200078ec0ff */
[----:B------:R-:W-:Y:S01]  /*0980*/  IMAD.WIDE.U32 R16, R20, c[0x0][0x198], R228 ;  /* 0x0000660014107a25 */ /* 0x000fe200078e00e4 */
[----:B------:R-:W-:Y:S02]  /*0990*/  LOP3.LUT R220, R3, R220, RZ, 0x3c, !PT ;  /* 0x000000dc03dc7212 */ /* 0x000fe400078e3cff */
[----:B------:R-:W-:Y:S01]  /*09a0*/  LEA.HI R3, R2, R13, RZ, 0x3 ;  /* 0x0000000d02037211 */ /* 0x000fe200078f18ff */
[----:B------:R-:W-:Y:S01]  /*09b0*/  IMAD.IADD R209, R8, 0x1, -R209 ;  /* 0x0000000108d17824 */ /* 0x000fe200078e0ad1 */
[----:B------:R-:W-:Y:S01]  /*09c0*/  IADD3 R224, P1, R224, R16, RZ ;  /* 0x00000010e0e07210 */ /* 0x000fe20007f3e0ff */
[----:B------:R-:W-:Y:S01]  /*09d0*/  IMAD R2, R20, c[0x0][0x19c], R15 ;  /* 0x0000670014027a24 */ /* 0x000fe200078e020f */
[C---:B------:R-:W-:Y:S01]  /*09e0*/  LOP3.LUT R8, R3.reuse, 0xfffffff8, RZ, 0xc0, !PT ;  /* 0xfffffff803087812 */ /* 0x040fe200078ec0ff */
[----:B------:R-:W-:Y:S01]  /*09f0*/  IMAD.SHL.U32 R3, R3, 0x40, RZ ;  /* 0x0000004003037824 */ /* 0x000fe200078e00ff */
[----:B------:R-:W-:-:S02]  /*0a00*/  IADD3 R24, P0, R228, R24, RZ ;  /* 0x00000018e4187210 */ /* 0x000fc40007f1e0ff */
[----:B------:R-:W-:Y:S01]  /*0a10*/  IADD3.X R225, R7, R17, R2, P1, !PT ;  /* 0x0000001107e17210 */ /* 0x000fe20000ffe402 */
[----:B------:R-:W-:Y:S01]  /*0a20*/  IMAD.IADD R8, R13, 0x1, -R8 ;  /* 0x000000010d087824 */ /* 0x000fe200078e0a08 */
[CC--:B------:R-:W-:Y:S01]  /*0a30*/  LEA.HI R11, R0.reuse, R219.reuse, RZ, 0x6 ;  /* 0x000000db000b7211 */ /* 0x0c0fe200078f30ff */
[----:B------:R-:W-:Y:S01]  /*0a40*/  IMAD R7, R21, c[0x0][0x1a0], RZ ;  /* 0x0000680015077a24 */ /* 0x000fe200078e02ff */
[----:B------:R-:W-:Y:S01]  /*0a50*/  LEA.HI R91, R0, R219, RZ, 0x5 ;  /* 0x000000db005b7211 */ /* 0x000fe200078f28ff */
[----:B------:R-:W-:Y:S01]  /*0a60*/  IMAD.WIDE.U32 R12, R20, c[0x0][0x1a0], R228 ;  /* 0x00006800140c7a25 */ /* 0x000fe200078e00e4 */
[C---:B------:R-:W-:Y:S02]  /*0a70*/  LOP3.LUT P2, RZ, R8.reuse, 0x4, RZ, 0xc0, !PT ;  /* 0x0000000408ff7812 */ /* 0x040fe4000784c0ff */
[----:B------:R-:W-:Y:S01]  /*0a80*/  LOP3.LUT P1, RZ, R8, 0x2, RZ, 0xc0, !PT ;  /* 0x0000000208ff7812 */ /* 0x000fe2000782c0ff */
[----:B------:R-:W-:Y:S01]  /*0a90*/  IMAD.X R25, R229, 0x1, R9, P0 ;  /* 0x00000001e5197824 */ /* 0x000fe200000e0609 */
[----:B------:R-:W-:Y:S01]  /*0aa0*/  IADD3 R6, P0, R6, R12, RZ ;  /* 0x0000000c06067210 */ /* 0x000fe20007f1e0ff */
[----:B------:R-:W-:Y:S01]  /*0ab0*/  IMAD R2, R20, c[0x0][0x1a4], R7 ;  /* 0x0000690014027a24 */ /* 0x000fe200078e0207 */
[----:B------:R-:W-:Y:S01]  /*0ac0*/  LOP3.LUT R0, R91, 0xffffffe0, RZ, 0xc0, !PT ;  /* 0xffffffe05b007812 */ /* 0x000fe200078ec0ff */
[----:B------:R-:W-:Y:S01]  /*0ad0*/  IMAD.SHL.U32 R8, R8, 0x40, RZ ;  /* 0x0000004008087824 */ /* 0x000fe200078e00ff */
[----:B------:R-:W-:Y:S01]  /*0ae0*/  SHF.R.S32.HI R91, RZ, 0x5, R91 ;  /* 0x00000005ff5b7819 */ /* 0x000fe2000001145b */
[----:B------:R-:W-:Y:S01]  /*0af0*/  IMAD.WIDE.U32 R224, R184, c[0x0][0x1b0], R224 ;  /* 0x00006c00b8e07a25 */ /* 0x000fe200078e00e0 */
[----:B------:R-:W-:-:S02]  /*0b00*/  IADD3.X R7, R5, R13, R2, P0, !PT ;  /* 0x0000000d05077210 */ /* 0x000fc400007fe402 */
[----:B------:R-:W-:Y:S01]  /*0b10*/  LOP3.LUT R8, R8, 0x1c0, RZ, 0xc0, !PT ;  /* 0x000001c008087812 */ /* 0x000fe200078ec0ff */
[----:B------:R-:W-:Y:S01]  /*0b20*/  IMAD.SHL.U32 R9, R209, 0x8, RZ ;  /* 0x00000008d1097824 */ /* 0x000fe200078e00ff */
[----:B------:R-:W-:Y:S01]  /*0b30*/  IADD3 R222, R228, 0x40, RZ ;  /* 0x00000040e4de7810 */ /* 0x000fe20007ffe0ff */
[----:B------:R-:W-:Y:S01]  /*0b40*/  IMAD.WIDE.U32 R184, R184, c[0x0][0x1b8], R6 ;  /* 0x00006e00b8b87a25 */ /* 0x000fe200078e0006 */
[----:B------:R-:W-:Y:S02]  /*0b50*/  IADD3 R221, R228, 0x80, RZ ;  /* 0x00000080e4dd7810 */ /* 0x000fe40007ffe0ff */
[----:B------:R-:W-:Y:S01]  /*0b60*/  LOP3.LUT R9, R8, 0x8, R9, 0xf8, !PT ;  /* 0x0000000808097812 */ /* 0x000fe200078ef809 */
[----:B------:R-:W-:Y:S01]  /*0b70*/  IMAD.IADD R6, R223, 0x1, -R90 ;  /* 0x00000001df067824 */ /* 0x000fe200078e0a5a */
[----:B------:R-:W-:Y:S01]  /*0b80*/  SHF.R.U32.HI R8, RZ, 0x3, R8 ;  /* 0x00000003ff087819 */ /* 0x000fe20000011608 */
[----:B------:R-:W-:Y:S02]  /*0b90*/  IMAD.SHL.U32 R11, R11, 0x8, RZ ;  /* 0x000000080b0b7824 */ /* 0x000fe400078e00ff */
[----:B------:R-:W-:Y:S01]  /*0ba0*/  IMAD.MOV.U32 R5, RZ, RZ, 0x10 ;  /* 0x00000010ff057424 */ /* 0x000fe200078e00ff */
[----:B------:R-:W-:Y:S01]  /*0bb0*/  ISETP.GE.AND P0, PT, R20, R6, PT ;  /* 0x000000061400720c */ /* 0x000fe20003f06270 */
[----:B------:R-:W-:Y:S01]  /*0bc0*/  IMAD.WIDE.U32 R24, R22, c[0x0][0x1a8], R24 ;  /* 0x00006a0016187a25 */ /* 0x000fe200078e0018 */
[----:B------:R-:W-:-:S02]  /*0bd0*/  LOP3.LUT R2, R9, R8, RZ, 0x3c, !PT ;  /* 0x0000000809027212 */ /* 0x000fc400078e3cff */
[----:B------:R-:W-:Y:S01]  /*0be0*/  LOP3.LUT R220, R220, 0xfffffe00, R11, 0xf8, !PT ;  /* 0xfffffe00dcdc7812 */ /* 0x000fe200078ef80b */
[----:B------:R-:W-:Y:S01]  /*0bf0*/  IMAD.IADD R0, R219, 0x1, -R0 ;  /* 0x00000001db007824 */ /* 0x000fe200078e0a00 */
[----:B------:R-:W-:Y:S01]  /*0c00*/  LOP3.LUT R2, R2, 0xfffffe00, R3, 0xf8, !PT ;  /* 0xfffffe0002027812 */ /* 0x000fe200078ef803 */
[----:B------:R-:W-:Y:S01]  /*0c10*/  IMAD.MOV.U32 R3, RZ, RZ, 0x20 ;  /* 0x00000020ff037424 */ /* 0x000fe200078e00ff */
[----:B------:R-:W-:Y:S01]  /*0c20*/  SEL R5, R5, 0xfffffff0, !P1 ;  /* 0xfffffff005057807 */ /* 0x000fe20004800000 */
[----:B------:R-:W-:Y:S02]  /*0c30*/  IMAD.SHL.U32 R220, R220, 0x2, RZ ;  /* 0x00000002dcdc7824 */ /* 0x000fe400078e00ff */
[----:B------:R-:W-:Y:S01]  /*0c40*/  IMAD.IADD R27, R25, 0x1, R27 ;  /* 0x00000001191b7824 */ /* 0x000fe200078e021b */
[----:B------:R-:W-:Y:S01]  /*0c50*/  SEL R3, R3, 0xffffffe0, !P2 ;  /* 0xffffffe003037807 */ /* 0x000fe20005000000 */
        /* <DEDUP_REMOVED lines=33> */
.L_x_630:
[----:B------:R-:W-:Y:S05]  /*0e70*/  BSYNC B0 ;  /* 0x0000000000007941 */ /* 0x000fea0003800000 */
.L_x_629:
        /* <DEDUP_REMOVED lines=37> */
.L_x_632:
[----:B------:R-:W-:Y:S05]  /*10d0*/  BSYNC B0 ;  /* 0x0000000000007941 */ /* 0x000fea0003800000 */
.L_x_631:
        /* <DEDUP_REMOVED lines=37> */
.L_x_634:
[----:B------:R-:W-:Y:S05]  /*1330*/  BSYNC B0 ;  /* 0x0000000000007941 */ /* 0x000fea0003800000 */
.L_x_633:
        /* <DEDUP_REMOVED lines=40> */
.L_x_636:
[----:B------:R-:W-:Y:S05]  /*15c0*/  BSYNC B0 ;  /* 0x0000000000007941 */ /* 0x000fea0003800000 */
.L_x_635:
[----:B------:R-:W-:Y:S01]  /*15d0*/  IADD3 R144, R134, -0x1, RZ ;  /* 0xffffffff86907810 */ /* 0x000fe20007ffe0ff */
[----:B------:R-:W-:Y:S01]  /*15e0*/  BSSY B0, `(.L_x_637) ;  /* 0x0000023000007945 */ /* 0x000fe20003800000 */
[----:B------:R-:W-:Y:S02]  /*15f0*/  MOV R226, R224 ;  /* 0x000000e000e27202 */ /* 0x000fe40000000f00 */
[----:B------:R-:W-:Y:S01]  /*1600*/  SHF.R.S32.HI R12, RZ, 0x1f, R144 ;  /* 0x0000001fff0c7819 */ /* 0x000fe20000011490 */
[----:B------:R-:W-:Y:S02]  /*1610*/  IMAD R8, R144, -0x40, R88 ;  /* 0xffffffc090087824 */ /* 0x000fe400078e0258 */
[----:B------:R-:W-:Y:S02]  /*1620*/  IMAD R9, R6, R144, RZ ;  /* 0x0000009006097224 */ /* 0x000fe400078e02ff */
[----:B------:R-:W-:Y:S01]  /*1630*/  IMAD.WIDE.U32 R24, R144, R7, R226 ;  /* 0x0000000790187225 */ /* 0x000fe200078e00e2 */
[----:B------:R-:W-:-:S03]  /*1640*/  ISETP.GE.AND P0, PT, R20, R8, PT ;  /* 0x000000081400720c */ /* 0x000fc60003f06270 */
[----:B------:R-:W-:-:S05]  /*1650*/  IMAD R9, R12, R7, R9 ;  /* 0x000000070c097224 */ /* 0x000fca00078e0209 */
[----:B-1----:R-:W-:-:S05]  /*1660*/  IADD3 R27, R25, R9, RZ ;  /* 0x00000009191b7210 */ /* 0x002fca0007ffe0ff */
        /* <DEDUP_REMOVED lines=26> */
.L_x_638:
[----:B------:R-:W-:Y:S05]  /*1810*/  BSYNC B0 ;  /* 0x0000000000007941 */ /* 0x000fea0003800000 */
.L_x_637:
        /* <DEDUP_REMOVED lines=32> */
.L_x_640:
[----:B------:R-:W-:Y:S05]  /*1a20*/  BSYNC B0 ;  /* 0x0000000000007941 */ /* 0x000fea0003800000 */
.L_x_639:
        /* <DEDUP_REMOVED lines=31> */
.L_x_642:
[----:B------:R-:W-:Y:S05]  /*1c20*/  BSYNC B0 ;  /* 0x0000000000007941 */ /* 0x000fea0003800000 */
.L_x_641:
        /* <DEDUP_REMOVED lines=33> */
.L_x_644:
[----:B------:R-:W-:Y:S05]  /*1e40*/  BSYNC B0 ;  /* 0x0000000000007941 */ /* 0x000fea0003800000 */
.L_x_643:
[----:B------:R-:W-:Y:S01]  /*1e50*/  ISETP.NE.U32.AND P1, PT, RZ, c[0x0][0x318], PT ;  /* 0x0000c600ff007a0c */ /* 0x000fe20003f25070 */
[----:B------:R-:W0:Y:S03]  /*1e60*/  LDGDEPBAR ;  /* 0x00000000000079af */ /* 0x000e260000000000 */
[----:B------:R-:W-:-:S13]  /*1e70*/  ISETP.NE.AND.EX P1, PT, RZ, c[0x0][0x31c], PT, P1 ;  /* 0x0000c700ff007a0c */ /* 0x000fda0003f25310 */
[----:B------:R-:W-:Y:S01]  /*1e80*/  @P1 SHF.R.S32.HI R9, RZ, 0x1f, R19 ;  /* 0x0000001fff091819 */ /* 0x000fe20000011413 */
[----:B------:R-:W-:-:S04]  /*1e90*/  @P1 IMAD.WIDE.U32 R22, R19, c[0x0][0x320], R22 ;  /* 0x0000c80013161a25 */ /* 0x000fc800078e0016 */
[----:B--2---:R-:W-:Y:S01]  /*1ea0*/  @P1 IMAD R16, R9, c[0x0][0x320], RZ ;  /* 0x0000c80009101a24 */ /* 0x004fe200078e02ff */
[----:B------:R-:W-:Y:S01]  /*1eb0*/  @P1 LEA R18, P0, R22, c[0x0][0x318], 0x2 ;  /* 0x0000c60016121a11 */ /* 0x000fe200078010ff */
[----:B------:R-:W-:-:S04]  /*1ec0*/  DEPBAR.LE SB0, 0x0 ;  /* 0x000080000000791a */ /* 0x000fc80000000000 */
[----:B------:R-:W-:-:S04]  /*1ed0*/  @P1 IMAD R16, R19, c[0x0][0x324], R16 ;  /* 0x0000c90013101a24 */ /* 0x000fc800078e0210 */
[----:B------:R-:W-:-:S05]  /*1ee0*/  @P1 IMAD.IADD R16, R23, 0x1, R16 ;  /* 0x0000000117101824 */ /* 0x000fca00078e0210 */
[----:B------:R-:W-:-:S05]  /*1ef0*/  @P1 LEA.HI.X R19, R22, c[0x0][0x31c], R16, 0x2, P0 ;  /* 0x0000c70016131a11 */ /* 0x000fca00000f1410 */
[----:B------:R2:W3:Y:S04]  /*1f00*/  @P1 LDG.E R17, [R18.64] ;  /* 0x0000000612111981 */ /* 0x0004e8000c1e1900 */
[----:B------:R-:W-:Y:S01]  /*1f10*/  BAR.SYNC.DEFER_BLOCKING 0x0 ;  /* 0x0000000000007b1d */ /* 0x000fe20000010000 */
[----:B------:R-:W-:Y:S01]  /*1f20*/  ISETP.GE.AND P0, PT, R20, R8, PT ;  /* 0x000000081400720c */ /* 0x000fe20003f06270 */
[----:B------:R-:W-:Y:S01]  /*1f30*/  IMAD.MOV.U32 R9, RZ, RZ, c[0x0][0x1a0] ;  /* 0x00006800ff097624 */ /* 0x000fe200078e00ff */
[----:B------:R-:W-:Y:S01]  /*1f40*/  SHF.R.S32.HI R89, RZ, 0x1f, R0 ;  /* 0x0000001fff597819 */ /* 0x000fe20000011400 */
[----:B------:R-:W-:Y:S01]  /*1f50*/  IMAD.MOV.U32 R186, RZ, RZ, R184 ;  /* 0x000000ffffba7224 */ /* 0x000fe200078e00b8 */
[----:B------:R-:W-:Y:S01]  /*1f60*/  SHF.L.U32 R219, R219, 0x1, RZ ;  /* 0x00000001dbdb7819 */ /* 0x000fe200000006ff */
[----:B------:R-:W-:Y:S01]  /*1f70*/  BSSY B0, `(.L_x_645) ;  /* 0x000002a000007945 */ /* 0x000fe20003800000 */
[----:B------:R-:W-:-:S02]  /*1f80*/  SHF.L.U64.HI R213, R9, R14, c[0x0][0x1a4] ;  /* 0x0000690009d57619 */ /* 0x000fc4000001020e */
[----:B------:R-:W3:Y:S01]  /*1f90*/  @P1 MUFU.RCP R14, c[0x0][0x238] ;  /* 0x00008e00000e1b08 */ /* 0x000ee20000001000 */
[----:B------:R-:W-:Y:S02]  /*1fa0*/  SHF.L.U32 R214, R9, 0x6, RZ ;  /* 0x0000000609d67819 */ /* 0x000fe400000006ff */
[----:B------:R-:W-:Y:S01]  /*1fb0*/  LEA.HI R89, R89, R0, RZ, 0x2 ;  /* 0x0000000059597211 */ /* 0x000fe200078f10ff */
[----:B------:R-:W-:Y:S01]  /*1fc0*/  IMAD.MOV.U32 R0, RZ, RZ, RZ ;  /* 0x000000ffff007224 */ /* 0x000fe200078e00ff */
[----:B------:R-:W-:Y:S02]  /*1fd0*/  LOP3.LUT R219, R219, 0x6, RZ, 0xc0, !PT ;  /* 0x00000006dbdb7812 */ /* 0x000fe400078ec0ff */
[----:B------:R-:W-:Y:S01]  /*1fe0*/  SHF.R.S32.HI R89, RZ, 0x2, R89 ;  /* 0x00000002ff597819 */ /* 0x000fe20000011459 */
[----:B--2---:R-:W-:Y:S01]  /*1ff0*/  IMAD R19, R213, R144, RZ ;  /* 0x00000090d5137224 */ /* 0x004fe200078e02ff */
[----:B------:R2:W-:Y:S03]  /*2000*/  @P0 STS.128 [R220+0xc000], RZ ;  /* 0x00c000ffdc000388 */ /* 0x0005e60000000c00 */
[----:B------:R-:W-:-:S02]  /*2010*/  IMAD R12, R12, R214, R19 ;  /* 0x000000d60c0c7224 */ /* 0x000fc400078e0213 */
[----:B------:R-:W-:Y:S01]  /*2020*/  IMAD.WIDE.U32 R18, R144, R214, R186 ;  /* 0x000000d690127225 */ /* 0x000fe200078e00ba */
[----:B------:R2:W-:Y:S04]  /*2030*/  @P0 STS.128 [R220+0xe000], RZ ;  /* 0x00e000ffdc000388 */ /* 0x0005e80000000c00 */
[----:B------:R2:W-:Y:S01]  /*2040*/  @P0 STS.128 [R220+0x10000], RZ ;  /* 0x010000ffdc000388 */ /* 0x0005e20000000c00 */
[----:B---3--:R-:W-:Y:S01]  /*2050*/  @P1 FMUL.FTZ R0, R17, R14 ;  /* 0x0000000e11001220 */ /* 0x008fe20000410000 */
[----:B------:R-:W-:Y:S01]  /*2060*/  IADD3 R17, R19, R12, RZ ;  /* 0x0000000c13117210 */ /* 0x000fe20007ffe0ff */
        /* <DEDUP_REMOVED lines=26> */
.L_x_646:
[----:B--2---:R-:W-:Y:S05]  /*2210*/  BSYNC B0 ;  /* 0x0000000000007941 */ /* 0x004fea0003800000 */
.L_x_645:
        /* <DEDUP_REMOVED lines=35> */
.L_x_648:
[----:B------:R-:W-:Y:S05]  /*2450*/  BSYNC B0 ;  /* 0x0000000000007941 */ /* 0x000fea0003800000 */
.L_x_647:
        /* <DEDUP_REMOVED lines=12> */
[C---:B---3--:R-:W-:Y:S01]  /*2520*/  @!P3 LEA R22, P4, R13.reuse, c[0x0][0x170], 0x1 ;  /* 0x00005c000d16ba11 */ /* 0x048fe200078808ff */
        /* <DEDUP_REMOVED lines=21> */
.L_x_650:
[----:B------:R-:W-:Y:S05]  /*2680*/  BSYNC B0 ;  /* 0x0000000000007941 */ /* 0x000fea0003800000 */
.L_x_649:
        /* <DEDUP_REMOVED lines=36> */
.L_x_652:
[----:B------:R-:W-:Y:S05]  /*28d0*/  BSYNC B0 ;  /* 0x0000000000007941 */ /* 0x000fea0003800000 */
.L_x_651:
        /* <DEDUP_REMOVED lines=18> */
[----:B------:R-:W-:Y:S03]  /*2a00*/  LDSM.16.M88.4 R68, [R206] ;  /* 0x00000000ce44783b */ /* 0x000fe60000000200 */
[----:B------:R-:W-:-:S05]  /*2a10*/  IMAD.SHL.U32 R209, R209, 0x2, RZ ;  /* 0x00000002d1d17824 */ /* 0x000fca00078e00ff */
[----:B---3--:R-:W3:Y:S01]  /*2a20*/  LDSM.16.M88.4 R24, [R209+0x6000] ;  /* 0x00600000d118783b */ /* 0x008ee20000000200 */
[C---:B------:R-:W-:Y:S02]  /*2a30*/  IADD3 R4, R209.reuse, 0x6000, RZ ;  /* 0x00006000d1047810 */ /* 0x040fe40007ffe0ff */
[----:B------:R-:W-:Y:S01]  /*2a40*/  IADD3 R207, R209, 0x6020, RZ ;  /* 0x00006020d1cf7810 */ /* 0x000fe20007ffe0ff */
[----:B------:R-:W5:Y:S01]  /*2a50*/  LDSM.16.M88.4 R56, [R209+0x6800] ;  /* 0x00680000d138783b */ /* 0x000f620000000200 */
[----:B------:R-:W-:Y:S01]  /*2a60*/  @P1 IADD3 R207, R4, -0x20, RZ ;  /* 0xffffffe004cf1810 */ /* 0x000fe20007ffe0ff */
[----:B------:R-:W-:Y:S02]  /*2a70*/  IMAD.MOV.U32 R4, RZ, RZ, 0x40 ;  /* 0x00000040ff047424 */ /* 0x000fe400078e00ff */
[----:B------:R-:W1:Y:S01]  /*2a80*/  LDSM.16.M88.4 R48, [R209+0x7000] ;  /* 0x00700000d130783b */ /* 0x000e620000000200 */
[C---:B------:R-:W-:Y:S02]  /*2a90*/  IADD3 R199, R207.reuse, 0x800, RZ ;  /* 0x00000800cfc77810 */ /* 0x040fe40007ffe0ff */
[----:B------:R-:W-:Y:S01]  /*2aa0*/  SEL R4, R4, 0xffffffc0, !P2 ;  /* 0xffffffc004047807 */ /* 0x000fe20005000000 */
[----:B----4-:R-:W4:Y:S01]  /*2ab0*/  LDSM.16.M88.4 R8, [R209+0x7800] ;  /* 0x00780000d108783b */ /* 0x010f220000000200 */
[----:B------:R-:W-:-:S02]  /*2ac0*/  IADD3 R198, R207, 0x1000, RZ ;  /* 0x00001000cfc67810 */ /* 0x000fc40007ffe0ff */
[----:B------:R-:W-:Y:S01]  /*2ad0*/  IADD3 R197, R207, 0x1800, RZ ;  /* 0x00001800cfc57810 */ /* 0x000fe20007ffe0ff */
[----:B-1----:R-:W1:Y:S01]  /*2ae0*/  LDSM.16.M88.4 R28, [R207] ;  /* 0x00000000cf1c783b */ /* 0x002e620000000200 */
[----:B------:R-:W-:Y:S01]  /*2af0*/  IMAD.IADD R203, R209, 0x1, R4 ;  /* 0x00000001d1cb7824 */ /* 0x000fe200078e0204 */
[C---:B------:R-:W-:Y:S01]  /*2b00*/  IADD3 R195, R207.reuse, 0x2000, RZ ;  /* 0x00002000cfc37810 */ /* 0x040fe20007ffe0ff */
[----:B------:R-:W-:Y:S01]  /*2b10*/  IMAD.IADD R196, R4, 0x1, R207 ;  /* 0x0000000104c47824 */ /* 0x000fe200078e02cf */
[----:B------:R-:W2:Y:S01]  /*2b20*/  LDSM.16.M88.4 R20, [R207+0x800] ;  /* 0x00080000cf14783b */ /* 0x000ea20000000200 */
[----:B------:R-:W-:Y:S01]  /*2b30*/  IMAD R4, R144, 0x40, R219 ;  /* 0x0000004090047824 */ /* 0x000fe200078e02db */
[----:B------:R-:W-:Y:S02]  /*2b40*/  IADD3 R194, R207, 0x2800, RZ ;  /* 0x00002800cfc27810 */ /* 0x000fe40007ffe0ff */
[----:B------:R-:W1:Y:S01]  /*2b50*/  LDSM.16.M88.4 R12, [R207+0x1000] ;  /* 0x00100000cf0c783b */ /* 0x000e620000000200 */
[----:B------:R-:W-:Y:S01]  /*2b60*/  I2F R93, R4 ;  /* 0x00000004005d7306 */ /* 0x000fe20000201400 */
[----:B------:R-:W-:-:S02]  /*2b70*/  IADD3 R92, R4, 0x1, RZ ;  /* 0x00000001045c7810 */ /* 0x000fc40007ffe0ff */
[----:B------:R-:W1:Y:S01]  /*2b80*/  LDSM.16.M88.4 R60, [R203+0x6000] ;  /* 0x00600000cb3c783b */ /* 0x000e620000000200 */
[C---:B------:R-:W-:Y:S02]  /*2b90*/  IADD3 R96, R4.reuse, 0x9, RZ ;  /* 0x0000000904607810 */ /* 0x040fe40007ffe0ff */
[C---:B------:R-:W-:Y:S01]  /*2ba0*/  IADD3 R94, R4.reuse, 0x8, RZ ;  /* 0x00000008045e7810 */ /* 0x040fe20007ffe0ff */
[----:B------:R-:W1:Y:S01]  /*2bb0*/  LDSM.16.M88.4 R76, [R207+0x1800] ;  /* 0x00180000cf4c783b */ /* 0x000e620000000200 */
[----:B------:R-:W-:Y:S01]  /*2bc0*/  I2F R95, R92 ;  /* 0x0000005c005f7306 */ /* 0x000fe20000201400 */
[C---:B------:R-:W-:Y:S02]  /*2bd0*/  IADD3 R100, R4.reuse, 0x18, RZ ;  /* 0x0000001804647810 */ /* 0x040fe40007ffe0ff */
[----:B------:R-:W1:Y:S01]  /*2be0*/  LDSM.16.M88.4 R36, [R203+0x6800] ;  /* 0x00680000cb24783b */ /* 0x000e620000000200 */
[C---:B------:R-:W-:Y:S02]  /*2bf0*/  IADD3 R102, R4.reuse, 0x19, RZ ;  /* 0x0000001904667810 */ /* 0x040fe40007ffe0ff */
[C---:B------:R-:W-:Y:S01]  /*2c00*/  IADD3 R108, R4.reuse, 0x28, RZ ;  /* 0x00000028046c7810 */ /* 0x040fe20007ffe0ff */
[----:B---3--:R-:W-:Y:S01]  /*2c10*/  HMMA.16816.F32 R16, R72, R24, RZ ;  /* 0x000000184810723c */ /* 0x008fe200000018ff */
        /* <DEDUP_REMOVED lines=8> */
[C---:B------:R-:W-:Y:S02]  /*2ca0*/  IADD3 R104, R4.reuse, 0x20, RZ ;  /* 0x0000002004687810 */ /* 0x040fe40007ffe0ff */
[C---:B------:R-:W-:Y:S02]  /*2cb0*/  IADD3 R110, R4.reuse, 0x29, RZ ;  /* 0x00000029046e7810 */ /* 0x040fe40007ffe0ff */
[C---:B------:R-:W-:Y:S01]  /*2cc0*/  IADD3 R112, R4.reuse, 0x30, RZ ;  /* 0x0000003004707810 */ /* 0x040fe20007ffe0ff */
[----:B-----5:R-:W-:Y:S01]  /*2cd0*/  HMMA.16816.F32 R32, R72, R56, RZ ;  /* 0x000000384820723c */ /* 0x020fe200000018ff */
[----:B------:R-:W-:Y:S01]  /*2ce0*/  IADD3 R114, R4, 0x38, RZ ;  /* 0x0000003804727810 */ /* 0x000fe20007ffe0ff */
[----:B------:R-:W-:Y:S01]  /*2cf0*/  I2F R103, R100 ;  /* 0x0000006400677306 */ /* 0x000fe20000201400 */
[----:B------:R-:W-:-:S02]  /*2d00*/  IADD3 R193, R207, 0x3000, RZ ;  /* 0x00003000cfc17810 */ /* 0x000fc40007ffe0ff */
[C---:B------:R-:W-:Y:S02]  /*2d10*/  IADD3 R192, R207.reuse, 0x3800, RZ ;  /* 0x00003800cfc07810 */ /* 0x040fe40007ffe0ff */
[C---:B------:R-:W-:Y:S01]  /*2d20*/  IADD3 R191, R207.reuse, 0x4000, RZ ;  /* 0x00004000cfbf7810 */ /* 0x040fe20007ffe0ff */
[----:B------:R-:W-:Y:S01]  /*2d30*/  HMMA.16816.F32 R52, R72, R48, RZ ;  /* 0x000000304834723c */ /* 0x000fe200000018ff */
[C---:B------:R-:W-:Y:S01]  /*2d40*/  IADD3 R190, R207.reuse, 0x4800, RZ ;  /* 0x00004800cfbe7810 */ /* 0x040fe20007ffe0ff */
[----:B------:R-:W-:Y:S01]  /*2d50*/  I2F R105, R102 ;  /* 0x0000006600697306 */ /* 0x000fe20000201400 */
[C---:B------:R-:W-:Y:S02]  /*2d60*/  IADD3 R189, R207.reuse, 0x5000, RZ ;  /* 0x00005000cfbd7810 */ /* 0x040fe40007ffe0ff */
[----:B------:R-:W-:-:S03]  /*2d70*/  IADD3 R188, R207, 0x5800, RZ ;  /* 0x00005800cfbc7810 */ /* 0x000fc60007ffe0ff */
[C---:B------:R-:W-:Y:S02]  /*2d80*/  HMMA.16816.F32 R56, R72.reuse, R58, RZ ;  /* 0x0000003a4838723c */ /* 0x040fe400000018ff */
[----:B------:R-:W-:Y:S06]  /*2d90*/  I2F R111, R108 ;  /* 0x0000006c006f7306 */ /* 0x000fec0000201400 */
[C---:B------:R-:W-:Y:S02]  /*2da0*/  HMMA.16816.F32 R48, R72.reuse, R50, RZ ;  /* 0x000000324830723c */ /* 0x040fe400000018ff */
[----:B------:R-:W-:Y:S06]  /*2db0*/  I2F R101, R98 ;  /* 0x0000006200657306 */ /* 0x000fec0000201400 */
[C---:B----4-:R-:W-:Y:S02]  /*2dc0*/  HMMA.16816.F32 R44, R72.reuse, R8, RZ ;  /* 0x00000008482c723c */ /* 0x050fe400000018ff */
[----:B------:R-:W-:Y:S06]  /*2dd0*/  I2F R109, R106 ;  /* 0x0000006a006d7306 */ /* 0x000fec0000201400 */
[----:B------:R-:W-:Y:S01]  /*2de0*/  HMMA.16816.F32 R72, R72, R10, RZ ;  /* 0x0000000a4848723c */ /* 0x000fe200000018ff */
[----:B------:R-:W3:Y:S01]  /*2df0*/  LDSM.16.M88.4 R8, [R203+0x7000] ;  /* 0x00700000cb08783b */ /* 0x000ee20000000200 */
[----:B------:R-:W-:Y:S06]  /*2e00*/  I2F R107, R104 ;  /* 0x00000068006b7306 */ /* 0x000fec0000201400 */
[C---:B-1----:R-:W-:Y:S02]  /*2e10*/  HMMA.16816.F32 R16, R64.reuse, R28, R16 ;  /* 0x0000001c4010723c */ /* 0x042fe40000001810 */
[----:B------:R-:W-:Y:S06]  /*2e20*/  I2F R113, R110 ;  /* 0x0000006e00717306 */ /* 0x000fec0000201400 */
[C---:B------:R-:W-:Y:S01]  /*2e30*/  HMMA.16816.F32 R24, R64.reuse, R30, R24 ;  /* 0x0000001e4018723c */ /* 0x040fe20000001818 */
[----:B------:R-:W-:Y:S01]  /*2e40*/  LDSM.16.M88.4 R28, [R196+0x800] ;  /* 0x00080000c41c783b */ /* 0x000fe20000000200 */
[----:B------:R-:W-:Y:S06]  /*2e50*/  I2F R115, R112 ;  /* 0x0000007000737306 */ /* 0x000fec0000201400 */
[C---:B--2---:R-:W-:Y:S02]  /*2e60*/  HMMA.16816.F32 R32, R64.reuse, R20, R32 ;  /* 0x000000144020723c */ /* 0x044fe40000001820 */
[----:B------:R-:W-:Y:S06]  /*2e70*/  I2F R117, R114 ;  /* 0x0000007200757306 */ /* 0x000fec0000201400 */
[C---:B------:R-:W-:Y:S01]  /*2e80*/  HMMA.16816.F32 R56, R64.reuse, R22, R56 ;  /* 0x000000164038723c */ /* 0x040fe20000001838 */
[----:B------:R-:W1:Y:S07]  /*2e90*/  LDSM.16.M88.4 R20, [R205] ;  /* 0x00000000cd14783b */ /* 0x000e6e0000000200 */
[C---:B------:R-:W-:Y:S08]  /*2ea0*/  HMMA.16816.F32 R52, R64.reuse, R12, R52 ;  /* 0x0000000c4034723c */ /* 0x040ff00000001834 */
[----:B------:R-:W-:Y:S01]  /*2eb0*/  HMMA.16816.F32 R48, R64, R14, R48 ;  /* 0x0000000e4030723c */ /* 0x000fe20000001830 */
[----:B------:R-:W2:Y:S07]  /*2ec0*/  LDSM.16.M88.4 R12, [R196+0x1000] ;  /* 0x00100000c40c783b */ /* 0x000eae0000000200 */
        /* <DEDUP_REMOVED lines=9> */
[----:B------:R-:W2:Y:S07]  /*2f60*/  LDSM.16.M88.4 R36, [R209+0x8800] ;  /* 0x00880000d124783b */ /* 0x000eae0000000200 */
[C---:B---3--:R-:W-:Y:S08]  /*2f70*/  HMMA.16816.F32 R52, R68.reuse, R8, R52 ;  /* 0x000000084434723c */ /* 0x048ff00000001834 */
[----:B------:R-:W-:Y:S01]  /*2f80*/  HMMA.16816.F32 R48, R68, R10, R48 ;  /* 0x0000000a4430723c */ /* 0x000fe20000001830 */
[----:B------:R-:W3:Y:S07]  /*2f90*/  LDSM.16.M88.4 R8, [R209+0x9000] ;  /* 0x00900000d108783b */ /* 0x000eee0000000200 */
[----:B-1----:R-:W-:Y:S08]  /*2fa0*/  HMMA.16816.F32 R16, R20, R40, R16 ;  /* 0x000000281410723c */ /* 0x002ff00000001810 */
        /* <DEDUP_REMOVED lines=9> */
[C---:B--2---:R-:W-:Y:S08]  /*3040*/  HMMA.16816.F32 R52, R20.reuse, R12, R52 ;  /* 0x0000000c1434723c */ /* 0x044ff00000001834 */
[----:B------:R-:W-:Y:S01]  /*3050*/  HMMA.16816.F32 R48, R20, R14, R48 ;  /* 0x0000000e1430723c */ /* 0x000fe20000001830 */
[----:B------:R-:W1:Y:S07]  /*3060*/  LDSM.16.M88.4 R12, [R208+0x2000] ;  /* 0x00200000d00c783b */ /* 0x000e6e0000000200 */
        /* <DEDUP_REMOVED lines=13> */
[C---:B-1----:R-:W-:Y:S08]  /*3140*/  HMMA.16816.F32 R16, R12.reuse, R40, R16 ;  /* 0x000000280c10723c */ /* 0x042ff00000001810 */
        /* <DEDUP_REMOVED lines=8> */
[----:B------:R-:W1:Y:S07]  /*31d0*/  LDSM.16.M88.4 R28, [R196+0x2000] ;  /* 0x00200000c41c783b */ /* 0x000e6e0000000200 */
        /* <DEDUP_REMOVED lines=9> */
[----:B------:R-:W3:Y:S03]  /*3270*/  LDSM.16.M88.4 R12, [R196+0x3000] ;  /* 0x00300000c40c783b */ /* 0x000ee60000000200 */
[C---:B-1----:R-:W-:Y:S08]  /*3280*/  HMMA.16816.F32 R16, R72.reuse, R28, R16 ;  /* 0x0000001c4810723c */ /* 0x042ff00000001810 */
[----:B------:R-:W-:Y:S01]  /*3290*/  HMMA.16816.F32 R24, R72, R30, R24 ;  /* 0x0000001e4818723c */ /* 0x000fe20000001818 */
[----:B------:R-:W-:Y:S07]  /*32a0*/  LDSM.16.M88.4 R28, [R207+0x4000] ;  /* 0x00400000cf1c783b */ /* 0x000fee0000000200 */
[C---:B------:R-:W-:Y:S08]  /*32b0*/  HMMA.16816.F32 R52, R36.reuse, R60, R52 ;  /* 0x0000003c2434723c */ /* 0x040ff00000001834 */
[C---:B------:R-:W-:Y:S01]  /*32c0*/  HMMA.16816.F32 R48, R36.reuse, R62, R48 ;  /* 0x0000003e2430723c */ /* 0x040fe20000001830 */
[----:B------:R-:W-:Y:S07]  /*32d0*/  LDSM.16.M88.4 R60, [R209+0xb000] ;  /* 0x00b00000d13c783b */ /* 0x000fee0000000200 */
[C---:B------:R-:W-:Y:S08]  /*32e0*/  HMMA.16816.F32 R44, R36.reuse, R40, R44 ;  /* 0x00000028242c723c */ /* 0x040ff0000000182c */
[C---:B------:R-:W-:Y:S01]  /*32f0*/  HMMA.16816.F32 R68, R36.reuse, R42, R68 ;  /* 0x0000002a2444723c */ /* 0x040fe20000001844 */
[----:B------:R-:W1:Y:S07]  /*3300*/  LDSM.16.M88.4 R40, [R208+0x4000] ;  /* 0x00400000d028783b */ /* 0x000e6e0000000200 */
[C---:B------:R-:W-:Y:S08]  /*3310*/  HMMA.16816.F32 R32, R36.reuse, R76, R32 ;  /* 0x0000004c2420723c */ /* 0x040ff00000001820 */
[----:B------:R-:W-:Y:S01]  /*3320*/  HMMA.16816.F32 R56, R36, R78, R56 ;  /* 0x0000004e2438723c */ /* 0x000fe20000001838 */
[----:B------:R-:W-:Y:S04]  /*3330*/  LDSM.16.M88.4 R76, [R203+0xa000] ;  /* 0x00a00000cb4c783b */ /* 0x000fe80000000200 */
[----:B------:R-:W-:Y:S03]  /*3340*/  LDSM.16.M88.4 R36, [R207+0x4800] ;  /* 0x00480000cf24783b */ /* 0x000fe60000000200 */
[C---:B--2---:R-:W-:Y:S08]  /*3350*/  HMMA.16816.F32 R16, R64.reuse, R8, R16 ;  /* 0x000000084010723c */ /* 0x044ff00000001810 */
[----:B------:R-:W-:Y:S01]  /*3360*/  HMMA.16816.F32 R24, R64, R10, R24 ;  /* 0x0000000a4018723c */ /* 0x000fe20000001818 */
[----:B------:R-:W-:Y:S07]  /*3370*/  LDSM.16.M88.4 R8, [R205+0x4000] ;  /* 0x00400000cd08783b */ /* 0x000fee0000000200 */
[C---:B---3--:R-:W-:Y:S08]  /*3380*/  HMMA.16816.F32 R52, R72.reuse, R12, R52 ;  /* 0x0000000c4834723c */ /* 0x048ff00000001834 */
[C---:B------:R-:W-:Y:S01]  /*3390*/  HMMA.16816.F32 R48, R72.reuse, R14, R48 ;  /* 0x0000000e4830723c */ /* 0x040fe20000001830 */
[----:B------:R-:W2:Y:S07]  /*33a0*/  LDSM.16.M88.4 R12, [R206+0x4000] ;  /* 0x00400000ce0c783b */ /* 0x000eae0000000200 */
[C---:B------:R-:W-:Y:S08]  /*33b0*/  HMMA.16816.F32 R32, R72.reuse, R20, R32 ;  /* 0x000000144820723c */ /* 0x040ff00000001820 */
[----:B------:R-:W-:Y:S01]  /*33c0*/  HMMA.16816.F32 R56, R72, R22, R56 ;  /* 0x000000164838723c */ /* 0x000fe20000001838 */
[----:B------:R-:W3:Y:S07]  /*33d0*/  LDSM.16.M88.4 R20, [R196+0x4000] ;  /* 0x00400000c414783b */ /* 0x000eee0000000200 */
[C---:B-1----:R-:W-:Y:S08]  /*33e0*/  HMMA.16816.F32 R16, R40.reuse, R28, R16 ;  /* 0x0000001c2810723c */ /* 0x042ff00000001810 */
[----:B------:R-:W-:Y:S01]  /*33f0*/  HMMA.16816.F32 R24, R40, R30, R24 ;  /* 0x0000001e2818723c */ /* 0x000fe20000001818 */
[----:B------:R-:W1:Y:S07]  /*3400*/  LDSM.16.M88.4 R28, [R203+0xa800] ;  /* 0x00a80000cb1c783b */ /* 0x000e6e0000000200 */
[C---:B------:R-:W-:Y:S08]  /*3410*/  HMMA.16816.F32 R32, R64.reuse, R80, R32 ;  /* 0x000000504020723c */ /* 0x040ff00000001820 */
[----:B------:R-:W-:Y:S08]  /*3420*/  HMMA.16816.F32 R56, R64, R82, R56 ;  /* 0x000000524038723c */ /* 0x000ff00000001838 */
[C---:B--2---:R-:W-:Y:S08]  /*3430*/  HMMA.16816.F32 R16, R12.reuse, R76, R16 ;  /* 0x0000004c0c10723c */ /* 0x044ff00000001810 */
[----:B------:R-:W-:Y:S01]  /*3440*/  HMMA.16816.F32 R24, R12, R78, R24 ;  /* 0x0000004e0c18723c */ /* 0x000fe20000001818 */
[----:B------:R-:W2:Y:S07]  /*3450*/  LDSM.16.M88.4 R76, [R207+0x5000] ;  /* 0x00500000cf4c783b */ /* 0x000eae0000000200 */
        /* <DEDUP_REMOVED lines=12> */
[----:B-1----:R-:W-:Y:S01]  /*3520*/  HMMA.16816.F32 R32, R12, R28, R32 ;  /* 0x0000001c0c20723c */ /* 0x002fe20000001820 */
[----:B------:R-:W-:-:S02]  /*3530*/  FMUL.FTZ R116, R16, c[0x0][0x2ec] ;  /* 0x0000bb0010747a20 */ /* 0x000fc40000410000 */
[----:B------:R-:W-:Y:S04]  /*3540*/  I2F R85, R84 ;  /* 0x0000005400557306 */ /* 0x000fe80000201400 */
[----:B------:R-:W-:Y:S01]  /*3550*/  IADD3 R28, R4, 0x39, RZ ;  /* 0x00000039041c7810 */ /* 0x000fe20007ffe0ff */
[----:B------:R-:W-:Y:S01]  /*3560*/  HMMA.16816.F32 R68, R72, R86, R68 ;  /* 0x000000564844723c */ /* 0x000fe20000001844 */
[----:B------:R-:W-:Y:S02]  /*3570*/  FMUL.FTZ R24, R24, c[0x0][0x2ec] ;  /* 0x0000bb0018187a20 */ /* 0x000fe40000410000 */
[----:B------:R-:W-:Y:S04]  /*3580*/  I2F R29, R28 ;  /* 0x0000001c001d7306 */ /* 0x000fe80000201400 */
[----:B------:R-:W-:Y:S01]  /*3590*/  FMUL.FTZ R73, R17, c[0x0][0x2ec] ;  /* 0x0000bb0011497a20 */ /* 0x000fe20000410000 */
[----:B--2---:R-:W-:Y:S01]  /*35a0*/  HMMA.16816.F32 R80, R40, R76, R80 ;  /* 0x0000004c2850723c */ /* 0x004fe20000001850 */
[----:B------:R-:W-:-:S02]  /*35b0*/  FMUL.FTZ R72, R18, c[0x0][0x2ec] ;  /* 0x0000bb0012487a20 */ /* 0x000fc40000410000 */
[----:B------:R-:W1:Y:S05]  /*35c0*/  MUFU.TANH R116, R116 ;  /* 0x0000007400747308 */ /* 0x000e6a0000002400 */
[----:B------:R-:W-:Y:S03]  /*35d0*/  HMMA.16816.F32 R56, R12, R30, R56 ;  /* 0x0000001e0c38723c */ /* 0x000fe60000001838 */
[----:B------:R2:W-:Y:S04]  /*35e0*/  MUFU.TANH R31, R24 ;  /* 0x00000018001f7308 */ /* 0x0005e80000002400 */
[----:B------:R-:W-:Y:S01]  /*35f0*/  FMUL.FTZ R30, R19, c[0x0][0x2ec] ;  /* 0x0000bb00131e7a20 */ /* 0x000fe20000410000 */
[----:B----4-:R-:W-:Y:S01]  /*3600*/  HMMA.16816.F32 R32, R8, R52, R32 ;  /* 0x000000340820723c */ /* 0x010fe20000001820 */
[----:B------:R-:W4:Y:S02]  /*3610*/  LDSM.16.M88.4 R16, [R209+0xb800] ;  /* 0x00b80000d110783b */ /* 0x000f240000000200 */
[----:B------:R-:W-:Y:S01]  /*3620*/  MUFU.TANH R73, R73 ;  /* 0x0000004900497308 */ /* 0x000fe20000002400 */
[----:B-1----:R-:W-:-:S03]  /*3630*/  FFMA.FTZ R116, R93, R0, R116 ;  /* 0x000000005d747223 */ /* 0x002fc60000010074 */
[----:B------:R-:W-:Y:S01]  /*3640*/  FMUL.FTZ R52, R25, c[0x0][0x2ec] ;  /* 0x0000bb0019347a20 */ /* 0x000fe20000410000 */
[----:B-----5:R-:W-:Y:S03]  /*3650*/  HMMA.16816.F32 R80, R12, R36, R80 ;  /* 0x000000240c50723c */ /* 0x020fe60000001850 */
[----:B------:R-:W1:Y:S04]  /*3660*/  MUFU.TANH R30, R30 ;  /* 0x0000001e001e7308 */ /* 0x000e680000002400 */
[----:B------:R-:W-:Y:S01]  /*3670*/  FMUL.FTZ R36, R26, c[0x0][0x2ec] ;  /* 0x0000bb001a247a20 */ /* 0x000fe20000410000 */
[----:B------:R-:W-:Y:S01]  /*3680*/  HMMA.16816.F32 R48, R64, R62, R48 ;  /* 0x0000003e4030723c */ /* 0x000fe20000001830 */
[----:B------:R-:W-:-:S02]  /*3690*/  FMUL.FTZ R37, R27, c[0x0][0x2ec] ;  /* 0x0000bb001b257a20 */ /* 0x000fc40000410000 */
[----:B--2---:R-:W2:Y:S01]  /*36a0*/  LDSM.16.M88.4 R24, [R207+0x5800] ;  /* 0x00580000cf18783b */ /* 0x004ea20000000200 */
[----:B------:R-:W-:Y:S04]  /*36b0*/  MUFU.TANH R52, R52 ;  /* 0x0000003400347308 */ /* 0x000fe80000002400 */
[----:B------:R-:W-:Y:S01]  /*36c0*/  HMMA.16816.F32 R56, R8, R54, R56 ;  /* 0x000000360838723c */ /* 0x000fe20000001838 */
[----:B------:R-:W-:Y:S02]  /*36d0*/  FMUL.FTZ R33, R33, c[0x0][0x2ec] ;  /* 0x0000bb0021217a20 */ /* 0x000fe40000410000 */
[----:B------:R-:W-:Y:S01]  /*36e0*/  FMUL.FTZ R34, R34, c[0x0][0x2ec] ;  /* 0x0000bb0022227a20 */ /* 0x000fe20000410000 */
[----:B------:R-:W5:Y:S01]  /*36f0*/  MUFU.TANH R36, R36 ;  /* 0x0000002400247308 */ /* 0x000f620000002400 */
[----:B------:R-:W-:-:S02]  /*3700*/  FMUL.FTZ R32, R32, c[0x0][0x2ec] ;  /* 0x0000bb0020207a20 */ /* 0x000fc40000410000 */
[----:B------:R-:W-:Y:S01]  /*3710*/  FMUL.FTZ R35, R35, c[0x0][0x2ec] ;  /* 0x0000bb0023237a20 */ /* 0x000fe20000410000 */
[----:B---3--:R-:W-:Y:S04]  /*3720*/  HMMA.16816.F32 R80, R8, R20, R80 ;  /* 0x000000140850723c */ /* 0x008fe80000001850 */
[----:B------:R-:W-:Y:S04]  /*3730*/  MUFU.TANH R33, R33 ;  /* 0x0000002100217308 */ /* 0x000fe80000002400 */
[----:B------:R-:W-:Y:S04]  /*3740*/  HMMA.16816.F32 R48, R40, R78, R48 ;  /* 0x0000004e2830723c */ /* 0x000fe80000001830 */
[----:B------:R-:W3:Y:S04]  /*3750*/  MUFU.TANH R34, R34 ;  /* 0x0000002200227308 */ /* 0x000ee80000002400 */
[----:B----4-:R-:W-:Y:S01]  /*3760*/  HMMA.16816.F32 R44, R64, R16, R44 ;  /* 0x00000010402c723c */ /* 0x010fe2000000182c */
[----:B------:R-:W-:-:S02]  /*3770*/  FMUL.FTZ R20, R56, c[0x0][0x2ec] ;  /* 0x0000bb0038147a20 */ /* 0x000fc40000410000 */
[----:B------:R-:W-:Y:S01]  /*3780*/  FMUL.FTZ R21, R57, c[0x0][0x2ec] ;  /* 0x0000bb0039157a20 */ /* 0x000fe20000410000 */
[----:B------:R-:W-:Y:S01]  /*3790*/  MUFU.TANH R37, R37 ;  /* 0x0000002500257308 */ /* 0x000fe20000002400 */
[----:B------:R-:W-:-:S03]  /*37a0*/  FMUL.FTZ R59, R59, c[0x0][0x2ec] ;  /* 0x0000bb003b3b7a20 */ /* 0x000fc60000410000 */
[----:B------:R-:W-:Y:S01]  /*37b0*/  HMMA.16816.F32 R68, R64, R18, R68 ;  /* 0x000000124044723c */ /* 0x000fe20000001844 */
[----:B------:R-:W4:Y:S03]  /*37c0*/  LDSM.16.M88.4 R16, [R203+0xb800] ;  /* 0x00b80000cb10783b */ /* 0x000f260000000200 */
[----:B------:R-:W-:Y:S04]  /*37d0*/  MUFU.TANH R20, R20 ;  /* 0x0000001400147308 */ /* 0x000fe80000002400 */
[----:B------:R-:W-:Y:S04]  /*37e0*/  HMMA.16816.F32 R48, R12, R38, R48 ;  /* 0x000000260c30723c */ /* 0x000fe80000001830 */
[----:B------:R-:W-:Y:S03]  /*37f0*/  MUFU.TANH R21, R21 ;  /* 0x0000001500157308 */ /* 0x000fe60000002400 */
[----:B------:R-:W-:Y:S01]  /*3800*/  FMUL.FTZ R38, R58, c[0x0][0x2ec] ;  /* 0x0000bb003a267a20 */ /* 0x000fe20000410000 */
[----:B--2---:R-:W-:Y:S01]  /*3810*/  HMMA.16816.F32 R44, R40, R24, R44 ;  /* 0x00000018282c723c */ /* 0x004fe2000000182c */
[----:B------:R-:W-:-:S03]  /*3820*/  FMUL.FTZ R39, R80, c[0x0][0x2ec] ;  /* 0x0000bb0050277a20 */ /* 0x000fc60000410000 */
[----:B------:R-:W-:Y:S04]  /*3830*/  MUFU.TANH R32, R32 ;  /* 0x0000002000207308 */ /* 0x000fe80000002400 */
[----:B------:R-:W-:Y:S01]  /*3840*/  HMMA.16816.F32 R68, R40, R26, R68 ;  /* 0x0000001a2844723c */ /* 0x000fe20000001844 */
[----:B------:R-:W2:Y:S01]  /*3850*/  LDSM.16.M88.4 R24, [R196+0x5800] ;  /* 0x00580000c418783b */ /* 0x000ea20000000200 */
[----:B------:R-:W-:-:S04]  /*3860*/  DEPBAR.LE SB0, 0x0 ;  /* 0x000080000000791a */ /* 0x000fc80000000000 */
[----:B------:R-:W2:Y:S01]  /*3870*/  MUFU.TANH R38, R38 ;  /* 0x0000002600267308 */ /* 0x000ea20000002400 */
[----:B------:R-:W-:Y:S01]  /*3880*/  FMUL.FTZ R42, R82, c[0x0][0x2ec] ;  /* 0x0000bb00522a7a20 */ /* 0x000fe20000410000 */
[----:B------:R-:W-:Y:S01]  /*3890*/  HMMA.16816.F32 R48, R8, R22, R48 ;  /* 0x000000160830723c */ /* 0x000fe20000001830 */
[----:B------:R-:W-:-:S05]  /*38a0*/  FMUL.FTZ R41, R83, c[0x0][0x2ec] ;  /* 0x0000bb0053297a20 */ /* 0x000fca0000410000 */
[----:B------:R-:W-:Y:S01]  /*38b0*/  MUFU.TANH R35, R35 ;  /* 0x0000002300237308 */ /* 0x000fe20000002400 */
[----:B-1----:R-:W-:Y:S01]  /*38c0*/  FFMA.FTZ R23, R95, R0, R30 ;  /* 0x000000005f177223 */ /* 0x002fe2000001001e */
[----:B----4-:R-:W-:Y:S01]  /*38d0*/  HMMA.16816.F32 R44, R12, R16, R44 ;  /* 0x000000100c2c723c */ /* 0x010fe2000000182c */
[----:B------:R-:W-:-:S05]  /*38e0*/  FMUL.FTZ R22, R81, c[0x0][0x2ec] ;  /* 0x0000bb0051167a20 */ /* 0x000fca0000410000 */
[----:B------:R-:W-:Y:S01]  /*38f0*/  MUFU.TANH R39, R39 ;  /* 0x0000002700277308 */ /* 0x000fe20000002400 */
[----:B------:R-:W-:Y:S01]  /*3900*/  IADD3 R17, R88, R89, -R223 ;  /* 0x0000005958117210 */ /* 0x000fe20007ffe8df */
[----:B------:R-:W-:Y:S01]  /*3910*/  HMMA.16816.F32 R68, R12, R18, R68 ;  /* 0x000000120c44723c */ /* 0x000fe20000001844 */
[----:B------:R-:W-:Y:S02]  /*3920*/  FFMA.FTZ R16, R95, R0, R73 ;  /* 0x000000005f107223 */ /* 0x000fe40000010049 */
[----:B------:R-:W-:-:S03]  /*3930*/  IADD3 R17, R17, c[0x0][0x2e8], RZ ;  /* 0x0000ba0011117a10 */ /* 0x000fc60007ffe0ff */
[----:B------:R-:W-:Y:S02]  /*3940*/  MUFU.TANH R22, R22 ;  /* 0x0000001600167308 */ /* 0x000fe40000002400 */
[----:B------:R-:W-:Y:S01]  /*3950*/  FMUL.FTZ R43, R48, c[0x0][0x2ec] ;  /* 0x0000bb00302b7a20 */ /* 0x000fe20000410000 */
[C---:B------:R-:W-:Y:S01]  /*3960*/  IMNMX R230, R17.reuse, R88, PT ;  /* 0x0000005811e67217 */ /* 0x040fe20003800200 */
[----:B------:R-:W-:Y:S01]  /*3970*/  FMUL.FTZ R30, R50, c[0x0][0x2ec] ;  /* 0x0000bb00321e7a20 */ /* 0x000fe20000410000 */
[----:B------:R-:W-:Y:S01]  /*3980*/  IADD3 R135, R17, 0x8, RZ ;  /* 0x0000000811877810 */ /* 0x000fe20007ffe0ff */
[----:B------:R-:W-:Y:S01]  /*3990*/  FFMA.FTZ R18, R97, R0, R31 ;  /* 0x0000000061127223 */ /* 0x000fe2000001001f */
[----:B------:R-:W-:Y:S01]  /*39a0*/  ISETP.GE.AND P4, PT, R96, R230, PT ;  /* 0x000000e66000720c */ /* 0x000fe20003f86270 */
[----:B------:R-:W1:Y:S01]  /*39b0*/  MUFU.TANH R43, R43 ;  /* 0x0000002b002b7308 */ /* 0x000e620000002400 */
[----:B------:R-:W-:Y:S01]  /*39c0*/  IMNMX R135, R135, R88, PT ;  /* 0x0000005887877217 */ /* 0x000fe20003800200 */
[----:B------:R-:W-:Y:S01]  /*39d0*/  FMUL.FTZ R31, R51, c[0x0][0x2ec] ;  /* 0x0000bb00331f7a20 */ /* 0x000fe20000410000 */
[C---:B--2---:R-:W-:Y:S01]  /*39e0*/  HMMA.16816.F32 R44, R8.reuse, R24, R44 ;  /* 0x00000018082c723c */ /* 0x044fe2000000182c */
[C---:B------:R-:W-:Y:S01]  /*39f0*/  ISETP.GE.AND P6, PT, R92.reuse, R230, PT ;  /* 0x000000e65c00720c */ /* 0x040fe20003fc6270 */
[-C--:B-----5:R-:W-:Y:S01]  /*3a00*/  FFMA.FTZ R19, R97, R0.reuse, R36 ;  /* 0x0000000061137223 */ /* 0x0a0fe20000010024 */
[-C--:B------:R-:W-:Y:S01]  /*3a10*/  ISETP.GE.AND P2, PT, R92, R135.reuse, PT ;  /* 0x000000875c00720c */ /* 0x080fe20003f46270 */
[----:B---3--:R-:W-:Y:S01]  /*3a20*/  FFMA.FTZ R15, R101, R0, R34 ;  /* 0x00000000650f7223 */ /* 0x008fe20000010022 */
[----:B------:R-:W2:Y:S01]  /*3a30*/  MUFU.TANH R30, R30 ;  /* 0x0000001e001e7308 */ /* 0x000ea20000002400 */
[C---:B------:R-:W-:Y:S01]  /*3a40*/  ISETP.GE.AND P3, PT, R94.reuse, R230, PT ;  /* 0x000000e65e00720c */ /* 0x040fe20003f66270 */
[-C--:B------:R-:W-:Y:S01]  /*3a50*/  FFMA.FTZ R24, R99, R0.reuse, R52 ;  /* 0x0000000063187223 */ /* 0x080fe20000010034 */
[----:B------:R-:W-:Y:S01]  /*3a60*/  HMMA.16816.F32 R68, R8, R26, R68 ;  /* 0x0000001a0844723c */ /* 0x000fe20000001844 */
[----:B------:R-:W-:Y:S01]  /*3a70*/  FMUL.FTZ R25, R49, c[0x0][0x2ec] ;  /* 0x0000bb0031197a20 */ /* 0x000fe20000410000 */
[-C--:B------:R-:W-:Y:S01]  /*3a80*/  ISETP.GE.AND P0, PT, R94, R135.reuse, PT ;  /* 0x000000875e00720c */ /* 0x080fe20003f06270 */
[-C--:B------:R-:W-:Y:S01]  /*3a90*/  FFMA.FTZ R14, R85, R0.reuse, R33 ;  /* 0x00000000550e7223 */ /* 0x080fe20000010021 */
[----:B------:R-:W-:Y:S01]  /*3aa0*/  FSEL R24, R24, -INF , !P4 ;  /* 0xff80000018187808 */ /* 0x000fe20006000000 */
[----:B------:R-:W3:Y:S01]  /*3ab0*/  MUFU.TANH R42, R42 ;  /* 0x0000002a002a7308 */ /* 0x000ee20000002400 */
[-C--:B------:R-:W-:Y:S01]  /*3ac0*/  ISETP.GE.AND P4, PT, R100, R135.reuse, PT ;  /* 0x000000876400720c */ /* 0x080fe20003f86270 */
[CC--:B------:R-:W-:Y:S01]  /*3ad0*/  FFMA.FTZ R11, R103.reuse, R0.reuse, R38 ;  /* 0x00000000670b7223 */ /* 0x0c0fe20000010026 */
[----:B------:R-:W-:Y:S01]  /*3ae0*/  FSEL R16, R16, -INF , !P6 ;  /* 0xff80000010107808 */ /* 0x000fe20007000000 */
[-C--:B------:R-:W-:Y:S01]  /*3af0*/  FFMA.FTZ R10, R103, R0.reuse, R20 ;  /* 0x00000000670a7223 */ /* 0x080fe20000010014 */
[----:B------:R-:W-:Y:S01]  /*3b00*/  FSEL R23, R23, -INF , !P2 ;  /* 0xff80000017177808 */ /* 0x000fe20005000000 */
[-C--:B------:R-:W-:Y:S01]  /*3b10*/  FFMA.FTZ R8, R105, R0.reuse, R21 ;  /* 0x0000000069087223 */ /* 0x080fe20000010015 */
[----:B------:R-:W-:Y:S01]  /*3b20*/  FSEL R11, R11, -INF , !P4 ;  /* 0xff8000000b0b7808 */ /* 0x000fe20006000000 */
[----:B------:R-:W-:Y:S01]  /*3b30*/  MUFU.TANH R40, R59 ;  /* 0x0000003b00287308 */ /* 0x000fe20000002400 */
[----:B-1----:R-:W-:Y:S01]  /*3b40*/  FFMA.FTZ R43, R111, R0, R43 ;  /* 0x000000006f2b7223 */ /* 0x002fe2000001002b */
[-C--:B------:R-:W-:Y:S01]  /*3b50*/  ISETP.GE.AND P4, PT, R108, R230.reuse, PT ;  /* 0x000000e66c00720c */ /* 0x080fe20003f86270 */
[----:B------:R-:W-:Y:S01]  /*3b60*/  FMUL.FTZ R27, R47, c[0x0][0x2ec] ;  /* 0x0000bb002f1b7a20 */ /* 0x000fe20000410000 */
[-C--:B------:R-:W-:Y:S01]  /*3b70*/  ISETP.GE.AND P6, PT, R98, R135.reuse, PT ;  /* 0x000000876200720c */ /* 0x080fe20003fc6270 */
[----:B------:R-:W-:Y:S01]  /*3b80*/  FMUL.FTZ R44, R44, c[0x0][0x2ec] ;  /* 0x0000bb002c2c7a20 */ /* 0x000fe20000410000 */
[----:B------:R-:W-:Y:S01]  /*3b90*/  ISETP.GE.AND P2, PT, R84, R230, PT ;  /* 0x000000e65400720c */ /* 0x000fe20003f46270 */
[----:B------:R-:W-:Y:S01]  /*3ba0*/  FMUL.FTZ R45, R45, c[0x0][0x2ec] ;  /* 0x0000bb002d2d7a20 */ /* 0x000fe20000410000 */
[----:B------:R-:W-:Y:S01]  /*3bb0*/  MUFU.TANH R41, R41 ;  /* 0x0000002900297308 */ /* 0x000fe20000002400 */
[----:B------:R-:W-:Y:S01]  /*3bc0*/  FMUL.FTZ R46, R46, c[0x0][0x2ec] ;  /* 0x0000bb002e2e7a20 */ /* 0x000fe20000410000 */
[----:B------:R-:W-:Y:S01]  /*3bd0*/  FSEL R160, R43, -INF , !P4 ;  /* 0xff8000002ba07808 */ /* 0x000fe20006000000 */
[----:B------:R-:W-:Y:S01]  /*3be0*/  FMUL.FTZ R68, R68, c[0x0][0x2ec] ;  /* 0x0000bb0044447a20 */ /* 0x000fe20000410000 */
[----:B------:R-:W-:Y:S01]  /*3bf0*/  FSEL R18, R18, -INF , !P3 ;  /* 0xff80000012127808 */ /* 0x000fe20005800000 */
[----:B------:R-:W-:Y:S01]  /*3c00*/  FMUL.FTZ R69, R69, c[0x0][0x2ec] ;  /* 0x0000bb0045457a20 */ /* 0x000fe20000410000 */
[----:B------:R-:W-:Y:S01]  /*3c10*/  FSEL R19, R19, -INF , !P0 ;  /* 0xff80000013137808 */ /* 0x000fe20004000000 */
[----:B------:R-:W-:Y:S01]  /*3c20*/  FMUL.FTZ R70, R70, c[0x0][0x2ec] ;  /* 0x0000bb0046467a20 */ /* 0x000fe20000410000 */
[----:B------:R-:W1:Y:S01]  /*3c30*/  MUFU.TANH R27, R27 ;  /* 0x0000001b001b7308 */ /* 0x000e620000002400 */
[----:B------:R-:W-:Y:S01]  /*3c40*/  FMUL.FTZ R71, R71, c[0x0][0x2ec] ;  /* 0x0000bb0047477a20 */ /* 0x000fe20000410000 */
[-C--:B------:R-:W-:Y:S01]  /*3c50*/  ISETP.GE.AND P4, PT, R60, R135.reuse, PT ;  /* 0x000000873c00720c */ /* 0x080fe20003f86270 */
[-C--:B------:R-:W-:Y:S01]  /*3c60*/  FFMA.FTZ R162, R109, R0.reuse, R22 ;  /* 0x000000006da27223 */ /* 0x080fe20000010016 */
[-C--:B------:R-:W-:Y:S01]  /*3c70*/  ISETP.GE.AND P5, PT, R96, R135.reuse, PT ;  /* 0x000000876000720c */ /* 0x080fe20003fa6270 */
[----:B--2---:R-:W-:Y:S01]  /*3c80*/  FFMA.FTZ R173, R111, R0, R30 ;  /* 0x000000006fad7223 */ /* 0x004fe2000001001e */
[----:B------:R-:W-:Y:S01]  /*3c90*/  ISETP.GE.AND P1, PT, R98, R230, PT ;  /* 0x000000e66200720c */ /* 0x000fe20003f26270 */
[-C--:B------:R-:W-:Y:S01]  /*3ca0*/  FFMA.FTZ R17, R99, R0.reuse, R37 ;  /* 0x0000000063117223 */ /* 0x080fe20000010025 */
[----:B------:R-:W2:Y:S01]  /*3cb0*/  MUFU.TANH R31, R31 ;  /* 0x0000001f001f7308 */ /* 0x000ea20000002400 */
[-C--:B------:R-:W-:Y:S01]  /*3cc0*/  FFMA.FTZ R12, R101, R0.reuse, R32 ;  /* 0x00000000650c7223 */ /* 0x080fe20000010020 */
[-C--:B------:R-:W-:Y:S01]  /*3cd0*/  ISETP.GE.AND P3, PT, R84, R135.reuse, PT ;  /* 0x000000875400720c */ /* 0x080fe20003f66270 */
[----:B------:R-:W-:Y:S01]  /*3ce0*/  FFMA.FTZ R13, R85, R0, R35 ;  /* 0x00000000550d7223 */ /* 0x000fe20000010023 */
[----:B------:R-:W-:Y:S01]  /*3cf0*/  ISETP.GE.AND P0, PT, R100, R230, PT ;  /* 0x000000e66400720c */ /* 0x000fe20003f06270 */
[-C--:B------:R-:W-:Y:S01]  /*3d00*/  FFMA.FTZ R39, R107, R0.reuse, R39 ;  /* 0x000000006b277223 */ /* 0x080fe20000010027 */
[----:B------:R-:W-:Y:S01]  /*3d10*/  FSEL R15, R15, -INF , !P6 ;  /* 0xff8000000f0f7808 */ /* 0x000fe20007000000 */
[-C--:B---3--:R-:W-:Y:S01]  /*3d20*/  FFMA.FTZ R42, R107, R0.reuse, R42 ;  /* 0x000000006b2a7223 */ /* 0x088fe2000001002a */
[----:B------:R-:W3:Y:S01]  /*3d30*/  MUFU.TANH R26, R44 ;  /* 0x0000002c001a7308 */ /* 0x000ee20000002400 */
[-C--:B-1----:R-:W-:Y:S01]  /*3d40*/  FFMA.FTZ R27, R61, R0.reuse, R27 ;  /* 0x000000003d1b7223 */ /* 0x082fe2000001001b */
[----:B------:R-:W-:Y:S01]  /*3d50*/  FSEL R14, R14, -INF , !P2 ;  /* 0xff8000000e0e7808 */ /* 0x000fe20005000000 */
[----:B------:R-:W-:Y:S01]  /*3d60*/  FFMA.FTZ R9, R105, R0, R40 ;  /* 0x0000000069097223 */ /* 0x000fe20000010028 */
[C---:B------:R-:W-:Y:S01]  /*3d70*/  ISETP.GE.AND P6, PT, R104.reuse, R230, PT ;  /* 0x000000e66800720c */ /* 0x040fe20003fc6270 */
[----:B------:R-:W-:Y:S01]  /*3d80*/  FFMA.FTZ R41, R109, R0, R41 ;  /* 0x000000006d297223 */ /* 0x000fe20000010029 */
[----:B------:R-:W-:-:S02]  /*3d90*/  ISETP.GE.AND P2, PT, R104, R135, PT ;  /* 0x000000876800720c */ /* 0x000fc40003f46270 */
[----:B------:R-:W1:Y:S01]  /*3da0*/  MUFU.TANH R25, R25 ;  /* 0x0000001900197308 */ /* 0x000e620000002400 */
[----:B------:R-:W-:Y:S01]  /*3db0*/  FSEL R143, R27, -INF , !P4 ;  /* 0xff8000001b8f7808 */ /* 0x000fe20006000000 */
[-C--:B--2---:R-:W-:Y:S01]  /*3dc0*/  FFMA.FTZ R31, R113, R0.reuse, R31 ;  /* 0x00000000711f7223 */ /* 0x084fe2000001001f */
[----:B------:R-:W-:Y:S02]  /*3dd0*/  FSEL R17, R17, -INF , !P5 ;  /* 0xff80000011117808 */ /* 0x000fe40006800000 */
[----:B------:R-:W-:Y:S02]  /*3de0*/  FSEL R12, R12, -INF , !P1 ;  /* 0xff8000000c0c7808 */ /* 0x000fe40004800000 */
[----:B------:R-:W-:Y:S01]  /*3df0*/  FSEL R13, R13, -INF , !P3 ;  /* 0xff8000000d0d7808 */ /* 0x000fe20005800000 */
[----:B------:R-:W2:Y:S01]  /*3e00*/  MUFU.TANH R20, R45 ;  /* 0x0000002d00147308 */ /* 0x000ea20000002400 */
[----:B------:R-:W-:Y:S01]  /*3e10*/  FSEL R10, R10, -INF , !P0 ;  /* 0xff8000000a0a7808 */ /* 0x000fe20004000000 */
[----:B---3--:R-:W-:Y:S01]  /*3e20*/  FFMA.FTZ R26, R115, R0, R26 ;  /* 0x00000000731a7223 */ /* 0x008fe2000001001a */
[----:B------:R-:W-:-:S02]  /*3e30*/  ISETP.GE.AND P4, PT, R134, 0x2, PT ;  /* 0x000000028600780c */ /* 0x000fc40003f86270 */
[CC--:B------:R-:W-:Y:S02]  /*3e40*/  ISETP.GE.AND P5, PT, R102.reuse, R230.reuse, PT ;  /* 0x000000e66600720c */ /* 0x0c0fe40003fa6270 */
[-C--:B------:R-:W-:Y:S01]  /*3e50*/  ISETP.GE.AND P1, PT, R102, R135.reuse, PT ;  /* 0x000000876600720c */ /* 0x080fe20003f26270 */
[----:B------:R-:W3:Y:S01]  /*3e60*/  MUFU.TANH R21, R46 ;  /* 0x0000002e00157308 */ /* 0x000ee20000002400 */
[C---:B------:R-:W-:Y:S01]  /*3e70*/  ISETP.GE.AND P3, PT, R106.reuse, R230, PT ;  /* 0x000000e66a00720c */ /* 0x040fe20003f66270 */
[-C--:B-1----:R-:W-:Y:S01]  /*3e80*/  FFMA.FTZ R25, R113, R0.reuse, R25 ;  /* 0x0000000071197223 */ /* 0x082fe20000010019 */
[-C--:B------:R-:W-:Y:S02]  /*3e90*/  ISETP.GE.AND P0, PT, R106, R135.reuse, PT ;  /* 0x000000876a00720c */ /* 0x080fe40003f06270 */
[----:B------:R-:W-:Y:S02]  /*3ea0*/  FSEL R168, R39, -INF , !P6 ;  /* 0xff80000027a87808 */ /* 0x000fe40007000000 */
[----:B------:R-:W-:Y:S01]  /*3eb0*/  FSEL R165, R42, -INF , !P2 ;  /* 0xff8000002aa57808 */ /* 0x000fe20005000000 */
[----:B------:R-:W-:Y:S01]  /*3ec0*/  MUFU.TANH R72, R72 ;  /* 0x0000004800487308 */ /* 0x000fe20000002400 */
[----:B------:R-:W-:Y:S01]  /*3ed0*/  ISETP.GE.AND P6, PT, R110, R135, PT ;  /* 0x000000876e00720c */ /* 0x000fe20003fc6270 */
[----:B--2---:R-:W-:Y:S01]  /*3ee0*/  FFMA.FTZ R20, R61, R0, R20 ;  /* 0x000000003d147223 */ /* 0x004fe20000010014 */
[----:B------:R-:W-:-:S02]  /*3ef0*/  ISETP.GE.AND P2, PT, R112, R230, PT ;  /* 0x000000e67000720c */ /* 0x000fc40003f46270 */
[----:B------:R-:W-:Y:S02]  /*3f00*/  FSEL R8, R8, -INF , !P5 ;  /* 0xff80000008087808 */ /* 0x000fe40006800000 */
[----:B------:R-:W-:Y:S01]  /*3f10*/  FSEL R9, R9, -INF , !P1 ;  /* 0xff80000009097808 */ /* 0x000fe20004800000 */
[----:B------:R-:W1:Y:S01]  /*3f20*/  MUFU.TANH R22, R68 ;  /* 0x0000004400167308 */ /* 0x000e620000002400 */
[----:B------:R-:W-:Y:S01]  /*3f30*/  FSEL R162, R162, -INF , !P3 ;  /* 0xff800000a2a27808 */ /* 0x000fe20005800000 */
[----:B---3--:R-:W-:Y:S01]  /*3f40*/  FFMA.FTZ R21, R115, R0, R21 ;  /* 0x0000000073157223 */ /* 0x008fe20000010015 */
[----:B------:R-:W-:Y:S02]  /*3f50*/  FSEL R175, R41, -INF , !P0 ;  /* 0xff80000029af7808 */ /* 0x000fe40004000000 */
[-C--:B------:R-:W-:Y:S02]  /*3f60*/  ISETP.GE.AND P5, PT, R108, R135.reuse, PT ;  /* 0x000000876c00720c */ /* 0x080fe40003fa6270 */
[----:B------:R-:W-:Y:S01]  /*3f70*/  ISETP.GE.AND P1, PT, R110, R230, PT ;  /* 0x000000e66e00720c */ /* 0x000fe20003f26270 */
[----:B------:R-:W2:Y:S01]  /*3f80*/  MUFU.TANH R30, R69 ;  /* 0x00000045001e7308 */ /* 0x000ea20000002400 */
[----:B------:R-:W-:-:S02]  /*3f90*/  ISETP.GE.AND P3, PT, R112, R135, PT ;  /* 0x000000877000720c */ /* 0x000fc40003f66270 */
[-C--:B------:R-:W-:Y:S02]  /*3fa0*/  ISETP.GE.AND P0, PT, R60, R230.reuse, PT ;  /* 0x000000e63c00720c */ /* 0x080fe40003f06270 */
[----:B------:R-:W-:Y:S02]  /*3fb0*/  FSEL R171, R31, -INF , !P6 ;  /* 0xff8000001fab7808 */ /* 0x000fe40007000000 */
[----:B------:R-:W-:Y:S01]  /*3fc0*/  FSEL R172, R26, -INF , !P2 ;  /* 0xff8000001aac7808 */ /* 0x000fe20005000000 */
[----:B------:R-:W3:Y:S01]  /*3fd0*/  MUFU.TANH R141, R70 ;  /* 0x00000046008d7308 */ /* 0x000ee20000002400 */
[C---:B------:R-:W-:Y:S01]  /*3fe0*/  ISETP.GE.AND P6, PT, R4.reuse, R230, PT ;  /* 0x000000e60400720c */ /* 0x040fe20003fc6270 */
[-C--:B-1----:R-:W-:Y:S01]  /*3ff0*/  FFMA.FTZ R22, R117, R0.reuse, R22 ;  /* 0x0000000075167223 */ /* 0x082fe20000010016 */
[----:B------:R-:W-:Y:S01]  /*4000*/  ISETP.GE.AND P2, PT, R4, R135, PT ;  /* 0x000000870400720c */ /* 0x000fe20003f46270 */
[----:B------:R-:W-:Y:S01]  /*4010*/  FFMA.FTZ R4, R93, R0, R72 ;  /* 0x000000005d047223 */ /* 0x000fe20000010048 */
[----:B------:R-:W-:-:S02]  /*4020*/  FSEL R173, R173, -INF , !P5 ;  /* 0xff800000adad7808 */ /* 0x000fc40006800000 */
[----:B------:R-:W-:Y:S01]  /*4030*/  FSEL R166, R25, -INF , !P1 ;  /* 0xff80000019a67808 */ /* 0x000fe20004800000 */
[----:B------:R-:W1:Y:S01]  /*4040*/  MUFU.TANH R163, R71 ;  /* 0x0000004700a37308 */ /* 0x000e620000002400 */
[----:B------:R-:W-:Y:S01]  /*4050*/  FSEL R167, R21, -INF , !P3 ;  /* 0xff80000015a77808 */ /* 0x000fe20005800000 */
[----:B--2---:R-:W-:Y:S01]  /*4060*/  FFMA.FTZ R30, R29, R0, R30 ;  /* 0x000000001d1e7223 */ /* 0x004fe2000001001e */
[----:B------:R-:W-:Y:S02]  /*4070*/  FSEL R170, R20, -INF , !P0 ;  /* 0xff80000014aa7808 */ /* 0x000fe40004000000 */
[C---:B------:R-:W-:Y:S02]  /*4080*/  ISETP.GE.AND P5, PT, R114.reuse, R230, PT ;  /* 0x000000e67200720c */ /* 0x040fe40003fa6270 */
[----:B------:R-:W-:Y:S01]  /*4090*/  ISETP.GE.AND P1, PT, R114, R135, PT ;  /* 0x000000877200720c */ /* 0x000fe20003f26270 */
[----:B---3--:R-:W-:Y:S01]  /*40a0*/  FFMA.FTZ R141, R117, R0, R141 ;  /* 0x00000000758d7223 */ /* 0x008fe2000001008d */
[----:B------:R-:W-:Y:S01]  /*40b0*/  BAR.SYNC.DEFER_BLOCKING 0x0 ;  /* 0x0000000000007b1d */ /* 0x000fe20000010000 */
[----:B------:R-:W-:-:S02]  /*40c0*/  ISETP.GE.AND P3, PT, R28, R230, PT ;  /* 0x000000e61c00720c */ /* 0x000fc40003f66270 */
[----:B------:R-:W-:Y:S02]  /*40d0*/  ISETP.GE.AND P0, PT, R28, R135, PT ;  /* 0x000000871c00720c */ /* 0x000fe40003f06270 */
[----:B------:R-:W-:Y:S01]  /*40e0*/  FSEL R142, R22, -INF , !P5 ;  /* 0xff800000168e7808 */ /* 0x000fe20006800000 */
[----:B-1----:R-:W-:Y:S01]  /*40f0*/  FFMA.FTZ R163, R29, R0, R163 ;  /* 0x000000001da37223 */ /* 0x002fe200000100a3 */
        /* <DEDUP_REMOVED lines=107> */
.L_x_655:
[----:B------:R-:W-:Y:S05]  /*47b0*/  BSYNC B0 ;  /* 0x0000000000007941 */ /* 0x000fea0003800000 */
.L_x_654:
[----:B------:R-:W0:Y:S02]  /*47c0*/  LDGDEPBAR ;  /* 0x00000000000079af */ /* 0x000e240000000000 */
.L_x_653:
[----:B--2---:R-:W-:Y:S02]  /*47d0*/  FMNMX.FTZ R21, R116, R16, !PT ;  /* 0x0000001074157209 */ /* 0x004fe40007810000 */
        /* <DEDUP_REMOVED lines=53> */
[----:B------:R-:W-:Y:S02]  /*4b30*/  LDSM.16.MT88.4 R136, [R202+0xc800] ;  /* 0x00c80000ca88783b */ /* 0x000fe40000004200 */
[C---:B------:R-:W-:Y:S01]  /*4b40*/  FMUL.FTZ R164, R132.reuse, c[0x0][0x23c] ;  /* 0x00008f0084a47a20 */ /* 0x040fe20000410000 */
[----:B------:R-:W-:Y:S01]  /*4b50*/  FSEL R169, R169, RZ, P0 ;  /* 0x000000ffa9a97208 */ /* 0x000fe20000000000 */
[----:B-1----:R-:W-:Y:S01]  /*4b60*/  LDSM.16.MT88.4 R32, [R201+0xc800] ;  /* 0x00c80000c920783b */ /* 0x002fe20000004200 */
[----:B------:R-:W-:-:S03]  /*4b70*/  FSETP.NEU.FTZ.AND P0, PT, R132, -INF , PT ;  /* 0xff8000008400780b */ /* 0x000fc60003f1d000 */
[--C-:B------:R-:W-:Y:S01]  /*4b80*/  FFMA.FTZ R155, R116, c[0x0][0x23c], -R169.reuse ;  /* 0x00008f00749b7a23 */ /* 0x100fe200000108a9 */
[----:B------:R-:W-:Y:S01]  /*4b90*/  FSEL R164, R164, RZ, P0 ;  /* 0x000000ffa4a47208 */ /* 0x000fe20000000000 */
[--C-:B------:R-:W-:Y:S01]  /*4ba0*/  FFMA.FTZ R154, R16, c[0x0][0x23c], -R169.reuse ;  /* 0x00008f00109a7a23 */ /* 0x100fe200000108a9 */
[----:B------:R-:W1:Y:S01]  /*4bb0*/  LDSM.16.MT88.4 R116, [R202+0xc000] ;  /* 0x00c00000ca74783b */ /* 0x000e620000004200 */
[--C-:B------:R-:W-:Y:S02]  /*4bc0*/  FFMA.FTZ R153, R18, c[0x0][0x23c], -R169.reuse ;  /* 0x00008f0012997a23 */ /* 0x100fe400000108a9 */
[----:B------:R-:W-:Y:S01]  /*4bd0*/  FFMA.FTZ R148, R24, c[0x0][0x23c], -R169 ;  /* 0x00008f0018947a23 */ /* 0x000fe200000108a9 */
[----:B------:R-:W-:Y:S01]  /*4be0*/  MUFU.EX2 R155, R155 ;  /* 0x0000009b009b7308 */ /* 0x000fe20000000800 */
[--C-:B------:R-:W-:Y:S01]  /*4bf0*/  FFMA.FTZ R156, R4, c[0x0][0x23c], -R164.reuse ;  /* 0x00008f00049c7a23 */ /* 0x100fe200000108a4 */
[----:B------:R-:W-:Y:S01]  /*4c00*/  LDSM.16.MT88.4 R28, [R200+0xc800] ;  /* 0x00c80000c81c783b */ /* 0x000fe20000004200 */
[----:B------:R-:W-:-:S02]  /*4c10*/  FFMA.FTZ R157, R23, c[0x0][0x23c], -R164 ;  /* 0x00008f00179d7a23 */ /* 0x000fc400000108a4 */
[--C-:B------:R-:W-:Y:S01]  /*4c20*/  FFMA.FTZ R158, R19, c[0x0][0x23c], -R164.reuse ;  /* 0x00008f00139e7a23 */ /* 0x100fe200000108a4 */
[----:B------:R-:W2:Y:S01]  /*4c30*/  LDSM.16.MT88.4 R4, [R200+0x10000] ;  /* 0x01000000c804783b */ /* 0x000ea20000004200 */
[--C-:B------:R-:W-:Y:S01]  /*4c40*/  FFMA.FTZ R149, R17, c[0x0][0x23c], -R164.reuse ;  /* 0x00008f0011957a23 */ /* 0x100fe200000108a4 */
[----:B------:R-:W3:Y:S01]  /*4c50*/  MUFU.EX2 R154, R154 ;  /* 0x0000009a009a7308 */ /* 0x000ee20000000800 */
        /* <DEDUP_REMOVED lines=8> */
[----:B------:R-:W4:Y:S01]  /*4ce0*/  LDSM.16.MT88.4 R8, [R204+0xe800] ;  /* 0x00e80000cc08783b */ /* 0x000f220000004200 */
[----:B------:R-:W-:-:S02]  /*4cf0*/  FFMA.FTZ R146, R14, c[0x0][0x23c], -R169 ;  /* 0x00008f000e927a23 */ /* 0x000fc400000108a9 */
[--C-:B------:R-:W-:Y:S01]  /*4d00*/  FFMA.FTZ R152, R15, c[0x0][0x23c], -R164.reuse ;  /* 0x00008f000f987a23 */ /* 0x100fe200000108a4 */
[----:B------:R-:W-:Y:S01]  /*4d10*/  LDSM.16.MT88.4 R24, [R202+0xe800] ;  /* 0x00e80000ca18783b */ /* 0x000fe20000004200 */
[----:B------:R-:W-:Y:S01]  /*4d20*/  FFMA.FTZ R145, R13, c[0x0][0x23c], -R164 ;  /* 0x00008f000d917a23 */ /* 0x000fe200000108a4 */
[----:B------:R-:W5:Y:S01]  /*4d30*/  MUFU.EX2 R148, R148 ;  /* 0x0000009400947308 */ /* 0x000f620000000800 */
[----:B---3--:R-:W-:Y:S01]  /*4d40*/  F2FP.PACK_AB R96, R154, R155 ;  /* 0x0000009b9a60723e */ /* 0x008fe200000000ff */
[----:B------:R-:W3:Y:S01]  /*4d50*/  LDSM.16.MT88.4 R12, [R200+0xe800] ;  /* 0x00e80000c80c783b */ /* 0x000ee20000004200 */
        /* <DEDUP_REMOVED lines=9> */
[----:B-----5:R-:W-:Y:S01]  /*4df0*/  F2FP.PACK_AB R98, R148, R153 ;  /* 0x000000999462723e */ /* 0x020fe200000000ff */
        /* <DEDUP_REMOVED lines=8> */
[----:B------:R-:W5:Y:S01]  /*4e80*/  MUFU.EX2 R149, R149 ;  /* 0x0000009500957308 */ /* 0x000f620000000800 */
        /* <DEDUP_REMOVED lines=56> */
[----:B------:R-:W3:Y:S06]  /*5210*/  MUFU.EX2 R164, R164 ;  /* 0x000000a400a47308 */ /* 0x000eec0000000800 */
[C---:B--2---:R-:W-:Y:S07]  /*5220*/  HMMA.16816.F32 R92, R96.reuse, R4, RZ ;  /* 0x00000004605c723c */ /* 0x044fee00000018ff */
[----:B-1----:R-:W-:Y:S01]  /*5230*/  F2FP.PACK_AB R4, R146, R151 ;  /* 0x000000979204723e */ /* 0x002fe200000000ff */
[----:B------:R-:W-:Y:S01]  /*5240*/  HMMA.16816.F32 R96, R96, R6, RZ ;  /* 0x000000066060723c */ /* 0x000fe200000018ff */
[----:B-----5:R-:W-:Y:S01]  /*5250*/  F2FP.PACK_AB R5, R145, R152 ;  /* 0x000000989105723e */ /* 0x020fe200000000ff */
        /* <DEDUP_REMOVED lines=240> */
[----:B------:R-:W2:Y:S04]  /*6160*/  LDSM.16.M88.4 R136, [R209+0x6800] ;  /* 0x00680000d188783b */ /* 0x000ea80000000200 */
[----:B------:R-:W2:Y:S04]  /*6170*/  LDSM.16.M88.4 R152, [R209+0x7000] ;  /* 0x00700000d198783b */ /* 0x000ea80000000200 */
[----:B------:R-:W2:Y:S04]  /*6180*/  LDSM.16.M88.4 R148, [R209+0x7800] ;  /* 0x00780000d194783b */ /* 0x000ea80000000200 */
[----:B---3--:R-:W-:Y:S04]  /*6190*/  LDSM.16.M88.4 R4, [R208] ;  /* 0x00000000d004783b */ /* 0x008fe80000000200 */
[----:B------:R-:W3:Y:S04]  /*61a0*/  LDSM.16.M88.4 R144, [R207] ;  /* 0x00000000cf90783b */ /* 0x000ee80000000200 */
[----:B------:R-:W3:Y:S04]  /*61b0*/  LDSM.16.M88.4 R32, [R199] ;  /* 0x00000000c720783b */ /* 0x000ee80000000200 */
[----:B-1----:R-:W1:Y:S04]  /*61c0*/  LDSM.16.M88.4 R28, [R198] ;  /* 0x00000000c61c783b */ /* 0x002e680000000200 */
[----:B----4-:R-:W4:Y:S04]  /*61d0*/  LDSM.16.M88.4 R16, [R197] ;  /* 0x00000000c510783b */ /* 0x010f280000000200 */
[----:B-----5:R-:W-:Y:S01]  /*61e0*/  LDSM.16.M88.4 R20, [R206] ;  /* 0x00000000ce14783b */ /* 0x020fe20000000200 */
[C---:B--2---:R-:W-:Y:S03]  /*61f0*/  HMMA.16816.F32 R12, R168.reuse, R24, RZ ;  /* 0x00000018a80c723c */ /* 0x044fe600000018ff */
[----:B------:R-:W2:Y:S04]  /*6200*/  LDSM.16.M88.4 R8, [R203+0x6000] ;  /* 0x00600000cb08783b */ /* 0x000ea80000000200 */
[----:B------:R-:W-:Y:S01]  /*6210*/  LDSM.16.M88.4 R160, [R203+0x6800] ;  /* 0x00680000cba0783b */ /* 0x000fe20000000200 */
[C---:B------:R-:W-:Y:S03]  /*6220*/  HMMA.16816.F32 R24, R168.reuse, R26, RZ ;  /* 0x0000001aa818723c */ /* 0x040fe600000018ff */
[----:B------:R-:W-:Y:S04]  /*6230*/  LDSM.16.M88.4 R176, [R196+0x800] ;  /* 0x00080000c4b0783b */ /* 0x000fe80000000200 */
[----:B------:R-:W-:Y:S01]  /*6240*/  LDSM.16.M88.4 R164, [R196+0x1000] ;  /* 0x00100000c4a4783b */ /* 0x000fe20000000200 */
[C---:B------:R-:W-:Y:S03]  /*6250*/  HMMA.16816.F32 R140, R168.reuse, R136, RZ ;  /* 0x00000088a88c723c */ /* 0x040fe600000018ff */
[----:B------:R-:W-:Y:S04]  /*6260*/  LDSM.16.M88.4 R180, [R191] ;  /* 0x00000000bfb4783b */ /* 0x000fe80000000200 */
[----:B------:R-:W0:Y:S01]  /*6270*/  LDGDEPBAR ;  /* 0x00000000000079af */ /* 0x000e220000000000 */
[C---:B------:R-:W-:Y:S08]  /*6280*/  HMMA.16816.F32 R136, R168.reuse, R138, RZ ;  /* 0x0000008aa888723c */ /* 0x040ff000000018ff */
[C---:B------:R-:W-:Y:S08]  /*6290*/  HMMA.16816.F32 R156, R168.reuse, R152, RZ ;  /* 0x00000098a89c723c */ /* 0x040ff000000018ff */
[C---:B------:R-:W-:Y:S08]  /*62a0*/  HMMA.16816.F32 R152, R168.reuse, R154, RZ ;  /* 0x0000009aa898723c */ /* 0x040ff000000018ff */
[C---:B------:R-:W-:Y:S08]  /*62b0*/  HMMA.16816.F32 R172, R168.reuse, R148, RZ ;  /* 0x00000094a8ac723c */ /* 0x040ff000000018ff */
[----:B------:R-:W-:Y:S01]  /*62c0*/  HMMA.16816.F32 R168, R168, R150, RZ ;  /* 0x00000096a8a8723c */ /* 0x000fe200000018ff */
[----:B------:R-:W-:Y:S07]  /*62d0*/  LDSM.16.M88.4 R148, [R203+0x7000] ;  /* 0x00700000cb94783b */ /* 0x000fee0000000200 */
[C---:B---3--:R-:W-:Y:S08]  /*62e0*/  HMMA.16816.F32 R24, R4.reuse, R146, R24 ;  /* 0x000000920418723c */ /* 0x048ff00000001818 */
[C---:B------:R-:W-:Y:S08]  /*62f0*/  HMMA.16816.F32 R140, R4.reuse, R32, R140 ;  /* 0x00000020048c723c */ /* 0x040ff0000000188c */
[C---:B------:R-:W-:Y:S01]  /*6300*/  HMMA.16816.F32 R136, R4.reuse, R34, R136 ;  /* 0x000000220488723c */ /* 0x040fe20000001888 */
[----:B------:R-:W3:Y:S07]  /*6310*/  LDSM.16.M88.4 R32, [R203+0x7800] ;  /* 0x00780000cb20783b */ /* 0x000eee0000000200 */
[C---:B------:R-:W-:Y:S01]  /*6320*/  HMMA.16816.F32 R12, R4.reuse, R144, R12 ;  /* 0x00000090040c723c */ /* 0x040fe2000000180c */
[----:B------:R-:W-:Y:S07]  /*6330*/  LDSM.16.M88.4 R144, [R196+0x1800] ;  /* 0x00180000c490783b */ /* 0x000fee0000000200 */
[C---:B-1----:R-:W-:Y:S08]  /*6340*/  HMMA.16816.F32 R156, R4.reuse, R28, R156 ;  /* 0x0000001c049c723c */ /* 0x042ff0000000189c */
[C---:B------:R-:W-:Y:S01]  /*6350*/  HMMA.16816.F32 R152, R4.reuse, R30, R152 ;  /* 0x0000001e0498723c */ /* 0x040fe20000001898 */
[----:B------:R-:W-:Y:S07]  /*6360*/  LDSM.16.M88.4 R28, [R210+0x2000] ;  /* 0x00200000d21c783b */ /* 0x000fee0000000200 */
[C---:B----4-:R-:W-:Y:S08]  /*6370*/  HMMA.16816.F32 R172, R4.reuse, R16, R172 ;  /* 0x0000001004ac723c */ /* 0x050ff000000018ac */
[----:B------:R-:W-:Y:S01]  /*6380*/  HMMA.16816.F32 R168, R4, R18, R168 ;  /* 0x0000001204a8723c */ /* 0x000fe200000018a8 */
[----:B------:R-:W-:Y:S04]  /*6390*/  LDSM.16.M88.4 R16, [R205] ;  /* 0x00000000cd10783b */ /* 0x000fe80000000200 */
[----:B------:R-:W1:Y:S03]  /*63a0*/  LDSM.16.M88.4 R4, [R196] ;  /* 0x00000000c404783b */ /* 0x000e660000000200 */
[C---:B--2---:R-:W-:Y:S08]  /*63b0*/  HMMA.16816.F32 R24, R20.reuse, R10, R24 ;  /* 0x0000000a1418723c */ /* 0x044ff00000001818 */
[C---:B------:R-:W-:Y:S01]  /*63c0*/  HMMA.16816.F32 R12, R20.reuse, R8, R12 ;  /* 0x00000008140c723c */ /* 0x040fe2000000180c */
[----:B------:R-:W2:Y:S07]  /*63d0*/  LDSM.16.M88.4 R8, [R209+0x8000] ;  /* 0x00800000d108783b */ /* 0x000eae0000000200 */
[C---:B---3--:R-:W-:Y:S08]  /*63e0*/  HMMA.16816.F32 R172, R20.reuse, R32, R172 ;  /* 0x0000002014ac723c */ /* 0x048ff000000018ac */
[C---:B------:R-:W-:Y:S01]  /*63f0*/  HMMA.16816.F32 R168, R20.reuse, R34, R168 ;  /* 0x0000002214a8723c */ /* 0x040fe200000018a8 */
[----:B------:R-:W3:Y:S07]  /*6400*/  LDSM.16.M88.4 R32, [R209+0x9800] ;  /* 0x00980000d120783b */ /* 0x000eee0000000200 */
[----:B------:R-:W-:Y:S08]  /*6410*/  HMMA.16816.F32 R140, R20, R160, R140 ;  /* 0x000000a0148c723c */ /* 0x000ff0000000188c */
[----:B-1----:R-:W-:Y:S08]  /*6420*/  HMMA.16816.F32 R24, R16, R6, R24 ;  /* 0x000000061018723c */ /* 0x002ff00000001818 */
[C---:B------:R-:W-:Y:S01]  /*6430*/  HMMA.16816.F32 R136, R20.reuse, R162, R136 ;  /* 0x000000a21488723c */ /* 0x040fe20000001888 */
[----:B------:R-:W-:Y:S07]  /*6440*/  LDSM.16.M88.4 R160, [R209+0x8800] ;  /* 0x00880000d1a0783b */ /* 0x000fee0000000200 */
[C---:B------:R-:W-:Y:S08]  /*6450*/  HMMA.16816.F32 R156, R20.reuse, R148, R156 ;  /* 0x00000094149c723c */ /* 0x040ff0000000189c */
[----:B------:R-:W-:Y:S01]  /*6460*/  HMMA.16816.F32 R152, R20, R150, R152 ;  /* 0x000000961498723c */ /* 0x000fe20000001898 */
[----:B------:R-:W-:Y:S04]  /*6470*/  LDSM.16.M88.4 R20, [R195] ;  /* 0x00000000c314783b */ /* 0x000fe80000000200 */
[----:B------:R-:W-:Y:S03]  /*6480*/  LDSM.16.M88.4 R148, [R209+0x9000] ;  /* 0x00900000d194783b */ /* 0x000fe60000000200 */
[C---:B------:R-:W-:Y:S01]  /*6490*/  HMMA.16816.F32 R12, R16.reuse, R4, R12 ;  /* 0x00000004100c723c */ /* 0x040fe2000000180c */
[----:B------:R-:W1:Y:S07]  /*64a0*/  LDSM.16.M88.4 R4, [R208+0x2000] ;  /* 0x00200000d004783b */ /* 0x000e6e0000000200 */
[C---:B------:R-:W-:Y:S08]  /*64b0*/  HMMA.16816.F32 R172, R16.reuse, R144, R172 ;  /* 0x0000009010ac723c */ /* 0x040ff000000018ac */
[----:B------:R-:W-:Y:S01]  /*64c0*/  HMMA.16816.F32 R168, R16, R146, R168 ;  /* 0x0000009210a8723c */ /* 0x000fe200000018a8 */
[----:B------:R-:W-:Y:S07]  /*64d0*/  LDSM.16.M88.4 R144, [R203+0x8000] ;  /* 0x00800000cb90783b */ /* 0x000fee0000000200 */
[----:B--2---:R-:W-:Y:S08]  /*64e0*/  HMMA.16816.F32 R24, R28, R10, R24 ;  /* 0x0000000a1c18723c */ /* 0x004ff00000001818 */
[C---:B------:R-:W-:Y:S08]  /*64f0*/  HMMA.16816.F32 R140, R16.reuse, R176, R140 ;  /* 0x000000b0108c723c */ /* 0x040ff0000000188c */
[C---:B------:R-:W-:Y:S01]  /*6500*/  HMMA.16816.F32 R136, R16.reuse, R178, R136 ;  /* 0x000000b21088723c */ /* 0x040fe20000001888 */
[----:B------:R-:W2:Y:S07]  /*6510*/  LDSM.16.M88.4 R176, [R206+0x2000] ;  /* 0x00200000ceb0783b */ /* 0x000eae0000000200 */
[C---:B------:R-:W-:Y:S08]  /*6520*/  HMMA.16816.F32 R156, R16.reuse, R164, R156 ;  /* 0x000000a4109c723c */ /* 0x040ff0000000189c */
[----:B------:R-:W-:Y:S01]  /*6530*/  HMMA.16816.F32 R152, R16, R166, R152 ;  /* 0x000000a61098723c */ /* 0x000fe20000001898 */
[----:B------:R-:W4:Y:S04]  /*6540*/  LDSM.16.M88.4 R16, [R194] ;  /* 0x00000000c210783b */ /* 0x000f280000000200 */
[----:B------:R-:W-:Y:S03]  /*6550*/  LDSM.16.M88.4 R164, [R205+0x2000] ;  /* 0x00200000cda4783b */ /* 0x000fe60000000200 */
[C---:B------:R-:W-:Y:S01]  /*6560*/  HMMA.16816.F32 R12, R28.reuse, R8, R12 ;  /* 0x000000081c0c723c */ /* 0x040fe2000000180c */
[----:B------:R-:W5:Y:S07]  /*6570*/  LDSM.16.M88.4 R8, [R193] ;  /* 0x00000000c108783b */ /* 0x000f6e0000000200 */
[C---:B---3--:R-:W-:Y:S08]  /*6580*/  HMMA.16816.F32 R172, R28.reuse, R32, R172 ;  /* 0x000000201cac723c */ /* 0x048ff000000018ac */
[----:B------:R-:W-:Y:S01]  /*6590*/  HMMA.16816.F32 R168, R28, R34, R168 ;  /* 0x000000221ca8723c */ /* 0x000fe200000018a8 */
[----:B------:R-:W3:Y:S07]  /*65a0*/  LDSM.16.M88.4 R32, [R192] ;  /* 0x00000000c020783b */ /* 0x000eee0000000200 */
        /* <DEDUP_REMOVED lines=8> */
[----:B------:R-:W-:Y:S01]  /*6630*/  HMMA.16816.F32 R12, R4, R20, R12 ;  /* 0x00000014040c723c */ /* 0x000fe2000000180c */
[----:B------:R-:W1:Y:S07]  /*6640*/  LDSM.16.M88.4 R20, [R196+0x2000] ;  /* 0x00200000c414783b */ /* 0x000e6e0000000200 */
[----:B--2---:R-:W-:Y:S08]  /*6650*/  HMMA.16816.F32 R24, R176, R146, R24 ;  /* 0x00000092b018723c */ /* 0x004ff00000001818 */
[C---:B----4-:R-:W-:Y:S08]  /*6660*/  HMMA.16816.F32 R140, R4.reuse, R16, R140 ;  /* 0x00000010048c723c */ /* 0x050ff0000000188c */
[C---:B------:R-:W-:Y:S01]  /*6670*/  HMMA.16816.F32 R136, R4.reuse, R18, R136 ;  /* 0x000000120488723c */ /* 0x040fe20000001888 */
[----:B------:R-:W-:Y:S07]  /*6680*/  LDSM.16.M88.4 R16, [R203+0x9000] ;  /* 0x00900000cb10783b */ /* 0x000fee0000000200 */
[C---:B-----5:R-:W-:Y:S08]  /*6690*/  HMMA.16816.F32 R156, R4.reuse, R8, R156 ;  /* 0x00000008049c723c */ /* 0x060ff0000000189c */
[C---:B------:R-:W-:Y:S01]  /*66a0*/  HMMA.16816.F32 R152, R4.reuse, R10, R152 ;  /* 0x0000000a0498723c */ /* 0x040fe20000001898 */
[----:B------:R-:W2:Y:S07]  /*66b0*/  LDSM.16.M88.4 R8, [R209+0xa000] ;  /* 0x00a00000d108783b */ /* 0x000eae0000000200 */
[C---:B---3--:R-:W-:Y:S08]  /*66c0*/  HMMA.16816.F32 R172, R4.reuse, R32, R172 ;  /* 0x0000002004ac723c */ /* 0x048ff000000018ac */
[----:B------:R-:W-:Y:S01]  /*66d0*/  HMMA.16816.F32 R168, R4, R34, R168 ;  /* 0x0000002204a8723c */ /* 0x000fe200000018a8 */
[----:B------:R-:W3:Y:S04]  /*66e0*/  LDSM.16.M88.4 R4, [R196+0x2800] ;  /* 0x00280000c404783b */ /* 0x000ee80000000200 */
[----:B------:R-:W4:Y:S03]  /*66f0*/  LDSM.16.M88.4 R32, [R208+0x4000] ;  /* 0x00400000d020783b */ /* 0x000f260000000200 */
[----:B-1----:R-:W-:Y:S08]  /*6700*/  HMMA.16816.F32 R24, R164, R22, R24 ;  /* 0x00000016a418723c */ /* 0x002ff00000001818 */
[C---:B------:R-:W-:Y:S01]  /*6710*/  HMMA.16816.F32 R12, R176.reuse, R144, R12 ;  /* 0x00000090b00c723c */ /* 0x040fe2000000180c */
[----:B------:R-:W1:Y:S07]  /*6720*/  LDSM.16.M88.4 R144, [R209+0xa800] ;  /* 0x00a80000d190783b */ /* 0x000e6e0000000200 */
[C---:B------:R-:W-:Y:S08]  /*6730*/  HMMA.16816.F32 R140, R176.reuse, R28, R140 ;  /* 0x0000001cb08c723c */ /* 0x040ff0000000188c */
[----:B------:R-:W-:Y:S01]  /*6740*/  HMMA.16816.F32 R136, R176, R30, R136 ;  /* 0x0000001eb088723c */ /* 0x000fe20000001888 */
[----:B------:R-:W-:Y:S07]  /*6750*/  LDSM.16.M88.4 R28, [R190] ;  /* 0x00000000be1c783b */ /* 0x000fee0000000200 */
[----:B--2---:R-:W-:Y:S08]  /*6760*/  HMMA.16816.F32 R24, R148, R10, R24 ;  /* 0x0000000a9418723c */ /* 0x004ff00000001818 */
[C---:B------:R-:W-:Y:S01]  /*6770*/  HMMA.16816.F32 R12, R164.reuse, R20, R12 ;  /* 0x00000014a40c723c */ /* 0x040fe2000000180c */
[----:B------:R-:W-:Y:S07]  /*6780*/  LDSM.16.M88.4 R20, [R206+0x4000] ;  /* 0x00400000ce14783b */ /* 0x000fee0000000200 */
[C---:B---3--:R-:W-:Y:S08]  /*6790*/  HMMA.16816.F32 R140, R164.reuse, R4, R140 ;  /* 0x00000004a48c723c */ /* 0x048ff0000000188c */
[----:B------:R-:W-:Y:S01]  /*67a0*/  HMMA.16816.F32 R136, R164, R6, R136 ;  /* 0x00000006a488723c */ /* 0x000fe20000001888 */
[----:B------:R-:W-:Y:S07]  /*67b0*/  LDSM.16.M88.4 R4, [R196+0x4000] ;  /* 0x00400000c404783b */ /* 0x000fee0000000200 */
[C---:B------:R-:W-:Y:S08]  /*67c0*/  HMMA.16816.F32 R156, R176.reuse, R16, R156 ;  /* 0x00000010b09c723c */ /* 0x040ff0000000189c */
[----:B------:R-:W-:Y:S01]  /*67d0*/  HMMA.16816.F32 R152, R176, R18, R152 ;  /* 0x00000012b098723c */ /* 0x000fe20000001898 */
[----:B------:R-:W2:Y:S07]  /*67e0*/  LDSM.16.M88.4 R16, [R203+0xa000] ;  /* 0x00a00000cb10783b */ /* 0x000eae0000000200 */
[----:B----4-:R-:W-:Y:S08]  /*67f0*/  HMMA.16816.F32 R24, R32, R182, R24 ;  /* 0x000000b62018723c */ /* 0x010ff00000001818 */
[C---:B------:R-:W-:Y:S01]  /*6800*/  HMMA.16816.F32 R12, R148.reuse, R8, R12 ;  /* 0x00000008940c723c */ /* 0x040fe2000000180c */
[----:B------:R-:W3:Y:S07]  /*6810*/  LDSM.16.M88.4 R8, [R205+0x4000] ;  /* 0x00400000cd08783b */ /* 0x000eee0000000200 */
[C---:B-1----:R-:W-:Y:S08]  /*6820*/  HMMA.16816.F32 R140, R148.reuse, R144, R140 ;  /* 0x00000090948c723c */ /* 0x042ff0000000188c */
[----:B------:R-:W-:Y:S01]  /*6830*/  HMMA.16816.F32 R136, R148, R146, R136 ;  /* 0x000000929488723c */ /* 0x000fe20000001888 */
[----:B------:R-:W-:Y:S07]  /*6840*/  LDSM.16.M88.4 R144, [R209+0xb000] ;  /* 0x00b00000d190783b */ /* 0x000fee0000000200 */
[----:B------:R-:W-:Y:S08]  /*6850*/  HMMA.16816.F32 R12, R32, R180, R12 ;  /* 0x000000b4200c723c */ /* 0x000ff0000000180c */
[----:B--2---:R-:W-:Y:S08]  /*6860*/  HMMA.16816.F32 R24, R20, R18, R24 ;  /* 0x000000121418723c */ /* 0x004ff00000001818 */
[----:B------:R-:W-:Y:S01]  /*6870*/  HMMA.16816.F32 R180, R164, R160, R156 ;  /* 0x000000a0a4b4723c */ /* 0x000fe2000000189c */
[----:B------:R-:W1:Y:S06]  /*6880*/  LDSM.16.M88.4 R156, [R203+0xa800] ;  /* 0x00a80000cb9c783b */ /* 0x000e6c0000000200 */
[----:B------:R-:W-:Y:S01]  /*6890*/  IMAD R160, R2, 0x40, R219 ;  /* 0x0000004002a07824 */ /* 0x000fe200078e02db */
[----:B------:R-:W-:Y:S03]  /*68a0*/  HMMA.16816.F32 R140, R32, R28, R140 ;  /* 0x0000001c208c723c */ /* 0x000fe6000000188c */
[----:B------:R-:W-:Y:S01]  /*68b0*/  I2F R3, R160 ;  /* 0x000000a000037306 */ /* 0x000fe20000201400 */
[----:B------:R-:W-:-:S02]  /*68c0*/  IADD3 R233, R160, 0x1, RZ ;  /* 0x00000001a0e97810 */ /* 0x000fc40007ffe0ff */
[C---:B------:R-:W-:Y:S02]  /*68d0*/  IADD3 R234, R160.reuse, 0x8, RZ ;  /* 0x00000008a0ea7810 */ /* 0x040fe40007ffe0ff */
[----:B------:R-:W-:Y:S01]  /*68e0*/  HMMA.16816.F32 R136, R32, R30, R136 ;  /* 0x0000001e2088723c */ /* 0x000fe20000001888 */
[----:B------:R-:W2:Y:S01]  /*68f0*/  LDSM.16.M88.4 R28, [R203+0x9800] ;  /* 0x00980000cb1c783b */ /* 0x000ea20000000200 */
[C---:B------:R-:W-:Y:S01]  /*6900*/  IADD3 R236, R160.reuse, 0x9, RZ ;  /* 0x00000009a0ec7810 */ /* 0x040fe20007ffe0ff */
[----:B------:R-:W-:Y:S01]  /*6910*/  I2F R161, R233 ;  /* 0x000000e900a17306 */ /* 0x000fe20000201400 */
[----:B------:R-:W-:Y:S02]  /*6920*/  IADD3 R238, R160, 0x10, RZ ;  /* 0x00000010a0ee7810 */ /* 0x000fe40007ffe0ff */
[C---:B------:R-:W-:Y:S02]  /*6930*/  ISETP.GE.AND P6, PT, R233.reuse, R230, PT ;  /* 0x000000e6e900720c */ /* 0x040fe40003fc6270 */
[----:B---3--:R-:W-:Y:S01]  /*6940*/  HMMA.16816.F32 R24, R8, R6, R24 ;  /* 0x000000060818723c */ /* 0x008fe20000001818 */
[----:B------:R-:W-:-:S02]  /*6950*/  ISETP.GE.AND P0, PT, R233, R135, PT ;  /* 0x00000087e900720c */ /* 0x000fc40003f06270 */
[----:B------:R-:W-:Y:S01]  /*6960*/  I2F R235, R234 ;  /* 0x000000ea00eb7306 */ /* 0x000fe20000201400 */
[C---:B------:R-:W-:Y:S02]  /*6970*/  ISETP.GE.AND P4, PT, R160.reuse, R230, PT ;  /* 0x000000e6a000720c */ /* 0x040fe40003f86270 */
[----:B------:R-:W-:Y:S02]  /*6980*/  ISETP.GE.AND P5, PT, R160, R135, PT ;  /* 0x00000087a000720c */ /* 0x000fe40003fa6270 */
[----:B------:R-:W-:Y:S01]  /*6990*/  HMMA.16816.F32 R12, R20, R16, R12 ;  /* 0x00000010140c723c */ /* 0x000fe2000000180c */
[----:B------:R-:W3:Y:S02]  /*69a0*/  LDSM.16.M88.4 R16, [R196+0x4800] ;  /* 0x00480000c410783b */ /* 0x000ee40000000200 */
[----:B------:R-:W-:Y:S05]  /*69b0*/  I2F R237, R236 ;  /* 0x000000ec00ed7306 */ /* 0x000fea0000201400 */
[----:B------:R-:W-:Y:S03]  /*69c0*/  HMMA.16816.F32 R152, R164, R162, R152 ;  /* 0x000000a2a498723c */ /* 0x000fe60000001898 */
[----:B------:R-:W-:Y:S05]  /*69d0*/  I2F R239, R238 ;  /* 0x000000ee00ef7306 */ /* 0x000fea0000201400 */
[----:B-1----:R-:W-:Y:S01]  /*69e0*/  HMMA.16816.F32 R140, R20, R156, R140 ;  /* 0x0000009c148c723c */ /* 0x002fe2000000188c */
[----:B------:R-:W-:-:S06]  /*69f0*/  FMUL.FTZ R242, R24, c[0x0][0x2ec] ;  /* 0x0000bb0018f27a20 */ /* 0x000fcc0000410000 */
[----:B------:R-:W-:Y:S01]  /*6a00*/  MUFU.TANH R242, R242 ;  /* 0x000000f200f27308 */ /* 0x000fe20000002400 */
[----:B------:R-:W-:Y:S01]  /*6a10*/  HMMA.16816.F32 R136, R20, R158, R136 ;  /* 0x0000009e1488723c */ /* 0x000fe20000001888 */
[----:B------:R-:W-:Y:S07]  /*6a20*/  LDSM.16.M88.4 R156, [R203+0xb000] ;  /* 0x00b00000cb9c783b */ /* 0x000fee0000000200 */
[C---:B--2---:R-:W-:Y:S07]  /*6a30*/  HMMA.16816.F32 R172, R176.reuse, R28, R172 ;  /* 0x0000001cb0ac723c */ /* 0x044fee00000018ac */
[----:B------:R-:W-:Y:S01]  /*6a40*/  FMUL.FTZ R28, R25, c[0x0][0x2ec] ;  /* 0x0000bb00191c7a20 */ /* 0x000fe20000410000 */
[----:B------:R-:W-:Y:S03]  /*6a50*/  HMMA.16816.F32 R168, R176, R30, R168 ;  /* 0x0000001eb0a8723c */ /* 0x000fe600000018a8 */
[----:B------:R-:W1:Y:S04]  /*6a60*/  MUFU.TANH R176, R28 ;  /* 0x0000001c00b07308 */ /* 0x000e680000002400 */
[----:B------:R-:W-:Y:S01]  /*6a70*/  FMUL.FTZ R177, R26, c[0x0][0x2ec] ;  /* 0x0000bb001ab17a20 */ /* 0x000fe20000410000 */
[----:B---3--:R-:W-:Y:S01]  /*6a80*/  HMMA.16816.F32 R140, R8, R16, R140 ;  /* 0x00000010088c723c */ /* 0x008fe2000000188c */
[----:B------:R-:W-:-:S02]  /*6a90*/  FMUL.FTZ R178, R27, c[0x0][0x2ec] ;  /* 0x0000bb001bb27a20 */ /* 0x000fc40000410000 */
[----:B------:R-:W2:Y:S02]  /*6aa0*/  LDSM.16.M88.4 R24, [R196+0x3800] ;  /* 0x00380000c418783b */ /* 0x000ea40000000200 */
[----:B------:R-:W-:Y:S03]  /*6ab0*/  MUFU.TANH R177, R177 ;  /* 0x000000b100b17308 */ /* 0x000fe60000002400 */
[----:B------:R-:W-:Y:S01]  /*6ac0*/  HMMA.16816.F32 R12, R8, R4, R12 ;  /* 0x00000004080c723c */ /* 0x000fe2000000180c */
[----:B------:R-:W3:Y:S01]  /*6ad0*/  LDSM.16.M88.4 R4, [R189] ;  /* 0x00000000bd04783b */ /* 0x000ee20000000200 */
[----:B-1----:R-:W-:-:S03]  /*6ae0*/  FFMA.FTZ R176, R237, R0, R176 ;  /* 0x00000000edb07223 */ /* 0x002fc600000100b0 */
[----:B------:R-:W1:Y:S01]  /*6af0*/  LDSM.16.M88.4 R28, [R209+0xb800] ;  /* 0x00b80000d11c783b */ /* 0x000e620000000200 */
[----:B------:R-:W4:Y:S02]  /*6b00*/  MUFU.TANH R178, R178 ;  /* 0x000000b200b27308 */ /* 0x000f240000002400 */
[----:B------:R-:W-:Y:S07]  /*6b10*/  HMMA.16816.F32 R180, R148, R144, R180 ;  /* 0x0000009094b4723c */ /* 0x000fee00000018b4 */
[----:B------:R-:W-:Y:S01]  /*6b20*/  IADD3 R144, R160, 0x18, RZ ;  /* 0x00000018a0907810 */ /* 0x000fe20007ffe0ff */
[----:B------:R-:W-:Y:S01]  /*6b30*/  HMMA.16816.F32 R136, R8, R18, R136 ;  /* 0x000000120888723c */ /* 0x000fe20000001888 */
[----:B------:R-:W-:Y:S01]  /*6b40*/  FMUL.FTZ R140, R140, c[0x0][0x2ec] ;  /* 0x0000bb008c8c7a20 */ /* 0x000fe20000410000 */
[----:B------:R-:W5:Y:S01]  /*6b50*/  LDSM.16.M88.4 R16, [R196+0x5000] ;  /* 0x00500000c410783b */ /* 0x000f620000000200 */
[----:B------:R-:W-:Y:S01]  /*6b60*/  FMUL.FTZ R141, R141, c[0x0][0x2ec] ;  /* 0x0000bb008d8d7a20 */ /* 0x000fe20000410000 */
[----:B------:R-:W-:Y:S01]  /*6b70*/  I2F R145, R144 ;  /* 0x0000009000917306 */ /* 0x000fe20000201400 */
[----:B------:R-:W-:-:S02]  /*6b80*/  FMUL.FTZ R142, R142, c[0x0][0x2ec] ;  /* 0x0000bb008e8e7a20 */ /* 0x000fc40000410000 */
[----:B------:R-:W-:Y:S01]  /*6b90*/  FMUL.FTZ R143, R143, c[0x0][0x2ec] ;  /* 0x0000bb008f8f7a20 */ /* 0x000fe20000410000 */
[----:B------:R-:W-:Y:S01]  /*6ba0*/  HMMA.16816.F32 R152, R148, R146, R152 ;  /* 0x000000929498723c */ /* 0x000fe20000001898 */
[----:B------:R-:W-:Y:S01]  /*6bb0*/  FMUL.FTZ R240, R13, c[0x0][0x2ec] ;  /* 0x0000bb000df07a20 */ /* 0x000fe20000410000 */
[C---:B------:R-:W-:Y:S01]  /*6bc0*/  IADD3 R13, R160.reuse, 0x11, RZ ;  /* 0x00000011a00d7810 */ /* 0x040fe20007ffe0ff */
[----:B------:R-:W-:Y:S01]  /*6bd0*/  FMUL.FTZ R15, R15, c[0x0][0x2ec] ;  /* 0x0000bb000f0f7a20 */ /* 0x000fe20000410000 */
[----:B------:R-:W1:Y:S01]  /*6be0*/  MUFU.TANH R179, R140 ;  /* 0x0000008c00b37308 */ /* 0x000e620000002400 */
[----:B----4-:R-:W-:Y:S02]  /*6bf0*/  FFMA.FTZ R178, R237, R0, R178 ;  /* 0x00000000edb27223 */ /* 0x010fe400000100b2 */
[----:B------:R-:W-:Y:S01]  /*6c00*/  IADD3 R147, R160, 0x28, RZ ;  /* 0x00000028a0937810 */ /* 0x000fe20007ffe0ff */
[----:B------:R-:W-:Y:S01]  /*6c10*/  FMUL.FTZ R12, R12, c[0x0][0x2ec] ;  /* 0x0000bb000c0c7a20 */ /* 0x000fe20000410000 */
[C---:B--2---:R-:W-:Y:S03]  /*6c20*/  HMMA.16816.F32 R172, R164.reuse, R24, R172 ;  /* 0x00000018a4ac723c */ /* 0x044fe600000018ac */
[----:B------:R-:W-:Y:S04]  /*6c30*/  MUFU.TANH R162, R141 ;  /* 0x0000008d00a27308 */ /* 0x000fe80000002400 */
[----:B------:R-:W-:Y:S01]  /*6c40*/  FMUL.FTZ R244, R139, c[0x0][0x2ec] ;  /* 0x0000bb008bf47a20 */ /* 0x000fe20000410000 */
[----:B------:R-:W-:Y:S03]  /*6c50*/  HMMA.16816.F32 R168, R164, R26, R168 ;  /* 0x0000001aa4a8723c */ /* 0x000fe600000018a8 */
[----:B------:R-:W2:Y:S01]  /*6c60*/  MUFU.TANH R163, R142 ;  /* 0x0000008e00a37308 */ /* 0x000ea20000002400 */
[----:B------:R-:W-:Y:S03]  /*6c70*/  LDSM.16.M88.4 R24, [R196+0x5800] ;  /* 0x00580000c418783b */ /* 0x000fe60000000200 */
[----:B------:R-:W-:Y:S01]  /*6c80*/  IADD3 R164, R160, 0x29, RZ ;  /* 0x00000029a0a47810 */ /* 0x000fe20007ffe0ff */
[----:B---3--:R-:W-:Y:S03]  /*6c90*/  HMMA.16816.F32 R180, R32, R4, R180 ;  /* 0x0000000420b4723c */ /* 0x008fe600000018b4 */
[----:B------:R3:W-:Y:S04]  /*6ca0*/  MUFU.TANH R243, R143 ;  /* 0x0000008f00f37308 */ /* 0x0007e80000002400 */
[----:B------:R-:W-:Y:S01]  /*6cb0*/  FMUL.FTZ R4, R136, c[0x0][0x2ec] ;  /* 0x0000bb0088047a20 */ /* 0x000fe20000410000 */
[----:B-1----:R-:W-:Y:S03]  /*6cc0*/  HMMA.16816.F32 R172, R148, R28, R172 ;  /* 0x0000001c94ac723c */ /* 0x002fe600000018ac */
[----:B------:R-:W1:Y:S01]  /*6cd0*/  MUFU.TANH R240, R240 ;  /* 0x000000f000f07308 */ /* 0x000e620000002400 */
[----:B------:R-:W-:-:S02]  /*6ce0*/  FMUL.FTZ R136, R137, c[0x0][0x2ec] ;  /* 0x0000bb0089887a20 */ /* 0x000fc40000410000 */
[----:B------:R-:W-:Y:S01]  /*6cf0*/  FMUL.FTZ R137, R138, c[0x0][0x2ec] ;  /* 0x0000bb008a897a20 */ /* 0x000fe20000410000 */
[----:B------:R-:W-:Y:S01]  /*6d00*/  IADD3 R138, R160, 0x21, RZ ;  /* 0x00000021a08a7810 */ /* 0x000fe20007ffe0ff */
[CC--:B------:R-:W-:Y:S01]  /*6d10*/  FFMA.FTZ R29, R239.reuse, R0.reuse, R179 ;  /* 0x00000000ef1d7223 */ /* 0x0c0fe200000100b3 */
[----:B------:R-:W-:Y:S01]  /*6d20*/  HMMA.16816.F32 R152, R32, R6, R152 ;  /* 0x000000062098723c */ /* 0x000fe20000001898 */
[----:B---3--:R-:W3:Y:S01]  /*6d30*/  LDSM.16.M88.4 R140, [R188] ;  /* 0x00000000bc8c783b */ /* 0x008ee20000000200 */
[----:B------:R4:W-:Y:S01]  /*6d40*/  MUFU.TANH R146, R4 ;  /* 0x0000000400927308 */ /* 0x0009e20000002400 */
[----:B--2---:R-:W-:-:S05]  /*6d50*/  FFMA.FTZ R28, R239, R0, R163 ;  /* 0x00000000ef1c7223 */ /* 0x004fca00000100a3 */
[----:B------:R-:W-:Y:S02]  /*6d60*/  HMMA.16816.F32 R168, R148, R30, R168 ;  /* 0x0000001e94a8723c */ /* 0x000fe400000018a8 */
[----:B------:R-:W2:Y:S05]  /*6d70*/  MUFU.TANH R15, R15 ;  /* 0x0000000f000f7308 */ /* 0x000eaa0000002400 */
[----:B------:R-:W-:Y:S01]  /*6d80*/  IADD3 R30, R160, 0x38, RZ ;  /* 0x00000038a01e7810 */ /* 0x000fe20007ffe0ff */
[----:B------:R-:W-:Y:S01]  /*6d90*/  HMMA.16816.F32 R180, R20, R156, R180 ;  /* 0x0000009c14b4723c */ /* 0x000fe200000018b4 */
[----:B----4-:R-:W4:Y:S01]  /*6da0*/  LDSM.16.M88.4 R4, [R203+0xb800] ;  /* 0x00b80000cb04783b */ /* 0x010f220000000200 */
[----:B------:R-:W1:Y:S01]  /*6db0*/  I2F R241, R13 ;  /* 0x0000000d00f17306 */ /* 0x000e620000201400 */
[----:B------:R-:W-:-:S05]  /*6dc0*/  DEPBAR.LE SB0, 0x0 ;  /* 0x000080000000791a */ /* 0x000fca0000000000 */
[----:B------:R-:W-:Y:S01]  /*6dd0*/  HMMA.16816.F32 R152, R20, R158, R152 ;  /* 0x0000009e1498723c */ /* 0x000fe20000001898 */
[C---:B------:R-:W-:Y:S01]  /*6de0*/  IADD3 R156, R160.reuse, 0x19, RZ ;  /* 0x00000019a09c7810 */ /* 0x040fe20007ffe0ff */
[----:B------:R-:W-:Y:S05]  /*6df0*/  MUFU.TANH R136, R136 ;  /* 0x0000008800887308 */ /* 0x000fea0000002400 */
[----:B------:R-:W-:-:S03]  /*6e00*/  IADD3 R158, R160, 0x30, RZ ;  /* 0x00000030a09e7810 */ /* 0x000fc60007ffe0ff */
[----:B------:R-:W1:Y:S06]  /*6e10*/  I2F R157, R156 ;  /* 0x0000009c009d7306 */ /* 0x000e6c0000201400 */
[----:B-----5:R-:W-:Y:S02]  /*6e20*/  HMMA.16816.F32 R180, R8, R16, R180 ;  /* 0x0000001008b4723c */ /* 0x020fe400000018b4 */
[----:B------:R-:W5:Y:S05]  /*6e30*/  MUFU.TANH R137, R137 ;  /* 0x0000008900897308 */ /* 0x000f6a0000002400 */
[C---:B------:R-:W-:Y:S01]  /*6e40*/  IADD3 R16, R160.reuse, 0x20, RZ ;  /* 0x00000020a0107810 */ /* 0x040fe20007ffe0ff */
[C---:B---3--:R-:W-:Y:S03]  /*6e50*/  HMMA.16816.F32 R172, R32.reuse, R140, R172 ;  /* 0x0000008c20ac723c */ /* 0x048fe600000018ac */
[----:B------:R-:W-:Y:S04]  /*6e60*/  I2F R17, R16 ;  /* 0x0000001000117306 */ /* 0x000fe80000201400 */
[----:B------:R-:W-:Y:S01]  /*6e70*/  IADD3 R140, R160, 0x31, RZ ;  /* 0x00000031a08c7810 */ /* 0x000fe20007ffe0ff */
[----:B------:R-:W-:Y:S03]  /*6e80*/  HMMA.16816.F32 R168, R32, R142, R168 ;  /* 0x0000008e20a8723c */ /* 0x000fe600000018a8 */
[----:B------:R-:W-:Y:S04]  /*6e90*/  MUFU.TANH R244, R244 ;  /* 0x000000f400f47308 */ /* 0x000fe80000002400 */
[----:B------:R-:W-:Y:S01]  /*6ea0*/  FFMA.FTZ R32, R235, R0, R177 ;  /* 0x00000000eb207223 */ /* 0x000fe200000100b1 */
[----:B------:R-:W-:Y:S01]  /*6eb0*/  HMMA.16816.F32 R152, R8, R18, R152 ;  /* 0x000000120898723c */ /* 0x000fe20000001898 */
[----:B------:R-:W-:-:S02]  /*6ec0*/  FMUL.FTZ R166, R180, c[0x0][0x2ec] ;  /* 0x0000bb00b4a67a20 */ /* 0x000fc40000410000 */
[----:B------:R-:W-:Y:S01]  /*6ed0*/  FMUL.FTZ R148, R181, c[0x0][0x2ec] ;  /* 0x0000bb00b5947a20 */ /* 0x000fe20000410000 */
[----:B------:R-:W-:Y:S01]  /*6ee0*/  I2F R139, R138 ;  /* 0x0000008a008b7306 */ /* 0x000fe20000201400 */
[----:B------:R-:W-:Y:S02]  /*6ef0*/  FMUL.FTZ R149, R182, c[0x0][0x2ec] ;  /* 0x0000bb00b6957a20 */ /* 0x000fe40000410000 */
[----:B------:R-:W-:Y:S01]  /*6f00*/  FMUL.FTZ R33, R183, c[0x0][0x2ec] ;  /* 0x0000bb00b7217a20 */ /* 0x000fe20000410000 */
[----:B----4-:R-:W-:Y:S01]  /*6f10*/  HMMA.16816.F32 R172, R20, R4, R172 ;  /* 0x0000000414ac723c */ /* 0x010fe200000018ac */
[----:B------:R-:W-:-:S03]  /*6f20*/  IADD3 R18, R160, 0x39, RZ ;  /* 0x00000039a0127810 */ /* 0x000fc60007ffe0ff */
[----:B------:R-:W3:Y:S03]  /*6f30*/  MUFU.TANH R166, R166 ;  /* 0x000000a600a67308 */ /* 0x000ee60000002400 */
[CC--:B-1----:R-:W-:Y:S01]  /*6f40*/  FFMA.FTZ R5, R161.reuse, R0.reuse, R240 ;  /* 0x00000000a1057223 */ /* 0x0c2fe200000100f0 */
[----:B------:R-:W-:Y:S01]  /*6f50*/  HMMA.16816.F32 R168, R20, R6, R168 ;  /* 0x0000000614a8723c */ /* 0x000fe200000018a8 */
[-C--:B--2---:R-:W-:Y:S02]  /*6f60*/  FFMA.FTZ R4, R161, R0.reuse, R15 ;  /* 0x00000000a1047223 */ /* 0x084fe4000001000f */
[----:B------:R-:W-:Y:S01]  /*6f70*/  FFMA.FTZ R15, R235, R0, R242 ;  /* 0x00000000eb0f7223 */ /* 0x000fe200000100f2 */
[----:B------:R-:W-:Y:S01]  /*6f80*/  FSEL R5, R5, -INF , !P6 ;  /* 0xff80000005057808 */ /* 0x000fe20007000000 */
[----:B------:R-:W1:Y:S01]  /*6f90*/  MUFU.TANH R148, R148 ;  /* 0x0000009400947308 */ /* 0x000e620000002400 */
[----:B------:R-:W-:Y:S01]  /*6fa0*/  ISETP.GE.AND P6, PT, R234, R230, PT ;  /* 0x000000e6ea00720c */ /* 0x000fe20003fc6270 */
[----:B------:R-:W-:Y:S01]  /*6fb0*/  FFMA.FTZ R23, R241, R0, R162 ;  /* 0x00000000f1177223 */ /* 0x000fe200000100a2 */
[----:B------:R-:W-:Y:S01]  /*6fc0*/  FSEL R4, R4, -INF , !P0 ;  /* 0xff80000004047808 */ /* 0x000fe20004000000 */
[----:B------:R-:W-:Y:S01]  /*6fd0*/  FMUL.FTZ R34, R152, c[0x0][0x2ec] ;  /* 0x0000bb0098227a20 */ /* 0x000fe20000410000 */
[----:B------:R-:W-:Y:S01]  /*6fe0*/  FSEL R15, R15, -INF , !P6 ;  /* 0xff8000000f0f7808 */ /* 0x000fe20007000000 */
[----:B------:R-:W-:Y:S01]  /*6ff0*/  FMUL.FTZ R35, R153, c[0x0][0x2ec] ;  /* 0x0000bb0099237a20 */ /* 0x000fe20000410000 */
[----:B------:R-:W-:Y:S01]  /*7000*/  ISETP.GE.AND P6, PT, R236, R230, PT ;  /* 0x000000e6ec00720c */ /* 0x000fe20003fc6270 */
[----:B------:R-:W2:Y:S01]  /*7010*/  MUFU.TANH R149, R149 ;  /* 0x0000009500957308 */ /* 0x000ea20000002400 */
[-C--:B------:R-:W-:Y:S01]  /*7020*/  ISETP.GE.AND P0, PT, R234, R135.reuse, PT ;  /* 0x00000087ea00720c */ /* 0x080fe20003f06270 */
[----:B------:R-:W-:Y:S01]  /*7030*/  FMUL.FTZ R142, R154, c[0x0][0x2ec] ;  /* 0x0000bb009a8e7a20 */ /* 0x000fe20000410000 */
[C---:B------:R-:W-:Y:S01]  /*7040*/  HMMA.16816.F32 R172, R8.reuse, R24, R172 ;  /* 0x0000001808ac723c */ /* 0x040fe200000018ac */
[----:B------:R-:W-:Y:S01]  /*7050*/  FSEL R7, R176, -INF , !P6 ;  /* 0xff800000b0077808 */ /* 0x000fe20007000000 */
[----:B------:R-:W-:Y:S01]  /*7060*/  FFMA.FTZ R21, R157, R0, R136 ;  /* 0x000000009d157223 */ /* 0x000fe20000010088 */
[----:B------:R-:W-:Y:S01]  /*7070*/  ISETP.GE.AND P6, PT, R238, R230, PT ;  /* 0x000000e6ee00720c */ /* 0x000fe20003fc6270 */
[CC--:B-----5:R-:W-:Y:S01]  /*7080*/  FFMA.FTZ R22, R145.reuse, R0.reuse, R137 ;  /* 0x0000000091167223 */ /* 0x0e0fe20000010089 */
[----:B------:R-:W-:Y:S01]  /*7090*/  FSEL R32, R32, -INF , !P0 ;  /* 0xff80000020207808 */ /* 0x000fe20004000000 */
[----:B------:R-:W-:Y:S01]  /*70a0*/  I2F R245, R147 ;  /* 0x0000009300f57306 */ /* 0x000fe20000201400 */
[-C--:B------:R-:W-:Y:S01]  /*70b0*/  ISETP.GE.AND P0, PT, R236, R135.reuse, PT ;  /* 0x00000087ec00720c */ /* 0x080fe20003f06270 */
[----:B------:R-:W-:Y:S01]  /*70c0*/  FFMA.FTZ R25, R145, R0, R146 ;  /* 0x0000000091197223 */ /* 0x000fe20000010092 */
[----:B------:R-:W-:Y:S01]  /*70d0*/  FSEL R29, R29, -INF , !P6 ;  /* 0xff8000001d1d7808 */ /* 0x000fe20007000000 */
[----:B------:R-:W-:Y:S01]  /*70e0*/  HMMA.16816.F32 R168, R8, R26, R168 ;  /* 0x0000001a08a8723c */ /* 0x000fe200000018a8 */
[----:B------:R-:W-:Y:S01]  /*70f0*/  ISETP.GE.AND P6, PT, R13, R230, PT ;  /* 0x000000e60d00720c */ /* 0x000fe20003fc6270 */
[-C--:B------:R-:W-:Y:S01]  /*7100*/  FFMA.FTZ R24, R241, R0.reuse, R243 ;  /* 0x00000000f1187223 */ /* 0x080fe200000100f3 */
[----:B------:R-:W-:Y:S01]  /*7110*/  FSEL R6, R178, -INF , !P0 ;  /* 0xff800000b2067808 */ /* 0x000fe20004000000 */
[----:B------:R-:W4:Y:S01]  /*7120*/  MUFU.TANH R34, R34 ;  /* 0x0000002200227308 */ /* 0x000f220000002400 */
[-C--:B------:R-:W-:Y:S01]  /*7130*/  ISETP.GE.AND P0, PT, R238, R135.reuse, PT ;  /* 0x00000087ee00720c */ /* 0x080fe20003f06270 */
[----:B------:R-:W-:Y:S01]  /*7140*/  FMUL.FTZ R143, R155, c[0x0][0x2ec] ;  /* 0x0000bb009b8f7a20 */ /* 0x000fe20000410000 */
[----:B------:R-:W-:Y:S01]  /*7150*/  FSEL R23, R23, -INF , !P6 ;  /* 0xff80000017177808 */ /* 0x000fe20007000000 */
[----:B---3--:R-:W-:Y:S01]  /*7160*/  FFMA.FTZ R166, R17, R0, R166 ;  /* 0x0000000011a67223 */ /* 0x008fe200000100a6 */
[----:B------:R-:W-:Y:S01]  /*7170*/  ISETP.GE.AND P6, PT, R144, R230, PT ;  /* 0x000000e69000720c */ /* 0x000fe20003fc6270 */
[----:B------:R-:W-:Y:S01]  /*7180*/  FFMA.FTZ R20, R157, R0, R244 ;  /* 0x000000009d147223 */ /* 0x000fe200000100f4 */
[----:B------:R-:W-:Y:S01]  /*7190*/  FSEL R28, R28, -INF , !P0 ;  /* 0xff8000001c1c7808 */ /* 0x000fe20004000000 */
[----:B------:R-:W3:Y:S01]  /*71a0*/  MUFU.TANH R33, R33 ;  /* 0x0000002100217308 */ /* 0x000ee20000002400 */
[-C--:B------:R-:W-:Y:S01]  /*71b0*/  ISETP.GE.AND P0, PT, R13, R135.reuse, PT ;  /* 0x000000870d00720c */ /* 0x080fe20003f06270 */
[----:B------:R-:W-:Y:S01]  /*71c0*/  FMUL.FTZ R13, R172, c[0x0][0x2ec] ;  /* 0x0000bb00ac0d7a20 */ /* 0x000fe20000410000 */
[----:B------:R-:W-:Y:S01]  /*71d0*/  FSEL R25, R25, -INF , !P6 ;  /* 0xff80000019197808 */ /* 0x000fe20007000000 */
[----:B------:R-:W-:Y:S01]  /*71e0*/  FMUL.FTZ R10, R174, c[0x0][0x2ec] ;  /* 0x0000bb00ae0a7a20 */ /* 0x000fe20000410000 */
[----:B------:R-:W-:Y:S01]  /*71f0*/  ISETP.GE.AND P6, PT, R156, R230, PT ;  /* 0x000000e69c00720c */ /* 0x000fe20003fc6270 */
[----:B------:R-:W-:Y:S01]  /*7200*/  FMUL.FTZ R9, R175, c[0x0][0x2ec] ;  /* 0x0000bb00af097a20 */ /* 0x000fe20000410000 */
[----:B------:R-:W-:Y:S01]  /*7210*/  FSEL R24, R24, -INF , !P0 ;  /* 0xff80000018187808 */ /* 0x000fe20004000000 */
[----:B------:R-:W-:Y:S01]  /*7220*/  I2F R165, R164 ;  /* 0x000000a400a57306 */ /* 0x000fe20000201400 */
[-C--:B------:R-:W-:Y:S01]  /*7230*/  ISETP.GE.AND P0, PT, R144, R135.reuse, PT ;  /* 0x000000879000720c */ /* 0x080fe20003f06270 */
[-C--:B-1----:R-:W-:Y:S01]  /*7240*/  FFMA.FTZ R148, R139, R0.reuse, R148 ;  /* 0x000000008b947223 */ /* 0x082fe20000010094 */
[----:B------:R-:W-:Y:S01]  /*7250*/  FSEL R21, R21, -INF , !P6 ;  /* 0xff80000015157808 */ /* 0x000fe20007000000 */
[----:B--2---:R-:W-:Y:S01]  /*7260*/  FFMA.FTZ R149, R17, R0, R149 ;  /* 0x0000000011957223 */ /* 0x004fe20000010095 */
[----:B------:R-:W-:Y:S01]  /*7270*/  ISETP.GE.AND P6, PT, R16, R230, PT ;  /* 0x000000e61000720c */ /* 0x000fe20003fc6270 */
[----:B------:R-:W-:Y:S01]  /*7280*/  FMUL.FTZ R8, R173, c[0x0][0x2ec] ;  /* 0x0000bb00ad087a20 */ /* 0x000fe20000410000 */
[----:B------:R-:W-:Y:S01]  /*7290*/  FSEL R22, R22, -INF , !P0 ;  /* 0xff80000016167808 */ /* 0x000fe20004000000 */
[----:B------:R-:W1:Y:S01]  /*72a0*/  MUFU.TANH R35, R35 ;  /* 0x0000002300237308 */ /* 0x000e620000002400 */
[-C--:B------:R-:W-:Y:S01]  /*72b0*/  ISETP.GE.AND P0, PT, R156, R135.reuse, PT ;  /* 0x000000879c00720c */ /* 0x080fe20003f06270 */
[-C--:B----4-:R-:W-:Y:S01]  /*72c0*/  FFMA.FTZ R34, R245, R0.reuse, R34 ;  /* 0x00000000f5227223 */ /* 0x090fe20000010022 */
[----:B------:R-:W-:Y:S01]  /*72d0*/  FSEL R175, R166, -INF , !P6 ;  /* 0xff800000a6af7808 */ /* 0x000fe20007000000 */
[----:B---3--:R-:W-:Y:S01]  /*72e0*/  FFMA.FTZ R33, R139, R0, R33 ;  /* 0x000000008b217223 */ /* 0x008fe20000010021 */
[-C--:B------:R-:W-:Y:S01]  /*72f0*/  ISETP.GE.AND P6, PT, R138, R230.reuse, PT ;  /* 0x000000e68a00720c */ /* 0x080fe20003fc6270 */
[----:B------:R-:W-:Y:S01]  /*7300*/  FMUL.FTZ R11, R168, c[0x0][0x2ec] ;  /* 0x0000bb00a80b7a20 */ /* 0x000fe20000410000 */
[----:B------:R-:W-:Y:S01]  /*7310*/  FSEL R20, R20, -INF , !P0 ;  /* 0xff80000014147808 */ /* 0x000fe20004000000 */
[----:B------:R-:W2:Y:S01]  /*7320*/  MUFU.TANH R142, R142 ;  /* 0x0000008e008e7308 */ /* 0x000ea20000002400 */
        /* <DEDUP_REMOVED lines=8> */
[----:B------:R-:W-:Y:S01]  /*73b0*/  ISETP.GE.AND P0, PT, R138, R135, PT ;  /* 0x000000878a00720c */ /* 0x000fe20003f06270 */
[----:B-1----:R-:W-:Y:S01]  /*73c0*/  FFMA.FTZ R35, R165, R0, R35 ;  /* 0x00000000a5237223 */ /* 0x002fe20000010023 */
[----:B------:R-:W-:Y:S01]  /*73d0*/  FSEL R173, R34, -INF , !P6 ;  /* 0xff80000022ad7808 */ /* 0x000fe20007000000 */
[----:B------:R-:W-:Y:S01]  /*73e0*/  FMUL.FTZ R169, R169, c[0x0][0x2ec] ;  /* 0x0000bb00a9a97a20 */ /* 0x000fe20000410000 */
[----:B------:R-:W-:-:S02]  /*73f0*/  ISETP.GE.AND P6, PT, R164, R230, PT ;  /* 0x000000e6a400720c */ /* 0x000fc40003fc6270 */
[----:B------:R-:W-:Y:S01]  /*7400*/  FSEL R172, R33, -INF , !P0 ;  /* 0xff80000021ac7808 */ /* 0x000fe20004000000 */
[----:B------:R-:W1:Y:S01]  /*7410*/  MUFU.TANH R13, R13 ;  /* 0x0000000d000d7308 */ /* 0x000e620000002400 */
[----:B--2---:R-:W-:Y:S01]  /*7420*/  FFMA.FTZ R142, R245, R0, R142 ;  /* 0x00000000f58e7223 */ /* 0x004fe2000001008e */
[----:B------:R-:W-:Y:S02]  /*7430*/  ISETP.GE.AND P0, PT, R147, R135, PT ;  /* 0x000000879300720c */ /* 0x000fe40003f06270 */
[----:B------:R-:W-:Y:S02]  /*7440*/  FSEL R167, R35, -INF , !P6 ;  /* 0xff80000023a77808 */ /* 0x000fe40007000000 */
[----:B------:R-:W-:Y:S02]  /*7450*/  ISETP.GE.AND P6, PT, R158, R230, PT ;  /* 0x000000e69e00720c */ /* 0x000fe40003fc6270 */
[----:B------:R-:W2:Y:S01]  /*7460*/  MUFU.TANH R143, R143 ;  /* 0x0000008f008f7308 */ /* 0x000ea20000002400 */
[----:B------:R-:W-:-:S02]  /*7470*/  FSEL R168, R142, -INF , !P0 ;  /* 0xff8000008ea87808 */ /* 0x000fc40004000000 */
[----:B------:R-:W-:-:S05]  /*7480*/  ISETP.GE.AND P0, PT, R164, R135, PT ;  /* 0x00000087a400720c */ /* 0x000fca0003f06270 */
[----:B------:R-:W3:Y:S01]  /*7490*/  MUFU.TANH R10, R10 ;  /* 0x0000000a000a7308 */ /* 0x000ee20000002400 */
[----:B-1----:R-:W-:-:S05]  /*74a0*/  FFMA.FTZ R13, R159, R0, R13 ;  /* 0x000000009f0d7223 */ /* 0x002fca000001000d */
[----:B------:R-:W-:Y:S02]  /*74b0*/  FSEL R157, R13, -INF , !P6 ;  /* 0xff8000000d9d7808 */ /* 0x000fe40007000000 */
[----:B------:R-:W1:Y:S01]  /*74c0*/  MUFU.TANH R12, R12 ;  /* 0x0000000c000c7308 */ /* 0x000e620000002400 */
[----:B--2---:R-:W-:Y:S01]  /*74d0*/  FFMA.FTZ R143, R165, R0, R143 ;  /* 0x00000000a58f7223 */ /* 0x004fe2000001008f */
[----:B------:R-:W-:-:S04]  /*74e0*/  ISETP.GE.AND P6, PT, R140, R230, PT ;  /* 0x000000e68c00720c */ /* 0x000fc80003fc6270 */
        /* <DEDUP_REMOVED lines=10> */
[----:B------:R-:W-:-:S07]  /*7590*/  ISETP.GE.AND P4, PT, R134, 0x3, PT ;  /* 0x000000038600780c */ /* 0x000fce0003f86270 */
        /* <DEDUP_REMOVED lines=63> */
[----:B------:R-:W-:Y:S01]  /*7990*/  @!PT LDS RZ, [RZ] ;  /* 0x00000000fffff984 */ /* 0x000fe20000000800 */
[----:B------:R-:W-:Y:S01]  /*79a0*/  @!PT LDS RZ, [RZ] ;  /* 0x00000000fffff984 */ /* 0x000fe20000000800 */
[----:B------:R-:W-:Y:S01]  /*79b0*/  @!PT LDS RZ, [RZ] ;  /* 0x00000000fffff984 */ /* 0x000fe20000000800 */
[----:B------:R4:W-:Y:S04]  /*79c0*/  @!P1 LDGSTS.E.BYPASS.LTC128B.128 [R220+0xa000], [R26.64+0x100] ;  /* 0x0a0001001adc9fae */ /* 0x0009e8000b901d46 */
[----:B------:R1:W-:Y:S01]  /*79d0*/  @P3 STS.128 [R220+0x6800], RZ ;  /* 0x006800ffdc003388 */ /* 0x0003e20000000c00 */
[----:B--2---:R-:W-:-:S03]  /*79e0*/  @!P3 LEA R16, P6, R9, c[0x0][0x168], 0x1 ;  /* 0x00005a000910ba11 */ /* 0x004fc600078c08ff */
[----:B------:R-:W-:Y:S01]  /*79f0*/  @!PT LDS RZ, [RZ] ;  /* 0x00000000fffff984 */ /* 0x000fe20000000800 */
[----:B------:R-:W-:Y:S01]  /*7a00*/  @!PT LDS RZ, [RZ] ;  /* 0x00000000fffff984 */ /* 0x000fe20000000800 */
[----:B------:R-:W-:Y:S01]  /*7a10*/  @!PT LDS RZ, [RZ] ;  /* 0x00000000fffff984 */ /* 0x000fe20000000800 */
[----:B------:R2:W-:Y:S01]  /*7a20*/  @!P3 LDGSTS.E.BYPASS.LTC128B.128 [R220+0x6800], [R34.64] ;  /* 0x0680000022dcbfae */ /* 0x0005e2000b901d46 */
[----:B------:R-:W-:-:S03]  /*7a30*/  @!P3 LEA.HI.X R17, R9, c[0x0][0x16c], R10, 0x1, P6 ;  /* 0x00005b000911ba11 */ /* 0x000fc600030f0c0a */
[----:B------:R1:W-:Y:S01]  /*7a40*/  @P2 STS.128 [R220+0x8800], RZ ;  /* 0x008800ffdc002388 */ /* 0x0003e20000000c00 */
[----:B------:R-:W-:-:S03]  /*7a50*/  IADD3 R3, P6, R212, R9, RZ ;  /* 0x00000009d4037210 */ /* 0x000fc60007fde0ff */
        /* <DEDUP_REMOVED lines=15> */
[C---:B------:R-:W-:Y:S01]  /*7b50*/  @!P2 LEA R136, P0, R3.reuse, c[0x0][0x168], 0x1 ;  /* 0x00005a000388aa11 */ /* 0x040fe200078008ff */
[----:B------:R-:W-:Y:S01]  /*7b60*/  @!PT LDS RZ, [RZ] ;  /* 0x00000000fffff984 */ /* 0x000fe20000000800 */
[----:B------:R-:W-:Y:S01]  /*7b70*/  @!PT LDS RZ, [RZ] ;  /* 0x00000000fffff984 */ /* 0x000fe20000000800 */
[----:B------:R-:W-:Y:S01]  /*7b80*/  @!PT LDS RZ, [RZ] ;  /* 0x00000000fffff984 */ /* 0x000fe20000000800 */
[----:B------:R1:W-:Y:S01]  /*7b90*/  @!P3 LDGSTS.E.BYPASS.LTC128B.128 [R220+0x7000], [R16.64] ;  /* 0x0700000010dcbfae */ /* 0x0003e2000b901d46 */
[----:B--2---:R-:W-:-:S03]  /*7ba0*/  @!P3 LEA R34, P5, R3, c[0x0][0x168], 0x1 ;  /* 0x00005a000322ba11 */ /* 0x004fc600078a08ff */
        /* <DEDUP_REMOVED lines=30> */
.L_x_659:
[----:B------:R-:W-:Y:S05]  /*7d90*/  BSYNC B0 ;  /* 0x0000000000007941 */ /* 0x000fea0003800000 */
.L_x_658:
[----:B------:R-:W0:Y:S02]  /*7da0*/  LDGDEPBAR ;  /* 0x00000000000079af */ /* 0x000e240000000000 */
.L_x_657:
[----:B------:R-:W-:Y:S01]  /*7db0*/  FMNMX.FTZ R10, R133, R12, !PT ;  /* 0x0000000c850a7209 */ /* 0x000fe20007810000 */
[----:B-1----:R-:W-:Y:S01]  /*7dc0*/  LDSM.16.MT88.4 R16, [R204+0xc000] ;  /* 0x00c00000cc10783b */ /* 0x002fe20000004200 */
[----:B------:R-:W-:Y:S02]  /*7dd0*/  FMNMX.FTZ R9, R132, R8, !PT ;  /* 0x0000000884097209 */ /* 0x000fe40007810000 */
[----:B------:R-:W-:Y:S01]  /*7de0*/  FMNMX.FTZ R10, R5, R10, !PT ;  /* 0x0000000a050a7209 */ /* 0x000fe20007810000 */
[----:B------:R-:W-:Y:S01]  /*7df0*/  LDSM.16.MT88.4 R136, [R202+0xc800] ;  /* 0x00c80000ca88783b */ /* 0x000fe20000004200 */
        /* <DEDUP_REMOVED lines=44> */
[--C-:B------:R-:W-:Y:S02]  /*80c0*/  FFMA.FTZ R150, R12, c[0x0][0x23c], -R156.reuse ;  /* 0x00008f000c967a23 */ /* 0x100fe4000001089c */
[--C-:B------:R-:W-:Y:S02]  /*80d0*/  FFMA.FTZ R148, R15, c[0x0][0x23c], -R156.reuse ;  /* 0x00008f000f947a23 */ /* 0x100fe4000001089c */
[----:B------:R-:W1:Y:S01]  /*80e0*/  LDSM.16.MT88.4 R12, [R202+0xc000] ;  /* 0x00c00000ca0c783b */ /* 0x000e620000004200 */
[--C-:B------:R-:W-:Y:S01]  /*80f0*/  FFMA.FTZ R149, R5, c[0x0][0x23c], -R156.reuse ;  /* 0x00008f0005957a23 */ /* 0x100fe2000001089c */
[----:B------:R-:W-:Y:S01]  /*8100*/  FSEL R5, R3, RZ, P0 ;  /* 0x000000ff03057208 */ /* 0x000fe20000000000 */
[----:B------:R-:W-:Y:S01]  /*8110*/  FFMA.FTZ R145, R4, c[0x0][0x23c], -R153 ;  /* 0x00008f0004917a23 */ /* 0x000fe20000010899 */
[----:B------:R-:W-:Y:S01]  /*8120*/  FSEL R4, R135, RZ, P1 ;  /* 0x000000ff87047208 */ /* 0x000fe20000800000 */
[----:B------:R-:W-:Y:S01]  /*8130*/  FFMA.FTZ R147, R7, c[0x0][0x23c], -R156 ;  /* 0x00008f0007937a23 */ /* 0x000fe2000001089c */
[----:B------:R-:W-:Y:S01]  /*8140*/  MUFU.EX2 R150, R150 ;  /* 0x0000009600967308 */ /* 0x000fe20000000800 */
[----:B------:R-:W-:-:S02]  /*8150*/  FADD.FTZ R5, R132, -R5 ;  /* 0x8000000584057221 */ /* 0x000fc40000010000 */
[----:B------:R-:W-:Y:S02]  /*8160*/  FADD.FTZ R4, R133, -R4 ;  /* 0x8000000485047221 */ /* 0x000fe40000010000 */
[--C-:B------:R-:W-:Y:S02]  /*8170*/  FFMA.FTZ R146, R8, c[0x0][0x23c], -R153.reuse ;  /* 0x00008f0008927a23 */ /* 0x100fe40000010899 */
[--C-:B------:R-:W-:Y:S01]  /*8180*/  FFMA.FTZ R144, R32, c[0x0][0x23c], -R153.reuse ;  /* 0x00008f0020907a23 */ /* 0x100fe20000010899 */
[----:B------:R-:W2:Y:S01]  /*8190*/  MUFU.EX2 R149, R149 ;  /* 0x0000009500957308 */ /* 0x000ea20000000800 */
[----:B------:R-:W-:Y:S01]  /*81a0*/  FFMA.FTZ R133, R6, c[0x0][0x23c], -R153 ;  /* 0x00008f0006857a23 */ /* 0x000fe20000010899 */
[----:B------:R-:W3:Y:S01]  /*81b0*/  LDSM.16.MT88.4 R8, [R201+0xc000] ;  /* 0x00c00000c908783b */ /* 0x000ee20000004200 */
[----:B------:R-:W-:Y:S02]  /*81c0*/  FMUL.FTZ R151, R4, c[0x0][0x23c] ;  /* 0x00008f0004977a20 */ /* 0x000fe40000410000 */
[----:B------:R-:W-:Y:S01]  /*81d0*/  FMUL.FTZ R132, R5, c[0x0][0x23c] ;  /* 0x00008f0005847a20 */ /* 0x000fe20000410000 */
[----:B------:R-:W-:Y:S01]  /*81e0*/  LDSM.16.MT88.4 R32, [R201+0xc800] ;  /* 0x00c80000c920783b */ /* 0x000fe20000004200 */
[--C-:B------:R-:W-:Y:S01]  /*81f0*/  FFMA.FTZ R158, R29, c[0x0][0x23c], -R156.reuse ;  /* 0x00008f001d9e7a23 */ /* 0x100fe2000001089c */
[----:B------:R-:W-:Y:S01]  /*8200*/  MUFU.EX2 R148, R148 ;  /* 0x0000009400947308 */ /* 0x000fe20000000800 */
[----:B------:R-:W-:-:S02]  /*8210*/  FFMA.FTZ R159, R23, c[0x0][0x23c], -R156 ;  /* 0x00008f00179f7a23 */ /* 0x000fc4000001089c */
[--C-:B------:R-:W-:Y:S02]  /*8220*/  FFMA.FTZ R160, R25, c[0x0][0x23c], -R156.reuse ;  /* 0x00008f0019a07a23 */ /* 0x100fe4000001089c */
[--C-:B------:R-:W-:Y:S02]  /*8230*/  FFMA.FTZ R161, R21, c[0x0][0x23c], -R156.reuse ;  /* 0x00008f0015a17a23 */ /* 0x100fe4000001089c */
[--C-:B------:R-:W-:Y:S01]  /*8240*/  FFMA.FTZ R162, R28, c[0x0][0x23c], -R153.reuse ;  /* 0x00008f001ca27a23 */ /* 0x100fe20000010899 */
[----:B------:R-:W4:Y:S01]  /*8250*/  MUFU.EX2 R147, R147 ;  /* 0x0000009300937308 */ /* 0x000f220000000800 */
[----:B--2---:R-:W-:Y:S01]  /*8260*/  F2FP.PACK_AB R4, R149, R150 ;  /* 0x000000969504723e */ /* 0x004fe200000000ff */
[--C-:B------:R-:W-:Y:S01]  /*8270*/  FFMA.FTZ R165, R24, c[0x0][0x23c], -R153.reuse ;  /* 0x00008f0018a57a23 */ /* 0x100fe20000010899 */
[----:B------:R-:W-:Y:S01]  /*8280*/  LDSM.16.MT88.4 R28, [R200+0xc800] ;  /* 0x00c80000c81c783b */ /* 0x000fe20000004200 */
[--C-:B------:R-:W-:Y:S02]  /*8290*/  FFMA.FTZ R163, R22, c[0x0][0x23c], -R153.reuse ;  /* 0x00008f0016a37a23 */ /* 0x100fe40000010899 */
[----:B------:R-:W-:Y:S01]  /*82a0*/  FFMA.FTZ R164, R20, c[0x0][0x23c], -R153 ;  /* 0x00008f0014a47a23 */ /* 0x000fe20000010899 */
[----:B------:R-:W-:Y:S01]  /*82b0*/  LDSM.16.MT88.4 R24, [R204+0xe800] ;  /* 0x00e80000cc18783b */ /* 0x000fe20000004200 */
[----:B------:R-:W-:Y:S01]  /*82c0*/  MUFU.EX2 R146, R146 ;  /* 0x0000009200927308 */ /* 0x000fe20000000800 */
[----:B------:R-:W-:-:S02]  /*82d0*/  FFMA.FTZ R170, R173, c[0x0][0x23c], -R156 ;  /* 0x00008f00adaa7a23 */ /* 0x000fc4000001089c */
[----:B------:R-:W-:Y:S01]  /*82e0*/  LDSM.16.MT88.4 R20, [R202+0xe800] ;  /* 0x00e80000ca14783b */ /* 0x000fe20000004200 */
[--C-:B------:R-:W-:Y:S02]  /*82f0*/  FFMA.FTZ R169, R175, c[0x0][0x23c], -R156.reuse ;  /* 0x00008f00afa97a23 */ /* 0x100fe4000001089c */
[--C-:B------:R-:W-:Y:S02]  /*8300*/  FFMA.FTZ R176, R177, c[0x0][0x23c], -R156.reuse ;  /* 0x00008f00b1b07a23 */ /* 0x100fe4000001089c */
[----:B------:R-:W2:Y:S01]  /*8310*/  MUFU.EX2 R145, R145 ;  /* 0x0000009100917308 */ /* 0x000ea20000000800 */
[----:B----4-:R-:W-:Y:S01]  /*8320*/  F2FP.PACK_AB R6, R147, R148 ;  /* 0x000000949306723e */ /* 0x010fe200000000ff */
        /* <DEDUP_REMOVED lines=8> */
[----:B------:R-:W4:Y:S01]  /*83b0*/  MUFU.EX2 R133, R133 ;  /* 0x0000008500857308 */ /* 0x000f220000000800 */
        /* <DEDUP_REMOVED lines=9> */
[----:B------:R-:W5:Y:S01]  /*8450*/  MUFU.EX2 R132, R132 ;  /* 0x0000008400847308 */ /* 0x000f620000000800 */
[----:B----4-:R-:W-:Y:S01]  /*8460*/  F2FP.PACK_AB R7, R133, R144 ;  /* 0x000000908507723e */ /* 0x010fe200000000ff */
[----:B--2---:R-:W-:-:S06]  /*8470*/  FMUL.FTZ R120, R120, R151 ;  /* 0x0000009778787220 */ /* 0x004fcc0000410000 */
[----:B------:R-:W-:Y:S01]  /*8480*/  MUFU.EX2 R158, R158 ;  /* 0x0000009e009e7308 */ /* 0x000fe20000000800 */
[-C--:B------:R-:W-:Y:S02]  /*8490*/  FMUL.FTZ R121, R121, R151.reuse ;  /* 0x0000009779797220 */ /* 0x080fe40000410000 */
[-C--:B------:R-:W-:Y:S02]  /*84a0*/  FMUL.FTZ R116, R116, R151.reuse ;  /* 0x0000009774747220 */ /* 0x080fe40000410000 */
[----:B------:R-:W-:Y:S02]  /*84b0*/  FMUL.FTZ R117, R117, R151 ;  /* 0x0000009775757220 */ /* 0x000fe40000410000 */
[-C--:B-----5:R-:W-:Y:S01]  /*84c0*/  FMUL.FTZ R122, R122, R132.reuse ;  /* 0x000000847a7a7220 */ /* 0x0a0fe20000410000 */
        /* <DEDUP_REMOVED lines=150> */
[----:B------:R-:W-:Y:S02]  /*8e30*/  FADD.FTZ R149, R149, R150 ;  /* 0x0000009695957221 */ /* 0x000fe40000010000 */
[----:B------:R-:W-:Y:S01]  /*8e40*/  FADD.FTZ R145, R145, R132 ;  /* 0x0000008491917221 */ /* 0x000fe20000010000 */
[-C--:B------:R-:W-:Y:S01]  /*8e50*/  MOV R132, R3.reuse ;  /* 0x0000000300847202 */ /* 0x080fe20000000f00 */
[----:B------:R-:W-:Y:S01]  /*8e60*/  FADD.FTZ R148, R148, R149 ;  /* 0x0000009594947221 */ /* 0x000fe20000010000 */
[----:B------:R-:W-:Y:S01]  /*8e70*/  HMMA.16816.F32 R96, R4, R10, R96 ;  /* 0x0000000a0460723c */ /* 0x000fe20000001860 */
[----:B------:R-:W-:Y:S01]  /*8e80*/  LDSM.16.MT88.4 R8, [R200+0xe800] ;  /* 0x00e80000c808783b */ /* 0x000fe20000004200 */
[----:B------:R-:W-:Y:S01]  /*8e90*/  FADD.FTZ R144, R144, R145 ;  /* 0x0000009190907221 */ /* 0x000fe20000010000 */
[----:B------:R-:W-:Y:S01]  /*8ea0*/  @P4 MOV R132, R3 ;  /* 0x0000000300844202 */ /* 0x000fe20000000f00 */
[----:B------:R-:W-:Y:S02]  /*8eb0*/  FADD.FTZ R147, R147, R148 ;  /* 0x0000009493937221 */ /* 0x000fe40000010000 */
[----:B------:R-:W-:Y:S01]  /*8ec0*/  FADD.FTZ R133, R133, R144 ;  /* 0x0000009085857221 */ /* 0x000fe20000010000 */
[----:B--2---:R-:W-:Y:S01]  /*8ed0*/  F2FP.PACK_AB R4, R159, R158 ;  /* 0x0000009e9f04723e */ /* 0x004fe200000000ff */
[----:B------:R-:W-:Y:S01]  /*8ee0*/  FADD.FTZ R158, R158, R147 ;  /* 0x000000939e9e7221 */ /* 0x000fe20000010000 */
[----:B-----5:R-:W-:-:S02]  /*8ef0*/  F2FP.PACK_AB R5, R165, R162 ;  /* 0x000000a2a505723e */ /* 0x020fc400000000ff */
[----:B------:R-:W-:Y:S01]  /*8f00*/  F2FP.PACK_AB R6, R161, R160 ;  /* 0x000000a0a106723e */ /* 0x000fe200000000ff */
[----:B------:R-:W-:Y:S01]  /*8f10*/  FADD.FTZ R159, R159, R158 ;  /* 0x0000009e9f9f7221 */ /* 0x000fe20000010000 */
[----:B------:R-:W-:Y:S02]  /*8f20*/  F2FP.PACK_AB R7, R164, R163 ;  /* 0x000000a3a407723e */ /* 0x000fe400000000ff */
[----:B------:R-:W-:Y:S01]  /*8f30*/  MOV R144, R2 ;  /* 0x0000000200907202 */ /* 0x000fe20000000f00 */
        /* <DEDUP_REMOVED lines=95> */
[----:B------:R-:W-:Y:S01]  /*9530*/  FADD.FTZ R8, R165, R8 ;  /* 0x00000008a5087221 */ /* 0x000fe20000010000 */
[----:B------:R-:W-:-:S03]  /*9540*/  @P4 MOV R133, R135 ;  /* 0x0000008700854202 */ /* 0x000fc60000000f00 */
        /* <DEDUP_REMOVED lines=36> */
.L_x_656:
[----:B------:R-:W-:-:S07]  /*9790*/  IADD3 R230, R144, -0x1, RZ ;  /* 0xffffffff90e67810 */ /* 0x000fce0007ffe0ff */
.L_x_660:
        /* <DEDUP_REMOVED lines=10> */
.L_x_664:
        /* <DEDUP_REMOVED lines=100> */
.L_x_662:
        /* <DEDUP_REMOVED lines=32> */
[----:B------:R-:W-:Y:S02]  /*a080*/  IADD3.X R132, R215, R132, RZ, P5, !PT ;  /* 0x00000084d7847210 */ /* 0x000fe40002ffe4ff */
[C---:B------:R-:W-:Y:S02]  /*a090*/  @!P4 LEA R18, P1, R135.reuse, c[0x0][0x170], 0x1 ;  /* 0x00005c008712ca11 */ /* 0x040fe400078208ff */
        /* <DEDUP_REMOVED lines=14> */
[C---:B-1----:R-:W-:Y:S02]  /*a180*/  @!P3 LEA R244, P1, R133.reuse, c[0x0][0x170], 0x1 ;  /* 0x00005c0085f4ba11 */ /* 0x042fe400078208ff */
[C-C-:B------:R-:W-:Y:S01]  /*a190*/  @!P4 LEA.HI.X R251, R133.reuse, c[0x0][0x174], R2.reuse, 0x1, P6 ;  /* 0x00005d0085fbca11 */ /* 0x140fe200030f0c02 */
[----:B------:R-:W-:Y:S01]  /*a1a0*/  @!PT LDS RZ, [RZ] ;  /* 0x00000000fffff984 */ /* 0x000fe20000000800 */
[----:B------:R-:W-:Y:S01]  /*a1b0*/  @!PT LDS RZ, [RZ] ;  /* 0x00000000fffff984 */ /* 0x000fe20000000800 */
[----:B------:R-:W-:Y:S01]  /*a1c0*/  @!PT LDS RZ, [RZ] ;  /* 0x00000000fffff984 */ /* 0x000fe20000000800 */
[----:B------:R1:W-:Y:S01]  /*a1d0*/  @!P4 LDGSTS.E.BYPASS.LTC128B.128 [R220+0xc800], [R242.64] ;  /* 0x0c800000f2dccfae */ /* 0x0003e2000b901d46 */
[C-C-:B------:R-:W-:Y:S02]  /*a1e0*/  @!P3 LEA.HI.X R245, R133.reuse, c[0x0][0x174], R2.reuse, 0x1, P1 ;  /* 0x00005d0085f5ba11 */ /* 0x140fe400008f0c02 */
[C---:B------:R-:W-:Y:S02]  /*a1f0*/  @!P2 LEA R134, P0, R133.reuse, c[0x0][0x170], 0x1 ;  /* 0x00005c008586aa11 */ /* 0x040fe400078008ff */
        /* <DEDUP_REMOVED lines=195> */
[----:B----4-:R-:W-:Y:S02]  /*ae30*/  FMUL.FTZ R237, R5, c[0x0][0x2ec] ;  /* 0x0000bb0005ed7a20 */ /* 0x010fe40000410000 */
[C---:B-1----:R-:W-:Y:S02]  /*ae40*/  HMMA.16816.F32 R20, R176.reuse, R140, R20 ;  /* 0x0000008cb014723c */ /* 0x042fe40000001814 */
[----:B------:R-:W1:Y:S02]  /*ae50*/  MUFU.TANH R233, R233 ;  /* 0x000000e900e97308 */ /* 0x000e640000002400 */
[----:B------:R-:W-:Y:S02]  /*ae60*/  FMUL.FTZ R239, R6, c[0x0][0x2ec] ;  /* 0x0000bb0006ef7a20 */ /* 0x000fe40000410000 */
[----:B------:R-:W-:Y:S02]  /*ae70*/  FMUL.FTZ R241, R7, c[0x0][0x2ec] ;  /* 0x0000bb0007f17a20 */ /* 0x000fe40000410000 */
        /* <DEDUP_REMOVED lines=66> */
.L_x_663:
[C---:B------:R-:W-:Y:S01]  /*b2a0*/  LEA R4, R230.reuse, R219, 0x6 ;  /* 0x000000dbe6047211 */ /* 0x040fe200078e30ff */
[----:B-1----:R-:W-:Y:S01]  /*b2b0*/  LDSM.16.MT88.4 R28, [R201+0xc000] ;  /* 0x00c00000c91c783b */ /* 0x002fe20000004200 */
[----:B------:R-:W-:Y:S02]  /*b2c0*/  IADD3 R230, R230, -0x1, RZ ;  /* 0xffffffffe6e67810 */ /* 0x000fe40007ffe0ff */
[C---:B------:R-:W-:Y:S01]  /*b2d0*/  IADD3 R10, R4.reuse, 0x1, RZ ;  /* 0x00000001040a7810 */ /* 0x040fe20007ffe0ff */
        /* <DEDUP_REMOVED lines=27> */
[-C--:B------:R-:W-:Y:S01]  /*b490*/  FFMA.FTZ R233, R12, R0.reuse, R233 ;  /* 0x000000000ce97223 */ /* 0x080fe200000100e9 */
[----:B------:R-:W-:Y:S01]  /*b4a0*/  IADD3 R12, R4, 0x38, RZ ;  /* 0x00000038040c7810 */ /* 0x000fe20007ffe0ff */
[-C--:B------:R-:W-:Y:S02]  /*b4b0*/  FFMA.FTZ R241, R10, R0.reuse, R241 ;  /* 0x000000000af17223 */ /* 0x080fe400000100f1 */
[CC--:B------:R-:W-:Y:S02]  /*b4c0*/  FFMA.FTZ R243, R8.reuse, R0.reuse, R243 ;  /* 0x0000000008f37223 */ /* 0x0c0fe400000100f3 */
[-C--:B------:R-:W-:Y:S01]  /*b4d0*/  FFMA.FTZ R247, R8, R0.reuse, R247 ;  /* 0x0000000008f77223 */ /* 0x080fe200000100f7 */
[----:B------:R-:W-:Y:S01]  /*b4e0*/  FMNMX.FTZ R8, R239, R3, !PT ;  /* 0x00000003ef087209 */ /* 0x000fe20007810000 */
        /* <DEDUP_REMOVED lines=20> */
[----:B------:R-:W-:Y:S01]  /*b630*/  FFMA.FTZ R138, R5, R0, R138 ;  /* 0x00000000058a7223 */ /* 0x000fe2000001008a */
[----:B------:R-:W-:Y:S01]  /*b640*/  FMNMX.FTZ R21, R162, R21, !PT ;  /* 0x00000015a2157209 */ /* 0x000fe20007810000 */
[----:B------:R-:W1:Y:S01]  /*b650*/  I2F R15, R6 ;  /* 0x00000006000f7306 */ /* 0x000e620000201400 */
[----:B------:R-:W-:Y:S01]  /*b660*/  FMNMX.FTZ R8, R139, R8, !PT ;  /* 0x000000088b087209 */ /* 0x000fe20007810000 */
[-C--:B------:R-:W-:Y:S01]  /*b670*/  FFMA.FTZ R157, R19, R0.reuse, R157 ;  /* 0x00000000139d7223 */ /* 0x080fe2000001009d */
[----:B------:R-:W-:Y:S01]  /*b680*/  FMNMX.FTZ R21, R142, R21, !PT ;  /* 0x000000158e157209 */ /* 0x000fe20007810000 */
[-C--:B------:R-:W-:Y:S01]  /*b690*/  FFMA.FTZ R155, R13, R0.reuse, R155 ;  /* 0x000000000d9b7223 */ /* 0x080fe2000001009b */
[----:B------:R-:W-:Y:S01]  /*b6a0*/  IADD3 R5, R4, 0x39, RZ ;  /* 0x0000003904057810 */ /* 0x000fe20007ffe0ff */
[----:B------:R-:W-:Y:S01]  /*b6b0*/  FFMA.FTZ R160, R19, R0, R160 ;  /* 0x0000000013a07223 */ /* 0x000fe200000100a0 */
[----:B------:R-:W-:Y:S01]  /*b6c0*/  FMNMX.FTZ R8, R137, R8, !PT ;  /* 0x0000000889087209 */ /* 0x000fe20007810000 */
[----:B------:R-:W-:Y:S01]  /*b6d0*/  FFMA.FTZ R153, R11, R0, R153 ;  /* 0x000000000b997223 */ /* 0x000fe20000010099 */
[----:B------:R-:W-:Y:S01]  /*b6e0*/  FMNMX.FTZ R21, R140, R21, !PT ;  /* 0x000000158c157209 */ /* 0x000fe20007810000 */
        /* <DEDUP_REMOVED lines=8> */
[----:B------:R-:W-:Y:S01]  /*b770*/  FFMA.FTZ R154, R7, R0, R154 ;  /* 0x00000000079a7223 */ /* 0x000fe2000001009a */
[----:B------:R-:W-:Y:S01]  /*b780*/  FMNMX.FTZ R8, R153, R8, !PT ;  /* 0x0000000899087209 */ /* 0x000fe20007810000 */
[----:B------:R-:W3:Y:S01]  /*b790*/  I2F R5, R5 ;  /* 0x0000000500057306 */ /* 0x000ee20000201400 */
[----:B------:R-:W-:Y:S01]  /*b7a0*/  FMNMX.FTZ R21, R158, R21, !PT ;  /* 0x000000159e157209 */ /* 0x000fe20007810000 */
[----:B------:R-:W-:Y:S01]  /*b7b0*/  FFMA.FTZ R150, R9, R0, R150 ;  /* 0x0000000009967223 */ /* 0x000fe20000010096 */
[----:B------:R-:W-:Y:S01]  /*b7c0*/  FMNMX.FTZ R8, R151, R8, !PT ;  /* 0x0000000897087209 */ /* 0x000fe20007810000 */
[CC--:B-1----:R-:W-:Y:S01]  /*b7d0*/  FFMA.FTZ R147, R15.reuse, R0.reuse, R147 ;  /* 0x000000000f937223 */ /* 0x0c2fe20000010093 */
[----:B------:R-:W-:Y:S01]  /*b7e0*/  FMNMX.FTZ R21, R156, R21, !PT ;  /* 0x000000159c157209 */ /* 0x000fe20007810000 */
[----:B------:R-:W-:Y:S01]  /*b7f0*/  FFMA.FTZ R148, R15, R0, R148 ;  /* 0x000000000f947223 */ /* 0x000fe20000010094 */
[----:B------:R-:W-:Y:S02]  /*b800*/  FMNMX.FTZ R2, R149, R8, !PT ;  /* 0x0000000895027209 */ /* 0x000fe40007810000 */
[----:B------:R-:W-:Y:S02]  /*b810*/  FMNMX.FTZ R21, R154, R21, !PT ;  /* 0x000000159a157209 */ /* 0x000fe40007810000 */
[----:B------:R-:W-:Y:S02]  /*b820*/  FMNMX.FTZ R2, R147, R2, !PT ;  /* 0x0000000293027209 */ /* 0x000fe40007810000 */
[----:B------:R-:W-:Y:S01]  /*b830*/  FMNMX.FTZ R21, R150, R21, !PT ;  /* 0x0000001596157209 */ /* 0x000fe20007810000 */
[CC--:B--2---:R-:W-:Y:S01]  /*b840*/  FFMA.FTZ R135, R17.reuse, R0.reuse, R135 ;  /* 0x0000000011877223 */ /* 0x0c4fe20000010087 */
[----:B------:R-:W-:Y:S01]  /*b850*/  LDSM.16.MT88.4 R12, [R204+0xc000] ;  /* 0x00c00000cc0c783b */ /* 0x000fe20000004200 */
[----:B------:R-:W-:Y:S01]  /*b860*/  FFMA.FTZ R146, R17, R0, R146 ;  /* 0x0000000011927223 */ /* 0x000fe20000010092 */
[----:B------:R-:W-:Y:S02]  /*b870*/  FMNMX.FTZ R21, R148, R21, !PT ;  /* 0x0000001594157209 */ /* 0x000fe40007810000 */
[----:B------:R-:W-:Y:S02]  /*b880*/  FMNMX.FTZ R7, R135, R2, !PT ;  /* 0x0000000287077209 */ /* 0x000fe40007810000 */
[----:B------:R-:W-:Y:S01]  /*b890*/  FMNMX.FTZ R21, R146, R21, !PT ;  /* 0x0000001592157209 */ /* 0x000fe20007810000 */
[CC--:B---3--:R-:W-:Y:S02]  /*b8a0*/  FFMA.FTZ R134, R5.reuse, R0.reuse, R134 ;  /* 0x0000000005867223 */ /* 0x0c8fe40000010086 */
[----:B------:R-:W-:Y:S03]  /*b8b0*/  FFMA.FTZ R144, R5, R0, R144 ;  /* 0x0000000005907223 */ /* 0x000fe60000010090 */
[----:B------:R-:W-:Y:S02]  /*b8c0*/  FMNMX.FTZ R4, R134, R7, !PT ;  /* 0x0000000786047209 */ /* 0x000fe40007810000 */
[----:B------:R-:W-:Y:S02]  /*b8d0*/  FMNMX.FTZ R9, R144, R21, !PT ;  /* 0x0000001590097209 */ /* 0x000fe40007810000 */
[----:B------:R-:W-:Y:S08]  /*b8e0*/  LDSM.16.MT88.4 R20, [R202+0xc000] ;  /* 0x00c00000ca14783b */ /* 0x000ff00000004200 */
[----:B------:R-:W1:Y:S08]  /*b8f0*/  SHFL.BFLY PT, R7, R4, 0x2, 0x1f ;  /* 0x0c401f0004077f89 */ /* 0x000e7000000e0000 */
        /* <DEDUP_REMOVED lines=370> */
.L_x_661:
        /* <DEDUP_REMOVED lines=105> */
[----:B------:R-:W5:Y:S01]  /*d6b0*/  S2R R61, SR_CTAID.Z ;  /* 0x00000000003d7919 */ /* 0x000f620000002700 */
        /* <DEDUP_REMOVED lines=19> */
[----:B------:R-:W-:Y:S01]  /*d7f0*/  @P1 MOV R65, c[0x0][0x210] ;  /* 0x0000840000411a02 */ /* 0x000fe20000000f00 */
        /* <DEDUP_REMOVED lines=106> */
[----:B------:R-:W-:Y:S01]  /*dea0*/  @P1 MOV R63, 0x1 ;  /* 0x00000001003f1802 */ /* 0x000fe20000000f00 */
[----:B------:R-:W-:Y:S01]  /*deb0*/  @!P1 IMAD.MOV.U32 R65, RZ, RZ, 0x1 ;  /* 0x00000001ff419424 */ /* 0x000fe200078e00ff */
[----:B------:R-:W-:Y:S01]  /*dec0*/  F2FP.PACK_AB R12, R99, R12 ;  /* 0x0000000c630c723e */ /* 0x000fe200000000ff */
[----:B------:R-:W-:Y:S04]  /*ded0*/  STS [R15+0x2000], R44 ;  /* 0x0020002c0f007388 */ /* 0x000fe80000000800 */
        /* <DEDUP_REMOVED lines=8> */
[----:B------:R-:W-:Y:S04]  /*df60*/  STS [R23+0x2000], R56 ;  /* 0x0020003817007388 */ /* 0x000fe80000000800 */
[----:B------:R-:W-:Y:S04]  /*df70*/  STS [R23+0x2400], R58 ;  /* 0x0024003a17007388 */ /* 0x000fe80000000800 */
[----:B------:R-:W-:Y:S04]  /*df80*/  STS [R21+0x2000], R60 ;  /* 0x0020003c15007388 */ /* 0x000fe80000000800 */
[----:B------:R1:W-:Y:S04]  /*df90*/  STS [R21+0x2400], R62 ;  /* 0x0024003e15007388 */ /* 0x0003e80000000800 */
[----:B------:R2:W-:Y:S04]  /*dfa0*/  STS [R25+0x2000], R64 ;  /* 0x0020004019007388 */ /* 0x0005e80000000800 */
[----:B------:R-:W-:Y:S04]  /*dfb0*/  STS [R25+0x2400], R66 ;  /* 0x0024004219007388 */ /* 0x000fe80000000800 */
[----:B------:R3:W-:Y:S04]  /*dfc0*/  STS [R13+0x4000], R68 ;  /* 0x004000440d007388 */ /* 0x0007e80000000800 */
[----:B------:R-:W-:Y:S04]  /*dfd0*/  STS [R13+0x4400], R70 ;  /* 0x004400460d007388 */ /* 0x000fe80000000800 */
[----:B------:R-:W-:Y:S04]  /*dfe0*/  STS [R11+0x4000], R72 ;  /* 0x004000480b007388 */ /* 0x000fe80000000800 */
[----:B------:R4:W-:Y:S01]  /*dff0*/  STS [R11+0x4400], R74 ;  /* 0x0044004a0b007388 */ /* 0x0009e20000000800 */
[----:B-1----:R-:W-:-:S03]  /*e000*/  @P1 MOV R62, c[0x0][0x210] ;  /* 0x00008400003e1a02 */ /* 0x002fc60000000f00 */
[----:B------:R1:W-:Y:S01]  /*e010*/  STS [R15+0x4000], R76 ;  /* 0x0040004c0f007388 */ /* 0x0003e20000000800 */
[----:B--2---:R-:W-:Y:S02]  /*e020*/  @!P3 IMAD R64, R2, c[0x0][0x214], RZ ;  /* 0x000085000240ba24 */ /* 0x004fe400078e02ff */
[----:B------:R-:W-:Y:S01]  /*e030*/  @P1 IMAD R62, R62, c[0x0][0x214], RZ ;  /* 0x000085003e3e1a24 */ /* 0x000fe200078e02ff */
[----:B------:R1:W-:Y:S01]  /*e040*/  STS [R15+0x4400], R78 ;  /* 0x0044004e0f007388 */ /* 0x0003e20000000800 */
[----:B------:R-:W-:Y:S02]  /*e050*/  @!P1 SEL R62, R8, c[0x0][0x234], !P2 ;  /* 0x00008d00083e9a07 */ /* 0x000fe40005000000 */
[----:B------:R-:W-:Y:S01]  /*e060*/  @!P3 SEL R64, R64, R217, !P0 ;  /* 0x000000d94040b207 */ /* 0x000fe20004000000 */
[----:B------:R1:W-:Y:S01]  /*e070*/  STS [R17+0x4000], R80 ;  /* 0x0040005011007388 */ /* 0x0003e20000000800 */
[----:B---3--:R-:W-:Y:S01]  /*e080*/  CS2R R68, SRZ ;  /* 0x0000000000447805 */ /* 0x008fe2000001ff00 */
[----:B------:R-:W-:Y:S01]  /*e090*/  @!P1 IMAD R63, R62, c[0x0][0x1c0], RZ ;  /* 0x000070003e3f9a24 */ /* 0x000fe200078e02ff */
[----:B------:R-:W-:Y:S01]  /*e0a0*/  @!P3 SHF.R.S32.HI R69, RZ, 0x1f, R64 ;  /* 0x0000001fff45b819 */ /* 0x000fe20000011440 */
[----:B------:R1:W-:Y:S01]  /*e0b0*/  STS [R17+0x4400], R82 ;  /* 0x0044005211007388 */ /* 0x0003e20000000800 */
[----:B------:R-:W-:Y:S01]  /*e0c0*/  @!P3 MOV R68, R64 ;  /* 0x000000400044b202 */ /* 0x000fe20000000f00 */
[----:B------:R-:W-:-:S02]  /*e0d0*/  IMAD R63, R2, R63, RZ ;  /* 0x0000003f023f7224 */ /* 0x000fc400078e02ff */
[----:B------:R1:W-:Y:S01]  /*e0e0*/  STS [R19+0x4000], R84 ;  /* 0x0040005413007388 */ /* 0x0003e20000000800 */
[----:B------:R-:W-:Y:S02]  /*e0f0*/  @P5 FMUL.FTZ R64, R7, 0.69314718246459960938 ;  /* 0x3f31721807405820 */ /* 0x000fe40000410000 */
[----:B------:R-:W-:Y:S01]  /*e100*/  SEL R63, R63, RZ, P3 ;  /* 0x000000ff3f3f7207 */ /* 0x000fe20001800000 */
[----:B------:R1:W-:Y:S01]  /*e110*/  STS [R19+0x4400], R86 ;  /* 0x0044005613007388 */ /* 0x0003e20000000800 */
[----:B----4-:R-:W-:-:S03]  /*e120*/  @P4 FMUL.FTZ R7, R6, 0.69314718246459960938 ;  /* 0x3f31721806074820 */ /* 0x010fc60000410000 */
[----:B------:R1:W-:Y:S01]  /*e130*/  STS [R23+0x4000], R88 ;  /* 0x0040005817007388 */ /* 0x0003e20000000800 */
[----:B-----5:R-:W-:Y:S01]  /*e140*/  IMAD R63, R61, R62, R63 ;  /* 0x0000003e3d3f7224 */ /* 0x020fe200078e023f */
[----:B------:R-:W-:Y:S01]  /*e150*/  MOV R62, 0x7f800000 ;  /* 0x7f800000003e7802 */ /* 0x000fe20000000f00 */
[----:B------:R-:W-:Y:S01]  /*e160*/  @P4 FFMA.FTZ R62, R132, c[0x0][0x238], R7 ;  /* 0x00008e00843e4a23 */ /* 0x000fe20000010007 */
[----:B------:R1:W-:Y:S04]  /*e170*/  STS [R23+0x4400], R90 ;  /* 0x0044005a17007388 */ /* 0x0003e80000000800 */
[----:B------:R1:W-:Y:S04]  /*e180*/  STS [R21+0x4000], R92 ;  /* 0x0040005c15007388 */ /* 0x0003e80000000800 */
[----:B------:R1:W-:Y:S04]  /*e190*/  STS [R21+0x4400], R94 ;  /* 0x0044005e15007388 */ /* 0x0003e80000000800 */
[----:B------:R1:W-:Y:S04]  /*e1a0*/  STS [R25+0x4000], R96 ;  /* 0x0040006019007388 */ /* 0x0003e80000000800 */
[----:B------:R1:W-:Y:S04]  /*e1b0*/  STS [R25+0x4400], R12 ;  /* 0x0044000c19007388 */ /* 0x0003e80000000800 */
[----:B------:R-:W2:Y:S04]  /*e1c0*/  S2R R0, SR_TID.X ;  /* 0x0000000000007919 */ /* 0x000ea80000002100 */
[----:B------:R-:W-:Y:S06]  /*e1d0*/  BAR.SYNC.DEFER_BLOCKING 0x0 ;  /* 0x0000000000007b1d */ /* 0x000fec0000010000 */
[----:B------:R-:W3:Y:S01]  /*e1e0*/  S2R R60, SR_CTAID.X ;  /* 0x00000000003c7919 */ /* 0x000ee20000002500 */
[----:B--2---:R-:W-:-:S03]  /*e1f0*/  SHF.R.S32.HI R11, RZ, 0x1f, R0 ;  /* 0x0000001fff0b7819 */ /* 0x004fc60000011400 */
[----:B------:R1:W2:Y:S01]  /*e200*/  LDS.128 R52, [R220] ;  /* 0x00000000dc347984 */ /* 0x0002a20000000c00 */
[----:B------:R-:W-:-:S03]  /*e210*/  LEA.HI R8, R11, R0, RZ, 0x5 ;  /* 0x000000000b087211 */ /* 0x000fc600078f28ff */
[----:B------:R1:W4:Y:S01]  /*e220*/  LDS.128 R48, [R220+0x800] ;  /* 0x00080000dc307984 */ /* 0x0003220000000c00 */
[----:B------:R-:W-:Y:S02]  /*e230*/  LOP3.LUT R67, R8, 0xffffffe0, RZ, 0xc0, !PT ;  /* 0xffffffe008437812 */ /* 0x000fe400078ec0ff */
[----:B------:R-:W-:Y:S01]  /*e240*/  SHF.R.S32.HI R8, RZ, 0x1f, R3 ;  /* 0x0000001fff087819 */ /* 0x000fe20000011403 */
[----:B------:R1:W1:Y:S01]  /*e250*/  LDS.128 R44, [R220+0x1000] ;  /* 0x00100000dc2c7984 */ /* 0x0002620000000c00 */
[----:B------:R-:W-:Y:S02]  /*e260*/  IADD3 R2, -R67, R0, RZ ;  /* 0x0000000043027210 */ /* 0x000fe40007ffe1ff */
[----:B------:R-:W-:Y:S01]  /*e270*/  LEA.HI R8, R8, R3, RZ, 0x2 ;  /* 0x0000000308087211 */ /* 0x000fe200078f10ff */
[----:B------:R1:W1:Y:S01]  /*e280*/  LDS.128 R40, [R220+0x1800] ;  /* 0x00180000dc287984 */ /* 0x0002620000000c00 */
[----:B------:R-:W-:Y:S02]  /*e290*/  SHF.R.S32.HI R67, RZ, 0x1f, R2 ;  /* 0x0000001fff437819 */ /* 0x000fe40000011402 */
[----:B------:R-:W-:Y:S01]  /*e2a0*/  LOP3.LUT R8, R8, 0xffffffc, RZ, 0xc0, !PT ;  /* 0x0ffffffc08087812 */ /* 0x000fe200078ec0ff */
[----:B------:R1:W1:Y:S01]  /*e2b0*/  LDS.128 R36, [R220+0x2000] ;  /* 0x00200000dc247984 */ /* 0x0002620000000c00 */
[----:B------:R-:W-:Y:S01]  /*e2c0*/  LEA.HI R67, R67, R2, RZ, 0x2 ;  /* 0x0000000243437211 */ /* 0x000fe200078f10ff */
[----:B---3--:R-:W-:Y:S01]  /*e2d0*/  IMAD R2, R60, R65, RZ ;  /* 0x000000413c027224 */ /* 0x008fe200078e02ff */
[----:B------:R-:W-:Y:S01]  /*e2e0*/  IADD3 R8, R3, -R8, RZ ;  /* 0x8000000803087210 */ /* 0x000fe20007ffe0ff */
[----:B------:R3:W1:Y:S01]  /*e2f0*/  LDS.128 R32, [R220+0x2800] ;  /* 0x00280000dc207984 */ /* 0x0006620000000c00 */
[----:B------:R-:W-:-:S02]  /*e300*/  SHF.R.S32.HI R67, RZ, 0x2, R67 ;  /* 0x00000002ff437819 */ /* 0x000fc40000011443 */
[----:B------:R-:W-:Y:S01]  /*e310*/  SHF.L.U32 R2, R2, 0x6, RZ ;  /* 0x0000000602027819 */ /* 0x000fe200000006ff */
[----:B------:R3:W1:Y:S01]  /*e320*/  LDS.128 R28, [R220+0x3000] ;  /* 0x00300000dc1c7984 */ /* 0x0006620000000c00 */
[----:B------:R-:W-:Y:S01]  /*e330*/  MOV R3, 0x7f800000 ;  /* 0x7f80000000037802 */ /* 0x000fe20000000f00 */
[----:B------:R-:W-:Y:S01]  /*e340*/  @P5 FFMA.FTZ R3, R133, c[0x0][0x238], R64 ;  /* 0x00008e0085035a23 */ /* 0x000fe20000010040 */
[----:B------:R-:W-:Y:S01]  /*e350*/  SHF.R.S32.HI R6, RZ, 0x1f, R2 ;  /* 0x0000001fff067819 */ /* 0x000fe20000011402 */
[----:B------:R3:W1:Y:S01]  /*e360*/  LDS.128 R24, [R220+0x3800] ;  /* 0x00380000dc187984 */ /* 0x0006620000000c00 */
[--C-:B------:R-:W-:Y:S02]  /*e370*/  IADD3 R2, P1, P0, R2, R68, R63.reuse ;  /* 0x0000004402027210 */ /* 0x100fe4000783e03f */
[----:B------:R-:W-:Y:S01]  /*e380*/  SHF.R.S32.HI R63, RZ, 0x1f, R63 ;  /* 0x0000001fff3f7819 */ /* 0x000fe2000001143f */
[----:B------:R3:W1:Y:S01]  /*e390*/  LDS.128 R20, [R220+0x4000] ;  /* 0x00400000dc147984 */ /* 0x0006620000000c00 */
[----:B------:R-:W-:-:S02]  /*e3a0*/  LEA R8, R8, R67, 0x4 ;  /* 0x0000004308087211 */ /* 0x000fc400078e20ff */
[----:B------:R-:W-:Y:S01]  /*e3b0*/  IADD3.X R6, R6, R69, R63, P1, P0 ;  /* 0x0000004506067210 */ /* 0x000fe20000fe043f */
        /* <DEDUP_REMOVED lines=20> */
.L_x_666:
[----:B--2-4-:R-:W-:Y:S05]  /*e500*/  BSYNC B0 ;  /* 0x0000000000007941 */ /* 0x014fea0003800000 */
.L_x_665:
        /* <DEDUP_REMOVED lines=31> */
.L_x_668:
[----:B------:R-:W-:Y:S05]  /*e700*/  BSYNC B0 ;  /* 0x0000000000007941 */ /* 0x000fea0003800000 */
.L_x_667:
[----:B------:R-:W-:Y:S01]  /*e710*/  LEA.HI.SX32 R3, R4, 0x10, 0x1d ;  /* 0x0000001004037811 */ /* 0x000fe200078feaff */
        /* <DEDUP_REMOVED lines=19> */
.L_x_670:
[----:B------:R-:W-:Y:S05]  /*e850*/  BSYNC B0 ;  /* 0x0000000000007941 */ /* 0x000fea0003800000 */
.L_x_669:
[----:B--2---:R-:W-:Y:S01]  /*e860*/  LEA.HI.SX32 R3, R4, 0x20, 0x1d ;  /* 0x0000002004037811 */ /* 0x004fe200078feaff */
[----:B------:R-:W-:Y:S03]  /*e870*/  BSSY B0, `(.L_x_671) ;  /* 0x0000013000007945 */ /* 0x000fe60003800000 */
[----:B------:R-:W-:-:S13]  /*e880*/  ISETP.GE.AND P0, PT, R3, R60, PT ;  /* 0x0000003c0300720c */ /* 0x000fda0003f06270 */
[----:B------:R-:W-:Y:S05]  /*e890*/  @P0 BRA `(.L_x_672) ;  /* 0x0000010000000947 */ /* 0x000fea0003800000 */
[----:B------:R-:W-:Y:S01]  /*e8a0*/  IADD3 R2, P0, R218, 0x20, RZ ;  /* 0x00000020da027810 */ /* 0x000fe20007f1e0ff */
        /* <DEDUP_REMOVED lines=12> */
[----:B-1----:R1:W-:Y:S04]  /*e970*/  @!P2 STG.E.128 [R2.64], R44 ;  /* 0x0000002c0200a986 */ /* 0x0023e8000c101d06 */
[----:B------:R1:W-:Y:S04]  /*e980*/  @!P1 STG.E.128 [R2.64+0x80], R28 ;  /* 0x0000801c02009986 */ /* 0x0003e8000c101d06 */
[----:B------:R1:W-:Y:S02]  /*e990*/  @!P0 STG.E.128 [R2.64+0x100], R12 ;  /* 0x0001000c02008986 */ /* 0x0003e4000c101d06 */
.L_x_672:
[----:B------:R-:W-:Y:S05]  /*e9a0*/  BSYNC B0 ;  /* 0x0000000000007941 */ /* 0x000fea0003800000 */
.L_x_671:
[----:B-1----:R-:W-:-:S04]  /*e9b0*/  LEA.HI.SX32 R3, R4, 0x30, 0x1d ;  /* 0x0000003004037811 */ /* 0x002fc800078feaff */
        /* <DEDUP_REMOVED lines=20> */
.L_x_626:
[----:B-1----:R-:W1:Y:S01]  /*eb00*/  LDC.U8 R3, c[0x0][0x329] ;  /* 0x0000ca40ff037b82 */ /* 0x002e620000000000 */
[----:B------:R-:W-:Y:S01]  /*eb10*/  ISETP.NE.AND P3, PT, R217, -0x1, PT ;  /* 0xffffffffd900780c */ /* 0x000fe20003f65270 */
[----:B------:R-:W-:Y:S01]  /*eb20*/  BSSY B0, `(.L_x_673) ;  /* 0x0000043000007945 */ /* 0x000fe20003800000 */
[----:B------:R-:W-:-:S02]  /*eb30*/  SHF.R.S32.HI R4, RZ, 0x1f, R219 ;  /* 0x0000001fff047819 */ /* 0x000fc400000114db */
[----:B------:R-:W-:Y:S02]  /*eb40*/  IADD3 R223, -R90, R223, RZ ;  /* 0x000000df5adf7210 */ /* 0x000fe40007ffe1ff */
[----:B------:R-:W-:Y:S01]  /*eb50*/  LEA.HI R4, R4, R219, RZ, 0x3 ;  /* 0x000000db04047211 */ /* 0x000fe200078f18ff */
[----:B------:R-:W2:Y:S01]  /*eb60*/  LDC.U8 R0, c[0x0][0x328] ;  /* 0x0000ca00ff007b82 */ /* 0x000ea20000000000 */
[----:B------:R-:W-:-:S05]  /*eb70*/  SHF.R.S32.HI R11, RZ, 0x1f, R22 ;  /* 0x0000001fff0b7819 */ /* 0x000fca0000011416 */
[----:B------:R-:W-:-:S04]  /*eb80*/  @P3 IMAD.WIDE.U32 R12, R217, c[0x0][0x1e8], RZ ;  /* 0x00007a00d90c3a25 */ /* 0x000fc800078e00ff */
[----:B------:R-:W-:-:S04]  /*eb90*/  @!P3 IMAD.WIDE.U32 R8, R19, c[0x0][0x1e0], RZ ;  /* 0x000078001308ba25 */ /* 0x000fc800078e00ff */
[----:B------:R-:W-:Y:S01]  /*eba0*/  @P3 IMAD R5, R217, c[0x0][0x1ec], R13 ;  /* 0x00007b00d9053a24 */ /* 0x000fe200078e020d */
[----:B------:R-:W-:Y:S01]  /*ebb0*/  @!P3 MOV R12, R8 ;  /* 0x00000008000cb202 */ /* 0x000fe20000000f00 */
[----:B------:R-:W-:Y:S01]  /*ebc0*/  IMAD R11, R11, c[0x0][0x1f0], RZ ;  /* 0x00007c000b0b7a24 */ /* 0x000fe200078e02ff */
[----:B-1----:R-:W-:Y:S02]  /*ebd0*/  ISETP.NE.AND P1, PT, R3, RZ, PT ;  /* 0x000000ff0300720c */ /* 0x002fe40003f25270 */
[----:B--2---:R-:W-:-:S04]  /*ebe0*/  ISETP.NE.AND P0, PT, R0, RZ, PT ;  /* 0x000000ff0000720c */ /* 0x004fc80003f05270 */
[----:B------:R-:W-:-:S07]  /*ebf0*/  ISETP.NE.OR P2, PT, R3, RZ, !P0 ;  /* 0x000000ff0300720c */ /* 0x000fce0004745670 */
[----:B------:R-:W-:Y:S02]  /*ec00*/  @P1 IMAD.MOV.U32 R2, RZ, RZ, c[0x0][0x210] ;  /* 0x00008400ff021624 */ /* 0x000fe400078e00ff */
[----:B------:R-:W-:Y:S02]  /*ec10*/  @!P1 IMAD.MOV.U32 R0, RZ, RZ, c[0x0][0x214] ;  /* 0x00008500ff009624 */ /* 0x000fe400078e00ff */
[----:B------:R-:W-:Y:S02]  /*ec20*/  @P1 IMAD R2, R2, c[0x0][0x214], RZ ;  /* 0x0000850002021a24 */ /* 0x000fe400078e02ff */
[----:B------:R-:W-:Y:S01]  /*ec30*/  @P1 IMAD.MOV.U32 R6, RZ, RZ, 0x1 ;  /* 0x00000001ff061424 */ /* 0x000fe200078e00ff */
[----:B------:R-:W-:Y:S01]  /*ec40*/  @!P1 SEL R2, R0, c[0x0][0x234], !P0 ;  /* 0x00008d0000029a07 */ /* 0x000fe20004000000 */
[----:B------:R-:W-:Y:S01]  /*ec50*/  @P1 IMAD.MOV.U32 R3, RZ, RZ, c[0x0][0x210] ;  /* 0x00008400ff031624 */ /* 0x000fe200078e00ff */
[----:B------:R-:W-:Y:S01]  /*ec60*/  ISETP.NE.OR P0, PT, R217, -0x1, P2 ;  /* 0xffffffffd900780c */ /* 0x000fe20001705670 */
[----:B------:R-:W-:Y:S01]  /*ec70*/  @!P1 IMAD.MOV.U32 R3, RZ, RZ, 0x1 ;  /* 0x00000001ff039424 */ /* 0x000fe200078e00ff */
[----:B------:R-:W-:Y:S01]  /*ec80*/  @!P3 SHF.R.S32.HI R0, RZ, 0x1f, R19 ;  /* 0x0000001fff00b819 */ /* 0x000fe20000011413 */
[----:B------:R-:W-:-:S04]  /*ec90*/  @!P1 IMAD R6, R2, c[0x0][0x1c0], RZ ;  /* 0x0000700002069a24 */ /* 0x000fc800078e02ff */
[----:B------:R-:W-:Y:S01]  /*eca0*/  IMAD R7, R19, R6, RZ ;  /* 0x0000000613077224 */ /* 0x000fe200078e02ff */
[----:B------:R-:W-:Y:S01]  /*ecb0*/  LOP3.LUT R6, R4, 0xfffffff8, RZ, 0xc0, !PT ;  /* 0xfffffff804067812 */ /* 0x000fe200078ec0ff */
[----:B------:R-:W-:Y:S01]  /*ecc0*/  @!P3 IMAD R0, R0, c[0x0][0x1e0], RZ ;  /* 0x000078000000ba24 */ /* 0x000fe200078e02ff */
[----:B------:R-:W-:Y:S02]  /*ecd0*/  SHF.R.S32.HI R4, RZ, 0x3, R4 ;  /* 0x00000003ff047819 */ /* 0x000fe40000011404 */
[----:B------:R-:W-:Y:S01]  /*ece0*/  SEL R7, R7, RZ, P2 ;  /* 0x000000ff07077207 */ /* 0x000fe20001000000 */
[----:B------:R-:W-:Y:S02]  /*ecf0*/  @!P3 IMAD R0, R19, c[0x0][0x1e4], R0 ;  /* 0x000079001300ba24 */ /* 0x000fe400078e0200 */
[----:B------:R-:W-:Y:S02]  /*ed00*/  IMAD.IADD R219, R219, 0x1, -R6 ;  /* 0x00000001dbdb7824 */ /* 0x000fe400078e0a06 */
[----:B------:R-:W-:-:S02]  /*ed10*/  @!P0 IMAD R217, R19, c[0x0][0x214], RZ ;  /* 0x0000850013d98a24 */ /* 0x000fc400078e02ff */
[----:B------:R-:W-:Y:S02]  /*ed20*/  @!P3 IMAD.IADD R5, R9, 0x1, R0 ;  /* 0x000000010905b824 */ /* 0x000fe400078e0200 */
[----:B------:R-:W-:Y:S01]  /*ed30*/  IMAD.SHL.U32 R0, R219, 0x8, RZ ;  /* 0x00000008db007824 */ /* 0x000fe200078e00ff */
[----:B------:R-:W-:Y:S01]  /*ed40*/  CS2R R8, SRZ ;  /* 0x0000000000087805 */ /* 0x000fe2000001ff00 */
[----:B------:R-:W-:Y:S01]  /*ed50*/  IMAD R6, R90, R3, RZ ;  /* 0x000000035a067224 */ /* 0x000fe200078e02ff */
[----:B------:R-:W-:Y:S01]  /*ed60*/  @!P2 SHF.R.S32.HI R9, RZ, 0x1f, R217 ;  /* 0x0000001fff09a819 */ /* 0x000fe200000114d9 */
[C---:B------:R-:W-:Y:S01]  /*ed70*/  IMAD R7, R22.reuse, R2, R7 ;  /* 0x0000000216077224 */ /* 0x040fe200078e0207 */
[----:B------:R-:W-:Y:S01]  /*ed80*/  @!P2 MOV R8, R217 ;  /* 0x000000d90008a202 */ /* 0x000fe20000000f00 */
[----:B------:R-:W-:Y:S01]  /*ed90*/  IMAD R2, R22, c[0x0][0x1f4], R11 ;  /* 0x00007d0016027a24 */ /* 0x000fe200078e020b */
[----:B------:R-:W-:Y:S02]  /*eda0*/  ISETP.GE.AND P2, PT, R4, R223, PT ;  /* 0x000000df0400720c */ /* 0x000fe40003f46270 */
[----:B------:R-:W-:-:S02]  /*edb0*/  IADD3 R12, P0, R0, R12, RZ ;  /* 0x0000000c000c7210 */ /* 0x000fc40007f1e0ff */
[----:B------:R-:W-:Y:S02]  /*edc0*/  SHF.R.S32.HI R11, RZ, 0x1f, R6 ;  /* 0x0000001fff0b7819 */ /* 0x000fe40000011406 */
[----:B------:R-:W-:Y:S02]  /*edd0*/  LEA.HI.X.SX32 R13, R0, R5, 0x1, P0 ;  /* 0x00000005000d7211 */ /* 0x000fe400000f0eff */
[----:B------:R-:W-:Y:S02]  /*ede0*/  IADD3 R6, P1, P0, R6, R8, R7 ;  /* 0x0000000806067210 */ /* 0x000fe4000783e007 */
[----:B------:R-:W-:Y:S01]  /*edf0*/  SHF.R.S32.HI R5, RZ, 0x1f, R4 ;  /* 0x0000001fff057819 */ /* 0x000fe20000011404 */
[----:B------:R-:W-:Y:S01]  /*ee00*/  IMAD.WIDE.U32 R22, R22, c[0x0][0x1f0], R12 ;  /* 0x00007c0016167a25 */ /* 0x000fe200078e000c */
[----:B------:R-:W-:Y:S02]  /*ee10*/  SHF.R.S32.HI R8, RZ, 0x1f, R7 ;  /* 0x0000001fff087819 */ /* 0x000fe40000011407 */
[----:B------:R-:W-:Y:S01]  /*ee20*/  IADD3 R7, R0, 0x80, RZ ;  /* 0x0000008000077810 */ /* 0x000fe20007ffe0ff */
[----:B------:R-:W-:Y:S01]  /*ee30*/  IMAD.WIDE R14, R218, 0x40, R4 ;  /* 0x00000040da0e7825 */ /* 0x000fe200078e0204 */
[----:B------:R-:W-:-:S02]  /*ee40*/  IADD3.X R9, R11, R9, R8, P1, P0 ;  /* 0x000000090b097210 */ /* 0x000fc40000fe0408 */
[----:B------:R-:W-:Y:S01]  /*ee50*/  IADD3 R8, R0, 0x40, RZ ;  /* 0x0000004000087810 */ /* 0x000fe20007ffe0ff */
        /* <DEDUP_REMOVED lines=15> */
.L_x_674:
[----:B------:R-:W-:Y:S05]  /*ef50*/  BSYNC B0 ;  /* 0x0000000000007941 */ /* 0x000fea0003800000 */
.L_x_673:
[----:B-1----:R-:W-:Y:S01]  /*ef60*/  IADD3 R10, R4, 0x10, RZ ;  /* 0x00000010040a7810 */ /* 0x002fe20007ffe0ff */
        /* <DEDUP_REMOVED lines=19> */
.L_x_676:
[----:B------:R-:W-:Y:S05]  /*f0a0*/  BSYNC B0 ;  /* 0x0000000000007941 */ /* 0x000fea0003800000 */
.L_x_675:
        /* <DEDUP_REMOVED lines=20> */
.L_x_678:
[----:B------:R-:W-:Y:S05]  /*f1f0*/  BSYNC B0 ;  /* 0x0000000000007941 */ /* 0x000fea0003800000 */
.L_x_677:
        /* <DEDUP_REMOVED lines=19> */
.L_x_680:
[----:B------:R-:W-:Y:S05]  /*f330*/  BSYNC B0 ;  /* 0x0000000000007941 */ /* 0x000fea0003800000 */
.L_x_679:
        /* <DEDUP_REMOVED lines=35> */
.L_x_681:
        /* <DEDUP_REMOVED lines=9> */
.L_x_695:


//--------------------- .nv.shared._ZN5flash16flash_fwd_kernelI23Flash_fwd_kernel_traitsILi192ELi128ELi64ELi8ELb0ELb0EN7cutlass6half_tE19Flash_kernel_traitsILi192ELi128ELi64ELi8ES3_EELb0ELb1ELb0ELb0ELb0ELb1ELb0ELb0EEEvNS_16Flash_fwd_paramsE --------------------------
	.section	.nv.shared._ZN5flash16flash_fwd_kernelI23Flash_fwd_kernel_traitsILi192ELi128ELi64ELi8ELb0ELb0EN7cutlass6half_tE19Flash_kernel_traitsILi192ELi128ELi64ELi8ES3_EELb0ELb1ELb0ELb0ELb0ELb1ELb0ELb0EEEvNS_16Flash_fwd_paramsE,"aw",@nobits
	.sectionflags	@""
	.align	16


//--------------------- .nv.global                --------------------------
	.section	.nv.global,"aw",@nobits
.nv.global:
	.type		_ZN73_INTERNAL_0a557355_37_flash_fwd_hdim192_fp16_causal_sm80_cu_0106449f_28164cute1_E,@object
	.size		_ZN73_INTERNAL_0a557355_37_flash_fwd_hdim192_fp16_causal_sm80_cu_0106449f_28164cute1_E,(_ZN73_INTERNAL_0a557355_37_flash_fwd_hdim192_fp16_causal_sm80_cu_0106449f_28164cuda3std3__45__cpo6cbeginE - _ZN73_INTERNAL_0a557355_37_flash_fwd_hdim192_fp16_causal_sm80_cu_0106449f_28164cute1_E)
_ZN73_INTERNAL_0a557355_37_flash_fwd_hdim192_fp16_causal_sm80_cu_0106449f_28164cute1_E:
	.zero		1
	.type		_ZN73_INTERNAL_0a557355_37_flash_fwd_hdim192_fp16_causal_sm80_cu_0106449f_28164cuda3std3__45__cpo6cbeginE,@object
	.size		_ZN73_INTERNAL_0a557355_37_flash_fwd_hdim192_fp16_causal_sm80_cu_0106449f_28164cuda3std3__45__cpo6cbeginE,(_ZN73_INTERNAL_0a557355_37_flash_fwd_hdim192_fp16_causal_sm80_cu_0106449f_28164cuda3std3__48in_placeE - _ZN73_INTERNAL_0a557355_37_flash_fwd_hdim192_fp16_causal_sm80_cu_0106449f_28164cuda3std3__45__cpo6cbeginE)
_ZN73_INTERNAL_0a557355_37_flash_fwd_hdim192_fp16_causal_sm80_cu_0106449f_28164cuda3std3__45__cpo6cbeginE:
	.zero		1
	.type		_ZN73_INTERNAL_0a557355_37_flash_fwd_hdim192_fp16_causal_sm80_cu_0106449f_28164cuda3std3__48in_placeE,@object
	.size		_ZN73_INTERNAL_0a557355_37_flash_fwd_hdim192_fp16_causal_sm80_cu_0106449f_28164cuda3std3__48in_placeE,(_ZN73_INTERNAL_0a557355_37_flash_fwd_hdim192_fp16_causal_sm80_cu_0106449f_28164cuda3std6ranges3__45__cpo9iter_moveE - _ZN73_INTERNAL_0a557355_37_flash_fwd_hdim192_fp16_causal_sm80_cu_0106449f_28164cuda3std3__48in_placeE)
_ZN73_INTERNAL_0a557355_37_flash_fwd_hdim192_fp16_causal_sm80_cu_0106449f_28164cuda3std3__48in_placeE:
	.zero		1
	.type		_ZN73_INTERNAL_0a557355_37_flash_fwd_hdim192_fp16_causal_sm80_cu_0106449f_28164cuda3std6ranges3__45__cpo9iter_moveE,@object
	.size		_ZN73_INTERNAL_0a557355_37_flash_fwd_hdim192_fp16_causal_sm80_cu_0106449f_28164cuda3std6ranges3__45__cpo9iter_moveE,(_ZN73_INTERNAL_0a557355_37_flash_fwd_hdim192_fp16_causal_sm80_cu_0106449f_28164cuda3std3__45__cpo5beginE - _ZN73_INTERNAL_0a557355_37_flash_fwd_hdim192_fp16_causal_sm80_cu_0106449f_28164cuda3std6ranges3__45__cpo9iter_moveE)
_ZN73_INTERNAL_0a557355_37_flash_fwd_hdim192_fp16_causal_sm80_cu_0106449f_28164cuda3std6ranges3__45__cpo9iter_moveE:
	.zero		1
	.type		_ZN73_INTERNAL_0a557355_37_flash_fwd_hdim192_fp16_causal_sm80_cu_0106449f_28164cuda3std3__45__cpo5beginE,@object
	.size		_ZN73_INTERNAL_0a557355_37_flash_fwd_hdim192_fp16_causal_sm80_cu_0106449f_28164cuda3std3__45__cpo5beginE,(_ZN73_INTERNAL_0a557355_37_flash_fwd_hdim192_fp16_causal_sm80_cu_0106449f_28164cuda3std3__475_GLOBAL__N__0a557355_37_flash_fwd_hdim192_fp16_causal_sm80_cu_0106449f_28166ignoreE - _ZN73_INTERNAL_0a557355_37_flash_fwd_hdim192_fp16_causal_sm80_cu_0106449f_28164cuda3std3__45__cpo5beginE)
_ZN73_INTERNAL_0a557355_37_flash_fwd_hdim192_fp16_causal_sm80_cu_0106449f_28164cuda3std3__45__cpo5beginE:
	.zero		1
	.type		_ZN73_INTERNAL_0a557355_37_flash_fwd_hdim192_fp16_causal_sm80_cu_0106449f_28164cuda3std3__475_GLOBAL__N__0a557355_37_flash_fwd_hdim192_fp16_causal_sm80_cu_0106449f_28166ignoreE,@object
	.size		_ZN73_INTERNAL_0a557355_37_flash_fwd_hdim192_fp16_causal_sm80_cu_0106449f_28164cuda3std3__475_GLOBAL__N__0a557355_37_flash_fwd_hdim192_fp16_causal_sm80_cu_0106449f_28166ignoreE,(_ZN73_INTERNAL_0a557355_37_flash_fwd_hdim192_fp16_causal_sm80_cu_0106449f_28164cute7productE - _ZN73_INTERNAL_0a557355_37_flash_fwd_hdim192_fp16_causal_sm80_cu_0106449f_28164cuda3std3__475_GLOBAL__N__0a557355_37_flash_fwd_hdim192_fp16_causal_sm80_cu_0106449f_28166ignoreE)
_ZN73_INTERNAL_0a557355_37_flash_fwd_hdim192_fp16_causal_sm80_cu_0106449f_28164cuda3std3__475_GLOBAL__N__0a557355_37_flash_fwd_hdim192_fp16_causal_sm80_cu_0106449f_28166ignoreE:
	.zero		1
	.type		_ZN73_INTERNAL_0a557355_37_flash_fwd_hdim192_fp16_causal_sm80_cu_0106449f_28164cute7productE,@object
	.size		_ZN73_INTERNAL_0a557355_37_flash_fwd_hdim192_fp16_causal_sm80_cu_0106449f_28164cute7productE,(_ZN73_INTERNAL_0a557355_37_flash_fwd_hdim192_fp16_causal_sm80_cu_0106449f_28164cuda3std3__45__cpo3endE - _ZN73_INTERNAL_0a557355_37_flash_fwd_hdim192_fp16_causal_sm80_cu_0106449f_28164cute7productE)
_ZN73_INTERNAL_0a557355_37_flash_fwd_hdim192_fp16_causal_sm80_cu_0106449f_28164cute7productE:
	.zero		1
	.type		_ZN73_INTERNAL_0a557355_37_flash_fwd_hdim192_fp16_causal_sm80_cu_0106449f_28164cuda3std3__45__cpo3endE,@object
	.size		_ZN73_INTERNAL_0a557355_37_flash_fwd_hdim192_fp16_causal_sm80_cu_0106449f_28164cuda3std3__45__cpo3endE,(_ZN73_INTERNAL_0a557355_37_flash_fwd_hdim192_fp16_causal_sm80_cu_0106449f_28164cuda3std3__419piecewise_constructE - _ZN73_INTERNAL_0a557355_37_flash_fwd_hdim192_fp16_causal_sm80_cu_0106449f_28164cuda3std3__45__cpo3endE)
_ZN73_INTERNAL_0a557355_37_flash_fwd_hdim192_fp16_causal_sm80_cu_0106449f_28164cuda3std3__45__cpo3endE:
	.zero		1
	.type		_ZN73_INTERNAL_0a557355_37_flash_fwd_hdim192_fp16_causal_sm80_cu_0106449f_28164cuda3std3__419piecewise_constructE,@object
	.size		_ZN73_INTERNAL_0a557355_37_flash_fwd_hdim192_fp16_causal_sm80_cu_0106449f_28164cuda3std3__419piecewise_constructE,(_ZN73_INTERNAL_0a557355_37_flash_fwd_hdim192_fp16_causal_sm80_cu_0106449f_28164cuda3std3__45__cpo4cendE - _ZN73_INTERNAL_0a557355_37_flash_fwd_hdim192_fp16_causal_sm80_cu_0106449f_28164cuda3std3__419piecewise_constructE)
_ZN73_INTERNAL_0a557355_37_flash_fwd_hdim192_fp16_causal_sm80_cu_0106449f_28164cuda3std3__419piecewise_constructE:
	.zero		1
	.type		_ZN73_INTERNAL_0a557355_37_flash_fwd_hdim192_fp16_causal_sm80_cu_0106449f_28164cuda3std3__45__cpo4cendE,@object
	.size		_ZN73_INTERNAL_0a557355_37_flash_fwd_hdim192_fp16_causal_sm80_cu_0106449f_28164cuda3std3__45__cpo4cendE,(_ZN73_INTERNAL_0a557355_37_flash_fwd_hdim192_fp16_causal_sm80_cu_0106449f_28164cuda3std6ranges3__45__cpo4swapE - _ZN73_INTERNAL_0a557355_37_flash_fwd_hdim192_fp16_causal_sm80_cu_0106449f_28164cuda3std3__45__cpo4cendE)
_ZN73_INTERNAL_0a557355_37_flash_fwd_hdim192_fp16_causal_sm80_cu_0106449f_28164cuda3std3__45__cpo4cendE:
	.zero		1
	.type		_ZN73_INTERNAL_0a557355_37_flash_fwd_hdim192_fp16_causal_sm80_cu_0106449f_28164cuda3std6ranges3__45__cpo4swapE,@object
	.size		_ZN73_INTERNAL_0a557355_37_flash_fwd_hdim192_fp16_causal_sm80_cu_0106449f_28164cuda3std6ranges3__45__cpo4swapE,(.L_7 - _ZN73_INTERNAL_0a557355_37_flash_fwd_hdim192_fp16_causal_sm80_cu_0106449f_28164cuda3std6ranges3__45__cpo4swapE)
_ZN73_INTERNAL_0a557355_37_flash_fwd_hdim192_fp16_causal_sm80_cu_0106449f_28164cuda3std6ranges3__45__cpo4swapE:
	.zero		1
.L_7:


//--------------------- .nv.shared._ZN5flash16flash_fwd_kernelI23Flash_fwd_kernel_traitsILi192ELi128ELi64ELi8ELb0ELb0EN7cutlass6half_tE19Flash_kernel_traitsILi192ELi128ELi64ELi8ES3_EELb0ELb1ELb0ELb0ELb0ELb1ELb1ELb0EEEvNS_16Flash_fwd_paramsE --------------------------
	.section	.nv.shared._ZN5flash16flash_fwd_kernelI23Flash_fwd_kernel_traitsILi192ELi128ELi64ELi8ELb0ELb0EN7cutlass6half_tE19Flash_kernel_traitsILi192ELi128ELi64ELi8ES3_EELb0ELb1ELb0ELb0ELb0ELb1ELb1ELb0EEEvNS_16Flash_fwd_paramsE,"aw",@nobits
	.sectionflags	@""
	.align	16


//--------------------- .nv.shared._ZN5flash16flash_fwd_kernelI23Flash_fwd_kernel_traitsILi192ELi128ELi64ELi8ELb0ELb0EN7cutlass6half_tE19Flash_kernel_traitsILi192ELi128ELi64ELi8ES3_EELb0ELb1ELb0ELb0ELb0ELb0ELb0ELb0EEEvNS_16Flash_fwd_paramsE --------------------------
	.section	.nv.shared._ZN5flash16flash_fwd_kernelI23Flash_fwd_kernel_traitsILi192ELi128ELi64ELi8ELb0ELb0EN7cutlass6half_tE19Flash_kernel_traitsILi192ELi128ELi64ELi8ES3_EELb0ELb1ELb0ELb0ELb0ELb0ELb0ELb0EEEvNS_16Flash_fwd_paramsE,"aw",@nobits
	.sectionflags	@""
	.align	16


//--------------------- .nv.shared._ZN5flash16flash_fwd_kernelI23Flash_fwd_kernel_traitsILi192ELi128ELi64ELi8ELb0ELb0EN7cutlass6half_tE19Flash_kernel_traitsILi192ELi128ELi64ELi8ES3_EELb0ELb1ELb0ELb0ELb0ELb0ELb1ELb0EEEvNS_16Flash_fwd_paramsE --------------------------
	.section	.nv.shared._ZN5flash16flash_fwd_kernelI23Flash_fwd_kernel_traitsILi192ELi128ELi64ELi8ELb0ELb0EN7cutlass6half_tE19Flash_kernel_traitsILi192ELi128ELi64ELi8ES3_EELb0ELb1ELb0ELb0ELb0ELb0ELb1ELb0EEEvNS_16Flash_fwd_paramsE,"aw",@nobits
	.sectionflags	@""
	.align	16


//--------------------- .nv.shared._ZN5flash16flash_fwd_kernelI23Flash_fwd_kernel_traitsILi192ELi128ELi64ELi8ELb0ELb0EN7cutlass6half_tE19Flash_kernel_traitsILi192ELi128ELi64ELi8ES3_EELb0ELb1ELb0ELb1ELb0ELb0ELb0ELb0EEEvNS_16Flash_fwd_paramsE --------------------------
	.section	.nv.shared._ZN5flash16flash_fwd_kernelI23Flash_fwd_kernel_traitsILi192ELi128ELi64ELi8ELb0ELb0EN7cutlass6half_tE19Flash_kernel_traitsILi192ELi128ELi64ELi8ES3_EELb0ELb1ELb0ELb1ELb0ELb0ELb0ELb0EEEvNS_16Flash_fwd_paramsE,"aw",@nobits
	.sectionflags	@""
	.align	16


//--------------------- .nv.shared._ZN5flash16flash_fwd_kernelI23Flash_fwd_kernel_traitsILi192ELi128ELi64ELi8ELb0ELb0EN7cutlass6half_tE19Flash_kernel_traitsILi192ELi128ELi64ELi8ES3_EELb0ELb1ELb0ELb1ELb0ELb0ELb1ELb0EEEvNS_16Flash_fwd_paramsE --------------------------
	.section	.nv.shared._ZN5flash16flash_fwd_kernelI23Flash_fwd_kernel_traitsILi192ELi128ELi64ELi8ELb0ELb0EN7cutlass6half_tE19Flash_kernel_traitsILi192ELi128ELi64ELi8ES3_EELb0ELb1ELb0ELb1ELb0ELb0ELb1ELb0EEEvNS_16Flash_fwd_paramsE,"aw",@nobits
	.sectionflags	@""
	.align	16


//--------------------- .nv.shared._ZN5flash16flash_fwd_kernelI23Flash_fwd_kernel_traitsILi192ELi64ELi64ELi4ELb0ELb0EN7cutlass6half_tE19Flash_kernel_traitsILi192ELi64ELi64ELi4ES3_EELb1ELb1ELb0ELb0ELb0ELb0ELb0ELb0EEEvNS_16Flash_fwd_paramsE --------------------------
	.section	.nv.shared._ZN5flash16flash_fwd_kernelI23Flash_fwd_kernel_traitsILi192ELi64ELi64ELi4ELb0ELb0EN7cutlass6half_tE19Flash_kernel_traitsILi192ELi64ELi64ELi4ES3_EELb1ELb1ELb0ELb0ELb0ELb0ELb0ELb0EEEvNS_16Flash_fwd_paramsE,"aw",@nobits
	.sectionflags	@""
	.align	16


//--------------------- .nv.shared._ZN5flash16flash_fwd_kernelI23Flash_fwd_kernel_traitsILi192ELi64ELi64ELi4ELb0ELb0EN7cutlass6half_tE19Flash_kernel_traitsILi192ELi64ELi64ELi4ES3_EELb1ELb1ELb0ELb0ELb0ELb1ELb0ELb0EEEvNS_16Flash_fwd_paramsE --------------------------
	.section	.nv.shared._ZN5flash16flash_fwd_kernelI23Flash_fwd_kernel_traitsILi192ELi64ELi64ELi4ELb0ELb0EN7cutlass6half_tE19Flash_kernel_traitsILi192ELi64ELi64ELi4ES3_EELb1ELb1ELb0ELb0ELb0ELb1ELb0ELb0EEEvNS_16Flash_fwd_paramsE,"aw",@nobits
	.sectionflags	@""
	.align	16


//--------------------- .nv.shared._ZN5flash16flash_fwd_kernelI23Flash_fwd_kernel_traitsILi192ELi64ELi64ELi4ELb0ELb0EN7cutlass6half_tE19Flash_kernel_traitsILi192ELi64ELi64ELi4ES3_EELb0ELb1ELb0ELb0ELb0ELb1ELb1ELb0EEEvNS_16Flash_fwd_paramsE --------------------------
	.section	.nv.shared._ZN5flash16flash_fwd_kernelI23Flash_fwd_kernel_traitsILi192ELi64ELi64ELi4ELb0ELb0EN7cutlass6half_tE19Flash_kernel_traitsILi192ELi64ELi64ELi4ES3_EELb0ELb1ELb0ELb0ELb0ELb1ELb1ELb0EEEvNS_16Flash_fwd_paramsE,"aw",@nobits
	.sectionflags	@""
	.align	16


//--------------------- .nv.shared._ZN5flash16flash_fwd_kernelI23Flash_fwd_kernel_traitsILi192ELi64ELi64ELi4ELb0ELb0EN7cutlass6half_tE19Flash_kernel_traitsILi192ELi64ELi64ELi4ES3_EELb1ELb1ELb0ELb1ELb0ELb0ELb0ELb0EEEvNS_16Flash_fwd_paramsE --------------------------
	.section	.nv.shared._ZN5flash16flash_fwd_kernelI23Flash_fwd_kernel_traitsILi192ELi64ELi64ELi4ELb0ELb0EN7cutlass6half_tE19Flash_kernel_traitsILi192ELi64ELi64ELi4ES3_EELb1ELb1ELb0ELb1ELb0ELb0ELb0ELb0EEEvNS_16Flash_fwd_paramsE,"aw",@nobits
	.sectionflags	@""
	.align	16


//--------------------- .nv.shared._ZN5flash16flash_fwd_kernelI23Flash_fwd_kernel_traitsILi192ELi64ELi64ELi4ELb0ELb0EN7cutlass6half_tE19Flash_kernel_traitsILi192ELi64ELi64ELi4ES3_EELb1ELb1ELb0ELb0ELb0ELb0ELb0ELb1EEEvNS_16Flash_fwd_paramsE --------------------------
	.section	.nv.shared._ZN5flash16flash_fwd_kernelI23Flash_fwd_kernel_traitsILi192ELi64ELi64ELi4ELb0ELb0EN7cutlass6half_tE19Flash_kernel_traitsILi192ELi64ELi64ELi4ES3_EELb1ELb1ELb0ELb0ELb0ELb0ELb0ELb1EEEvNS_16Flash_fwd_paramsE,"aw",@nobits
	.sectionflags	@""
	.align	16


//--------------------- .nv.shared._ZN5flash16flash_fwd_kernelI23Flash_fwd_kernel_traitsILi192ELi64ELi64ELi4ELb0ELb0EN7cutlass6half_tE19Flash_kernel_traitsILi192ELi64ELi64ELi4ES3_EELb0ELb1ELb0ELb0ELb0ELb0ELb1ELb0EEEvNS_16Flash_fwd_paramsE --------------------------
	.section	.nv.shared._ZN5flash16flash_fwd_kernelI23Flash_fwd_kernel_traitsILi192ELi64ELi64ELi4ELb0ELb0EN7cutlass6half_tE19Flash_kernel_traitsILi192ELi64ELi64ELi4ES3_EELb0ELb1ELb0ELb0ELb0ELb0ELb1ELb0EEEvNS_16Flash_fwd_paramsE,"aw",@nobits
	.sectionflags	@""
	.align	16


//--------------------- .nv.shared._ZN5flash16flash_fwd_kernelI23Flash_fwd_kernel_traitsILi192ELi64ELi64ELi4ELb0ELb0EN7cutlass6half_tE19Flash_kernel_traitsILi192ELi64ELi64ELi4ES3_EELb1ELb1ELb0ELb1ELb0ELb0ELb0ELb1EEEvNS_16Flash_fwd_paramsE --------------------------
	.section	.nv.shared._ZN5flash16flash_fwd_kernelI23Flash_fwd_kernel_traitsILi192ELi64ELi64ELi4ELb0ELb0EN7cutlass6half_tE19Flash_kernel_traitsILi192ELi64ELi64ELi4ES3_EELb1ELb1ELb0ELb1ELb0ELb0ELb0ELb1EEEvNS_16Flash_fwd_paramsE,"aw",@nobits
	.sectionflags	@""
	.align	16


//--------------------- .nv.shared._ZN5flash16flash_fwd_kernelI23Flash_fwd_kernel_traitsILi192ELi64ELi64ELi4ELb0ELb0EN7cutlass6half_tE19Flash_kernel_traitsILi192ELi64ELi64ELi4ES3_EELb0ELb1ELb0ELb1ELb0ELb0ELb1ELb0EEEvNS_16Flash_fwd_paramsE --------------------------
	.section	.nv.shared._ZN5flash16flash_fwd_kernelI23Flash_fwd_kernel_traitsILi192ELi64ELi64ELi4ELb0ELb0EN7cutlass6half_tE19Flash_kernel_traitsILi192ELi64ELi64ELi4ES3_EELb0ELb1ELb0ELb1ELb0ELb0ELb1ELb0EEEvNS_16Flash_fwd_paramsE,"aw",@nobits
	.sectionflags	@""
	.align	16
